	.target	sm_90a

	.elftype	@"ET_EXEC"


//--------------------- .note.nv.tkinfo           --------------------------
	.section	.note.nv.tkinfo,"",@"SHT_NOTE"
	.sectionflags	@"SHF_NOTE_NV_TKINFO"
	.tkinfo
        /*0018*/ 	.word	0x00000002
        /*0030*/ 	.string	""
        /*0030*/ 	.string	"ptxas"
        /*0030*/ 	.string	"Cuda compilation tools, release 13.0, V13.0.88"
        /*0030*/ 	.string	"Build cuda_13.0.r13.0/compiler.36424714_0"
        /*0030*/ 	.string	"-arch sm_90a -m 64 "



//--------------------- .note.nv.cuinfo           --------------------------
	.section	.note.nv.cuinfo,"",@"SHT_NOTE"
	.sectionflags	@"SHF_NOTE_NV_CUINFO"
        /*0018*/ 	.short	0x0002
        /*001a*/ 	.short	0x005a
        /*001c*/ 	.short	0x0082
	.zero		2


//--------------------- .nv.info                  --------------------------
	.section	.nv.info,"",@"SHT_CUDA_INFO"
	.align	4


	//----- nvinfo : EIATTR_REGCOUNT
	.align		4
        /*0000*/ 	.byte	0x04, 0x2f
        /*0002*/ 	.short	(.L_23 - .L_22)
	.align		4
.L_22:
        /*0004*/ 	.word	index@(_ZN7cutlass13device_kernelIN5flash11enable_sm90INS1_16FlashAttnFwdSm90INS1_25CollectiveMainloopFwdSm90ILi2EN4cute5tupleIJNS5_1CILi1EEES8_S8_EEENS6_IJNS7_ILi128EEENS7_ILi112EEENS7_ILi192EEEEEELi192ENS_6half_tEfNS_4arch4Sm90ELb1ELb0ELb1ELb1ELb0ELb1ELb0ELb1ELb1ELb0ELb0ELb0EEENS1_21CollectiveEpilogueFwdINS6_IJSA_SC_SB_EEES9_SE_SG_Li256ELb1ELb0ELb0ELb0EEENS1_36VarlenDynamicPersistentTileSchedulerILi128ELi112ELi256ELi32ELb0ELb0ELb1ELb1ELb1ELb1EEEEEEEEEvNT_6ParamsE)
        /*0008*/ 	.word	0x000000a8


	//----- nvinfo : EIATTR_FRAME_SIZE
	.align		4
.L_23:
        /*000c*/ 	.byte	0x04, 0x11
        /*000e*/ 	.short	(.L_25 - .L_24)
	.align		4
.L_24:
        /*0010*/ 	.word	index@(_ZN7cutlass13device_kernelIN5flash11enable_sm90INS1_16FlashAttnFwdSm90INS1_25CollectiveMainloopFwdSm90ILi2EN4cute5tupleIJNS5_1CILi1EEES8_S8_EEENS6_IJNS7_ILi128EEENS7_ILi112EEENS7_ILi192EEEEEELi192ENS_6half_tEfNS_4arch4Sm90ELb1ELb0ELb1ELb1ELb0ELb1ELb0ELb1ELb1ELb0ELb0ELb0EEENS1_21CollectiveEpilogueFwdINS6_IJSA_SC_SB_EEES9_SE_SG_Li256ELb1ELb0ELb0ELb0EEENS1_36VarlenDynamicPersistentTileSchedulerILi128ELi112ELi256ELi32ELb0ELb0ELb1ELb1ELb1ELb1EEEEEEEEEvNT_6ParamsE)
        /*0014*/ 	.word	0x00000088


	//----- nvinfo : EIATTR_REGCOUNT
	.align		4
.L_25:
        /*0018*/ 	.byte	0x04, 0x2f
        /*001a*/ 	.short	(.L_27 - .L_26)
	.align		4
.L_26:
        /*001c*/ 	.word	index@(_ZN7cutlass13device_kernelIN5flash11enable_sm90INS1_16FlashAttnFwdSm90INS1_25CollectiveMainloopFwdSm90ILi2EN4cute5tupleIJNS5_1CILi1EEES8_S8_EEENS6_IJNS7_ILi128EEENS7_ILi112EEENS7_ILi192EEEEEELi192ENS_6half_tEfNS_4arch4Sm90ELb1ELb0ELb1ELb1ELb0ELb0ELb0ELb1ELb1ELb0ELb0ELb0EEENS1_21CollectiveEpilogueFwdINS6_IJSA_SC_SB_EEES9_SE_SG_Li256ELb1ELb0ELb0ELb0EEENS1_36VarlenDynamicPersistentTileSchedulerILi128ELi112ELi256ELi32ELb0ELb0ELb1ELb1ELb1ELb1EEEEEEEEEvNT_6ParamsE)
        /*0020*/ 	.word	0x000000a8


	//----- nvinfo : EIATTR_FRAME_SIZE
	.align		4
.L_27:
        /*0024*/ 	.byte	0x04, 0x11
        /*0026*/ 	.short	(.L_29 - .L_28)
	.align		4
.L_28:
        /*0028*/ 	.word	index@(_ZN7cutlass13device_kernelIN5flash11enable_sm90INS1_16FlashAttnFwdSm90INS1_25CollectiveMainloopFwdSm90ILi2EN4cute5tupleIJNS5_1CILi1EEES8_S8_EEENS6_IJNS7_ILi128EEENS7_ILi112EEENS7_ILi192EEEEEELi192ENS_6half_tEfNS_4arch4Sm90ELb1ELb0ELb1ELb1ELb0ELb0ELb0ELb1ELb1ELb0ELb0ELb0EEENS1_21CollectiveEpilogueFwdINS6_IJSA_SC_SB_EEES9_SE_SG_Li256ELb1ELb0ELb0ELb0EEENS1_36VarlenDynamicPersistentTileSchedulerILi128ELi112ELi256ELi32ELb0ELb0ELb1ELb1ELb1ELb1EEEEEEEEEvNT_6ParamsE)
        /*002c*/ 	.word	0x00000030


	//----- nvinfo : EIATTR_REGCOUNT
	.align		4
.L_29:
        /*0030*/ 	.byte	0x04, 0x2f
        /*0032*/ 	.short	(.L_31 - .L_30)
	.align		4
.L_30:
        /*0034*/ 	.word	index@(_ZN7cutlass13device_kernelIN5flash11enable_sm90INS1_16FlashAttnFwdSm90INS1_25CollectiveMainloopFwdSm90ILi2EN4cute5tupleIJNS5_1CILi1EEES8_S8_EEENS6_IJNS7_ILi128EEENS7_ILi112EEENS7_ILi192EEEEEELi192ENS_6half_tEfNS_4arch4Sm90ELb1ELb0ELb1ELb0ELb0ELb0ELb0ELb1ELb1ELb0ELb0ELb0EEENS1_21CollectiveEpilogueFwdINS6_IJSA_SC_SB_EEES9_SE_SG_Li256ELb0ELb0ELb0ELb0EEENS1_30DynamicPersistentTileSchedulerILi256ELi32ELb0ELb0ELb1EEEEEEEEEvNT_6ParamsE)
        /*0038*/ 	.word	0x000000a8


	//----- nvinfo : EIATTR_FRAME_SIZE
	.align		4
.L_31:
        /*003c*/ 	.byte	0x04, 0x11
        /*003e*/ 	.short	(.L_33 - .L_32)
	.align		4
.L_32:
        /*0040*/ 	.word	index@(_ZN7cutlass13device_kernelIN5flash11enable_sm90INS1_16FlashAttnFwdSm90INS1_25CollectiveMainloopFwdSm90ILi2EN4cute5tupleIJNS5_1CILi1EEES8_S8_EEENS6_IJNS7_ILi128EEENS7_ILi112EEENS7_ILi192EEEEEELi192ENS_6half_tEfNS_4arch4Sm90ELb1ELb0ELb1ELb0ELb0ELb0ELb0ELb1ELb1ELb0ELb0ELb0EEENS1_21CollectiveEpilogueFwdINS6_IJSA_SC_SB_EEES9_SE_SG_Li256ELb0ELb0ELb0ELb0EEENS1_30DynamicPersistentTileSchedulerILi256ELi32ELb0ELb0ELb1EEEEEEEEEvNT_6ParamsE)
        /*0044*/ 	.word	0x00000010


	//----- nvinfo : EIATTR_REGCOUNT
	.align		4
.L_33:
        /*0048*/ 	.byte	0x04, 0x2f
        /*004a*/ 	.short	(.L_35 - .L_34)
	.align		4
.L_34:
        /*004c*/ 	.word	index@(_ZN7cutlass13device_kernelIN5flash11enable_sm90INS1_16FlashAttnFwdSm90INS1_25CollectiveMainloopFwdSm90ILi2EN4cute5tupleIJNS5_1CILi1EEES8_S8_EEENS6_IJNS7_ILi128EEENS7_ILi96EEENS7_ILi192EEEEEELi192ENS_6half_tEfNS_4arch4Sm90ELb0ELb1ELb1ELb1ELb0ELb1ELb0ELb1ELb1ELb0ELb0ELb0EEENS1_21CollectiveEpilogueFwdINS6_IJSA_SC_SB_EEES9_SE_SG_Li256ELb1ELb0ELb0ELb0EEENS1_36VarlenDynamicPersistentTileSchedulerILi128ELi96ELi256ELi32ELb0ELb0ELb1ELb1ELb0ELb1EEEEEEEEEvNT_6ParamsE)
        /*0050*/ 	.word	0x000000a8


	//----- nvinfo : EIATTR_FRAME_SIZE
	.align		4
.L_35:
        /*0054*/ 	.byte	0x04, 0x11
        /*0056*/ 	.short	(.L_37 - .L_36)
	.align		4
.L_36:
        /*0058*/ 	.word	index@(_ZN7cutlass13device_kernelIN5flash11enable_sm90INS1_16FlashAttnFwdSm90INS1_25CollectiveMainloopFwdSm90ILi2EN4cute5tupleIJNS5_1CILi1EEES8_S8_EEENS6_IJNS7_ILi128EEENS7_ILi96EEENS7_ILi192EEEEEELi192ENS_6half_tEfNS_4arch4Sm90ELb0ELb1ELb1ELb1ELb0ELb1ELb0ELb1ELb1ELb0ELb0ELb0EEENS1_21CollectiveEpilogueFwdINS6_IJSA_SC_SB_EEES9_SE_SG_Li256ELb1ELb0ELb0ELb0EEENS1_36VarlenDynamicPersistentTileSchedulerILi128ELi96ELi256ELi32ELb0ELb0ELb1ELb1ELb0ELb1EEEEEEEEEvNT_6ParamsE)
        /*005c*/ 	.word	0x00000058


	//----- nvinfo : EIATTR_REGCOUNT
	.align		4
.L_37:
        /*0060*/ 	.byte	0x04, 0x2f
        /*0062*/ 	.short	(.L_39 - .L_38)
	.align		4
.L_38:
        /*0064*/ 	.word	index@(_ZN7cutlass13device_kernelIN5flash11enable_sm90INS1_16FlashAttnFwdSm90INS1_25CollectiveMainloopFwdSm90ILi2EN4cute5tupleIJNS5_1CILi1EEES8_S8_EEENS6_IJNS7_ILi128EEENS7_ILi96EEENS7_ILi192EEEEEELi192ENS_6half_tEfNS_4arch4Sm90ELb0ELb1ELb1ELb1ELb0ELb0ELb0ELb1ELb1ELb0ELb0ELb0EEENS1_21CollectiveEpilogueFwdINS6_IJSA_SC_SB_EEES9_SE_SG_Li256ELb1ELb0ELb0ELb0EEENS1_36VarlenDynamicPersistentTileSchedulerILi128ELi96ELi256ELi32ELb0ELb0ELb1ELb1ELb0ELb1EEEEEEEEEvNT_6ParamsE)
        /*0068*/ 	.word	0x000000a8


	//----- nvinfo : EIATTR_FRAME_SIZE
	.align		4
.L_39:
        /*006c*/ 	.byte	0x04, 0x11
        /*006e*/ 	.short	(.L_41 - .L_40)
	.align		4
.L_40:
        /*0070*/ 	.word	index@(_ZN7cutlass13device_kernelIN5flash11enable_sm90INS1_16FlashAttnFwdSm90INS1_25CollectiveMainloopFwdSm90ILi2EN4cute5tupleIJNS5_1CILi1EEES8_S8_EEENS6_IJNS7_ILi128EEENS7_ILi96EEENS7_ILi192EEEEEELi192ENS_6half_tEfNS_4arch4Sm90ELb0ELb1ELb1ELb1ELb0ELb0ELb0ELb1ELb1ELb0ELb0ELb0EEENS1_21CollectiveEpilogueFwdINS6_IJSA_SC_SB_EEES9_SE_SG_Li256ELb1ELb0ELb0ELb0EEENS1_36VarlenDynamicPersistentTileSchedulerILi128ELi96ELi256ELi32ELb0ELb0ELb1ELb1ELb0ELb1EEEEEEEEEvNT_6ParamsE)
        /*0074*/ 	.word	0x00000028


	//----- nvinfo : EIATTR_REGCOUNT
	.align		4
.L_41:
        /*0078*/ 	.byte	0x04, 0x2f
        /*007a*/ 	.short	(.L_43 - .L_42)
	.align		4
.L_42:
        /*007c*/ 	.word	index@(_ZN7cutlass13device_kernelIN5flash11enable_sm90INS1_16FlashAttnFwdSm90INS1_25CollectiveMainloopFwdSm90ILi2EN4cute5tupleIJNS5_1CILi1EEES8_S8_EEENS6_IJNS7_ILi128EEENS7_ILi96EEENS7_ILi192EEEEEELi192ENS_6half_tEfNS_4arch4Sm90ELb0ELb1ELb1ELb0ELb0ELb0ELb0ELb1ELb1ELb0ELb0ELb0EEENS1_21CollectiveEpilogueFwdINS6_IJSA_SC_SB_EEES9_SE_SG_Li256ELb0ELb0ELb0ELb0EEENS1_30DynamicPersistentTileSchedulerILi256ELi32ELb0ELb0ELb1EEEEEEEEEvNT_6ParamsE)
        /*0080*/ 	.word	0x000000a8


	//----- nvinfo : EIATTR_FRAME_SIZE
	.align		4
.L_43:
        /*0084*/ 	.byte	0x04, 0x11
        /*0086*/ 	.short	(.L_45 - .L_44)
	.align		4
.L_44:
        /*0088*/ 	.word	index@(_ZN7cutlass13device_kernelIN5flash11enable_sm90INS1_16FlashAttnFwdSm90INS1_25CollectiveMainloopFwdSm90ILi2EN4cute5tupleIJNS5_1CILi1EEES8_S8_EEENS6_IJNS7_ILi128EEENS7_ILi96EEENS7_ILi192EEEEEELi192ENS_6half_tEfNS_4arch4Sm90ELb0ELb1ELb1ELb0ELb0ELb0ELb0ELb1ELb1ELb0ELb0ELb0EEENS1_21CollectiveEpilogueFwdINS6_IJSA_SC_SB_EEES9_SE_SG_Li256ELb0ELb0ELb0ELb0EEENS1_30DynamicPersistentTileSchedulerILi256ELi32ELb0ELb0ELb1EEEEEEEEEvNT_6ParamsE)
        /*008c*/ 	.word	0x00000008


	//----- nvinfo : EIATTR_REGCOUNT
	.align		4
.L_45:
        /*0090*/ 	.byte	0x04, 0x2f
        /*0092*/ 	.short	(.L_47 - .L_46)
	.align		4
.L_46:
        /*0094*/ 	.word	index@(_ZN7cutlass13device_kernelIN5flash11enable_sm90INS1_16FlashAttnFwdSm90INS1_25CollectiveMainloopFwdSm90ILi2EN4cute5tupleIJNS5_1CILi1EEES8_S8_EEENS6_IJNS7_ILi128EEENS7_ILi112EEENS7_ILi192EEEEEELi192ENS_6half_tEfNS_4arch4Sm90ELb0ELb0ELb1ELb1ELb0ELb1ELb0ELb1ELb1ELb0ELb0ELb0EEENS1_21CollectiveEpilogueFwdINS6_IJSA_SC_SB_EEES9_SE_SG_Li256ELb1ELb0ELb0ELb0EEENS1_36VarlenDynamicPersistentTileSchedulerILi128ELi112ELi256ELi32ELb0ELb0ELb1ELb0ELb1ELb1EEEEEEEEEvNT_6ParamsE)
        /*0098*/ 	.word	0x000000a8


	//----- nvinfo : EIATTR_FRAME_SIZE
	.align		4
.L_47:
        /*009c*/ 	.byte	0x04, 0x11
        /*009e*/ 	.short	(.L_49 - .L_48)
	.align		4
.L_48:
        /*00a0*/ 	.word	index@(_ZN7cutlass13device_kernelIN5flash11enable_sm90INS1_16FlashAttnFwdSm90INS1_25CollectiveMainloopFwdSm90ILi2EN4cute5tupleIJNS5_1CILi1EEES8_S8_EEENS6_IJNS7_ILi128EEENS7_ILi112EEENS7_ILi192EEEEEELi192ENS_6half_tEfNS_4arch4Sm90ELb0ELb0ELb1ELb1ELb0ELb1ELb0ELb1ELb1ELb0ELb0ELb0EEENS1_21CollectiveEpilogueFwdINS6_IJSA_SC_SB_EEES9_SE_SG_Li256ELb1ELb0ELb0ELb0EEENS1_36VarlenDynamicPersistentTileSchedulerILi128ELi112ELi256ELi32ELb0ELb0ELb1ELb0ELb1ELb1EEEEEEEEEvNT_6ParamsE)
        /*00a4*/ 	.word	0x00000068


	//----- nvinfo : EIATTR_REGCOUNT
	.align		4
.L_49:
        /*00a8*/ 	.byte	0x04, 0x2f
        /*00aa*/ 	.short	(.L_51 - .L_50)
	.align		4
.L_50:
        /*00ac*/ 	.word	index@(_ZN7cutlass13device_kernelIN5flash11enable_sm90INS1_16FlashAttnFwdSm90INS1_25CollectiveMainloopFwdSm90ILi2EN4cute5tupleIJNS5_1CILi1EEES8_S8_EEENS6_IJNS7_ILi128EEENS7_ILi112EEENS7_ILi192EEEEEELi192ENS_6half_tEfNS_4arch4Sm90ELb0ELb0ELb1ELb1ELb0ELb0ELb0ELb1ELb1ELb0ELb0ELb0EEENS1_21CollectiveEpilogueFwdINS6_IJSA_SC_SB_EEES9_SE_SG_Li256ELb1ELb0ELb0ELb0EEENS1_36VarlenDynamicPersistentTileSchedulerILi128ELi112ELi256ELi32ELb0ELb0ELb1ELb0ELb1ELb1EEEEEEEEEvNT_6ParamsE)
        /*00b0*/ 	.word	0x000000a8


	//----- nvinfo : EIATTR_FRAME_SIZE
	.align		4
.L_51:
        /*00b4*/ 	.byte	0x04, 0x11
        /*00b6*/ 	.short	(.L_53 - .L_52)
	.align		4
.L_52:
        /*00b8*/ 	.word	index@(_ZN7cutlass13device_kernelIN5flash11enable_sm90INS1_16FlashAttnFwdSm90INS1_25CollectiveMainloopFwdSm90ILi2EN4cute5tupleIJNS5_1CILi1EEES8_S8_EEENS6_IJNS7_ILi128EEENS7_ILi112EEENS7_ILi192EEEEEELi192ENS_6half_tEfNS_4arch4Sm90ELb0ELb0ELb1ELb1ELb0ELb0ELb0ELb1ELb1ELb0ELb0ELb0EEENS1_21CollectiveEpilogueFwdINS6_IJSA_SC_SB_EEES9_SE_SG_Li256ELb1ELb0ELb0ELb0EEENS1_36VarlenDynamicPersistentTileSchedulerILi128ELi112ELi256ELi32ELb0ELb0ELb1ELb0ELb1ELb1EEEEEEEEEvNT_6ParamsE)
        /*00bc*/ 	.word	0x00000038


	//----- nvinfo : EIATTR_REGCOUNT
	.align		4
.L_53:
        /*00c0*/ 	.byte	0x04, 0x2f
        /*00c2*/ 	.short	(.L_55 - .L_54)
	.align		4
.L_54:
        /*00c4*/ 	.word	index@(_ZN7cutlass13device_kernelIN5flash11enable_sm90INS1_16FlashAttnFwdSm90INS1_25CollectiveMainloopFwdSm90ILi2EN4cute5tupleIJNS5_1CILi2EEENS7_ILi1EEES9_EEENS6_IJNS7_ILi128EEENS7_ILi112EEENS7_ILi192EEEEEELi192ENS_6half_tEfNS_4arch4Sm90ELb0ELb0ELb1ELb0ELb0ELb0ELb0ELb1ELb1ELb0ELb0ELb0EEENS1_21CollectiveEpilogueFwdINS6_IJSB_SD_SC_EEESA_SF_SH_Li256ELb0ELb0ELb0ELb0EEENS1_29StaticPersistentTileSchedulerILb0EEEEEEEEEvNT_6ParamsE)
        /*00c8*/ 	.word	0x000000a8


	//----- nvinfo : EIATTR_FRAME_SIZE
	.align		4
.L_55:
        /*00cc*/ 	.byte	0x04, 0x11
        /*00ce*/ 	.short	(.L_57 - .L_56)
	.align		4
.L_56:
        /*00d0*/ 	.word	index@(_ZN7cutlass13device_kernelIN5flash11enable_sm90INS1_16FlashAttnFwdSm90INS1_25CollectiveMainloopFwdSm90ILi2EN4cute5tupleIJNS5_1CILi2EEENS7_ILi1EEES9_EEENS6_IJNS7_ILi128EEENS7_ILi112EEENS7_ILi192EEEEEELi192ENS_6half_tEfNS_4arch4Sm90ELb0ELb0ELb1ELb0ELb0ELb0ELb0ELb1ELb1ELb0ELb0ELb0EEENS1_21CollectiveEpilogueFwdINS6_IJSB_SD_SC_EEESA_SF_SH_Li256ELb0ELb0ELb0ELb0EEENS1_29StaticPersistentTileSchedulerILb0EEEEEEEEEvNT_6ParamsE)
        /*00d4*/ 	.word	0x00000030


	//----- nvinfo : EIATTR_REGCOUNT
	.align		4
.L_57:
        /*00d8*/ 	.byte	0x04, 0x2f
        /*00da*/ 	.short	(.L_59 - .L_58)
	.align		4
.L_58:
        /*00dc*/ 	.word	index@(_ZN7cutlass13device_kernelIN5flash11enable_sm90INS1_16FlashAttnFwdSm90INS1_25CollectiveMainloopFwdSm90ILi2EN4cute5tupleIJNS5_1CILi1EEES8_S8_EEENS6_IJNS7_ILi128EEENS7_ILi112EEENS7_ILi192EEEEEELi192ENS_6half_tEfNS_4arch4Sm90ELb0ELb0ELb1ELb0ELb0ELb0ELb0ELb1ELb1ELb0ELb0ELb0EEENS1_21CollectiveEpilogueFwdINS6_IJSA_SC_SB_EEES9_SE_SG_Li256ELb0ELb0ELb0ELb0EEENS1_29StaticPersistentTileSchedulerILb0EEEEEEEEEvNT_6ParamsE)
        /*00e0*/ 	.word	0x000000a8


	//----- nvinfo : EIATTR_FRAME_SIZE
	.align		4
.L_59:
        /*00e4*/ 	.byte	0x04, 0x11
        /*00e6*/ 	.short	(.L_61 - .L_60)
	.align		4
.L_60:
        /*00e8*/ 	.word	index@(_ZN7cutlass13device_kernelIN5flash11enable_sm90INS1_16FlashAttnFwdSm90INS1_25CollectiveMainloopFwdSm90ILi2EN4cute5tupleIJNS5_1CILi1EEES8_S8_EEENS6_IJNS7_ILi128EEENS7_ILi112EEENS7_ILi192EEEEEELi192ENS_6half_tEfNS_4arch4Sm90ELb0ELb0ELb1ELb0ELb0ELb0ELb0ELb1ELb1ELb0ELb0ELb0EEENS1_21CollectiveEpilogueFwdINS6_IJSA_SC_SB_EEES9_SE_SG_Li256ELb0ELb0ELb0ELb0EEENS1_29StaticPersistentTileSchedulerILb0EEEEEEEEEvNT_6ParamsE)
        /*00ec*/ 	.word	0x00000020


	//----- nvinfo : EIATTR_MIN_STACK_SIZE
	.align		4
.L_61:
        /*00f0*/ 	.byte	0x04, 0x12
        /*00f2*/ 	.short	(.L_63 - .L_62)
	.align		4
.L_62:
        /*00f4*/ 	.word	index@(_ZN7cutlass13device_kernelIN5flash11enable_sm90INS1_16FlashAttnFwdSm90INS1_25CollectiveMainloopFwdSm90ILi2EN4cute5tupleIJNS5_1CILi1EEES8_S8_EEENS6_IJNS7_ILi128EEENS7_ILi112EEENS7_ILi192EEEEEELi192ENS_6half_tEfNS_4arch4Sm90ELb0ELb0ELb1ELb0ELb0ELb0ELb0ELb1ELb1ELb0ELb0ELb0EEENS1_21CollectiveEpilogueFwdINS6_IJSA_SC_SB_EEES9_SE_SG_Li256ELb0ELb0ELb0ELb0EEENS1_29StaticPersistentTileSchedulerILb0EEEEEEEEEvNT_6ParamsE)
        /*00f8*/ 	.word	0x00000020


	//----- nvinfo : EIATTR_MIN_STACK_SIZE
	.align		4
.L_63:
        /*00fc*/ 	.byte	0x04, 0x12
        /*00fe*/ 	.short	(.L_65 - .L_64)
	.align		4
.L_64:
        /*0100*/ 	.word	index@(_ZN7cutlass13device_kernelIN5flash11enable_sm90INS1_16FlashAttnFwdSm90INS1_25CollectiveMainloopFwdSm90ILi2EN4cute5tupleIJNS5_1CILi2EEENS7_ILi1EEES9_EEENS6_IJNS7_ILi128EEENS7_ILi112EEENS7_ILi192EEEEEELi192ENS_6half_tEfNS_4arch4Sm90ELb0ELb0ELb1ELb0ELb0ELb0ELb0ELb1ELb1ELb0ELb0ELb0EEENS1_21CollectiveEpilogueFwdINS6_IJSB_SD_SC_EEESA_SF_SH_Li256ELb0ELb0ELb0ELb0EEENS1_29StaticPersistentTileSchedulerILb0EEEEEEEEEvNT_6ParamsE)
        /*0104*/ 	.word	0x00000030


	//----- nvinfo : EIATTR_MIN_STACK_SIZE
	.align		4
.L_65:
        /*0108*/ 	.byte	0x04, 0x12
        /*010a*/ 	.short	(.L_67 - .L_66)
	.align		4
.L_66:
        /*010c*/ 	.word	index@(_ZN7cutlass13device_kernelIN5flash11enable_sm90INS1_16FlashAttnFwdSm90INS1_25CollectiveMainloopFwdSm90ILi2EN4cute5tupleIJNS5_1CILi1EEES8_S8_EEENS6_IJNS7_ILi128EEENS7_ILi112EEENS7_ILi192EEEEEELi192ENS_6half_tEfNS_4arch4Sm90ELb0ELb0ELb1ELb1ELb0ELb0ELb0ELb1ELb1ELb0ELb0ELb0EEENS1_21CollectiveEpilogueFwdINS6_IJSA_SC_SB_EEES9_SE_SG_Li256ELb1ELb0ELb0ELb0EEENS1_36VarlenDynamicPersistentTileSchedulerILi128ELi112ELi256ELi32ELb0ELb0ELb1ELb0ELb1ELb1EEEEEEEEEvNT_6ParamsE)
        /*0110*/ 	.word	0x00000038


	//----- nvinfo : EIATTR_MIN_STACK_SIZE
	.align		4
.L_67:
        /*0114*/ 	.byte	0x04, 0x12
        /*0116*/ 	.short	(.L_69 - .L_68)
	.align		4
.L_68:
        /*0118*/ 	.word	index@(_ZN7cutlass13device_kernelIN5flash11enable_sm90INS1_16FlashAttnFwdSm90INS1_25CollectiveMainloopFwdSm90ILi2EN4cute5tupleIJNS5_1CILi1EEES8_S8_EEENS6_IJNS7_ILi128EEENS7_ILi112EEENS7_ILi192EEEEEELi192ENS_6half_tEfNS_4arch4Sm90ELb0ELb0ELb1ELb1ELb0ELb1ELb0ELb1ELb1ELb0ELb0ELb0EEENS1_21CollectiveEpilogueFwdINS6_IJSA_SC_SB_EEES9_SE_SG_Li256ELb1ELb0ELb0ELb0EEENS1_36VarlenDynamicPersistentTileSchedulerILi128ELi112ELi256ELi32ELb0ELb0ELb1ELb0ELb1ELb1EEEEEEEEEvNT_6ParamsE)
        /*011c*/ 	.word	0x00000068


	//----- nvinfo : EIATTR_MIN_STACK_SIZE
	.align		4
.L_69:
        /*0120*/ 	.byte	0x04, 0x12
        /*0122*/ 	.short	(.L_71 - .L_70)
	.align		4
.L_70:
        /*0124*/ 	.word	index@(_ZN7cutlass13device_kernelIN5flash11enable_sm90INS1_16FlashAttnFwdSm90INS1_25CollectiveMainloopFwdSm90ILi2EN4cute5tupleIJNS5_1CILi1EEES8_S8_EEENS6_IJNS7_ILi128EEENS7_ILi96EEENS7_ILi192EEEEEELi192ENS_6half_tEfNS_4arch4Sm90ELb0ELb1ELb1ELb0ELb0ELb0ELb0ELb1ELb1ELb0ELb0ELb0EEENS1_21CollectiveEpilogueFwdINS6_IJSA_SC_SB_EEES9_SE_SG_Li256ELb0ELb0ELb0ELb0EEENS1_30DynamicPersistentTileSchedulerILi256ELi32ELb0ELb0ELb1EEEEEEEEEvNT_6ParamsE)
        /*0128*/ 	.word	0x00000008


	//----- nvinfo : EIATTR_MIN_STACK_SIZE
	.align		4
.L_71:
        /*012c*/ 	.byte	0x04, 0x12
        /*012e*/ 	.short	(.L_73 - .L_72)
	.align		4
.L_72:
        /*0130*/ 	.word	index@(_ZN7cutlass13device_kernelIN5flash11enable_sm90INS1_16FlashAttnFwdSm90INS1_25CollectiveMainloopFwdSm90ILi2EN4cute5tupleIJNS5_1CILi1EEES8_S8_EEENS6_IJNS7_ILi128EEENS7_ILi96EEENS7_ILi192EEEEEELi192ENS_6half_tEfNS_4arch4Sm90ELb0ELb1ELb1ELb1ELb0ELb0ELb0ELb1ELb1ELb0ELb0ELb0EEENS1_21CollectiveEpilogueFwdINS6_IJSA_SC_SB_EEES9_SE_SG_Li256ELb1ELb0ELb0ELb0EEENS1_36VarlenDynamicPersistentTileSchedulerILi128ELi96ELi256ELi32ELb0ELb0ELb1ELb1ELb0ELb1EEEEEEEEEvNT_6ParamsE)
        /*0134*/ 	.word	0x00000028


	//----- nvinfo : EIATTR_MIN_STACK_SIZE
	.align		4
.L_73:
        /*0138*/ 	.byte	0x04, 0x12
        /*013a*/ 	.short	(.L_75 - .L_74)
	.align		4
.L_74:
        /*013c*/ 	.word	index@(_ZN7cutlass13device_kernelIN5flash11enable_sm90INS1_16FlashAttnFwdSm90INS1_25CollectiveMainloopFwdSm90ILi2EN4cute5tupleIJNS5_1CILi1EEES8_S8_EEENS6_IJNS7_ILi128EEENS7_ILi96EEENS7_ILi192EEEEEELi192ENS_6half_tEfNS_4arch4Sm90ELb0ELb1ELb1ELb1ELb0ELb1ELb0ELb1ELb1ELb0ELb0ELb0EEENS1_21CollectiveEpilogueFwdINS6_IJSA_SC_SB_EEES9_SE_SG_Li256ELb1ELb0ELb0ELb0EEENS1_36VarlenDynamicPersistentTileSchedulerILi128ELi96ELi256ELi32ELb0ELb0ELb1ELb1ELb0ELb1EEEEEEEEEvNT_6ParamsE)
        /*0140*/ 	.word	0x00000058


	//----- nvinfo : EIATTR_MIN_STACK_SIZE
	.align		4
.L_75:
        /*0144*/ 	.byte	0x04, 0x12
        /*0146*/ 	.short	(.L_77 - .L_76)
	.align		4
.L_76:
        /*0148*/ 	.word	index@(_ZN7cutlass13device_kernelIN5flash11enable_sm90INS1_16FlashAttnFwdSm90INS1_25CollectiveMainloopFwdSm90ILi2EN4cute5tupleIJNS5_1CILi1EEES8_S8_EEENS6_IJNS7_ILi128EEENS7_ILi112EEENS7_ILi192EEEEEELi192ENS_6half_tEfNS_4arch4Sm90ELb1ELb0ELb1ELb0ELb0ELb0ELb0ELb1ELb1ELb0ELb0ELb0EEENS1_21CollectiveEpilogueFwdINS6_IJSA_SC_SB_EEES9_SE_SG_Li256ELb0ELb0ELb0ELb0EEENS1_30DynamicPersistentTileSchedulerILi256ELi32ELb0ELb0ELb1EEEEEEEEEvNT_6ParamsE)
        /*014c*/ 	.word	0x00000010


	//----- nvinfo : EIATTR_MIN_STACK_SIZE
	.align		4
.L_77:
        /*0150*/ 	.byte	0x04, 0x12
        /*0152*/ 	.short	(.L_79 - .L_78)
	.align		4
.L_78:
        /*0154*/ 	.word	index@(_ZN7cutlass13device_kernelIN5flash11enable_sm90INS1_16FlashAttnFwdSm90INS1_25CollectiveMainloopFwdSm90ILi2EN4cute5tupleIJNS5_1CILi1EEES8_S8_EEENS6_IJNS7_ILi128EEENS7_ILi112EEENS7_ILi192EEEEEELi192ENS_6half_tEfNS_4arch4Sm90ELb1ELb0ELb1ELb1ELb0ELb0ELb0ELb1ELb1ELb0ELb0ELb0EEENS1_21CollectiveEpilogueFwdINS6_IJSA_SC_SB_EEES9_SE_SG_Li256ELb1ELb0ELb0ELb0EEENS1_36VarlenDynamicPersistentTileSchedulerILi128ELi112ELi256ELi32ELb0ELb0ELb1ELb1ELb1ELb1EEEEEEEEEvNT_6ParamsE)
        /*0158*/ 	.word	0x00000030


	//----- nvinfo : EIATTR_MIN_STACK_SIZE
	.align		4
.L_79:
        /*015c*/ 	.byte	0x04, 0x12
        /*015e*/ 	.short	(.L_81 - .L_80)
	.align		4
.L_80:
        /*0160*/ 	.word	index@(_ZN7cutlass13device_kernelIN5flash11enable_sm90INS1_16FlashAttnFwdSm90INS1_25CollectiveMainloopFwdSm90ILi2EN4cute5tupleIJNS5_1CILi1EEES8_S8_EEENS6_IJNS7_ILi128EEENS7_ILi112EEENS7_ILi192EEEEEELi192ENS_6half_tEfNS_4arch4Sm90ELb1ELb0ELb1ELb1ELb0ELb1ELb0ELb1ELb1ELb0ELb0ELb0EEENS1_21CollectiveEpilogueFwdINS6_IJSA_SC_SB_EEES9_SE_SG_Li256ELb1ELb0ELb0ELb0EEENS1_36VarlenDynamicPersistentTileSchedulerILi128ELi112ELi256ELi32ELb0ELb0ELb1ELb1ELb1ELb1EEEEEEEEEvNT_6ParamsE)
        /*0164*/ 	.word	0x00000088
.L_81:


//--------------------- .nv.compat                --------------------------
	.section	.nv.compat,"",@"SHT_CUDA_COMPAT_INFO"
	.align	4
        /*0000*/ 	.byte	0x02, 0x09, 0x01, 0x00, 0x02, 0x02, 0x04, 0x00, 0x02, 0x05, 0x05, 0x00, 0x03, 0x07, 0x01, 0x01
        /*0010*/ 	.byte	0x02, 0x03, 0x01, 0x00, 0x02, 0x06, 0x01, 0x00, 0x04, 0x0b, 0x08, 0x00, 0x00, 0x00, 0x00, 0x00
        /*0020*/ 	.byte	0x00, 0x00, 0x00, 0x00


//--------------------- .nv.info._ZN7cutlass13device_kernelIN5flash11enable_sm90INS1_16FlashAttnFwdSm90INS1_25CollectiveMainloopFwdSm90ILi2EN4cute5tupleIJNS5_1CILi1EEES8_S8_EEENS6_IJNS7_ILi128EEENS7_ILi112EEENS7_ILi192EEEEEELi192ENS_6half_tEfNS_4arch4Sm90ELb0ELb0ELb1ELb0ELb0ELb0ELb0ELb1ELb1ELb0ELb0ELb0EEENS1_21CollectiveEpilogueFwdINS6_IJSA_SC_SB_EEES9_SE_SG_Li256ELb0ELb0ELb0ELb0EEENS1_29StaticPersistentTileSchedulerILb0EEEEEEEEEvNT_6ParamsE --------------------------
	.section	.nv.info._ZN7cutlass13device_kernelIN5flash11enable_sm90INS1_16FlashAttnFwdSm90INS1_25CollectiveMainloopFwdSm90ILi2EN4cute5tupleIJNS5_1CILi1EEES8_S8_EEENS6_IJNS7_ILi128EEENS7_ILi112EEENS7_ILi192EEEEEELi192ENS_6half_tEfNS_4arch4Sm90ELb0ELb0ELb1ELb0ELb0ELb0ELb0ELb1ELb1ELb0ELb0ELb0EEENS1_21CollectiveEpilogueFwdINS6_IJSA_SC_SB_EEES9_SE_SG_Li256ELb0ELb0ELb0ELb0EEENS1_29StaticPersistentTileSchedulerILb0EEEEEEEEEvNT_6ParamsE,"",@"SHT_CUDA_INFO"
	.sectionflags	@""
	.align	4


	//----- nvinfo : EIATTR_CUDA_API_VERSION
	.align		4
        /*0000*/ 	.byte	0x04, 0x37
        /*0002*/ 	.short	(.L_83 - .L_82)
.L_82:
        /*0004*/ 	.word	0x00000082


	//----- nvinfo : EIATTR_KPARAM_INFO
	.align		4
.L_83:
        /*0008*/ 	.byte	0x04, 0x17
        /*000a*/ 	.short	(.L_85 - .L_84)
.L_84:
        /*000c*/ 	.word	0x00000000
        /*0010*/ 	.short	0x0000
        /*0012*/ 	.short	0x0070
        /*0014*/ 	.byte	0x00, 0xf0, 0x01, 0x2e


	//----- nvinfo : EIATTR_SPARSE_MMA_MASK
	.align		4
.L_85:
        /*0018*/ 	.byte	0x03, 0x50
        /*001a*/ 	.short	0x0000


	//----- nvinfo : EIATTR_MAXREG_COUNT
	.align		4
        /*001c*/ 	.byte	0x03, 0x1b
        /*001e*/ 	.short	0x00a8


	//----- nvinfo : EIATTR_NUM_BARRIERS
	.align		4
        /*0020*/ 	.byte	0x02, 0x4c
        /*0022*/ 	.byte	0x09
	.zero		1


	//----- nvinfo : EIATTR_EXTERNS
	.align		4
        /*0024*/ 	.byte	0x04, 0x0f
        /*0026*/ 	.short	(.L_87 - .L_86)


	//   ....[0]....
	.align		4
.L_86:
        /*0028*/ 	.word	index@(__assertfail)


	//----- nvinfo : EIATTR_ANNOTATIONS
	.align		4
.L_87:
        /*002c*/ 	.byte	0x04, 0x55
        /*002e*/ 	.short	(.L_89 - .L_88)


	//   ....[0]....
.L_88:
        /*0030*/ 	.word	0x00000001
        /*0034*/ 	.byte	0x70, 0x09, 0x00, 0x00, 0x01, 0x00, 0x00, 0x00, 0x30, 0x0a, 0x00, 0x00, 0x01, 0x00, 0x00, 0x00
        /* <DEDUP_REMOVED lines=12> */
        /*0104*/ 	.byte	0x30, 0xf1, 0x00, 0x00, 0x01, 0x00, 0x00, 0x00, 0xd0, 0xf2, 0x00, 0x00


	//----- nvinfo : EIATTR_MERCURY_ISA_VERSION
	.align		4
.L_89:
        /*0110*/ 	.byte	0x03, 0x5f
        /*0112*/ 	.short	0x0101


	//----- nvinfo : EIATTR_INT_WARP_WIDE_INSTR_OFFSETS
	.align		4
        /*0114*/ 	.byte	0x04, 0x31
        /*0116*/ 	.short	(.L_91 - .L_90)


	//   ....[0]....
.L_90:
        /*0118*/ 	.word	0x00000190


	//   ....[1]....
        /*011c*/ 	.word	0x000001c0


	//   ....[2]....
        /*0120*/ 	.word	0x000001d0


	//   ....[3]....
        /*0124*/ 	.word	0x0000ca80


	//   ....[4]....
        /*0128*/ 	.word	0x0000cab0


	//   ....[5]....
        /*012c*/ 	.word	0x0000cb80


	//   ....[6]....
        /*0130*/ 	.word	0x0000cc50


	//----- nvinfo : EIATTR_COOP_GROUP_MASK_REGIDS
	.align		4
.L_91:
        /*0134*/ 	.byte	0x04, 0x29
        /*0136*/ 	.short	(.L_93 - .L_92)


	//   ....[0]....
.L_92:
        /*0138*/ 	.word	0xffffffff


	//   ....[1]....
        /*013c*/ 	.word	0xffffffff


	//   ....[2]....
        /*0140*/ 	.word	0xffffffff


	//   ....[3]....
        /*0144*/ 	.word	0xffffffff


	//   ....[4]....
        /*0148*/ 	.word	0xffffffff


	//   ....[5]....
        /*014c*/ 	.word	0xffffffff


	//   ....[6]....
        /*0150*/ 	.word	0xffffffff


	//   ....[7]....
        /*0154*/ 	.word	0xffffffff


	//   ....[8]....
        /*0158*/ 	.word	0xffffffff


	//   ....[9]....
        /*015c*/ 	.word	0xffffffff


	//   ....[10]....
        /*0160*/ 	.word	0xffffffff


	//   ....[11]....
        /*0164*/ 	.word	0xffffffff


	//   ....[12]....
        /*0168*/ 	.word	0xffffffff


	//   ....[13]....
        /*016c*/ 	.word	0xffffffff


	//   ....[14]....
        /*0170*/ 	.word	0xffffffff


	//   ....[15]....
        /*0174*/ 	.word	0xffffffff


	//   ....[16]....
        /*0178*/ 	.word	0xffffffff


	//   ....[17]....
        /*017c*/ 	.word	0xffffffff


	//   ....[18]....
        /*0180*/ 	.word	0xffffffff


	//   ....[19]....
        /*0184*/ 	.word	0xffffffff


	//   ....[20]....
        /*0188*/ 	.word	0xffffffff


	//   ....[21]....
        /*018c*/ 	.word	0xffffffff


	//   ....[22]....
        /*0190*/ 	.word	0xffffffff


	//   ....[23]....
        /*0194*/ 	.word	0x0500000f


	//   ....[24]....
        /*0198*/ 	.word	0x0500000f


	//----- nvinfo : EIATTR_COOP_GROUP_INSTR_OFFSETS
	.align		4
.L_93:
        /*019c*/ 	.byte	0x04, 0x28
        /*019e*/ 	.short	(.L_95 - .L_94)


	//   ....[0]....
.L_94:
        /*01a0*/ 	.word	0x00000060


	//   ....[1]....
        /*01a4*/ 	.word	0x000001a0


	//   ....[2]....
        /*01a8*/ 	.word	0x000001f0


	//   ....[3]....
        /*01ac*/ 	.word	0x000003e0


	//   ....[4]....
        /*01b0*/ 	.word	0x00000540


	//   ....[5]....
        /*01b4*/ 	.word	0x00000660


	//   ....[6]....
        /*01b8*/ 	.word	0x000007c0


	//   ....[7]....
        /*01bc*/ 	.word	0x00000db0


	//   ....[8]....
        /*01c0*/ 	.word	0x00004990


	//   ....[9]....
        /*01c4*/ 	.word	0x00004a30


	//   ....[10]....
        /*01c8*/ 	.word	0x00004dd0


	//   ....[11]....
        /*01cc*/ 	.word	0x00004e90


	//   ....[12]....
        /*01d0*/ 	.word	0x000091d0


	//   ....[13]....
        /*01d4*/ 	.word	0x00009200


	//   ....[14]....
        /*01d8*/ 	.word	0x00009620


	//   ....[15]....
        /*01dc*/ 	.word	0x00009710


	//   ....[16]....
        /*01e0*/ 	.word	0x0000a950


	//   ....[17]....
        /*01e4*/ 	.word	0x0000a990


	//   ....[18]....
        /*01e8*/ 	.word	0x0000ab90


	//   ....[19]....
        /*01ec*/ 	.word	0x0000ac40


	//   ....[20]....
        /*01f0*/ 	.word	0x0000bcd0


	//   ....[21]....
        /*01f4*/ 	.word	0x0000c210


	//   ....[22]....
        /*01f8*/ 	.word	0x0000f250


	//   ....[23]....
        /*01fc*/ 	.word	0x0000f760


	//   ....[24]....
        /*0200*/ 	.word	0x0000fc00


	//----- nvinfo : EIATTR_REG_RECONFIG
	.align		4
.L_95:
        /*0204*/ 	.byte	0x01, 0x54
	.zero		2


	//----- nvinfo : EIATTR_SYSCALL_OFFSETS
	.align		4
        /*0208*/ 	.byte	0x04, 0x46
        /*020a*/ 	.short	(.L_97 - .L_96)


	//   ....[0]....
.L_96:
        /*020c*/ 	.word	0x00001140


	//   ....[1]....
        /*0210*/ 	.word	0x0000c690


	//   ....[2]....
        /*0214*/ 	.word	0x0000c7d0


	//   ....[3]....
        /*0218*/ 	.word	0x0000c8d0


	//----- nvinfo : EIATTR_MBARRIER_INSTR_OFFSETS
	.align		4
.L_97:
        /*021c*/ 	.byte	0x04, 0x39
        /*021e*/ 	.short	(.L_99 - .L_98)


	//   ....[0]....
.L_98:
        /*0220*/ 	.word	0x00000290
        /*0224*/ 	.word	0x000000ff
        /*0228*/ 	.word	0x00036800
        /*022c*/ 	.short	0x0100
        /*022e*/ 	.byte	0x06
	.zero		1


	//   ....[1]....
        /*0230*/ 	.word	0x000002a0
        /*0234*/ 	.word	0x000000ff
        /*0238*/ 	.word	0x00036820
        /*023c*/ 	.short	0x0100
        /*023e*/ 	.byte	0x06
	.zero		1


	//   ....[2]....
        /*0240*/ 	.word	0x00000390
        /*0244*/ 	.word	0x000000ff
        /*0248*/ 	.word	0x00036830
        /*024c*/ 	.short	0x0100
        /*024e*/ 	.byte	0x08
	.zero		1


	//   ....[3]....
        /*0250*/ 	.word	0x000003a0
        /*0254*/ 	.word	0x000000ff
        /*0258*/ 	.word	0x00036840
        /*025c*/ 	.short	0x0100
        /*025e*/ 	.byte	0x08
	.zero		1


	//   ....[4]....
        /*0260*/ 	.word	0x000003b0
        /*0264*/ 	.word	0x000000ff
        /*0268*/ 	.word	0x00036838
        /*026c*/ 	.short	0x0100
        /*026e*/ 	.byte	0x08
	.zero		1


	//   ....[5]....
        /*0270*/ 	.word	0x000003c0
        /*0274*/ 	.word	0x000000ff
        /*0278*/ 	.word	0x00036848
        /*027c*/ 	.short	0x0100
        /*027e*/ 	.byte	0x08
	.zero		1


	//   ....[6]....
        /*0280*/ 	.word	0x000004f0
        /*0284*/ 	.word	0x000000ff
        /*0288*/ 	.word	0x00036850
        /*028c*/ 	.short	0x0100
        /*028e*/ 	.byte	0x08
	.zero		1


	//   ....[7]....
        /*0290*/ 	.word	0x00000500
        /*0294*/ 	.word	0x000000ff
        /*0298*/ 	.word	0x00036860
        /*029c*/ 	.short	0x0100
        /*029e*/ 	.byte	0x08
	.zero		1


	//   ....[8]....
        /*02a0*/ 	.word	0x00000510
        /*02a4*/ 	.word	0x000000ff
        /*02a8*/ 	.word	0x00036858
        /*02ac*/ 	.short	0x0100
        /*02ae*/ 	.byte	0x08
	.zero		1


	//   ....[9]....
        /*02b0*/ 	.word	0x00000520
        /*02b4*/ 	.word	0x000000ff
        /*02b8*/ 	.word	0x00036868
        /*02bc*/ 	.short	0x0100
        /*02be*/ 	.byte	0x08
	.zero		1


	//   ....[10]....
        /*02c0*/ 	.word	0x00000610
        /*02c4*/ 	.word	0x000000ff
        /*02c8*/ 	.word	0x00036870
        /*02cc*/ 	.short	0x0100
        /*02ce*/ 	.byte	0x06
	.zero		1


	//   ....[11]....
        /*02d0*/ 	.word	0x00000620
        /*02d4*/ 	.word	0x000000ff
        /*02d8*/ 	.word	0x00036880
        /*02dc*/ 	.short	0x0100
        /*02de*/ 	.byte	0x06
	.zero		1


	//   ....[12]....
        /*02e0*/ 	.word	0x00000630
        /*02e4*/ 	.word	0x000000ff
        /*02e8*/ 	.word	0x00036878
        /*02ec*/ 	.short	0x0100
        /*02ee*/ 	.byte	0x06
	.zero		1


	//   ....[13]....
        /*02f0*/ 	.word	0x00000640
        /*02f4*/ 	.word	0x000000ff
        /*02f8*/ 	.word	0x00036888
        /*02fc*/ 	.short	0x0100
        /*02fe*/ 	.byte	0x06
	.zero		1


	//   ....[14]....
        /*0300*/ 	.word	0x00000770
        /*0304*/ 	.word	0x000000ff
        /*0308*/ 	.word	0x00036890
        /*030c*/ 	.short	0x0100
        /*030e*/ 	.byte	0x08
	.zero		1


	//   ....[15]....
        /*0310*/ 	.word	0x00000780
        /*0314*/ 	.word	0x000000ff
        /*0318*/ 	.word	0x000368a0
        /*031c*/ 	.short	0x0100
        /*031e*/ 	.byte	0x08
	.zero		1


	//   ....[16]....
        /*0320*/ 	.word	0x00000790
        /*0324*/ 	.word	0x000000ff
        /*0328*/ 	.word	0x00036898
        /*032c*/ 	.short	0x0100
        /*032e*/ 	.byte	0x08
	.zero		1


	//   ....[17]....
        /*0330*/ 	.word	0x000007a0
        /*0334*/ 	.word	0x000000ff
        /*0338*/ 	.word	0x000368a8
        /*033c*/ 	.short	0x0100
        /*033e*/ 	.byte	0x08
	.zero		1


	//   ....[18]....
        /*0340*/ 	.word	0x000008d0
        /*0344*/ 	.word	0x000000ff
        /*0348*/ 	.word	0x000368b0
        /*034c*/ 	.short	0x0100
        /*034e*/ 	.byte	0x08
	.zero		1


	//   ....[19]....
        /*0350*/ 	.word	0x000008e0
        /*0354*/ 	.word	0x000000ff
        /*0358*/ 	.word	0x000368c0
        /*035c*/ 	.short	0x0100
        /*035e*/ 	.byte	0x08
	.zero		1


	//   ....[20]....
        /*0360*/ 	.word	0x000008f0
        /*0364*/ 	.word	0x000000ff
        /*0368*/ 	.word	0x000368b8
        /*036c*/ 	.short	0x0100
        /*036e*/ 	.byte	0x08
	.zero		1


	//   ....[21]....
        /*0370*/ 	.word	0x00000900
        /*0374*/ 	.word	0x000000ff
        /*0378*/ 	.word	0x000368c8
        /*037c*/ 	.short	0x0100
        /*037e*/ 	.byte	0x08
	.zero		1


	//   ....[22]....
        /*0380*/ 	.word	0x000011d0
        /*0384*/ 	.word	0x000000ff
        /*0388*/ 	.word	0x00036800
        /*038c*/ 	.short	0x010a
        /*038e*/ 	.byte	0x06
	.zero		1


	//   ....[23]....
        /*0390*/ 	.word	0x00001270
        /*0394*/ 	.word	0x00000000
        /*0398*/ 	.word	0x00036830
        /*039c*/ 	.short	0x010a
        /*039e*/ 	.byte	0x3f
	.zero		1


	//   ....[24]....
        /*03a0*/ 	.word	0x000012f0
        /*03a4*/ 	.word	0x00000000
        /*03a8*/ 	.word	0x00036830
        /*03ac*/ 	.short	0x010a
        /*03ae*/ 	.byte	0x3f
	.zero		1


	//   ....[25]....
        /*03b0*/ 	.word	0x00004670
        /*03b4*/ 	.word	0x00000000
        /*03b8*/ 	.word	0x00000000
        /*03bc*/ 	.short	0x0101
        /*03be*/ 	.byte	0x3f
	.zero		1


	//   ....[26]....
        /*03c0*/ 	.word	0x00006090
        /*03c4*/ 	.word	0x000000ff
        /*03c8*/ 	.word	0x00036830
        /*03cc*/ 	.short	0x010a
        /*03ce*/ 	.byte	0x3c
	.zero		1


	//   ....[27]....
        /*03d0*/ 	.word	0x000060d0
        /*03d4*/ 	.word	0x000000ff
        /*03d8*/ 	.word	0x00036830
        /*03dc*/ 	.short	0x010a
        /*03de*/ 	.byte	0x3c
	.zero		1


	//   ....[28]....
        /*03e0*/ 	.word	0x00008670
        /*03e4*/ 	.word	0x000000ff
        /*03e8*/ 	.word	0x00036850
        /*03ec*/ 	.short	0x010a
        /*03ee*/ 	.byte	0x04
	.zero		1


	//   ....[29]....
        /*03f0*/ 	.word	0x000086b0
        /*03f4*/ 	.word	0x000000ff
        /*03f8*/ 	.word	0x00036850
        /*03fc*/ 	.short	0x010a
        /*03fe*/ 	.byte	0x04
	.zero		1


	//   ....[30]....
        /*0400*/ 	.word	0x00009ca0
        /*0404*/ 	.word	0x0000000d
        /*0408*/ 	.word	0x00000000
        /*040c*/ 	.short	0x0101
        /*040e*/ 	.byte	0x3f
	.zero		1


	//   ....[31]....
        /*0410*/ 	.word	0x00009cf0
        /*0414*/ 	.word	0x00000015
        /*0418*/ 	.word	0x00000000
        /*041c*/ 	.short	0x0101
        /*041e*/ 	.byte	0x3f
	.zero		1


	//   ....[32]....
        /*0420*/ 	.word	0x0000a8c0
        /*0424*/ 	.word	0x000000ff
        /*0428*/ 	.word	0x00036850
        /*042c*/ 	.short	0x010a
        /*042e*/ 	.byte	0x07
	.zero		1


	//   ....[33]....
        /*0430*/ 	.word	0x0000a900
        /*0434*/ 	.word	0x000000ff
        /*0438*/ 	.word	0x00036850
        /*043c*/ 	.short	0x010a
        /*043e*/ 	.byte	0x07
	.zero		1


	//   ....[34]....
        /*0440*/ 	.word	0x0000b3d0
        /*0444*/ 	.word	0x0000000b
        /*0448*/ 	.word	0x00000000
        /*044c*/ 	.short	0x0101
        /*044e*/ 	.byte	0x3f
	.zero		1


	//   ....[35]....
        /*0450*/ 	.word	0x0000c0d0
        /*0454*/ 	.word	0x000000ff
        /*0458*/ 	.word	0x00000000
        /*045c*/ 	.short	0x0101
        /*045e*/ 	.byte	0x06
	.zero		1


	//   ....[36]....
        /*0460*/ 	.word	0x0000cf90
        /*0464*/ 	.word	0x00000006
        /*0468*/ 	.word	0x00036840
        /*046c*/ 	.short	0x010a
        /*046e*/ 	.byte	0x3f
	.zero		1


	//   ....[37]....
        /*0470*/ 	.word	0x0000d4f0
        /*0474*/ 	.word	0x00000009
        /*0478*/ 	.word	0x00036820
        /*047c*/ 	.short	0x010a
        /*047e*/ 	.byte	0x3f
	.zero		1


	//   ....[38]....
        /*0480*/ 	.word	0x0000d7d0
        /*0484*/ 	.word	0x00000002
        /*0488*/ 	.word	0x00036840
        /*048c*/ 	.short	0x010a
        /*048e*/ 	.byte	0x3f
	.zero		1


	//   ....[39]....
        /*0490*/ 	.word	0x0000da90
        /*0494*/ 	.word	0x00000002
        /*0498*/ 	.word	0x00000060
        /*049c*/ 	.short	0x010a
        /*049e*/ 	.byte	0x3f
	.zero		1


	//   ....[40]....
        /*04a0*/ 	.word	0x0000e020
        /*04a4*/ 	.word	0x00000002
        /*04a8*/ 	.word	0x00036840
        /*04ac*/ 	.short	0x010a
        /*04ae*/ 	.byte	0x3f
	.zero		1


	//   ....[41]....
        /*04b0*/ 	.word	0x0000e2e0
        /*04b4*/ 	.word	0x00000002
        /*04b8*/ 	.word	0x00000060
        /*04bc*/ 	.short	0x010a
        /*04be*/ 	.byte	0x3f
	.zero		1


	//   ....[42]....
        /*04c0*/ 	.word	0x0000e7a0
        /*04c4*/ 	.word	0x00000002
        /*04c8*/ 	.word	0x00036840
        /*04cc*/ 	.short	0x010a
        /*04ce*/ 	.byte	0x3f
	.zero		1


	//   ....[43]....
        /*04d0*/ 	.word	0x0000ea80
        /*04d4*/ 	.word	0x00000002
        /*04d8*/ 	.word	0x00000060
        /*04dc*/ 	.short	0x010a
        /*04de*/ 	.byte	0x3f
	.zero		1


	//   ....[44]....
        /*04e0*/ 	.word	0x0000edf0
        /*04e4*/ 	.word	0x00000003
        /*04e8*/ 	.word	0x00036860
        /*04ec*/ 	.short	0x010a
        /*04ee*/ 	.byte	0x3f
	.zero		1


	//   ....[45]....
        /*04f0*/ 	.word	0x0000f1d0
        /*04f4*/ 	.word	0x00000000
        /*04f8*/ 	.word	0x00036820
        /*04fc*/ 	.short	0x010a
        /*04fe*/ 	.byte	0x3f
	.zero		1


	//   ....[46]....
        /*0500*/ 	.word	0x0000f390
        /*0504*/ 	.word	0x00000006
        /*0508*/ 	.word	0x00000000
        /*050c*/ 	.short	0x010a
        /*050e*/ 	.byte	0x3f
	.zero		1


	//   ....[47]....
        /*0510*/ 	.word	0x0000f400
        /*0514*/ 	.word	0x00000003
        /*0518*/ 	.word	0x00000000
        /*051c*/ 	.short	0x010a
        /*051e*/ 	.byte	0x3f
	.zero		1


	//   ....[48]....
        /*0520*/ 	.word	0x0000f460
        /*0524*/ 	.word	0x00000010
        /*0528*/ 	.word	0x00000000
        /*052c*/ 	.short	0x010a
        /*052e*/ 	.byte	0x3f
	.zero		1


	//   ....[49]....
        /*0530*/ 	.word	0x0000f490
        /*0534*/ 	.word	0x00000003
        /*0538*/ 	.word	0x00000000
        /*053c*/ 	.short	0x010a
        /*053e*/ 	.byte	0x3f
	.zero		1


	//   ....[50]....
        /*0540*/ 	.word	0x0000f510
        /*0544*/ 	.word	0x00000003
        /*0548*/ 	.word	0x00036800
        /*054c*/ 	.short	0x010a
        /*054e*/ 	.byte	0x3f
	.zero		1


	//   ....[51]....
        /*0550*/ 	.word	0x0000f560
        /*0554*/ 	.word	0x00000000
        /*0558*/ 	.word	0x00036830
        /*055c*/ 	.short	0x010a
        /*055e*/ 	.byte	0x3f
	.zero		1


	//   ....[52]....
        /*0560*/ 	.word	0x0000f5c0
        /*0564*/ 	.word	0x00000009
        /*0568*/ 	.word	0x00036830
        /*056c*/ 	.short	0x010a
        /*056e*/ 	.byte	0x3f
	.zero		1


	//   ....[53]....
        /*0570*/ 	.word	0x0000f620
        /*0574*/ 	.word	0x00000007
        /*0578*/ 	.word	0x00036850
        /*057c*/ 	.short	0x010a
        /*057e*/ 	.byte	0x3f
	.zero		1


	//   ....[54]....
        /*0580*/ 	.word	0x0000f680
        /*0584*/ 	.word	0x00000005
        /*0588*/ 	.word	0x00036850
        /*058c*/ 	.short	0x010a
        /*058e*/ 	.byte	0x3f
	.zero		1


	//   ....[55]....
        /*0590*/ 	.word	0x0000f820
        /*0594*/ 	.word	0x00000006
        /*0598*/ 	.word	0x00036840
        /*059c*/ 	.short	0x010a
        /*059e*/ 	.byte	0x3f
	.zero		1


	//   ....[56]....
        /*05a0*/ 	.word	0x0000f8a0
        /*05a4*/ 	.word	0x00000007
        /*05a8*/ 	.word	0x00036820
        /*05ac*/ 	.short	0x010a
        /*05ae*/ 	.byte	0x3f
	.zero		1


	//   ....[57]....
        /*05b0*/ 	.word	0x0000f8f0
        /*05b4*/ 	.word	0x00000002
        /*05b8*/ 	.word	0x00036840
        /*05bc*/ 	.short	0x010a
        /*05be*/ 	.byte	0x3f
	.zero		1


	//   ....[58]....
        /*05c0*/ 	.word	0x0000f940
        /*05c4*/ 	.word	0x00000002
        /*05c8*/ 	.word	0x00000060
        /*05cc*/ 	.short	0x010a
        /*05ce*/ 	.byte	0x3f
	.zero		1


	//   ....[59]....
        /*05d0*/ 	.word	0x0000f990
        /*05d4*/ 	.word	0x00000002
        /*05d8*/ 	.word	0x00036840
        /*05dc*/ 	.short	0x010a
        /*05de*/ 	.byte	0x3f
	.zero		1


	//   ....[60]....
        /*05e0*/ 	.word	0x0000f9e0
        /*05e4*/ 	.word	0x00000002
        /*05e8*/ 	.word	0x00000060
        /*05ec*/ 	.short	0x010a
        /*05ee*/ 	.byte	0x3f
	.zero		1


	//   ....[61]....
        /*05f0*/ 	.word	0x0000fa30
        /*05f4*/ 	.word	0x00000002
        /*05f8*/ 	.word	0x00036840
        /*05fc*/ 	.short	0x010a
        /*05fe*/ 	.byte	0x3f
	.zero		1


	//   ....[62]....
        /*0600*/ 	.word	0x0000fa80
        /*0604*/ 	.word	0x00000002
        /*0608*/ 	.word	0x00000060
        /*060c*/ 	.short	0x010a
        /*060e*/ 	.byte	0x3f
	.zero		1


	//   ....[63]....
        /*0610*/ 	.word	0x0000fad0
        /*0614*/ 	.word	0x00000003
        /*0618*/ 	.word	0x00036860
        /*061c*/ 	.short	0x010a
        /*061e*/ 	.byte	0x3f
	.zero		1


	//   ....[64]....
        /*0620*/ 	.word	0x0000fb20
        /*0624*/ 	.word	0x00000000
        /*0628*/ 	.word	0x00036820
        /*062c*/ 	.short	0x010a
        /*062e*/ 	.byte	0x3f
	.zero		1


	//   ....[65]....
        /*0630*/ 	.word	0x0000fcc0
        /*0634*/ 	.word	0x00000006
        /*0638*/ 	.word	0x00000000
        /*063c*/ 	.short	0x010a
        /*063e*/ 	.byte	0x3f
	.zero		1


	//   ....[66]....
        /*0640*/ 	.word	0x0000fd10
        /*0644*/ 	.word	0x00000003
        /*0648*/ 	.word	0x00000000
        /*064c*/ 	.short	0x010a
        /*064e*/ 	.byte	0x3f
	.zero		1


	//   ....[67]....
        /*0650*/ 	.word	0x0000fd60
        /*0654*/ 	.word	0x00000010
        /*0658*/ 	.word	0x00000000
        /*065c*/ 	.short	0x010a
        /*065e*/ 	.byte	0x3f
	.zero		1


	//----- nvinfo : EIATTR_NUM_MBARRIERS
	.align		4
.L_99:
        /*0660*/ 	.byte	0x03, 0x38
        /*0662*/ 	.short	0x0016


	//----- nvinfo : EIATTR_EXIT_INSTR_OFFSETS
	.align		4
        /*0664*/ 	.byte	0x04, 0x1c
        /*0666*/ 	.short	(.L_101 - .L_100)


	//   ....[0]....
.L_100:
        /*0668*/ 	.word	0x00000a20


	//   ....[1]....
        /*066c*/ 	.word	0x0000c1d0


	//   ....[2]....
        /*0670*/ 	.word	0x0000c230


	//   ....[3]....
        /*0674*/ 	.word	0x0000f4e0


	//----- nvinfo : EIATTR_MAX_THREADS
	.align		4
.L_101:
        /*0678*/ 	.byte	0x04, 0x05
        /*067a*/ 	.short	(.L_103 - .L_102)
.L_102:
        /*067c*/ 	.word	0x00000180
        /*0680*/ 	.word	0x00000001
        /*0684*/ 	.word	0x00000001


	//----- nvinfo : EIATTR_CRS_STACK_SIZE
	.align		4
.L_103:
        /*0688*/ 	.byte	0x04, 0x1e
        /*068a*/ 	.short	(.L_105 - .L_104)
.L_104:
        /*068c*/ 	.word	0x00000000


	//----- nvinfo : EIATTR_CBANK_PARAM_SIZE
	.align		4
.L_105:
        /*0690*/ 	.byte	0x03, 0x19
        /*0692*/ 	.short	0x0bf0


	//----- nvinfo : EIATTR_PARAM_CBANK
	.align		4
        /*0694*/ 	.byte	0x04, 0x0a
        /*0696*/ 	.short	(.L_107 - .L_106)
	.align		4
.L_106:
        /*0698*/ 	.word	index@(.nv.constant0._ZN7cutlass13device_kernelIN5flash11enable_sm90INS1_16FlashAttnFwdSm90INS1_25CollectiveMainloopFwdSm90ILi2EN4cute5tupleIJNS5_1CILi1EEES8_S8_EEENS6_IJNS7_ILi128EEENS7_ILi112EEENS7_ILi192EEEEEELi192ENS_6half_tEfNS_4arch4Sm90ELb0ELb0ELb1ELb0ELb0ELb0ELb0ELb1ELb1ELb0ELb0ELb0EEENS1_21CollectiveEpilogueFwdINS6_IJSA_SC_SB_EEES9_SE_SG_Li256ELb0ELb0ELb0ELb0EEENS1_29StaticPersistentTileSchedulerILb0EEEEEEEEEvNT_6ParamsE)
        /*069c*/ 	.short	0x0210
        /*069e*/ 	.short	0x0bf0


	//----- nvinfo : EIATTR_SW_WAR
	.align		4
.L_107:
        /*06a0*/ 	.byte	0x04, 0x36
        /*06a2*/ 	.short	(.L_109 - .L_108)
.L_108:
        /*06a4*/ 	.word	0x00000008
.L_109:


//--------------------- .nv.info._ZN7cutlass13device_kernelIN5flash11enable_sm90INS1_16FlashAttnFwdSm90INS1_25CollectiveMainloopFwdSm90ILi2EN4cute5tupleIJNS5_1CILi2EEENS7_ILi1EEES9_EEENS6_IJNS7_ILi128EEENS7_ILi112EEENS7_ILi192EEEEEELi192ENS_6half_tEfNS_4arch4Sm90ELb0ELb0ELb1ELb0ELb0ELb0ELb0ELb1ELb1ELb0ELb0ELb0EEENS1_21CollectiveEpilogueFwdINS6_IJSB_SD_SC_EEESA_SF_SH_Li256ELb0ELb0ELb0ELb0EEENS1_29StaticPersistentTileSchedulerILb0EEEEEEEEEvNT_6ParamsE --------------------------
	.section	.nv.info._ZN7cutlass13device_kernelIN5flash11enable_sm90INS1_16FlashAttnFwdSm90INS1_25CollectiveMainloopFwdSm90ILi2EN4cute5tupleIJNS5_1CILi2EEENS7_ILi1EEES9_EEENS6_IJNS7_ILi128EEENS7_ILi112EEENS7_ILi192EEEEEELi192ENS_6half_tEfNS_4arch4Sm90ELb0ELb0ELb1ELb0ELb0ELb0ELb0ELb1ELb1ELb0ELb0ELb0EEENS1_21CollectiveEpilogueFwdINS6_IJSB_SD_SC_EEESA_SF_SH_Li256ELb0ELb0ELb0ELb0EEENS1_29StaticPersistentTileSchedulerILb0EEEEEEEEEvNT_6ParamsE,"",@"SHT_CUDA_INFO"
	.sectionflags	@""
	.align	4


	//----- nvinfo : EIATTR_CUDA_API_VERSION
	.align		4
        /*0000*/ 	.byte	0x04, 0x37
        /*0002*/ 	.short	(.L_111 - .L_110)
.L_110:
        /*0004*/ 	.word	0x00000082


	//----- nvinfo : EIATTR_KPARAM_INFO
	.align		4
.L_111:
        /*0008*/ 	.byte	0x04, 0x17
        /*000a*/ 	.short	(.L_113 - .L_112)
.L_112:
        /*000c*/ 	.word	0x00000000
        /*0010*/ 	.short	0x0000
        /*0012*/ 	.short	0x0070
        /*0014*/ 	.byte	0x00, 0xf0, 0x01, 0x2e


	//----- nvinfo : EIATTR_SPARSE_MMA_MASK
	.align		4
.L_113:
        /*0018*/ 	.byte	0x03, 0x50
        /*001a*/ 	.short	0x0000


	//----- nvinfo : EIATTR_MAXREG_COUNT
	.align		4
        /*001c*/ 	.byte	0x03, 0x1b
        /*001e*/ 	.short	0x00a8


	//----- nvinfo : EIATTR_NUM_BARRIERS
	.align		4
        /*0020*/ 	.byte	0x02, 0x4c
        /*0022*/ 	.byte	0x09
	.zero		1


	//----- nvinfo : EIATTR_EXTERNS
	.align		4
        /*0024*/ 	.byte	0x04, 0x0f
        /*0026*/ 	.short	(.L_115 - .L_114)


	//   ....[0]....
	.align		4
.L_114:
        /*0028*/ 	.word	index@(__assertfail)


	//----- nvinfo : EIATTR_ANNOTATIONS
	.align		4
.L_115:
        /*002c*/ 	.byte	0x04, 0x55
        /*002e*/ 	.short	(.L_117 - .L_116)


	//   ....[0]....
.L_116:
        /* <DEDUP_REMOVED lines=25> */
        /*01b4*/ 	.byte	0xe0, 0xf2, 0x00, 0x00


	//----- nvinfo : EIATTR_MERCURY_ISA_VERSION
	.align		4
.L_117:
        /*01b8*/ 	.byte	0x03, 0x5f
        /*01ba*/ 	.short	0x0101


	//----- nvinfo : EIATTR_INT_WARP_WIDE_INSTR_OFFSETS
	.align		4
        /*01bc*/ 	.byte	0x04, 0x31
        /*01be*/ 	.short	(.L_119 - .L_118)


	//   ....[0]....
.L_118:
        /*01c0*/ 	.word	0x00000180


	//   ....[1]....
        /*01c4*/ 	.word	0x00000220


	//   ....[2]....
        /*01c8*/ 	.word	0x00000290


	//   ....[3]....
        /*01cc*/ 	.word	0x0000c870


	//   ....[4]....
        /*01d0*/ 	.word	0x0000c8a0


	//   ....[5]....
        /*01d4*/ 	.word	0x0000c980


	//   ....[6]....
        /*01d8*/ 	.word	0x0000ca60


	//----- nvinfo : EIATTR_COOP_GROUP_MASK_REGIDS
	.align		4
.L_119:
        /*01dc*/ 	.byte	0x04, 0x29
        /*01de*/ 	.short	(.L_121 - .L_120)


	//   ....[0]....
.L_120:
        /*01e0*/ 	.word	0xffffffff


	//   ....[1]....
        /*01e4*/ 	.word	0xffffffff


	//   ....[2]....
        /*01e8*/ 	.word	0xffffffff


	//   ....[3]....
        /*01ec*/ 	.word	0xffffffff


	//   ....[4]....
        /*01f0*/ 	.word	0xffffffff


	//   ....[5]....
        /*01f4*/ 	.word	0xffffffff


	//   ....[6]....
        /*01f8*/ 	.word	0xffffffff


	//   ....[7]....
        /*01fc*/ 	.word	0xffffffff


	//   ....[8]....
        /*0200*/ 	.word	0xffffffff


	//   ....[9]....
        /*0204*/ 	.word	0xffffffff


	//   ....[10]....
        /*0208*/ 	.word	0xffffffff


	//   ....[11]....
        /*020c*/ 	.word	0xffffffff


	//   ....[12]....
        /*0210*/ 	.word	0xffffffff


	//   ....[13]....
        /*0214*/ 	.word	0xffffffff


	//   ....[14]....
        /*0218*/ 	.word	0xffffffff


	//   ....[15]....
        /*021c*/ 	.word	0xffffffff


	//   ....[16]....
        /*0220*/ 	.word	0xffffffff


	//   ....[17]....
        /*0224*/ 	.word	0xffffffff


	//   ....[18]....
        /*0228*/ 	.word	0xffffffff


	//   ....[19]....
        /*022c*/ 	.word	0xffffffff


	//   ....[20]....
        /*0230*/ 	.word	0xffffffff


	//   ....[21]....
        /*0234*/ 	.word	0xffffffff


	//   ....[22]....
        /*0238*/ 	.word	0xffffffff


	//   ....[23]....
        /*023c*/ 	.word	0xffffffff


	//   ....[24]....
        /*0240*/ 	.word	0x0500000f


	//   ....[25]....
        /*0244*/ 	.word	0x0500000f


	//----- nvinfo : EIATTR_COOP_GROUP_INSTR_OFFSETS
	.align		4
.L_121:
        /*0248*/ 	.byte	0x04, 0x28
        /*024a*/ 	.short	(.L_123 - .L_122)


	//   ....[0]....
.L_122:
        /*024c*/ 	.word	0x00000060


	//   ....[1]....
        /*0250*/ 	.word	0x00000190


	//   ....[2]....
        /*0254*/ 	.word	0x00000230


	//   ....[3]....
        /*0258*/ 	.word	0x00000410


	//   ....[4]....
        /*025c*/ 	.word	0x00000640


	//   ....[5]....
        /*0260*/ 	.word	0x00000890


	//   ....[6]....
        /*0264*/ 	.word	0x00000b10


	//   ....[7]....
        /*0268*/ 	.word	0x00000e40


	//   ....[8]....
        /*026c*/ 	.word	0x000012d0


	//   ....[9]....
        /*0270*/ 	.word	0x00004960


	//   ....[10]....
        /*0274*/ 	.word	0x00004a00


	//   ....[11]....
        /*0278*/ 	.word	0x00004db0


	//   ....[12]....
        /*027c*/ 	.word	0x00004ea0


	//   ....[13]....
        /*0280*/ 	.word	0x000090b0


	//   ....[14]....
        /*0284*/ 	.word	0x00009100


	//   ....[15]....
        /*0288*/ 	.word	0x00009120


	//   ....[16]....
        /*028c*/ 	.word	0x00009140


	//   ....[17]....
        /*0290*/ 	.word	0x0000a670


	//   ....[18]....
        /*0294*/ 	.word	0x0000a680


	//   ....[19]....
        /*0298*/ 	.word	0x0000a720


	//   ....[20]....
        /*029c*/ 	.word	0x0000a740


	//   ....[21]....
        /*02a0*/ 	.word	0x0000bc00


	//   ....[22]....
        /*02a4*/ 	.word	0x0000bf50


	//   ....[23]....
        /*02a8*/ 	.word	0x0000f260


	//   ....[24]....
        /*02ac*/ 	.word	0x0000f750


	//   ....[25]....
        /*02b0*/ 	.word	0x0000fbf0


	//----- nvinfo : EIATTR_REG_RECONFIG
	.align		4
.L_123:
        /*02b4*/ 	.byte	0x01, 0x54
	.zero		2


	//----- nvinfo : EIATTR_SYSCALL_OFFSETS
	.align		4
        /*02b8*/ 	.byte	0x04, 0x46
        /*02ba*/ 	.short	(.L_125 - .L_124)


	//   ....[0]....
.L_124:
        /*02bc*/ 	.word	0x00001660


	//   ....[1]....
        /*02c0*/ 	.word	0x0000c480


	//   ....[2]....
        /*02c4*/ 	.word	0x0000c5c0


	//   ....[3]....
        /*02c8*/ 	.word	0x0000c6c0


	//----- nvinfo : EIATTR_MBARRIER_INSTR_OFFSETS
	.align		4
.L_125:
        /*02cc*/ 	.byte	0x04, 0x39
        /*02ce*/ 	.short	(.L_127 - .L_126)


	//   ....[0]....
.L_126:
        /*02d0*/ 	.word	0x000002b0
        /*02d4*/ 	.word	0x000000ff
        /*02d8*/ 	.word	0x00036800
        /*02dc*/ 	.short	0x0100
        /*02de*/ 	.byte	0x08
	.zero		1


	//   ....[1]....
        /*02e0*/ 	.word	0x000002c0
        /*02e4*/ 	.word	0x000000ff
        /*02e8*/ 	.word	0x00036820
        /*02ec*/ 	.short	0x0100
        /*02ee*/ 	.byte	0x08
	.zero		1


	//   ....[2]....
        /*02f0*/ 	.word	0x000003b0
        /*02f4*/ 	.word	0x000000ff
        /*02f8*/ 	.word	0x00036830
        /*02fc*/ 	.short	0x0100
        /*02fe*/ 	.byte	0x08
	.zero		1


	//   ....[3]....
        /*0300*/ 	.word	0x000003c0
        /*0304*/ 	.word	0x000000ff
        /*0308*/ 	.word	0x00036840
        /*030c*/ 	.short	0x0100
        /*030e*/ 	.byte	0x08
	.zero		1


	//   ....[4]....
        /*0310*/ 	.word	0x000003d0
        /*0314*/ 	.word	0x000000ff
        /*0318*/ 	.word	0x00036838
        /*031c*/ 	.short	0x0100
        /*031e*/ 	.byte	0x08
	.zero		1


	//   ....[5]....
        /*0320*/ 	.word	0x000003e0
        /*0324*/ 	.word	0x000000ff
        /*0328*/ 	.word	0x00036848
        /*032c*/ 	.short	0x0100
        /*032e*/ 	.byte	0x08
	.zero		1


	//   ....[6]....
        /*0330*/ 	.word	0x000005f0
        /*0334*/ 	.word	0x000000ff
        /*0338*/ 	.word	0x00036850
        /*033c*/ 	.short	0x0100
        /*033e*/ 	.byte	0x08
	.zero		1


	//   ....[7]....
        /*0340*/ 	.word	0x00000600
        /*0344*/ 	.word	0x000000ff
        /*0348*/ 	.word	0x00036860
        /*034c*/ 	.short	0x0100
        /*034e*/ 	.byte	0x08
	.zero		1


	//   ....[8]....
        /*0350*/ 	.word	0x00000610
        /*0354*/ 	.word	0x000000ff
        /*0358*/ 	.word	0x00036858
        /*035c*/ 	.short	0x0100
        /*035e*/ 	.byte	0x08
	.zero		1


	//   ....[9]....
        /*0360*/ 	.word	0x00000620
        /*0364*/ 	.word	0x000000ff
        /*0368*/ 	.word	0x00036868
        /*036c*/ 	.short	0x0100
        /*036e*/ 	.byte	0x08
	.zero		1


	//   ....[10]....
        /*0370*/ 	.word	0x00000840
        /*0374*/ 	.word	0x000000ff
        /*0378*/ 	.word	0x00036870
        /*037c*/ 	.short	0x0100
        /*037e*/ 	.byte	0x08
	.zero		1


	//   ....[11]....
        /*0380*/ 	.word	0x00000850
        /*0384*/ 	.word	0x000000ff
        /*0388*/ 	.word	0x00036880
        /*038c*/ 	.short	0x0100
        /*038e*/ 	.byte	0x08
	.zero		1


	//   ....[12]....
        /*0390*/ 	.word	0x00000860
        /*0394*/ 	.word	0x000000ff
        /*0398*/ 	.word	0x00036878
        /*039c*/ 	.short	0x0100
        /*039e*/ 	.byte	0x08
	.zero		1


	//   ....[13]....
        /*03a0*/ 	.word	0x00000870
        /*03a4*/ 	.word	0x000000ff
        /*03a8*/ 	.word	0x00036888
        /*03ac*/ 	.short	0x0100
        /*03ae*/ 	.byte	0x08
	.zero		1


	//   ....[14]....
        /*03b0*/ 	.word	0x00000ac0
        /*03b4*/ 	.word	0x000000ff
        /*03b8*/ 	.word	0x00036890
        /*03bc*/ 	.short	0x0100
        /*03be*/ 	.byte	0x08
	.zero		1


	//   ....[15]....
        /*03c0*/ 	.word	0x00000ad0
        /*03c4*/ 	.word	0x000000ff
        /*03c8*/ 	.word	0x000368a0
        /*03cc*/ 	.short	0x0100
        /*03ce*/ 	.byte	0x08
	.zero		1


	//   ....[16]....
        /*03d0*/ 	.word	0x00000ae0
        /*03d4*/ 	.word	0x000000ff
        /*03d8*/ 	.word	0x00036898
        /*03dc*/ 	.short	0x0100
        /*03de*/ 	.byte	0x08
	.zero		1


	//   ....[17]....
        /*03e0*/ 	.word	0x00000af0
        /*03e4*/ 	.word	0x000000ff
        /*03e8*/ 	.word	0x000368a8
        /*03ec*/ 	.short	0x0100
        /*03ee*/ 	.byte	0x08
	.zero		1


	//   ....[18]....
        /*03f0*/ 	.word	0x00000d90
        /*03f4*/ 	.word	0x000000ff
        /*03f8*/ 	.word	0x000368b0
        /*03fc*/ 	.short	0x0100
        /*03fe*/ 	.byte	0x08
	.zero		1


	//   ....[19]....
        /*0400*/ 	.word	0x00000da0
        /*0404*/ 	.word	0x000000ff
        /*0408*/ 	.word	0x000368c0
        /*040c*/ 	.short	0x0100
        /*040e*/ 	.byte	0x08
	.zero		1


	//   ....[20]....
        /*0410*/ 	.word	0x00000db0
        /*0414*/ 	.word	0x000000ff
        /*0418*/ 	.word	0x000368b8
        /*041c*/ 	.short	0x0100
        /*041e*/ 	.byte	0x08
	.zero		1


	//   ....[21]....
        /*0420*/ 	.word	0x00000dc0
        /*0424*/ 	.word	0x000000ff
        /*0428*/ 	.word	0x000368c8
        /*042c*/ 	.short	0x0100
        /*042e*/ 	.byte	0x08
	.zero		1


	//   ....[22]....
        /*0430*/ 	.word	0x000016b0
        /*0434*/ 	.word	0x000000ff
        /*0438*/ 	.word	0x00036800
        /*043c*/ 	.short	0x010a
        /*043e*/ 	.byte	0x04
	.zero		1


	//   ....[23]....
        /*0440*/ 	.word	0x00001750
        /*0444*/ 	.word	0x00000000
        /*0448*/ 	.word	0x00036830
        /*044c*/ 	.short	0x010a
        /*044e*/ 	.byte	0x3f
	.zero		1


	//   ....[24]....
        /*0450*/ 	.word	0x00001790
        /*0454*/ 	.word	0x00000000
        /*0458*/ 	.word	0x00036830
        /*045c*/ 	.short	0x010a
        /*045e*/ 	.byte	0x3f
	.zero		1


	//   ....[25]....
        /*0460*/ 	.word	0x000050d0
        /*0464*/ 	.word	0x00000000
        /*0468*/ 	.word	0x00000000
        /*046c*/ 	.short	0x0101
        /*046e*/ 	.byte	0x3f
	.zero		1


	//   ....[26]....
        /*0470*/ 	.word	0x00005d40
        /*0474*/ 	.word	0x000000ff
        /*0478*/ 	.word	0x00036830
        /*047c*/ 	.short	0x010a
        /*047e*/ 	.byte	0x3c
	.zero		1


	//   ....[27]....
        /*0480*/ 	.word	0x00005d80
        /*0484*/ 	.word	0x000000ff
        /*0488*/ 	.word	0x00036830
        /*048c*/ 	.short	0x010a
        /*048e*/ 	.byte	0x3c
	.zero		1


	//   ....[28]....
        /*0490*/ 	.word	0x00008320
        /*0494*/ 	.word	0x000000ff
        /*0498*/ 	.word	0x00036850
        /*049c*/ 	.short	0x010a
        /*049e*/ 	.byte	0x05
	.zero		1


	//   ....[29]....
        /*04a0*/ 	.word	0x00008360
        /*04a4*/ 	.word	0x000000ff
        /*04a8*/ 	.word	0x00036850
        /*04ac*/ 	.short	0x010a
        /*04ae*/ 	.byte	0x05
	.zero		1


	//   ....[30]....
        /*04b0*/ 	.word	0x00009b00
        /*04b4*/ 	.word	0x00000003
        /*04b8*/ 	.word	0x00000000
        /*04bc*/ 	.short	0x0101
        /*04be*/ 	.byte	0x3f
	.zero		1


	//   ....[31]....
        /*04c0*/ 	.word	0x00009f10
        /*04c4*/ 	.word	0x0000000a
        /*04c8*/ 	.word	0x00000000
        /*04cc*/ 	.short	0x0101
        /*04ce*/ 	.byte	0x3f
	.zero		1


	//   ....[32]....
        /*04d0*/ 	.word	0x0000a5e0
        /*04d4*/ 	.word	0x000000ff
        /*04d8*/ 	.word	0x00036850
        /*04dc*/ 	.short	0x010a
        /*04de*/ 	.byte	0x05
	.zero		1


	//   ....[33]....
        /*04e0*/ 	.word	0x0000a620
        /*04e4*/ 	.word	0x000000ff
        /*04e8*/ 	.word	0x00036850
        /*04ec*/ 	.short	0x010a
        /*04ee*/ 	.byte	0x05
	.zero		1


	//   ....[34]....
        /*04f0*/ 	.word	0x0000b6a0
        /*04f4*/ 	.word	0x00000004
        /*04f8*/ 	.word	0x00000000
        /*04fc*/ 	.short	0x0101
        /*04fe*/ 	.byte	0x3f
	.zero		1


	//   ....[35]....
        /*0500*/ 	.word	0x0000be20
        /*0504*/ 	.word	0x000000ff
        /*0508*/ 	.word	0x00000000
        /*050c*/ 	.short	0x0101
        /*050e*/ 	.byte	0x07
	.zero		1


	//   ....[36]....
        /*0510*/ 	.word	0x0000be30
        /*0514*/ 	.word	0x000000ff
        /*0518*/ 	.word	0x00000000
        /*051c*/ 	.short	0x0101
        /*051e*/ 	.byte	0x06
	.zero		1


	//   ....[37]....
        /*0520*/ 	.word	0x0000cde0
        /*0524*/ 	.word	0x00000005
        /*0528*/ 	.word	0x00036840
        /*052c*/ 	.short	0x010a
        /*052e*/ 	.byte	0x3f
	.zero		1


	//   ....[38]....
        /*0530*/ 	.word	0x0000d3a0
        /*0534*/ 	.word	0x0000000a
        /*0538*/ 	.word	0x00036820
        /*053c*/ 	.short	0x010a
        /*053e*/ 	.byte	0x3f
	.zero		1


	//   ....[39]....
        /*0540*/ 	.word	0x0000d690
        /*0544*/ 	.word	0x00000002
        /*0548*/ 	.word	0x00036840
        /*054c*/ 	.short	0x010a
        /*054e*/ 	.byte	0x3f
	.zero		1


	//   ....[40]....
        /*0550*/ 	.word	0x0000d990
        /*0554*/ 	.word	0x00000002
        /*0558*/ 	.word	0x00036860
        /*055c*/ 	.short	0x010a
        /*055e*/ 	.byte	0x3f
	.zero		1


	//   ....[41]....
        /*0560*/ 	.word	0x0000df10
        /*0564*/ 	.word	0x00000002
        /*0568*/ 	.word	0x00036840
        /*056c*/ 	.short	0x010a
        /*056e*/ 	.byte	0x3f
	.zero		1


	//   ....[42]....
        /*0570*/ 	.word	0x0000e210
        /*0574*/ 	.word	0x00000002
        /*0578*/ 	.word	0x00036860
        /*057c*/ 	.short	0x010a
        /*057e*/ 	.byte	0x3f
	.zero		1


	//   ....[43]....
        /*0580*/ 	.word	0x0000e710
        /*0584*/ 	.word	0x00000002
        /*0588*/ 	.word	0x00036840
        /*058c*/ 	.short	0x010a
        /*058e*/ 	.byte	0x3f
	.zero		1


	//   ....[44]....
        /*0590*/ 	.word	0x0000ea10
        /*0594*/ 	.word	0x00000002
        /*0598*/ 	.word	0x00036860
        /*059c*/ 	.short	0x010a
        /*059e*/ 	.byte	0x3f
	.zero		1


	//   ....[45]....
        /*05a0*/ 	.word	0x0000eda0
        /*05a4*/ 	.word	0x00000002
        /*05a8*/ 	.word	0x00036860
        /*05ac*/ 	.short	0x010a
        /*05ae*/ 	.byte	0x3f
	.zero		1


	//   ....[46]....
        /*05b0*/ 	.word	0x0000f1e0
        /*05b4*/ 	.word	0x00000000
        /*05b8*/ 	.word	0x00036820
        /*05bc*/ 	.short	0x010a
        /*05be*/ 	.byte	0x3f
	.zero		1


	//   ....[47]....
        /*05c0*/ 	.word	0x0000f380
        /*05c4*/ 	.word	0x00000006
        /*05c8*/ 	.word	0x00000000
        /*05cc*/ 	.short	0x010a
        /*05ce*/ 	.byte	0x3f
	.zero		1


	//   ....[48]....
        /*05d0*/ 	.word	0x0000f3f0
        /*05d4*/ 	.word	0x00000003
        /*05d8*/ 	.word	0x00000000
        /*05dc*/ 	.short	0x010a
        /*05de*/ 	.byte	0x3f
	.zero		1


	//   ....[49]....
        /*05e0*/ 	.word	0x0000f450
        /*05e4*/ 	.word	0x00000010
        /*05e8*/ 	.word	0x00000000
        /*05ec*/ 	.short	0x010a
        /*05ee*/ 	.byte	0x3f
	.zero		1


	//   ....[50]....
        /*05f0*/ 	.word	0x0000f480
        /*05f4*/ 	.word	0x00000003
        /*05f8*/ 	.word	0x00000000
        /*05fc*/ 	.short	0x010a
        /*05fe*/ 	.byte	0x3f
	.zero		1


	//   ....[51]....
        /*0600*/ 	.word	0x0000f500
        /*0604*/ 	.word	0x00000003
        /*0608*/ 	.word	0x00036800
        /*060c*/ 	.short	0x010a
        /*060e*/ 	.byte	0x3f
	.zero		1


	//   ....[52]....
        /*0610*/ 	.word	0x0000f550
        /*0614*/ 	.word	0x00000000
        /*0618*/ 	.word	0x00036830
        /*061c*/ 	.short	0x010a
        /*061e*/ 	.byte	0x3f
	.zero		1


	//   ....[53]....
        /*0620*/ 	.word	0x0000f5b0
        /*0624*/ 	.word	0x00000008
        /*0628*/ 	.word	0x00036830
        /*062c*/ 	.short	0x010a
        /*062e*/ 	.byte	0x3f
	.zero		1


	//   ....[54]....
        /*0630*/ 	.word	0x0000f610
        /*0634*/ 	.word	0x00000007
        /*0638*/ 	.word	0x00036850
        /*063c*/ 	.short	0x010a
        /*063e*/ 	.byte	0x3f
	.zero		1


	//   ....[55]....
        /*0640*/ 	.word	0x0000f670
        /*0644*/ 	.word	0x00000005
        /*0648*/ 	.word	0x00036850
        /*064c*/ 	.short	0x010a
        /*064e*/ 	.byte	0x3f
	.zero		1


	//   ....[56]....
        /*0650*/ 	.word	0x0000f810
        /*0654*/ 	.word	0x00000005
        /*0658*/ 	.word	0x00036840
        /*065c*/ 	.short	0x010a
        /*065e*/ 	.byte	0x3f
	.zero		1


	//   ....[57]....
        /*0660*/ 	.word	0x0000f890
        /*0664*/ 	.word	0x00000007
        /*0668*/ 	.word	0x00036820
        /*066c*/ 	.short	0x010a
        /*066e*/ 	.byte	0x3f
	.zero		1


	//   ....[58]....
        /*0670*/ 	.word	0x0000f8e0
        /*0674*/ 	.word	0x00000002
        /*0678*/ 	.word	0x00036840
        /*067c*/ 	.short	0x010a
        /*067e*/ 	.byte	0x3f
	.zero		1


	//   ....[59]....
        /*0680*/ 	.word	0x0000f930
        /*0684*/ 	.word	0x00000002
        /*0688*/ 	.word	0x00036860
        /*068c*/ 	.short	0x010a
        /*068e*/ 	.byte	0x3f
	.zero		1


	//   ....[60]....
        /*0690*/ 	.word	0x0000f980
        /*0694*/ 	.word	0x00000002
        /*0698*/ 	.word	0x00036840
        /*069c*/ 	.short	0x010a
        /*069e*/ 	.byte	0x3f
	.zero		1


	//   ....[61]....
        /*06a0*/ 	.word	0x0000f9d0
        /*06a4*/ 	.word	0x00000002
        /*06a8*/ 	.word	0x00036860
        /*06ac*/ 	.short	0x010a
        /*06ae*/ 	.byte	0x3f
	.zero		1


	//   ....[62]....
        /*06b0*/ 	.word	0x0000fa20
        /*06b4*/ 	.word	0x00000002
        /*06b8*/ 	.word	0x00036840
        /*06bc*/ 	.short	0x010a
        /*06be*/ 	.byte	0x3f
	.zero		1


	//   ....[63]....
        /*06c0*/ 	.word	0x0000fa70
        /*06c4*/ 	.word	0x00000002
        /*06c8*/ 	.word	0x00036860
        /*06cc*/ 	.short	0x010a
        /*06ce*/ 	.byte	0x3f
	.zero		1


	//   ....[64]....
        /*06d0*/ 	.word	0x0000fac0
        /*06d4*/ 	.word	0x00000002
        /*06d8*/ 	.word	0x00036860
        /*06dc*/ 	.short	0x010a
        /*06de*/ 	.byte	0x3f
	.zero		1


	//   ....[65]....
        /*06e0*/ 	.word	0x0000fb10
        /*06e4*/ 	.word	0x00000000
        /*06e8*/ 	.word	0x00036820
        /*06ec*/ 	.short	0x010a
        /*06ee*/ 	.byte	0x3f
	.zero		1


	//   ....[66]....
        /*06f0*/ 	.word	0x0000fcb0
        /*06f4*/ 	.word	0x00000006
        /*06f8*/ 	.word	0x00000000
        /*06fc*/ 	.short	0x010a
        /*06fe*/ 	.byte	0x3f
	.zero		1


	//   ....[67]....
        /*0700*/ 	.word	0x0000fd00
        /*0704*/ 	.word	0x00000003
        /*0708*/ 	.word	0x00000000
        /*070c*/ 	.short	0x010a
        /*070e*/ 	.byte	0x3f
	.zero		1


	//   ....[68]....
        /*0710*/ 	.word	0x0000fd50
        /*0714*/ 	.word	0x00000010
        /*0718*/ 	.word	0x00000000
        /*071c*/ 	.short	0x010a
        /*071e*/ 	.byte	0x3f
	.zero		1


	//----- nvinfo : EIATTR_NUM_MBARRIERS
	.align		4
.L_127:
        /*0720*/ 	.byte	0x03, 0x38
        /*0722*/ 	.short	0x0016


	//----- nvinfo : EIATTR_EXIT_INSTR_OFFSETS
	.align		4
        /*0724*/ 	.byte	0x04, 0x1c
        /*0726*/ 	.short	(.L_129 - .L_128)


	//   ....[0]....
.L_128:
        /*0728*/ 	.word	0x00000f60


	//   ....[1]....
        /*072c*/ 	.word	0x0000bf10


	//   ....[2]....
        /*0730*/ 	.word	0x0000bf70


	//   ....[3]....
        /*0734*/ 	.word	0x0000f4d0


	//----- nvinfo : EIATTR_MAX_THREADS
	.align		4
.L_129:
        /*0738*/ 	.byte	0x04, 0x05
        /*073a*/ 	.short	(.L_131 - .L_130)
.L_130:
        /*073c*/ 	.word	0x00000180
        /*0740*/ 	.word	0x00000001
        /*0744*/ 	.word	0x00000001


	//----- nvinfo : EIATTR_CRS_STACK_SIZE
	.align		4
.L_131:
        /*0748*/ 	.byte	0x04, 0x1e
        /*074a*/ 	.short	(.L_133 - .L_132)
.L_132:
        /*074c*/ 	.word	0x00000000


	//----- nvinfo : EIATTR_CBANK_PARAM_SIZE
	.align		4
.L_133:
        /*0750*/ 	.byte	0x03, 0x19
        /*0752*/ 	.short	0x0bf0


	//----- nvinfo : EIATTR_PARAM_CBANK
	.align		4
        /*0754*/ 	.byte	0x04, 0x0a
        /*0756*/ 	.short	(.L_135 - .L_134)
	.align		4
.L_134:
        /*0758*/ 	.word	index@(.nv.constant0._ZN7cutlass13device_kernelIN5flash11enable_sm90INS1_16FlashAttnFwdSm90INS1_25CollectiveMainloopFwdSm90ILi2EN4cute5tupleIJNS5_1CILi2EEENS7_ILi1EEES9_EEENS6_IJNS7_ILi128EEENS7_ILi112EEENS7_ILi192EEEEEELi192ENS_6half_tEfNS_4arch4Sm90ELb0ELb0ELb1ELb0ELb0ELb0ELb0ELb1ELb1ELb0ELb0ELb0EEENS1_21CollectiveEpilogueFwdINS6_IJSB_SD_SC_EEESA_SF_SH_Li256ELb0ELb0ELb0ELb0EEENS1_29StaticPersistentTileSchedulerILb0EEEEEEEEEvNT_6ParamsE)
        /*075c*/ 	.short	0x0210
        /*075e*/ 	.short	0x0bf0


	//----- nvinfo : EIATTR_SW_WAR
	.align		4
.L_135:
        /*0760*/ 	.byte	0x04, 0x36
        /*0762*/ 	.short	(.L_137 - .L_136)
.L_136:
        /*0764*/ 	.word	0x00000008
.L_137:


//--------------------- .nv.info._ZN7cutlass13device_kernelIN5flash11enable_sm90INS1_16FlashAttnFwdSm90INS1_25CollectiveMainloopFwdSm90ILi2EN4cute5tupleIJNS5_1CILi1EEES8_S8_EEENS6_IJNS7_ILi128EEENS7_ILi112EEENS7_ILi192EEEEEELi192ENS_6half_tEfNS_4arch4Sm90ELb0ELb0ELb1ELb1ELb0ELb0ELb0ELb1ELb1ELb0ELb0ELb0EEENS1_21CollectiveEpilogueFwdINS6_IJSA_SC_SB_EEES9_SE_SG_Li256ELb1ELb0ELb0ELb0EEENS1_36VarlenDynamicPersistentTileSchedulerILi128ELi112ELi256ELi32ELb0ELb0ELb1ELb0ELb1ELb1EEEEEEEEEvNT_6ParamsE --------------------------
	.section	.nv.info._ZN7cutlass13device_kernelIN5flash11enable_sm90INS1_16FlashAttnFwdSm90INS1_25CollectiveMainloopFwdSm90ILi2EN4cute5tupleIJNS5_1CILi1EEES8_S8_EEENS6_IJNS7_ILi128EEENS7_ILi112EEENS7_ILi192EEEEEELi192ENS_6half_tEfNS_4arch4Sm90ELb0ELb0ELb1ELb1ELb0ELb0ELb0ELb1ELb1ELb0ELb0ELb0EEENS1_21CollectiveEpilogueFwdINS6_IJSA_SC_SB_EEES9_SE_SG_Li256ELb1ELb0ELb0ELb0EEENS1_36VarlenDynamicPersistentTileSchedulerILi128ELi112ELi256ELi32ELb0ELb0ELb1ELb0ELb1ELb1EEEEEEEEEvNT_6ParamsE,"",@"SHT_CUDA_INFO"
	.sectionflags	@""
	.align	4


	//----- nvinfo : EIATTR_CUDA_API_VERSION
	.align		4
        /*0000*/ 	.byte	0x04, 0x37
        /*0002*/ 	.short	(.L_139 - .L_138)
.L_138:
        /*0004*/ 	.word	0x00000082


	//----- nvinfo : EIATTR_KPARAM_INFO
	.align		4
.L_139:
        /*0008*/ 	.byte	0x04, 0x17
        /*000a*/ 	.short	(.L_141 - .L_140)
.L_140:
        /*000c*/ 	.word	0x00000000
        /*0010*/ 	.short	0x0000
        /*0012*/ 	.short	0x0070
        /*0014*/ 	.byte	0x00, 0xf0, 0x01, 0x28


	//----- nvinfo : EIATTR_SPARSE_MMA_MASK
	.align		4
.L_141:
        /*0018*/ 	.byte	0x03, 0x50
        /*001a*/ 	.short	0x0000


	//----- nvinfo : EIATTR_MAXREG_COUNT
	.align		4
        /*001c*/ 	.byte	0x03, 0x1b
        /*001e*/ 	.short	0x00a8


	//----- nvinfo : EIATTR_NUM_BARRIERS
	.align		4
        /*0020*/ 	.byte	0x02, 0x4c
        /*0022*/ 	.byte	0x09
	.zero		1


	//----- nvinfo : EIATTR_EXTERNS
	.align		4
        /*0024*/ 	.byte	0x04, 0x0f
        /*0026*/ 	.short	(.L_143 - .L_142)


	//   ....[0]....
	.align		4
.L_142:
        /*0028*/ 	.word	index@(__assertfail)


	//----- nvinfo : EIATTR_ANNOTATIONS
	.align		4
.L_143:
        /*002c*/ 	.byte	0x04, 0x55
        /*002e*/ 	.short	(.L_145 - .L_144)


	//   ....[0]....
.L_144:
        /* <DEDUP_REMOVED lines=39> */


	//----- nvinfo : EIATTR_MERCURY_ISA_VERSION
	.align		4
.L_145:
        /*0290*/ 	.byte	0x03, 0x5f
        /*0292*/ 	.short	0x0101


	//----- nvinfo : EIATTR_UNUSED_LOAD_BYTE_OFFSET
	.align		4
        /*0294*/ 	.byte	0x04, 0x44
        /*0296*/ 	.short	(.L_147 - .L_146)


	//   ....[0]....
.L_146:
        /*0298*/ 	.word	0x00000a20
        /*029c*/ 	.word	0x0000fff0


	//   ....[1]....
        /*02a0*/ 	.word	0x0000b610
        /*02a4*/ 	.word	0x0000fff0


	//----- nvinfo : EIATTR_INT_WARP_WIDE_INSTR_OFFSETS
	.align		4
.L_147:
        /*02a8*/ 	.byte	0x04, 0x31
        /*02aa*/ 	.short	(.L_149 - .L_148)


	//   ....[0]....
.L_148:
        /*02ac*/ 	.word	0x00000150


	//   ....[1]....
        /*02b0*/ 	.word	0x00000190


	//   ....[2]....
        /*02b4*/ 	.word	0x00000250


	//   ....[3]....
        /*02b8*/ 	.word	0x0000e830


	//   ....[4]....
        /*02bc*/ 	.word	0x0000e8c0


	//   ....[5]....
        /*02c0*/ 	.word	0x0000ed40


	//   ....[6]....
        /*02c4*/ 	.word	0x0000ed70


	//   ....[7]....
        /*02c8*/ 	.word	0x0000ef80


	//   ....[8]....
        /*02cc*/ 	.word	0x0000f070


	//   ....[9]....
        /*02d0*/ 	.word	0x000114a0


	//   ....[10]....
        /*02d4*/ 	.word	0x00011530


	//----- nvinfo : EIATTR_COOP_GROUP_MASK_REGIDS
	.align		4
.L_149:
        /*02d8*/ 	.byte	0x04, 0x29
        /*02da*/ 	.short	(.L_151 - .L_150)


	//   ....[0]....
.L_150:
        /*02dc*/ 	.word	0xffffffff


	//   ....[1]....
        /*02e0*/ 	.word	0xffffffff


	//   ....[2]....
        /*02e4*/ 	.word	0xffffffff


	//   ....[3]....
        /*02e8*/ 	.word	0xffffffff


	//   ....[4]....
        /*02ec*/ 	.word	0xffffffff


	//   ....[5]....
        /*02f0*/ 	.word	0xffffffff


	//   ....[6]....
        /*02f4*/ 	.word	0xffffffff


	//   ....[7]....
        /*02f8*/ 	.word	0xffffffff


	//   ....[8]....
        /*02fc*/ 	.word	0xffffffff


	//   ....[9]....
        /*0300*/ 	.word	0xffffffff


	//   ....[10]....
        /*0304*/ 	.word	0xffffffff


	//   ....[11]....
        /*0308*/ 	.word	0xffffffff


	//   ....[12]....
        /*030c*/ 	.word	0xffffffff


	//   ....[13]....
        /*0310*/ 	.word	0xffffffff


	//   ....[14]....
        /*0314*/ 	.word	0xffffffff


	//   ....[15]....
        /*0318*/ 	.word	0xffffffff


	//   ....[16]....
        /*031c*/ 	.word	0xffffffff


	//   ....[17]....
        /*0320*/ 	.word	0xffffffff


	//   ....[18]....
        /*0324*/ 	.word	0xffffffff


	//   ....[19]....
        /*0328*/ 	.word	0xffffffff


	//   ....[20]....
        /*032c*/ 	.word	0xffffffff


	//   ....[21]....
        /*0330*/ 	.word	0xffffffff


	//   ....[22]....
        /*0334*/ 	.word	0xffffffff


	//   ....[23]....
        /*0338*/ 	.word	0xffffffff


	//   ....[24]....
        /*033c*/ 	.word	0xffffffff


	//   ....[25]....
        /*0340*/ 	.word	0xffffffff


	//   ....[26]....
        /*0344*/ 	.word	0xffffffff


	//   ....[27]....
        /*0348*/ 	.word	0xffffffff


	//   ....[28]....
        /*034c*/ 	.word	0xffffffff


	//   ....[29]....
        /*0350*/ 	.word	0xffffffff


	//   ....[30]....
        /*0354*/ 	.word	0xffffffff


	//   ....[31]....
        /*0358*/ 	.word	0xffffffff


	//   ....[32]....
        /*035c*/ 	.word	0xffffffff


	//   ....[33]....
        /*0360*/ 	.word	0xffffffff


	//   ....[34]....
        /*0364*/ 	.word	0xffffffff


	//   ....[35]....
        /*0368*/ 	.word	0xffffffff


	//   ....[36]....
        /*036c*/ 	.word	0xffffffff


	//   ....[37]....
        /*0370*/ 	.word	0xffffffff


	//   ....[38]....
        /*0374*/ 	.word	0xffffffff


	//   ....[39]....
        /*0378*/ 	.word	0xffffffff


	//   ....[40]....
        /*037c*/ 	.word	0xffffffff


	//   ....[41]....
        /*0380*/ 	.word	0xffffffff


	//   ....[42]....
        /*0384*/ 	.word	0xffffffff


	//   ....[43]....
        /*0388*/ 	.word	0xffffffff


	//   ....[44]....
        /*038c*/ 	.word	0xffffffff


	//   ....[45]....
        /*0390*/ 	.word	0xffffffff


	//   ....[46]....
        /*0394*/ 	.word	0xffffffff


	//   ....[47]....
        /*0398*/ 	.word	0xffffffff


	//   ....[48]....
        /*039c*/ 	.word	0xffffffff


	//   ....[49]....
        /*03a0*/ 	.word	0xffffffff


	//   ....[50]....
        /*03a4*/ 	.word	0xffffffff


	//   ....[51]....
        /*03a8*/ 	.word	0xffffffff


	//   ....[52]....
        /*03ac*/ 	.word	0xffffffff


	//   ....[53]....
        /*03b0*/ 	.word	0xffffffff


	//   ....[54]....
        /*03b4*/ 	.word	0x0500000f


	//   ....[55]....
        /*03b8*/ 	.word	0x0500000f


	//   ....[56]....
        /*03bc*/ 	.word	0x0500000f


	//   ....[57]....
        /*03c0*/ 	.word	0x0500000f


	//   ....[58]....
        /*03c4*/ 	.word	0x0500000f


	//   ....[59]....
        /*03c8*/ 	.word	0x0500000f


	//   ....[60]....
        /*03cc*/ 	.word	0x0500000f


	//   ....[61]....
        /*03d0*/ 	.word	0x0500000f


	//   ....[62]....
        /*03d4*/ 	.word	0x0500000f


	//   ....[63]....
        /*03d8*/ 	.word	0x0500000f


	//   ....[64]....
        /*03dc*/ 	.word	0x0500000f


	//   ....[65]....
        /*03e0*/ 	.word	0x0500000f


	//   ....[66]....
        /*03e4*/ 	.word	0x0500000f


	//   ....[67]....
        /*03e8*/ 	.word	0x0500000f


	//   ....[68]....
        /*03ec*/ 	.word	0x0500000f


	//   ....[69]....
        /*03f0*/ 	.word	0x0500000f


	//   ....[70]....
        /*03f4*/ 	.word	0x0500000f


	//   ....[71]....
        /*03f8*/ 	.word	0x0500000f


	//   ....[72]....
        /*03fc*/ 	.word	0x0500000f


	//----- nvinfo : EIATTR_COOP_GROUP_INSTR_OFFSETS
	.align		4
.L_151:
        /*0400*/ 	.byte	0x04, 0x28
        /*0402*/ 	.short	(.L_153 - .L_152)


	//   ....[0]....
.L_152:
        /*0404*/ 	.word	0x00000060


	//   ....[1]....
        /*0408*/ 	.word	0x00000160


	//   ....[2]....
        /*040c*/ 	.word	0x00000260


	//   ....[3]....
        /*0410*/ 	.word	0x000003d0


	//   ....[4]....
        /*0414*/ 	.word	0x00000530


	//   ....[5]....
        /*0418*/ 	.word	0x00000650


	//   ....[6]....
        /*041c*/ 	.word	0x000007b0


	//   ....[7]....
        /*0420*/ 	.word	0x00001380


	//   ....[8]....
        /*0424*/ 	.word	0x00004ad0


	//   ....[9]....
        /*0428*/ 	.word	0x00004b40


	//   ....[10]....
        /*042c*/ 	.word	0x000050b0


	//   ....[11]....
        /*0430*/ 	.word	0x00005120


	//   ....[12]....
        /*0434*/ 	.word	0x00009400


	//   ....[13]....
        /*0438*/ 	.word	0x00009430


	//   ....[14]....
        /*043c*/ 	.word	0x00009800


	//   ....[15]....
        /*0440*/ 	.word	0x00009960


	//   ....[16]....
        /*0444*/ 	.word	0x0000aa80


	//   ....[17]....
        /*0448*/ 	.word	0x0000ad70


	//   ....[18]....
        /*044c*/ 	.word	0x0000ae20


	//   ....[19]....
        /*0450*/ 	.word	0x0000ae70


	//   ....[20]....
        /*0454*/ 	.word	0x0000d990


	//   ....[21]....
        /*0458*/ 	.word	0x0000db20


	//   ....[22]....
        /*045c*/ 	.word	0x0000db50


	//   ....[23]....
        /*0460*/ 	.word	0x0000db90


	//   ....[24]....
        /*0464*/ 	.word	0x0000dbf0


	//   ....[25]....
        /*0468*/ 	.word	0x0000dc50


	//   ....[26]....
        /*046c*/ 	.word	0x0000dc90


	//   ....[27]....
        /*0470*/ 	.word	0x0000de40


	//   ....[28]....
        /*0474*/ 	.word	0x0000dea0


	//   ....[29]....
        /*0478*/ 	.word	0x0000dee0


	//   ....[30]....
        /*047c*/ 	.word	0x0000df20


	//   ....[31]....
        /*0480*/ 	.word	0x0000df50


	//   ....[32]....
        /*0484*/ 	.word	0x0000df80


	//   ....[33]....
        /*0488*/ 	.word	0x0000e010


	//   ....[34]....
        /*048c*/ 	.word	0x0000e040


	//   ....[35]....
        /*0490*/ 	.word	0x0000e0d0


	//   ....[36]....
        /*0494*/ 	.word	0x000119b0


	//   ....[37]....
        /*0498*/ 	.word	0x000119c0


	//   ....[38]....
        /*049c*/ 	.word	0x00011ad0


	//   ....[39]....
        /*04a0*/ 	.word	0x00011b30


	//   ....[40]....
        /*04a4*/ 	.word	0x00011b70


	//   ....[41]....
        /*04a8*/ 	.word	0x00011bb0


	//   ....[42]....
        /*04ac*/ 	.word	0x00011be0


	//   ....[43]....
        /*04b0*/ 	.word	0x00011c10


	//   ....[44]....
        /*04b4*/ 	.word	0x00011da0


	//   ....[45]....
        /*04b8*/ 	.word	0x00011e00


	//   ....[46]....
        /*04bc*/ 	.word	0x00011e40


	//   ....[47]....
        /*04c0*/ 	.word	0x00011e80


	//   ....[48]....
        /*04c4*/ 	.word	0x00011eb0


	//   ....[49]....
        /*04c8*/ 	.word	0x00011ee0


	//   ....[50]....
        /*04cc*/ 	.word	0x00011fa0


	//   ....[51]....
        /*04d0*/ 	.word	0x00011fc0


	//   ....[52]....
        /*04d4*/ 	.word	0x00012030


	//   ....[53]....
        /*04d8*/ 	.word	0x00012480


	//   ....[54]....
        /*04dc*/ 	.word	0x00012950


	//   ....[55]....
        /*04e0*/ 	.word	0x00012d70


	//   ....[56]....
        /*04e4*/ 	.word	0x00012e00


	//   ....[57]....
        /*04e8*/ 	.word	0x00012ea0


	//   ....[58]....
        /*04ec*/ 	.word	0x00012f50


	//   ....[59]....
        /*04f0*/ 	.word	0x00012fd0


	//   ....[60]....
        /*04f4*/ 	.word	0x00013050


	//   ....[61]....
        /*04f8*/ 	.word	0x000130d0


	//   ....[62]....
        /*04fc*/ 	.word	0x00013150


	//   ....[63]....
        /*0500*/ 	.word	0x000131e0


	//   ....[64]....
        /*0504*/ 	.word	0x00013290


	//   ....[65]....
        /*0508*/ 	.word	0x00013310


	//   ....[66]....
        /*050c*/ 	.word	0x00013390


	//   ....[67]....
        /*0510*/ 	.word	0x00013410


	//   ....[68]....
        /*0514*/ 	.word	0x00013490


	//   ....[69]....
        /*0518*/ 	.word	0x00013500


	//   ....[70]....
        /*051c*/ 	.word	0x000135a0


	//   ....[71]....
        /*0520*/ 	.word	0x00013630


	//   ....[72]....
        /*0524*/ 	.word	0x00013750


	//----- nvinfo : EIATTR_REG_RECONFIG
	.align		4
.L_153:
        /*0528*/ 	.byte	0x01, 0x54
	.zero		2


	//----- nvinfo : EIATTR_SYSCALL_OFFSETS
	.align		4
        /*052c*/ 	.byte	0x04, 0x46
        /*052e*/ 	.short	(.L_155 - .L_154)


	//   ....[0]....
.L_154:
        /*0530*/ 	.word	0x00001560


	//   ....[1]....
        /*0534*/ 	.word	0x0000ea50


	//   ....[2]....
        /*0538*/ 	.word	0x0000eb90


	//   ....[3]....
        /*053c*/ 	.word	0x0000ec90


	//----- nvinfo : EIATTR_MBARRIER_INSTR_OFFSETS
	.align		4
.L_155:
        /*0540*/ 	.byte	0x04, 0x39
        /*0542*/ 	.short	(.L_157 - .L_156)


	//   ....[0]....
.L_156:
        /*0544*/ 	.word	0x00000280
        /*0548*/ 	.word	0x000000ff
        /*054c*/ 	.word	0x00036800
        /*0550*/ 	.short	0x0100
        /*0552*/ 	.byte	0x08
	.zero		1


	//   ....[1]....
        /*0554*/ 	.word	0x00000290
        /*0558*/ 	.word	0x000000ff
        /*055c*/ 	.word	0x00036820
        /*0560*/ 	.short	0x0100
        /*0562*/ 	.byte	0x08
	.zero		1


	//   ....[2]....
        /*0564*/ 	.word	0x00000380
        /*0568*/ 	.word	0x000000ff
        /*056c*/ 	.word	0x00036830
        /*0570*/ 	.short	0x0100
        /*0572*/ 	.byte	0x08
	.zero		1


	//   ....[3]....
        /*0574*/ 	.word	0x00000390
        /*0578*/ 	.word	0x000000ff
        /*057c*/ 	.word	0x00036840
        /*0580*/ 	.short	0x0100
        /*0582*/ 	.byte	0x08
	.zero		1


	//   ....[4]....
        /*0584*/ 	.word	0x000003a0
        /*0588*/ 	.word	0x000000ff
        /*058c*/ 	.word	0x00036838
        /*0590*/ 	.short	0x0100
        /*0592*/ 	.byte	0x08
	.zero		1


	//   ....[5]....
        /*0594*/ 	.word	0x000003b0
        /*0598*/ 	.word	0x000000ff
        /*059c*/ 	.word	0x00036848
        /*05a0*/ 	.short	0x0100
        /*05a2*/ 	.byte	0x08
	.zero		1


	//   ....[6]....
        /*05a4*/ 	.word	0x000004e0
        /*05a8*/ 	.word	0x000000ff
        /*05ac*/ 	.word	0x00036850
        /*05b0*/ 	.short	0x0100
        /*05b2*/ 	.byte	0x08
	.zero		1


	//   ....[7]....
        /*05b4*/ 	.word	0x000004f0
        /*05b8*/ 	.word	0x000000ff
        /*05bc*/ 	.word	0x00036860
        /*05c0*/ 	.short	0x0100
        /*05c2*/ 	.byte	0x08
	.zero		1


	//   ....[8]....
        /*05c4*/ 	.word	0x00000500
        /*05c8*/ 	.word	0x000000ff
        /*05cc*/ 	.word	0x00036858
        /*05d0*/ 	.short	0x0100
        /*05d2*/ 	.byte	0x08
	.zero		1


	//   ....[9]....
        /*05d4*/ 	.word	0x00000510
        /*05d8*/ 	.word	0x000000ff
        /*05dc*/ 	.word	0x00036868
        /*05e0*/ 	.short	0x0100
        /*05e2*/ 	.byte	0x08
	.zero		1


	//   ....[10]....
        /*05e4*/ 	.word	0x00000600
        /*05e8*/ 	.word	0x000000ff
        /*05ec*/ 	.word	0x00036870
        /*05f0*/ 	.short	0x0100
        /*05f2*/ 	.byte	0x06
	.zero		1


	//   ....[11]....
        /*05f4*/ 	.word	0x00000610
        /*05f8*/ 	.word	0x000000ff
        /*05fc*/ 	.word	0x00036880
        /*0600*/ 	.short	0x0100
        /*0602*/ 	.byte	0x06
	.zero		1


	//   ....[12]....
        /*0604*/ 	.word	0x00000620
        /*0608*/ 	.word	0x000000ff
        /*060c*/ 	.word	0x00036878
        /*0610*/ 	.short	0x0100
        /*0612*/ 	.byte	0x06
	.zero		1


	//   ....[13]....
        /*0614*/ 	.word	0x00000630
        /*0618*/ 	.word	0x000000ff
        /*061c*/ 	.word	0x00036888
        /*0620*/ 	.short	0x0100
        /*0622*/ 	.byte	0x06
	.zero		1


	//   ....[14]....
        /*0624*/ 	.word	0x00000760
        /*0628*/ 	.word	0x000000ff
        /*062c*/ 	.word	0x00036890
        /*0630*/ 	.short	0x0100
        /*0632*/ 	.byte	0x08
	.zero		1


	//   ....[15]....
        /*0634*/ 	.word	0x00000770
        /*0638*/ 	.word	0x000000ff
        /*063c*/ 	.word	0x000368a0
        /*0640*/ 	.short	0x0100
        /*0642*/ 	.byte	0x08
	.zero		1


	//   ....[16]....
        /*0644*/ 	.word	0x00000780
        /*0648*/ 	.word	0x000000ff
        /*064c*/ 	.word	0x00036898
        /*0650*/ 	.short	0x0100
        /*0652*/ 	.byte	0x08
	.zero		1


	//   ....[17]....
        /*0654*/ 	.word	0x00000790
        /*0658*/ 	.word	0x000000ff
        /*065c*/ 	.word	0x000368a8
        /*0660*/ 	.short	0x0100
        /*0662*/ 	.byte	0x08
	.zero		1


	//   ....[18]....
        /*0664*/ 	.word	0x000008c0
        /*0668*/ 	.word	0x000000ff
        /*066c*/ 	.word	0x000368b0
        /*0670*/ 	.short	0x0100
        /*0672*/ 	.byte	0x08
	.zero		1


	//   ....[19]....
        /*0674*/ 	.word	0x000008d0
        /*0678*/ 	.word	0x000000ff
        /*067c*/ 	.word	0x000368c0
        /*0680*/ 	.short	0x0100
        /*0682*/ 	.byte	0x08
	.zero		1


	//   ....[20]....
        /*0684*/ 	.word	0x000008e0
        /*0688*/ 	.word	0x000000ff
        /*068c*/ 	.word	0x000368b8
        /*0690*/ 	.short	0x0100
        /*0692*/ 	.byte	0x08
	.zero		1


	//   ....[21]....
        /*0694*/ 	.word	0x000008f0
        /*0698*/ 	.word	0x000000ff
        /*069c*/ 	.word	0x000368c8
        /*06a0*/ 	.short	0x0100
        /*06a2*/ 	.byte	0x08
	.zero		1


	//   ....[22]....
        /*06a4*/ 	.word	0x00001610
        /*06a8*/ 	.word	0x00000002
        /*06ac*/ 	.word	0x00036800
        /*06b0*/ 	.short	0x010a
        /*06b2*/ 	.byte	0x3f
	.zero		1


	//   ....[23]....
        /*06b4*/ 	.word	0x00001680
        /*06b8*/ 	.word	0x00000000
        /*06bc*/ 	.word	0x00036830
        /*06c0*/ 	.short	0x010a
        /*06c2*/ 	.byte	0x3f
	.zero		1


	//   ....[24]....
        /*06c4*/ 	.word	0x000016f0
        /*06c8*/ 	.word	0x00000000
        /*06cc*/ 	.word	0x00036830
        /*06d0*/ 	.short	0x010a
        /*06d2*/ 	.byte	0x3f
	.zero		1


	//   ....[25]....
        /*06d4*/ 	.word	0x00004880
        /*06d8*/ 	.word	0x00000000
        /*06dc*/ 	.word	0x00000000
        /*06e0*/ 	.short	0x0101
        /*06e2*/ 	.byte	0x3f
	.zero		1


	//   ....[26]....
        /*06e4*/ 	.word	0x00006280
        /*06e8*/ 	.word	0x0000000c
        /*06ec*/ 	.word	0x00036830
        /*06f0*/ 	.short	0x010a
        /*06f2*/ 	.byte	0x3f
	.zero		1


	//   ....[27]....
        /*06f4*/ 	.word	0x000062d0
        /*06f8*/ 	.word	0x0000000c
        /*06fc*/ 	.word	0x00036830
        /*0700*/ 	.short	0x010a
        /*0702*/ 	.byte	0x3f
	.zero		1


	//   ....[28]....
        /*0704*/ 	.word	0x00008810
        /*0708*/ 	.word	0x0000000d
        /*070c*/ 	.word	0x00036850
        /*0710*/ 	.short	0x010a
        /*0712*/ 	.byte	0x3f
	.zero		1


	//   ....[29]....
        /*0714*/ 	.word	0x00008850
        /*0718*/ 	.word	0x0000000d
        /*071c*/ 	.word	0x00036850
        /*0720*/ 	.short	0x010a
        /*0722*/ 	.byte	0x3f
	.zero		1


	//   ....[30]....
        /*0724*/ 	.word	0x00009e00
        /*0728*/ 	.word	0x0000000c
        /*072c*/ 	.word	0x00000000
        /*0730*/ 	.short	0x0101
        /*0732*/ 	.byte	0x3f
	.zero		1


	//   ....[31]....
        /*0734*/ 	.word	0x00009e90
        /*0738*/ 	.word	0x0000000f
        /*073c*/ 	.word	0x00000000
        /*0740*/ 	.short	0x0101
        /*0742*/ 	.byte	0x3f
	.zero		1


	//   ....[32]....
        /*0744*/ 	.word	0x0000a9e0
        /*0748*/ 	.word	0x0000000f
        /*074c*/ 	.word	0x00036850
        /*0750*/ 	.short	0x010a
        /*0752*/ 	.byte	0x3f
	.zero		1


	//   ....[33]....
        /*0754*/ 	.word	0x0000aa20
        /*0758*/ 	.word	0x0000000f
        /*075c*/ 	.word	0x00036850
        /*0760*/ 	.short	0x010a
        /*0762*/ 	.byte	0x3f
	.zero		1


	//   ....[34]....
        /*0764*/ 	.word	0x0000afb0
        /*0768*/ 	.word	0x0000000b
        /*076c*/ 	.word	0x00000000
        /*0770*/ 	.short	0x0101
        /*0772*/ 	.byte	0x3f
	.zero		1


	//   ....[35]....
        /*0774*/ 	.word	0x0000c820
        /*0778*/ 	.word	0x00000026
        /*077c*/ 	.word	0x00000000
        /*0780*/ 	.short	0x0101
        /*0782*/ 	.byte	0x3f
	.zero		1


	//   ....[36]....
        /*0784*/ 	.word	0x0000f3d0
        /*0788*/ 	.word	0x00000008
        /*078c*/ 	.word	0x00036840
        /*0790*/ 	.short	0x010a
        /*0792*/ 	.byte	0x3f
	.zero		1


	//   ....[37]....
        /*0794*/ 	.word	0x0000f990
        /*0798*/ 	.word	0x00000009
        /*079c*/ 	.word	0x00036820
        /*07a0*/ 	.short	0x010a
        /*07a2*/ 	.byte	0x3f
	.zero		1


	//   ....[38]....
        /*07a4*/ 	.word	0x0000fcd0
        /*07a8*/ 	.word	0x00000002
        /*07ac*/ 	.word	0x00036840
        /*07b0*/ 	.short	0x010a
        /*07b2*/ 	.byte	0x3f
	.zero		1


	//   ....[39]....
        /*07b4*/ 	.word	0x0000ffd0
        /*07b8*/ 	.word	0x00000003
        /*07bc*/ 	.word	0x00000060
        /*07c0*/ 	.short	0x010a
        /*07c2*/ 	.byte	0x3f
	.zero		1


	//   ....[40]....
        /*07c4*/ 	.word	0x000105f0
        /*07c8*/ 	.word	0x00000002
        /*07cc*/ 	.word	0x00036840
        /*07d0*/ 	.short	0x010a
        /*07d2*/ 	.byte	0x3f
	.zero		1


	//   ....[41]....
        /*07d4*/ 	.word	0x000108f0
        /*07d8*/ 	.word	0x00000002
        /*07dc*/ 	.word	0x00000060
        /*07e0*/ 	.short	0x010a
        /*07e2*/ 	.byte	0x3f
	.zero		1


	//   ....[42]....
        /*07e4*/ 	.word	0x00010e20
        /*07e8*/ 	.word	0x00000002
        /*07ec*/ 	.word	0x00036840
        /*07f0*/ 	.short	0x010a
        /*07f2*/ 	.byte	0x3f
	.zero		1


	//   ....[43]....
        /*07f4*/ 	.word	0x00011130
        /*07f8*/ 	.word	0x00000002
        /*07fc*/ 	.word	0x00000060
        /*0800*/ 	.short	0x010a
        /*0802*/ 	.byte	0x3f
	.zero		1


	//   ....[44]....
        /*0804*/ 	.word	0x000115f0
        /*0808*/ 	.word	0x00000003
        /*080c*/ 	.word	0x00036860
        /*0810*/ 	.short	0x010a
        /*0812*/ 	.byte	0x3f
	.zero		1


	//   ....[45]....
        /*0814*/ 	.word	0x00012400
        /*0818*/ 	.word	0x00000000
        /*081c*/ 	.word	0x00036820
        /*0820*/ 	.short	0x010a
        /*0822*/ 	.byte	0x3f
	.zero		1


	//   ....[46]....
        /*0824*/ 	.word	0x000125c0
        /*0828*/ 	.word	0x00000006
        /*082c*/ 	.word	0x00000000
        /*0830*/ 	.short	0x010a
        /*0832*/ 	.byte	0x3f
	.zero		1


	//   ....[47]....
        /*0834*/ 	.word	0x00012630
        /*0838*/ 	.word	0x00000007
        /*083c*/ 	.word	0x00000000
        /*0840*/ 	.short	0x010a
        /*0842*/ 	.byte	0x3f
	.zero		1


	//   ....[48]....
        /*0844*/ 	.word	0x000126a0
        /*0848*/ 	.word	0x00000004
        /*084c*/ 	.word	0x00000000
        /*0850*/ 	.short	0x010a
        /*0852*/ 	.byte	0x3f
	.zero		1


	//   ....[49]....
        /*0854*/ 	.word	0x000126d0
        /*0858*/ 	.word	0x00000003
        /*085c*/ 	.word	0x00000000
        /*0860*/ 	.short	0x010a
        /*0862*/ 	.byte	0x3f
	.zero		1


	//   ....[50]....
        /*0864*/ 	.word	0x00012730
        /*0868*/ 	.word	0x00000002
        /*086c*/ 	.word	0x00036800
        /*0870*/ 	.short	0x010a
        /*0872*/ 	.byte	0x3f
	.zero		1


	//   ....[51]....
        /*0874*/ 	.word	0x00012780
        /*0878*/ 	.word	0x00000000
        /*087c*/ 	.word	0x00036830
        /*0880*/ 	.short	0x010a
        /*0882*/ 	.byte	0x3f
	.zero		1


	//   ....[52]....
        /*0884*/ 	.word	0x000127d0
        /*0888*/ 	.word	0x0000000c
        /*088c*/ 	.word	0x00036830
        /*0890*/ 	.short	0x010a
        /*0892*/ 	.byte	0x3f
	.zero		1


	//   ....[53]....
        /*0894*/ 	.word	0x00012820
        /*0898*/ 	.word	0x0000000d
        /*089c*/ 	.word	0x00036850
        /*08a0*/ 	.short	0x010a
        /*08a2*/ 	.byte	0x3f
	.zero		1


	//   ....[54]....
        /*08a4*/ 	.word	0x00012870
        /*08a8*/ 	.word	0x0000000f
        /*08ac*/ 	.word	0x00036850
        /*08b0*/ 	.short	0x010a
        /*08b2*/ 	.byte	0x3f
	.zero		1


	//   ....[55]....
        /*08b4*/ 	.word	0x00012a10
        /*08b8*/ 	.word	0x00000008
        /*08bc*/ 	.word	0x00036840
        /*08c0*/ 	.short	0x010a
        /*08c2*/ 	.byte	0x3f
	.zero		1


	//   ....[56]....
        /*08c4*/ 	.word	0x00012a90
        /*08c8*/ 	.word	0x00000008
        /*08cc*/ 	.word	0x00036820
        /*08d0*/ 	.short	0x010a
        /*08d2*/ 	.byte	0x3f
	.zero		1


	//   ....[57]....
        /*08d4*/ 	.word	0x00012ae0
        /*08d8*/ 	.word	0x00000002
        /*08dc*/ 	.word	0x00036840
        /*08e0*/ 	.short	0x010a
        /*08e2*/ 	.byte	0x3f
	.zero		1


	//   ....[58]....
        /*08e4*/ 	.word	0x00012b30
        /*08e8*/ 	.word	0x00000003
        /*08ec*/ 	.word	0x00000060
        /*08f0*/ 	.short	0x010a
        /*08f2*/ 	.byte	0x3f
	.zero		1


	//   ....[59]....
        /*08f4*/ 	.word	0x00012b80
        /*08f8*/ 	.word	0x00000002
        /*08fc*/ 	.word	0x00036840
        /*0900*/ 	.short	0x010a
        /*0902*/ 	.byte	0x3f
	.zero		1


	//   ....[60]....
        /*0904*/ 	.word	0x00012bd0
        /*0908*/ 	.word	0x00000002
        /*090c*/ 	.word	0x00000060
        /*0910*/ 	.short	0x010a
        /*0912*/ 	.byte	0x3f
	.zero		1


	//   ....[61]....
        /*0914*/ 	.word	0x00012c20
        /*0918*/ 	.word	0x00000002
        /*091c*/ 	.word	0x00036840
        /*0920*/ 	.short	0x010a
        /*0922*/ 	.byte	0x3f
	.zero		1


	//   ....[62]....
        /*0924*/ 	.word	0x00012c70
        /*0928*/ 	.word	0x00000002
        /*092c*/ 	.word	0x00000060
        /*0930*/ 	.short	0x010a
        /*0932*/ 	.byte	0x3f
	.zero		1


	//   ....[63]....
        /*0934*/ 	.word	0x00012cc0
        /*0938*/ 	.word	0x00000003
        /*093c*/ 	.word	0x00036860
        /*0940*/ 	.short	0x010a
        /*0942*/ 	.byte	0x3f
	.zero		1


	//   ....[64]....
        /*0944*/ 	.word	0x00013670
        /*0948*/ 	.word	0x00000000
        /*094c*/ 	.word	0x00036820
        /*0950*/ 	.short	0x010a
        /*0952*/ 	.byte	0x3f
	.zero		1


	//   ....[65]....
        /*0954*/ 	.word	0x00013810
        /*0958*/ 	.word	0x00000006
        /*095c*/ 	.word	0x00000000
        /*0960*/ 	.short	0x010a
        /*0962*/ 	.byte	0x3f
	.zero		1


	//   ....[66]....
        /*0964*/ 	.word	0x00013860
        /*0968*/ 	.word	0x00000007
        /*096c*/ 	.word	0x00000000
        /*0970*/ 	.short	0x010a
        /*0972*/ 	.byte	0x3f
	.zero		1


	//   ....[67]....
        /*0974*/ 	.word	0x000138b0
        /*0978*/ 	.word	0x00000004
        /*097c*/ 	.word	0x00000000
        /*0980*/ 	.short	0x010a
        /*0982*/ 	.byte	0x3f
	.zero		1


	//----- nvinfo : EIATTR_NUM_MBARRIERS
	.align		4
.L_157:
        /*0984*/ 	.byte	0x03, 0x38
        /*0986*/ 	.short	0x0016


	//----- nvinfo : EIATTR_EXIT_INSTR_OFFSETS
	.align		4
        /*0988*/ 	.byte	0x04, 0x1c
        /*098a*/ 	.short	(.L_159 - .L_158)


	//   ....[0]....
.L_158:
        /*098c*/ 	.word	0x00000a60


	//   ....[1]....
        /*0990*/ 	.word	0x0000d950


	//   ....[2]....
        /*0994*/ 	.word	0x0000d9b0


	//   ....[3]....
        /*0998*/ 	.word	0x00012720


	//----- nvinfo : EIATTR_MAX_THREADS
	.align		4
.L_159:
        /*099c*/ 	.byte	0x04, 0x05
        /*099e*/ 	.short	(.L_161 - .L_160)
.L_160:
        /*09a0*/ 	.word	0x00000180
        /*09a4*/ 	.word	0x00000001
        /*09a8*/ 	.word	0x00000001


	//----- nvinfo : EIATTR_CRS_STACK_SIZE
	.align		4
.L_161:
        /*09ac*/ 	.byte	0x04, 0x1e
        /*09ae*/ 	.short	(.L_163 - .L_162)
.L_162:
        /*09b0*/ 	.word	0x00000000


	//----- nvinfo : EIATTR_CBANK_PARAM_SIZE
	.align		4
.L_163:
        /*09b4*/ 	.byte	0x03, 0x19
        /*09b6*/ 	.short	0x0a70


	//----- nvinfo : EIATTR_PARAM_CBANK
	.align		4
        /*09b8*/ 	.byte	0x04, 0x0a
        /*09ba*/ 	.short	(.L_165 - .L_164)
	.align		4
.L_164:
        /*09bc*/ 	.word	index@(.nv.constant0._ZN7cutlass13device_kernelIN5flash11enable_sm90INS1_16FlashAttnFwdSm90INS1_25CollectiveMainloopFwdSm90ILi2EN4cute5tupleIJNS5_1CILi1EEES8_S8_EEENS6_IJNS7_ILi128EEENS7_ILi112EEENS7_ILi192EEEEEELi192ENS_6half_tEfNS_4arch4Sm90ELb0ELb0ELb1ELb1ELb0ELb0ELb0ELb1ELb1ELb0ELb0ELb0EEENS1_21CollectiveEpilogueFwdINS6_IJSA_SC_SB_EEES9_SE_SG_Li256ELb1ELb0ELb0ELb0EEENS1_36VarlenDynamicPersistentTileSchedulerILi128ELi112ELi256ELi32ELb0ELb0ELb1ELb0ELb1ELb1EEEEEEEEEvNT_6ParamsE)
        /*09c0*/ 	.short	0x0210
        /*09c2*/ 	.short	0x0a70


	//----- nvinfo : EIATTR_SW_WAR
	.align		4
.L_165:
        /*09c4*/ 	.byte	0x04, 0x36
        /*09c6*/ 	.short	(.L_167 - .L_166)
.L_166:
        /*09c8*/ 	.word	0x00000008
.L_167:


//--------------------- .nv.info._ZN7cutlass13device_kernelIN5flash11enable_sm90INS1_16FlashAttnFwdSm90INS1_25CollectiveMainloopFwdSm90ILi2EN4cute5tupleIJNS5_1CILi1EEES8_S8_EEENS6_IJNS7_ILi128EEENS7_ILi112EEENS7_ILi192EEEEEELi192ENS_6half_tEfNS_4arch4Sm90ELb0ELb0ELb1ELb1ELb0ELb1ELb0ELb1ELb1ELb0ELb0ELb0EEENS1_21CollectiveEpilogueFwdINS6_IJSA_SC_SB_EEES9_SE_SG_Li256ELb1ELb0ELb0ELb0EEENS1_36VarlenDynamicPersistentTileSchedulerILi128ELi112ELi256ELi32ELb0ELb0ELb1ELb0ELb1ELb1EEEEEEEEEvNT_6ParamsE --------------------------
	.section	.nv.info._ZN7cutlass13device_kernelIN5flash11enable_sm90INS1_16FlashAttnFwdSm90INS1_25CollectiveMainloopFwdSm90ILi2EN4cute5tupleIJNS5_1CILi1EEES8_S8_EEENS6_IJNS7_ILi128EEENS7_ILi112EEENS7_ILi192EEEEEELi192ENS_6half_tEfNS_4arch4Sm90ELb0ELb0ELb1ELb1ELb0ELb1ELb0ELb1ELb1ELb0ELb0ELb0EEENS1_21CollectiveEpilogueFwdINS6_IJSA_SC_SB_EEES9_SE_SG_Li256ELb1ELb0ELb0ELb0EEENS1_36VarlenDynamicPersistentTileSchedulerILi128ELi112ELi256ELi32ELb0ELb0ELb1ELb0ELb1ELb1EEEEEEEEEvNT_6ParamsE,"",@"SHT_CUDA_INFO"
	.sectionflags	@""
	.align	4


	//----- nvinfo : EIATTR_CUDA_API_VERSION
	.align		4
        /*0000*/ 	.byte	0x04, 0x37
        /*0002*/ 	.short	(.L_169 - .L_168)
.L_168:
        /*0004*/ 	.word	0x00000082


	//----- nvinfo : EIATTR_KPARAM_INFO
	.align		4
.L_169:
        /*0008*/ 	.byte	0x04, 0x17
        /*000a*/ 	.short	(.L_171 - .L_170)
.L_170:
        /*000c*/ 	.word	0x00000000
        /*0010*/ 	.short	0x0000
        /*0012*/ 	.short	0x0070
        /*0014*/ 	.byte	0x00, 0xf0, 0x01, 0x28


	//----- nvinfo : EIATTR_SPARSE_MMA_MASK
	.align		4
.L_171:
        /*0018*/ 	.byte	0x03, 0x50
        /*001a*/ 	.short	0x0000


	//----- nvinfo : EIATTR_MAXREG_COUNT
	.align		4
        /*001c*/ 	.byte	0x03, 0x1b
        /*001e*/ 	.short	0x00a8


	//----- nvinfo : EIATTR_NUM_BARRIERS
	.align		4
        /*0020*/ 	.byte	0x02, 0x4c
        /*0022*/ 	.byte	0x10
	.zero		1


	//----- nvinfo : EIATTR_EXTERNS
	.align		4
        /*0024*/ 	.byte	0x04, 0x0f
        /*0026*/ 	.short	(.L_173 - .L_172)


	//   ....[0]....
	.align		4
.L_172:
        /*0028*/ 	.word	index@(__assertfail)


	//----- nvinfo : EIATTR_ANNOTATIONS
	.align		4
.L_173:
        /*002c*/ 	.byte	0x04, 0x55
        /*002e*/ 	.short	(.L_175 - .L_174)


	//   ....[0]....
.L_174:
        /* <DEDUP_REMOVED lines=66> */


	//----- nvinfo : EIATTR_MERCURY_ISA_VERSION
	.align		4
.L_175:
        /*0440*/ 	.byte	0x03, 0x5f
        /*0442*/ 	.short	0x0101


	//----- nvinfo : EIATTR_UNUSED_LOAD_BYTE_OFFSET
	.align		4
        /*0444*/ 	.byte	0x04, 0x44
        /*0446*/ 	.short	(.L_177 - .L_176)


	//   ....[0]....
.L_176:
        /*0448*/ 	.word	0x00000ae0
        /*044c*/ 	.word	0x0000fff0


	//   ....[1]....
        /*0450*/ 	.word	0x0001c480
        /*0454*/ 	.word	0x0000fff0


	//----- nvinfo : EIATTR_INT_WARP_WIDE_INSTR_OFFSETS
	.align		4
.L_177:
        /*0458*/ 	.byte	0x04, 0x31
        /*045a*/ 	.short	(.L_179 - .L_178)


	//   ....[0]....
.L_178:
        /*045c*/ 	.word	0x000001c0


	//   ....[1]....
        /*0460*/ 	.word	0x00000200


	//   ....[2]....
        /*0464*/ 	.word	0x00000270


	//   ....[3]....
        /*0468*/ 	.word	0x00020680


	//   ....[4]....
        /*046c*/ 	.word	0x00020710


	//   ....[5]....
        /*0470*/ 	.word	0x00020b90


	//   ....[6]....
        /*0474*/ 	.word	0x00020bc0


	//   ....[7]....
        /*0478*/ 	.word	0x00020dd0


	//   ....[8]....
        /*047c*/ 	.word	0x00020ec0


	//   ....[9]....
        /*0480*/ 	.word	0x00023300


	//   ....[10]....
        /*0484*/ 	.word	0x00023390


	//----- nvinfo : EIATTR_COOP_GROUP_MASK_REGIDS
	.align		4
.L_179:
        /*0488*/ 	.byte	0x04, 0x29
        /*048a*/ 	.short	(.L_181 - .L_180)


	//   ....[0]....
.L_180:
        /*048c*/ 	.word	0xffffffff


	//   ....[1]....
        /*0490*/ 	.word	0xffffffff


	//   ....[2]....
        /*0494*/ 	.word	0xffffffff


	//   ....[3]....
        /*0498*/ 	.word	0xffffffff


	//   ....[4]....
        /*049c*/ 	.word	0xffffffff


	//   ....[5]....
        /*04a0*/ 	.word	0xffffffff


	//   ....[6]....
        /*04a4*/ 	.word	0xffffffff


	//   ....[7]....
        /*04a8*/ 	.word	0xffffffff


	//   ....[8]....
        /*04ac*/ 	.word	0xffffffff


	//   ....[9]....
        /*04b0*/ 	.word	0xffffffff


	//   ....[10]....
        /*04b4*/ 	.word	0xffffffff


	//   ....[11]....
        /*04b8*/ 	.word	0xffffffff


	//   ....[12]....
        /*04bc*/ 	.word	0xffffffff


	//   ....[13]....
        /*04c0*/ 	.word	0xffffffff


	//   ....[14]....
        /*04c4*/ 	.word	0xffffffff


	//   ....[15]....
        /*04c8*/ 	.word	0xffffffff


	//   ....[16]....
        /*04cc*/ 	.word	0xffffffff


	//   ....[17]....
        /*04d0*/ 	.word	0xffffffff


	//   ....[18]....
        /*04d4*/ 	.word	0xffffffff


	//   ....[19]....
        /*04d8*/ 	.word	0xffffffff


	//   ....[20]....
        /*04dc*/ 	.word	0xffffffff


	//   ....[21]....
        /*04e0*/ 	.word	0xffffffff


	//   ....[22]....
        /*04e4*/ 	.word	0xffffffff


	//   ....[23]....
        /*04e8*/ 	.word	0xffffffff


	//   ....[24]....
        /*04ec*/ 	.word	0xffffffff


	//   ....[25]....
        /*04f0*/ 	.word	0xffffffff


	//   ....[26]....
        /*04f4*/ 	.word	0xffffffff


	//   ....[27]....
        /*04f8*/ 	.word	0xffffffff


	//   ....[28]....
        /*04fc*/ 	.word	0xffffffff


	//   ....[29]....
        /*0500*/ 	.word	0xffffffff


	//   ....[30]....
        /*0504*/ 	.word	0xffffffff


	//   ....[31]....
        /*0508*/ 	.word	0xffffffff


	//   ....[32]....
        /*050c*/ 	.word	0xffffffff


	//   ....[33]....
        /*0510*/ 	.word	0xffffffff


	//   ....[34]....
        /*0514*/ 	.word	0xffffffff


	//   ....[35]....
        /*0518*/ 	.word	0xffffffff


	//   ....[36]....
        /*051c*/ 	.word	0xffffffff


	//   ....[37]....
        /*0520*/ 	.word	0xffffffff


	//   ....[38]....
        /*0524*/ 	.word	0xffffffff


	//   ....[39]....
        /*0528*/ 	.word	0xffffffff


	//   ....[40]....
        /*052c*/ 	.word	0xffffffff


	//   ....[41]....
        /*0530*/ 	.word	0xffffffff


	//   ....[42]....
        /*0534*/ 	.word	0xffffffff


	//   ....[43]....
        /*0538*/ 	.word	0xffffffff


	//   ....[44]....
        /*053c*/ 	.word	0xffffffff


	//   ....[45]....
        /*0540*/ 	.word	0xffffffff


	//   ....[46]....
        /*0544*/ 	.word	0xffffffff


	//   ....[47]....
        /*0548*/ 	.word	0xffffffff


	//   ....[48]....
        /*054c*/ 	.word	0xffffffff


	//   ....[49]....
        /*0550*/ 	.word	0xffffffff


	//   ....[50]....
        /*0554*/ 	.word	0xffffffff


	//   ....[51]....
        /*0558*/ 	.word	0xffffffff


	//   ....[52]....
        /*055c*/ 	.word	0xffffffff


	//   ....[53]....
        /*0560*/ 	.word	0xffffffff


	//   ....[54]....
        /*0564*/ 	.word	0x0500000f


	//   ....[55]....
        /*0568*/ 	.word	0x0500000f


	//   ....[56]....
        /*056c*/ 	.word	0x0500000f


	//   ....[57]....
        /*0570*/ 	.word	0x0500000f


	//   ....[58]....
        /*0574*/ 	.word	0x0500000f


	//   ....[59]....
        /*0578*/ 	.word	0x0500000f


	//   ....[60]....
        /*057c*/ 	.word	0x0500000f


	//   ....[61]....
        /*0580*/ 	.word	0x0500000f


	//   ....[62]....
        /*0584*/ 	.word	0x0500000f


	//   ....[63]....
        /*0588*/ 	.word	0x0500000f


	//   ....[64]....
        /*058c*/ 	.word	0x0500000f


	//   ....[65]....
        /*0590*/ 	.word	0x0500000f


	//   ....[66]....
        /*0594*/ 	.word	0x0500000f


	//   ....[67]....
        /*0598*/ 	.word	0x0500000f


	//   ....[68]....
        /*059c*/ 	.word	0x0500000f


	//   ....[69]....
        /*05a0*/ 	.word	0x0500000f


	//   ....[70]....
        /*05a4*/ 	.word	0x0500000f


	//   ....[71]....
        /*05a8*/ 	.word	0x0500000f


	//   ....[72]....
        /*05ac*/ 	.word	0x0500000f


	//   ....[73]....
        /*05b0*/ 	.word	0x0500000f


	//   ....[74]....
        /*05b4*/ 	.word	0x0500000f


	//   ....[75]....
        /*05b8*/ 	.word	0x0500000f


	//   ....[76]....
        /*05bc*/ 	.word	0x0500000f


	//   ....[77]....
        /*05c0*/ 	.word	0x0500000f


	//   ....[78]....
        /*05c4*/ 	.word	0x0500000f


	//   ....[79]....
        /*05c8*/ 	.word	0x0500000f


	//   ....[80]....
        /*05cc*/ 	.word	0x0500000f


	//   ....[81]....
        /*05d0*/ 	.word	0x0500000f


	//----- nvinfo : EIATTR_COOP_GROUP_INSTR_OFFSETS
	.align		4
.L_181:
        /*05d4*/ 	.byte	0x04, 0x28
        /*05d6*/ 	.short	(.L_183 - .L_182)


	//   ....[0]....
.L_182:
        /*05d8*/ 	.word	0x00000060


	//   ....[1]....
        /*05dc*/ 	.word	0x000001d0


	//   ....[2]....
        /*05e0*/ 	.word	0x00000220


	//   ....[3]....
        /*05e4*/ 	.word	0x00000450


	//   ....[4]....
        /*05e8*/ 	.word	0x000005b0


	//   ....[5]....
        /*05ec*/ 	.word	0x000006d0


	//   ....[6]....
        /*05f0*/ 	.word	0x00000830


	//   ....[7]....
        /*05f4*/ 	.word	0x0000a860


	//   ....[8]....
        /*05f8*/ 	.word	0x00014720


	//   ....[9]....
        /*05fc*/ 	.word	0x00014790


	//   ....[10]....
        /*0600*/ 	.word	0x00014dc0


	//   ....[11]....
        /*0604*/ 	.word	0x00014e20


	//   ....[12]....
        /*0608*/ 	.word	0x0001a0e0


	//   ....[13]....
        /*060c*/ 	.word	0x0001a100


	//   ....[14]....
        /*0610*/ 	.word	0x0001a4b0


	//   ....[15]....
        /*0614*/ 	.word	0x0001a560


	//   ....[16]....
        /*0618*/ 	.word	0x0001b920


	//   ....[17]....
        /*061c*/ 	.word	0x0001bc50


	//   ....[18]....
        /*0620*/ 	.word	0x0001bc60


	//   ....[19]....
        /*0624*/ 	.word	0x0001bcb0


	//   ....[20]....
        /*0628*/ 	.word	0x0001e820


	//   ....[21]....
        /*062c*/ 	.word	0x0001e9a0


	//   ....[22]....
        /*0630*/ 	.word	0x0001e9d0


	//   ....[23]....
        /*0634*/ 	.word	0x0001ea10


	//   ....[24]....
        /*0638*/ 	.word	0x0001ea70


	//   ....[25]....
        /*063c*/ 	.word	0x0001ead0


	//   ....[26]....
        /*0640*/ 	.word	0x0001eb10


	//   ....[27]....
        /*0644*/ 	.word	0x0001ecc0


	//   ....[28]....
        /*0648*/ 	.word	0x0001ed20


	//   ....[29]....
        /*064c*/ 	.word	0x0001ed60


	//   ....[30]....
        /*0650*/ 	.word	0x0001eda0


	//   ....[31]....
        /*0654*/ 	.word	0x0001edd0


	//   ....[32]....
        /*0658*/ 	.word	0x0001ee00


	//   ....[33]....
        /*065c*/ 	.word	0x0001ee90


	//   ....[34]....
        /*0660*/ 	.word	0x0001eec0


	//   ....[35]....
        /*0664*/ 	.word	0x0001ef50


	//   ....[36]....
        /*0668*/ 	.word	0x00023810


	//   ....[37]....
        /*066c*/ 	.word	0x00023820


	//   ....[38]....
        /*0670*/ 	.word	0x00023930


	//   ....[39]....
        /*0674*/ 	.word	0x00023990


	//   ....[40]....
        /*0678*/ 	.word	0x000239d0


	//   ....[41]....
        /*067c*/ 	.word	0x00023a10


	//   ....[42]....
        /*0680*/ 	.word	0x00023a40


	//   ....[43]....
        /*0684*/ 	.word	0x00023a70


	//   ....[44]....
        /*0688*/ 	.word	0x00023c00


	//   ....[45]....
        /*068c*/ 	.word	0x00023c60


	//   ....[46]....
        /*0690*/ 	.word	0x00023ca0


	//   ....[47]....
        /*0694*/ 	.word	0x00023ce0


	//   ....[48]....
        /*0698*/ 	.word	0x00023d10


	//   ....[49]....
        /*069c*/ 	.word	0x00023d40


	//   ....[50]....
        /*06a0*/ 	.word	0x00023e00


	//   ....[51]....
        /*06a4*/ 	.word	0x00023e20


	//   ....[52]....
        /*06a8*/ 	.word	0x00023e90


	//   ....[53]....
        /*06ac*/ 	.word	0x000242e0


	//   ....[54]....
        /*06b0*/ 	.word	0x00024740


	//   ....[55]....
        /*06b4*/ 	.word	0x000247e0


	//   ....[56]....
        /*06b8*/ 	.word	0x00024880


	//   ....[57]....
        /*06bc*/ 	.word	0x00024920


	//   ....[58]....
        /*06c0*/ 	.word	0x00024a10


	//   ....[59]....
        /*06c4*/ 	.word	0x00024ab0


	//   ....[60]....
        /*06c8*/ 	.word	0x00024b50


	//   ....[61]....
        /*06cc*/ 	.word	0x00024bf0


	//   ....[62]....
        /*06d0*/ 	.word	0x00024e50


	//   ....[63]....
        /*06d4*/ 	.word	0x00025130


	//   ....[64]....
        /*06d8*/ 	.word	0x00025550


	//   ....[65]....
        /*06dc*/ 	.word	0x000255e0


	//   ....[66]....
        /*06e0*/ 	.word	0x00025680


	//   ....[67]....
        /*06e4*/ 	.word	0x00025730


	//   ....[68]....
        /*06e8*/ 	.word	0x000257b0


	//   ....[69]....
        /*06ec*/ 	.word	0x00025830


	//   ....[70]....
        /*06f0*/ 	.word	0x000258b0


	//   ....[71]....
        /*06f4*/ 	.word	0x00025930


	//   ....[72]....
        /*06f8*/ 	.word	0x000259c0


	//   ....[73]....
        /*06fc*/ 	.word	0x00025a70


	//   ....[74]....
        /*0700*/ 	.word	0x00025af0


	//   ....[75]....
        /*0704*/ 	.word	0x00025b70


	//   ....[76]....
        /*0708*/ 	.word	0x00025bf0


	//   ....[77]....
        /*070c*/ 	.word	0x00025c70


	//   ....[78]....
        /*0710*/ 	.word	0x00025ce0


	//   ....[79]....
        /*0714*/ 	.word	0x00025d80


	//   ....[80]....
        /*0718*/ 	.word	0x00025e10


	//   ....[81]....
        /*071c*/ 	.word	0x00025f30


	//----- nvinfo : EIATTR_REG_RECONFIG
	.align		4
.L_183:
        /*0720*/ 	.byte	0x01, 0x54
	.zero		2


	//----- nvinfo : EIATTR_SYSCALL_OFFSETS
	.align		4
        /*0724*/ 	.byte	0x04, 0x46
        /*0726*/ 	.short	(.L_185 - .L_184)


	//   ....[0]....
.L_184:
        /*0728*/ 	.word	0x000019b0


	//   ....[1]....
        /*072c*/ 	.word	0x00001b00


	//   ....[2]....
        /*0730*/ 	.word	0x0000aa00


	//   ....[3]....
        /*0734*/ 	.word	0x0000aea0


	//   ....[4]....
        /*0738*/ 	.word	0x000208a0


	//   ....[5]....
        /*073c*/ 	.word	0x000209e0


	//   ....[6]....
        /*0740*/ 	.word	0x00020ae0


	//----- nvinfo : EIATTR_MBARRIER_INSTR_OFFSETS
	.align		4
.L_185:
        /*0744*/ 	.byte	0x04, 0x39
        /*0746*/ 	.short	(.L_187 - .L_186)


	//   ....[0]....
.L_186:
        /*0748*/ 	.word	0x00000300
        /*074c*/ 	.word	0x000000ff
        /*0750*/ 	.word	0x00036800
        /*0754*/ 	.short	0x0100
        /*0756*/ 	.byte	0x08
	.zero		1


	//   ....[1]....
        /*0758*/ 	.word	0x00000310
        /*075c*/ 	.word	0x000000ff
        /*0760*/ 	.word	0x00036820
        /*0764*/ 	.short	0x0100
        /*0766*/ 	.byte	0x08
	.zero		1


	//   ....[2]....
        /*0768*/ 	.word	0x00000400
        /*076c*/ 	.word	0x000000ff
        /*0770*/ 	.word	0x00036830
        /*0774*/ 	.short	0x0100
        /*0776*/ 	.byte	0x08
	.zero		1


	//   ....[3]....
        /*0778*/ 	.word	0x00000410
        /*077c*/ 	.word	0x000000ff
        /*0780*/ 	.word	0x00036840
        /*0784*/ 	.short	0x0100
        /*0786*/ 	.byte	0x08
	.zero		1


	//   ....[4]....
        /*0788*/ 	.word	0x00000420
        /*078c*/ 	.word	0x000000ff
        /*0790*/ 	.word	0x00036838
        /*0794*/ 	.short	0x0100
        /*0796*/ 	.byte	0x08
	.zero		1


	//   ....[5]....
        /*0798*/ 	.word	0x00000430
        /*079c*/ 	.word	0x000000ff
        /*07a0*/ 	.word	0x00036848
        /*07a4*/ 	.short	0x0100
        /*07a6*/ 	.byte	0x08
	.zero		1


	//   ....[6]....
        /*07a8*/ 	.word	0x00000560
        /*07ac*/ 	.word	0x000000ff
        /*07b0*/ 	.word	0x00036850
        /*07b4*/ 	.short	0x0100
        /*07b6*/ 	.byte	0x08
	.zero		1


	//   ....[7]....
        /*07b8*/ 	.word	0x00000570
        /*07bc*/ 	.word	0x000000ff
        /*07c0*/ 	.word	0x00036860
        /*07c4*/ 	.short	0x0100
        /*07c6*/ 	.byte	0x08
	.zero		1


	//   ....[8]....
        /*07c8*/ 	.word	0x00000580
        /*07cc*/ 	.word	0x000000ff
        /*07d0*/ 	.word	0x00036858
        /*07d4*/ 	.short	0x0100
        /*07d6*/ 	.byte	0x08
	.zero		1


	//   ....[9]....
        /*07d8*/ 	.word	0x00000590
        /*07dc*/ 	.word	0x000000ff
        /*07e0*/ 	.word	0x00036868
        /*07e4*/ 	.short	0x0100
        /*07e6*/ 	.byte	0x08
	.zero		1


	//   ....[10]....
        /*07e8*/ 	.word	0x00000680
        /*07ec*/ 	.word	0x000000ff
        /*07f0*/ 	.word	0x00036870
        /*07f4*/ 	.short	0x0100
        /*07f6*/ 	.byte	0x06
	.zero		1


	//   ....[11]....
        /*07f8*/ 	.word	0x00000690
        /*07fc*/ 	.word	0x000000ff
        /*0800*/ 	.word	0x00036880
        /*0804*/ 	.short	0x0100
        /*0806*/ 	.byte	0x06
	.zero		1


	//   ....[12]....
        /*0808*/ 	.word	0x000006a0
        /*080c*/ 	.word	0x000000ff
        /*0810*/ 	.word	0x00036878
        /*0814*/ 	.short	0x0100
        /*0816*/ 	.byte	0x06
	.zero		1


	//   ....[13]....
        /*0818*/ 	.word	0x000006b0
        /*081c*/ 	.word	0x000000ff
        /*0820*/ 	.word	0x00036888
        /*0824*/ 	.short	0x0100
        /*0826*/ 	.byte	0x06
	.zero		1


	//   ....[14]....
        /*0828*/ 	.word	0x000007e0
        /*082c*/ 	.word	0x000000ff
        /*0830*/ 	.word	0x00036890
        /*0834*/ 	.short	0x0100
        /*0836*/ 	.byte	0x08
	.zero		1


	//   ....[15]....
        /*0838*/ 	.word	0x000007f0
        /*083c*/ 	.word	0x000000ff
        /*0840*/ 	.word	0x000368a0
        /*0844*/ 	.short	0x0100
        /*0846*/ 	.byte	0x08
	.zero		1


	//   ....[16]....
        /*0848*/ 	.word	0x00000800
        /*084c*/ 	.word	0x000000ff
        /*0850*/ 	.word	0x00036898
        /*0854*/ 	.short	0x0100
        /*0856*/ 	.byte	0x08
	.zero		1


	//   ....[17]....
        /*0858*/ 	.word	0x00000810
        /*085c*/ 	.word	0x000000ff
        /*0860*/ 	.word	0x000368a8
        /*0864*/ 	.short	0x0100
        /*0866*/ 	.byte	0x08
	.zero		1


	//   ....[18]....
        /*0868*/ 	.word	0x00000940
        /*086c*/ 	.word	0x000000ff
        /*0870*/ 	.word	0x000368b0
        /*0874*/ 	.short	0x0100
        /*0876*/ 	.byte	0x08
	.zero		1


	//   ....[19]....
        /*0878*/ 	.word	0x00000950
        /*087c*/ 	.word	0x000000ff
        /*0880*/ 	.word	0x000368c0
        /*0884*/ 	.short	0x0100
        /*0886*/ 	.byte	0x08
	.zero		1


	//   ....[20]....
        /*0888*/ 	.word	0x00000960
        /*088c*/ 	.word	0x000000ff
        /*0890*/ 	.word	0x000368b8
        /*0894*/ 	.short	0x0100
        /*0896*/ 	.byte	0x08
	.zero		1


	//   ....[21]....
        /*0898*/ 	.word	0x00000970
        /*089c*/ 	.word	0x000000ff
        /*08a0*/ 	.word	0x000368c8
        /*08a4*/ 	.short	0x0100
        /*08a6*/ 	.byte	0x08
	.zero		1


	//   ....[22]....
        /*08a8*/ 	.word	0x00003680
        /*08ac*/ 	.word	0x00000064
        /*08b0*/ 	.word	0x00036890
        /*08b4*/ 	.short	0x010a
        /*08b6*/ 	.byte	0x3f
	.zero		1


	//   ....[23]....
        /*08b8*/ 	.word	0x000068f0
        /*08bc*/ 	.word	0x00000064
        /*08c0*/ 	.word	0x00036890
        /*08c4*/ 	.short	0x010a
        /*08c6*/ 	.byte	0x3f
	.zero		1


	//   ....[24]....
        /*08c8*/ 	.word	0x000099a0
        /*08cc*/ 	.word	0x00000064
        /*08d0*/ 	.word	0x00036890
        /*08d4*/ 	.short	0x010a
        /*08d6*/ 	.byte	0x3f
	.zero		1


	//   ....[25]....
        /*08d8*/ 	.word	0x00009d70
        /*08dc*/ 	.word	0x0000002c
        /*08e0*/ 	.word	0x00000000
        /*08e4*/ 	.short	0x0101
        /*08e6*/ 	.byte	0x3f
	.zero		1


	//   ....[26]....
        /*08e8*/ 	.word	0x00009db0
        /*08ec*/ 	.word	0x00000064
        /*08f0*/ 	.word	0x000368b0
        /*08f4*/ 	.short	0x010a
        /*08f6*/ 	.byte	0x3f
	.zero		1


	//   ....[27]....
        /*08f8*/ 	.word	0x0000a420
        /*08fc*/ 	.word	0x00000064
        /*0900*/ 	.word	0x00000000
        /*0904*/ 	.short	0x0101
        /*0906*/ 	.byte	0x3f
	.zero		1


	//   ....[28]....
        /*0908*/ 	.word	0x0000aa80
        /*090c*/ 	.word	0x00000002
        /*0910*/ 	.word	0x00036800
        /*0914*/ 	.short	0x010a
        /*0916*/ 	.byte	0x3f
	.zero		1


	//   ....[29]....
        /*0918*/ 	.word	0x0000aad0
        /*091c*/ 	.word	0x00000002
        /*0920*/ 	.word	0x00036800
        /*0924*/ 	.short	0x010a
        /*0926*/ 	.byte	0x3f
	.zero		1


	//   ....[30]....
        /*0928*/ 	.word	0x0000b6f0
        /*092c*/ 	.word	0x00000002
        /*0930*/ 	.word	0x00036800
        /*0934*/ 	.short	0x010a
        /*0936*/ 	.byte	0x3f
	.zero		1


	//   ....[31]....
        /*0938*/ 	.word	0x0000df30
        /*093c*/ 	.word	0x00000002
        /*0940*/ 	.word	0x00036800
        /*0944*/ 	.short	0x010a
        /*0946*/ 	.byte	0x3f
	.zero		1


	//   ....[32]....
        /*0948*/ 	.word	0x000103d0
        /*094c*/ 	.word	0x00000000
        /*0950*/ 	.word	0x00036830
        /*0954*/ 	.short	0x010a
        /*0956*/ 	.byte	0x3f
	.zero		1


	//   ....[33]....
        /*0958*/ 	.word	0x00010450
        /*095c*/ 	.word	0x00000000
        /*0960*/ 	.word	0x00036830
        /*0964*/ 	.short	0x010a
        /*0966*/ 	.byte	0x3f
	.zero		1


	//   ....[34]....
        /*0968*/ 	.word	0x000144d0
        /*096c*/ 	.word	0x00000000
        /*0970*/ 	.word	0x00000000
        /*0974*/ 	.short	0x0101
        /*0976*/ 	.byte	0x3f
	.zero		1


	//   ....[35]....
        /*0978*/ 	.word	0x00015e20
        /*097c*/ 	.word	0x0000000e
        /*0980*/ 	.word	0x00036830
        /*0984*/ 	.short	0x010a
        /*0986*/ 	.byte	0x3f
	.zero		1


	//   ....[36]....
        /*0988*/ 	.word	0x00015ea0
        /*098c*/ 	.word	0x0000000e
        /*0990*/ 	.word	0x00036830
        /*0994*/ 	.short	0x010a
        /*0996*/ 	.byte	0x3f
	.zero		1


	//   ....[37]....
        /*0998*/ 	.word	0x00019530
        /*099c*/ 	.word	0x00000014
        /*09a0*/ 	.word	0x00036850
        /*09a4*/ 	.short	0x010a
        /*09a6*/ 	.byte	0x3f
	.zero		1


	//   ....[38]....
        /*09a8*/ 	.word	0x00019580
        /*09ac*/ 	.word	0x00000014
        /*09b0*/ 	.word	0x00036850
        /*09b4*/ 	.short	0x010a
        /*09b6*/ 	.byte	0x3f
	.zero		1


	//   ....[39]....
        /*09b8*/ 	.word	0x0001aca0
        /*09bc*/ 	.word	0x0000000e
        /*09c0*/ 	.word	0x00000000
        /*09c4*/ 	.short	0x0101
        /*09c6*/ 	.byte	0x3f
	.zero		1


	//   ....[40]....
        /*09c8*/ 	.word	0x0001ad00
        /*09cc*/ 	.word	0x00000014
        /*09d0*/ 	.word	0x00000000
        /*09d4*/ 	.short	0x0101
        /*09d6*/ 	.byte	0x3f
	.zero		1


	//   ....[41]....
        /*09d8*/ 	.word	0x0001b820
        /*09dc*/ 	.word	0x0000000c
        /*09e0*/ 	.word	0x00036850
        /*09e4*/ 	.short	0x010a
        /*09e6*/ 	.byte	0x3f
	.zero		1


	//   ....[42]....
        /*09e8*/ 	.word	0x0001b8c0
        /*09ec*/ 	.word	0x0000000c
        /*09f0*/ 	.word	0x00036850
        /*09f4*/ 	.short	0x010a
        /*09f6*/ 	.byte	0x3f
	.zero		1


	//   ....[43]....
        /*09f8*/ 	.word	0x0001be10
        /*09fc*/ 	.word	0x0000000b
        /*0a00*/ 	.word	0x00000000
        /*0a04*/ 	.short	0x0101
        /*0a06*/ 	.byte	0x3f
	.zero		1


	//   ....[44]....
        /*0a08*/ 	.word	0x0001d6d0
        /*0a0c*/ 	.word	0x00000000
        /*0a10*/ 	.word	0x00000000
        /*0a14*/ 	.short	0x0101
        /*0a16*/ 	.byte	0x3f
	.zero		1


	//   ....[45]....
        /*0a18*/ 	.word	0x0001f9b0
        /*0a1c*/ 	.word	0x00000009
        /*0a20*/ 	.word	0x00036820
        /*0a24*/ 	.short	0x010a
        /*0a26*/ 	.byte	0x3f
	.zero		1


	//   ....[46]....
        /*0a28*/ 	.word	0x0001fa40
        /*0a2c*/ 	.word	0x00000005
        /*0a30*/ 	.word	0x000368a0
        /*0a34*/ 	.short	0x010a
        /*0a36*/ 	.byte	0x3f
	.zero		1


	//   ....[47]....
        /*0a38*/ 	.word	0x0001fcc0
        /*0a3c*/ 	.word	0x00000005
        /*0a40*/ 	.word	0x000368c0
        /*0a44*/ 	.short	0x010a
        /*0a46*/ 	.byte	0x3f
	.zero		1


	//   ....[48]....
        /*0a48*/ 	.word	0x00020060
        /*0a4c*/ 	.word	0x00000006
        /*0a50*/ 	.word	0x000368a0
        /*0a54*/ 	.short	0x010a
        /*0a56*/ 	.byte	0x3f
	.zero		1


	//   ....[49]....
        /*0a58*/ 	.word	0x000202c0
        /*0a5c*/ 	.word	0x00000006
        /*0a60*/ 	.word	0x000368c0
        /*0a64*/ 	.short	0x010a
        /*0a66*/ 	.byte	0x3f
	.zero		1


	//   ....[50]....
        /*0a68*/ 	.word	0x00021220
        /*0a6c*/ 	.word	0x00000006
        /*0a70*/ 	.word	0x00036840
        /*0a74*/ 	.short	0x010a
        /*0a76*/ 	.byte	0x3f
	.zero		1


	//   ....[51]....
        /*0a78*/ 	.word	0x000217e0
        /*0a7c*/ 	.word	0x00000007
        /*0a80*/ 	.word	0x00036820
        /*0a84*/ 	.short	0x010a
        /*0a86*/ 	.byte	0x3f
	.zero		1


	//   ....[52]....
        /*0a88*/ 	.word	0x00021b30
        /*0a8c*/ 	.word	0x00000008
        /*0a90*/ 	.word	0x00036840
        /*0a94*/ 	.short	0x010a
        /*0a96*/ 	.byte	0x3f
	.zero		1


	//   ....[53]....
        /*0a98*/ 	.word	0x00021e30
        /*0a9c*/ 	.word	0x00000009
        /*0aa0*/ 	.word	0x00000060
        /*0aa4*/ 	.short	0x010a
        /*0aa6*/ 	.byte	0x3f
	.zero		1


	//   ....[54]....
        /*0aa8*/ 	.word	0x00022450
        /*0aac*/ 	.word	0x00000002
        /*0ab0*/ 	.word	0x00036840
        /*0ab4*/ 	.short	0x010a
        /*0ab6*/ 	.byte	0x3f
	.zero		1


	//   ....[55]....
        /*0ab8*/ 	.word	0x00022750
        /*0abc*/ 	.word	0x00000003
        /*0ac0*/ 	.word	0x00000060
        /*0ac4*/ 	.short	0x010a
        /*0ac6*/ 	.byte	0x3f
	.zero		1


	//   ....[56]....
        /*0ac8*/ 	.word	0x00022c80
        /*0acc*/ 	.word	0x00000002
        /*0ad0*/ 	.word	0x00036840
        /*0ad4*/ 	.short	0x010a
        /*0ad6*/ 	.byte	0x3f
	.zero		1


	//   ....[57]....
        /*0ad8*/ 	.word	0x00022f90
        /*0adc*/ 	.word	0x00000002
        /*0ae0*/ 	.word	0x00000060
        /*0ae4*/ 	.short	0x010a
        /*0ae6*/ 	.byte	0x3f
	.zero		1


	//   ....[58]....
        /*0ae8*/ 	.word	0x00023450
        /*0aec*/ 	.word	0x00000003
        /*0af0*/ 	.word	0x00036860
        /*0af4*/ 	.short	0x010a
        /*0af6*/ 	.byte	0x3f
	.zero		1


	//   ....[59]....
        /*0af8*/ 	.word	0x00024260
        /*0afc*/ 	.word	0x00000000
        /*0b00*/ 	.word	0x00036820
        /*0b04*/ 	.short	0x010a
        /*0b06*/ 	.byte	0x3f
	.zero		1


	//   ....[60]....
        /*0b08*/ 	.word	0x00024430
        /*0b0c*/ 	.word	0x00000006
        /*0b10*/ 	.word	0x00000000
        /*0b14*/ 	.short	0x010a
        /*0b16*/ 	.byte	0x3f
	.zero		1


	//   ....[61]....
        /*0b18*/ 	.word	0x000244a0
        /*0b1c*/ 	.word	0x00000007
        /*0b20*/ 	.word	0x00000000
        /*0b24*/ 	.short	0x010a
        /*0b26*/ 	.byte	0x3f
	.zero		1


	//   ....[62]....
        /*0b28*/ 	.word	0x00024510
        /*0b2c*/ 	.word	0x00000004
        /*0b30*/ 	.word	0x00000000
        /*0b34*/ 	.short	0x010a
        /*0b36*/ 	.byte	0x3f
	.zero		1


	//   ....[63]....
        /*0b38*/ 	.word	0x00024540
        /*0b3c*/ 	.word	0x00000003
        /*0b40*/ 	.word	0x00000000
        /*0b44*/ 	.short	0x010a
        /*0b46*/ 	.byte	0x3f
	.zero		1


	//   ....[64]....
        /*0b48*/ 	.word	0x000245a0
        /*0b4c*/ 	.word	0x00000064
        /*0b50*/ 	.word	0x00036890
        /*0b54*/ 	.short	0x010a
        /*0b56*/ 	.byte	0x3f
	.zero		1


	//   ....[65]....
        /*0b58*/ 	.word	0x000245f0
        /*0b5c*/ 	.word	0x00000064
        /*0b60*/ 	.word	0x00036890
        /*0b64*/ 	.short	0x010a
        /*0b66*/ 	.byte	0x3f
	.zero		1


	//   ....[66]....
        /*0b68*/ 	.word	0x00024640
        /*0b6c*/ 	.word	0x00000064
        /*0b70*/ 	.word	0x00036890
        /*0b74*/ 	.short	0x010a
        /*0b76*/ 	.byte	0x3f
	.zero		1


	//   ....[67]....
        /*0b78*/ 	.word	0x00024690
        /*0b7c*/ 	.word	0x00000064
        /*0b80*/ 	.word	0x000368b0
        /*0b84*/ 	.short	0x010a
        /*0b86*/ 	.byte	0x3f
	.zero		1


	//   ....[68]....
        /*0b88*/ 	.word	0x00024960
        /*0b8c*/ 	.word	0x00000002
        /*0b90*/ 	.word	0x00036800
        /*0b94*/ 	.short	0x010a
        /*0b96*/ 	.byte	0x3f
	.zero		1


	//   ....[69]....
        /*0b98*/ 	.word	0x00024c30
        /*0b9c*/ 	.word	0x00000002
        /*0ba0*/ 	.word	0x00036800
        /*0ba4*/ 	.short	0x010a
        /*0ba6*/ 	.byte	0x3f
	.zero		1


	//   ....[70]....
        /*0ba8*/ 	.word	0x00024c80
        /*0bac*/ 	.word	0x00000000
        /*0bb0*/ 	.word	0x00036830
        /*0bb4*/ 	.short	0x010a
        /*0bb6*/ 	.byte	0x3f
	.zero		1


	//   ....[71]....
        /*0bb8*/ 	.word	0x00024cd0
        /*0bbc*/ 	.word	0x0000000e
        /*0bc0*/ 	.word	0x00036830
        /*0bc4*/ 	.short	0x010a
        /*0bc6*/ 	.byte	0x3f
	.zero		1


	//   ....[72]....
        /*0bc8*/ 	.word	0x00024d20
        /*0bcc*/ 	.word	0x00000014
        /*0bd0*/ 	.word	0x00036850
        /*0bd4*/ 	.short	0x010a
        /*0bd6*/ 	.byte	0x3f
	.zero		1


	//   ....[73]....
        /*0bd8*/ 	.word	0x00024d70
        /*0bdc*/ 	.word	0x0000000c
        /*0be0*/ 	.word	0x00036850
        /*0be4*/ 	.short	0x010a
        /*0be6*/ 	.byte	0x3f
	.zero		1


	//   ....[74]....
        /*0be8*/ 	.word	0x00024f10
        /*0bec*/ 	.word	0x00000009
        /*0bf0*/ 	.word	0x00036820
        /*0bf4*/ 	.short	0x010a
        /*0bf6*/ 	.byte	0x3f
	.zero		1


	//   ....[75]....
        /*0bf8*/ 	.word	0x00024f60
        /*0bfc*/ 	.word	0x00000005
        /*0c00*/ 	.word	0x000368a0
        /*0c04*/ 	.short	0x010a
        /*0c06*/ 	.byte	0x3f
	.zero		1


	//   ....[76]....
        /*0c08*/ 	.word	0x00024fb0
        /*0c0c*/ 	.word	0x00000005
        /*0c10*/ 	.word	0x000368c0
        /*0c14*/ 	.short	0x010a
        /*0c16*/ 	.byte	0x3f
	.zero		1


	//   ....[77]....
        /*0c18*/ 	.word	0x00025000
        /*0c1c*/ 	.word	0x00000006
        /*0c20*/ 	.word	0x000368a0
        /*0c24*/ 	.short	0x010a
        /*0c26*/ 	.byte	0x3f
	.zero		1


	//   ....[78]....
        /*0c28*/ 	.word	0x00025050
        /*0c2c*/ 	.word	0x00000006
        /*0c30*/ 	.word	0x000368c0
        /*0c34*/ 	.short	0x010a
        /*0c36*/ 	.byte	0x3f
	.zero		1


	//   ....[79]....
        /*0c38*/ 	.word	0x000251f0
        /*0c3c*/ 	.word	0x00000006
        /*0c40*/ 	.word	0x00036840
        /*0c44*/ 	.short	0x010a
        /*0c46*/ 	.byte	0x3f
	.zero		1


	//   ....[80]....
        /*0c48*/ 	.word	0x00025270
        /*0c4c*/ 	.word	0x00000006
        /*0c50*/ 	.word	0x00036820
        /*0c54*/ 	.short	0x010a
        /*0c56*/ 	.byte	0x3f
	.zero		1


	//   ....[81]....
        /*0c58*/ 	.word	0x000252c0
        /*0c5c*/ 	.word	0x00000008
        /*0c60*/ 	.word	0x00036840
        /*0c64*/ 	.short	0x010a
        /*0c66*/ 	.byte	0x3f
	.zero		1


	//   ....[82]....
        /*0c68*/ 	.word	0x00025310
        /*0c6c*/ 	.word	0x00000009
        /*0c70*/ 	.word	0x00000060
        /*0c74*/ 	.short	0x010a
        /*0c76*/ 	.byte	0x3f
	.zero		1


	//   ....[83]....
        /*0c78*/ 	.word	0x00025360
        /*0c7c*/ 	.word	0x00000002
        /*0c80*/ 	.word	0x00036840
        /*0c84*/ 	.short	0x010a
        /*0c86*/ 	.byte	0x3f
	.zero		1


	//   ....[84]....
        /*0c88*/ 	.word	0x000253b0
        /*0c8c*/ 	.word	0x00000003
        /*0c90*/ 	.word	0x00000060
        /*0c94*/ 	.short	0x010a
        /*0c96*/ 	.byte	0x3f
	.zero		1


	//   ....[85]....
        /*0c98*/ 	.word	0x00025400
        /*0c9c*/ 	.word	0x00000002
        /*0ca0*/ 	.word	0x00036840
        /*0ca4*/ 	.short	0x010a
        /*0ca6*/ 	.byte	0x3f
	.zero		1


	//   ....[86]....
        /*0ca8*/ 	.word	0x00025450
        /*0cac*/ 	.word	0x00000002
        /*0cb0*/ 	.word	0x00000060
        /*0cb4*/ 	.short	0x010a
        /*0cb6*/ 	.byte	0x3f
	.zero		1


	//   ....[87]....
        /*0cb8*/ 	.word	0x000254a0
        /*0cbc*/ 	.word	0x00000003
        /*0cc0*/ 	.word	0x00036860
        /*0cc4*/ 	.short	0x010a
        /*0cc6*/ 	.byte	0x3f
	.zero		1


	//   ....[88]....
        /*0cc8*/ 	.word	0x00025e50
        /*0ccc*/ 	.word	0x00000000
        /*0cd0*/ 	.word	0x00036820
        /*0cd4*/ 	.short	0x010a
        /*0cd6*/ 	.byte	0x3f
	.zero		1


	//   ....[89]....
        /*0cd8*/ 	.word	0x00025ff0
        /*0cdc*/ 	.word	0x00000006
        /*0ce0*/ 	.word	0x00000000
        /*0ce4*/ 	.short	0x010a
        /*0ce6*/ 	.byte	0x3f
	.zero		1


	//   ....[90]....
        /*0ce8*/ 	.word	0x00026040
        /*0cec*/ 	.word	0x00000007
        /*0cf0*/ 	.word	0x00000000
        /*0cf4*/ 	.short	0x010a
        /*0cf6*/ 	.byte	0x3f
	.zero		1


	//   ....[91]....
        /*0cf8*/ 	.word	0x00026090
        /*0cfc*/ 	.word	0x00000004
        /*0d00*/ 	.word	0x00000000
        /*0d04*/ 	.short	0x010a
        /*0d06*/ 	.byte	0x3f
	.zero		1


	//----- nvinfo : EIATTR_NUM_MBARRIERS
	.align		4
.L_187:
        /*0d08*/ 	.byte	0x03, 0x38
        /*0d0a*/ 	.short	0x0016


	//----- nvinfo : EIATTR_EXIT_INSTR_OFFSETS
	.align		4
        /*0d0c*/ 	.byte	0x04, 0x1c
        /*0d0e*/ 	.short	(.L_189 - .L_188)


	//   ....[0]....
.L_188:
        /*0d10*/ 	.word	0x00024590


	//----- nvinfo : EIATTR_MAX_THREADS
	.align		4
.L_189:
        /*0d14*/ 	.byte	0x04, 0x05
        /*0d16*/ 	.short	(.L_191 - .L_190)
.L_190:
        /*0d18*/ 	.word	0x00000180
        /*0d1c*/ 	.word	0x00000001
        /*0d20*/ 	.word	0x00000001


	//----- nvinfo : EIATTR_CRS_STACK_SIZE
	.align		4
.L_191:
        /*0d24*/ 	.byte	0x04, 0x1e
        /*0d26*/ 	.short	(.L_193 - .L_192)
.L_192:
        /*0d28*/ 	.word	0x00000000


	//----- nvinfo : EIATTR_CBANK_PARAM_SIZE
	.align		4
.L_193:
        /*0d2c*/ 	.byte	0x03, 0x19
        /*0d2e*/ 	.short	0x0a70


	//----- nvinfo : EIATTR_PARAM_CBANK
	.align		4
        /*0d30*/ 	.byte	0x04, 0x0a
        /*0d32*/ 	.short	(.L_195 - .L_194)
	.align		4
.L_194:
        /*0d34*/ 	.word	index@(.nv.constant0._ZN7cutlass13device_kernelIN5flash11enable_sm90INS1_16FlashAttnFwdSm90INS1_25CollectiveMainloopFwdSm90ILi2EN4cute5tupleIJNS5_1CILi1EEES8_S8_EEENS6_IJNS7_ILi128EEENS7_ILi112EEENS7_ILi192EEEEEELi192ENS_6half_tEfNS_4arch4Sm90ELb0ELb0ELb1ELb1ELb0ELb1ELb0ELb1ELb1ELb0ELb0ELb0EEENS1_21CollectiveEpilogueFwdINS6_IJSA_SC_SB_EEES9_SE_SG_Li256ELb1ELb0ELb0ELb0EEENS1_36VarlenDynamicPersistentTileSchedulerILi128ELi112ELi256ELi32ELb0ELb0ELb1ELb0ELb1ELb1EEEEEEEEEvNT_6ParamsE)
        /*0d38*/ 	.short	0x0210
        /*0d3a*/ 	.short	0x0a70


	//----- nvinfo : EIATTR_SW_WAR
	.align		4
.L_195:
        /*0d3c*/ 	.byte	0x04, 0x36
        /*0d3e*/ 	.short	(.L_197 - .L_196)
.L_196:
        /*0d40*/ 	.word	0x00000008
.L_197:


//--------------------- .nv.info._ZN7cutlass13device_kernelIN5flash11enable_sm90INS1_16FlashAttnFwdSm90INS1_25CollectiveMainloopFwdSm90ILi2EN4cute5tupleIJNS5_1CILi1EEES8_S8_EEENS6_IJNS7_ILi128EEENS7_ILi96EEENS7_ILi192EEEEEELi192ENS_6half_tEfNS_4arch4Sm90ELb0ELb1ELb1ELb0ELb0ELb0ELb0ELb1ELb1ELb0ELb0ELb0EEENS1_21CollectiveEpilogueFwdINS6_IJSA_SC_SB_EEES9_SE_SG_Li256ELb0ELb0ELb0ELb0EEENS1_30DynamicPersistentTileSchedulerILi256ELi32ELb0ELb0ELb1EEEEEEEEEvNT_6ParamsE --------------------------
	.section	.nv.info._ZN7cutlass13device_kernelIN5flash11enable_sm90INS1_16FlashAttnFwdSm90INS1_25CollectiveMainloopFwdSm90ILi2EN4cute5tupleIJNS5_1CILi1EEES8_S8_EEENS6_IJNS7_ILi128EEENS7_ILi96EEENS7_ILi192EEEEEELi192ENS_6half_tEfNS_4arch4Sm90ELb0ELb1ELb1ELb0ELb0ELb0ELb0ELb1ELb1ELb0ELb0ELb0EEENS1_21CollectiveEpilogueFwdINS6_IJSA_SC_SB_EEES9_SE_SG_Li256ELb0ELb0ELb0ELb0EEENS1_30DynamicPersistentTileSchedulerILi256ELi32ELb0ELb0ELb1EEEEEEEEEvNT_6ParamsE,"",@"SHT_CUDA_INFO"
	.sectionflags	@""
	.align	4


	//----- nvinfo : EIATTR_CUDA_API_VERSION
	.align		4
        /*0000*/ 	.byte	0x04, 0x37
        /*0002*/ 	.short	(.L_199 - .L_198)
.L_198:
        /*0004*/ 	.word	0x00000082


	//----- nvinfo : EIATTR_KPARAM_INFO
	.align		4
.L_199:
        /*0008*/ 	.byte	0x04, 0x17
        /*000a*/ 	.short	(.L_201 - .L_200)
.L_200:
        /*000c*/ 	.word	0x00000000
        /*0010*/ 	.short	0x0000
        /*0012*/ 	.short	0x0070
        /*0014*/ 	.byte	0x00, 0xf0, 0x01, 0x2e


	//----- nvinfo : EIATTR_SPARSE_MMA_MASK
	.align		4
.L_201:
        /*0018*/ 	.byte	0x03, 0x50
        /*001a*/ 	.short	0x0000


	//----- nvinfo : EIATTR_MAXREG_COUNT
	.align		4
        /*001c*/ 	.byte	0x03, 0x1b
        /*001e*/ 	.short	0x00a8


	//----- nvinfo : EIATTR_NUM_BARRIERS
	.align		4
        /*0020*/ 	.byte	0x02, 0x4c
        /*0022*/ 	.byte	0x09
	.zero		1


	//----- nvinfo : EIATTR_EXTERNS
	.align		4
        /*0024*/ 	.byte	0x04, 0x0f
        /*0026*/ 	.short	(.L_203 - .L_202)


	//   ....[0]....
	.align		4
.L_202:
        /*0028*/ 	.word	index@(__assertfail)


	//----- nvinfo : EIATTR_ANNOTATIONS
	.align		4
.L_203:
        /*002c*/ 	.byte	0x04, 0x55
        /*002e*/ 	.short	(.L_205 - .L_204)


	//   ....[0]....
.L_204:
        /*0030*/ 	.word	0x00000001
        /*0034*/ 	.byte	0x80, 0x09, 0x00, 0x00, 0x01, 0x00, 0x00, 0x00, 0x50, 0x0a, 0x00, 0x00, 0x01, 0x00, 0x00, 0x00
        /*0044*/ 	.byte	0xa0, 0x39, 0x01, 0x00


	//----- nvinfo : EIATTR_MERCURY_ISA_VERSION
	.align		4
.L_205:
        /*0048*/ 	.byte	0x03, 0x5f
        /*004a*/ 	.short	0x0101


	//----- nvinfo : EIATTR_INT_WARP_WIDE_INSTR_OFFSETS
	.align		4
        /*004c*/ 	.byte	0x04, 0x31
        /*004e*/ 	.short	(.L_207 - .L_206)


	//   ....[0]....
.L_206:
        /*0050*/ 	.word	0x00000190


	//   ....[1]....
        /*0054*/ 	.word	0x000001c0


	//   ....[2]....
        /*0058*/ 	.word	0x000001d0


	//   ....[3]....
        /*005c*/ 	.word	0x00010f40


	//   ....[4]....
        /*0060*/ 	.word	0x00010fd0


	//   ....[5]....
        /*0064*/ 	.word	0x00011540


	//   ....[6]....
        /*0068*/ 	.word	0x00013350


	//   ....[7]....
        /*006c*/ 	.word	0x000133e0


	//----- nvinfo : EIATTR_COOP_GROUP_MASK_REGIDS
	.align		4
.L_207:
        /*0070*/ 	.byte	0x04, 0x29
        /*0072*/ 	.short	(.L_209 - .L_208)


	//   ....[0]....
.L_208:
        /*0074*/ 	.word	0xffffffff


	//   ....[1]....
        /*0078*/ 	.word	0xffffffff


	//   ....[2]....
        /*007c*/ 	.word	0xffffffff


	//   ....[3]....
        /*0080*/ 	.word	0xffffffff


	//   ....[4]....
        /*0084*/ 	.word	0xffffffff


	//   ....[5]....
        /*0088*/ 	.word	0xffffffff


	//   ....[6]....
        /*008c*/ 	.word	0xffffffff


	//   ....[7]....
        /*0090*/ 	.word	0xffffffff


	//   ....[8]....
        /*0094*/ 	.word	0xffffffff


	//   ....[9]....
        /*0098*/ 	.word	0xffffffff


	//   ....[10]....
        /*009c*/ 	.word	0xffffffff


	//   ....[11]....
        /*00a0*/ 	.word	0xffffffff


	//   ....[12]....
        /*00a4*/ 	.word	0xffffffff


	//   ....[13]....
        /*00a8*/ 	.word	0xffffffff


	//   ....[14]....
        /*00ac*/ 	.word	0xffffffff


	//   ....[15]....
        /*00b0*/ 	.word	0xffffffff


	//   ....[16]....
        /*00b4*/ 	.word	0xffffffff


	//   ....[17]....
        /*00b8*/ 	.word	0xffffffff


	//   ....[18]....
        /*00bc*/ 	.word	0xffffffff


	//   ....[19]....
        /*00c0*/ 	.word	0xffffffff


	//   ....[20]....
        /*00c4*/ 	.word	0xffffffff


	//   ....[21]....
        /*00c8*/ 	.word	0xffffffff


	//   ....[22]....
        /*00cc*/ 	.word	0xffffffff


	//   ....[23]....
        /*00d0*/ 	.word	0xffffffff


	//   ....[24]....
        /*00d4*/ 	.word	0xffffffff


	//   ....[25]....
        /*00d8*/ 	.word	0xffffffff


	//   ....[26]....
        /*00dc*/ 	.word	0xffffffff


	//   ....[27]....
        /*00e0*/ 	.word	0xffffffff


	//   ....[28]....
        /*00e4*/ 	.word	0xffffffff


	//   ....[29]....
        /*00e8*/ 	.word	0xffffffff


	//   ....[30]....
        /*00ec*/ 	.word	0xffffffff


	//   ....[31]....
        /*00f0*/ 	.word	0xffffffff


	//   ....[32]....
        /*00f4*/ 	.word	0x0500000f


	//   ....[33]....
        /*00f8*/ 	.word	0x0500000f


	//----- nvinfo : EIATTR_COOP_GROUP_INSTR_OFFSETS
	.align		4
.L_209:
        /*00fc*/ 	.byte	0x04, 0x28
        /*00fe*/ 	.short	(.L_211 - .L_210)


	//   ....[0]....
.L_210:
        /*0100*/ 	.word	0x00000060


	//   ....[1]....
        /*0104*/ 	.word	0x000001a0


	//   ....[2]....
        /*0108*/ 	.word	0x000001f0


	//   ....[3]....
        /*010c*/ 	.word	0x000003e0


	//   ....[4]....
        /*0110*/ 	.word	0x00000540


	//   ....[5]....
        /*0114*/ 	.word	0x00000660


	//   ....[6]....
        /*0118*/ 	.word	0x000007c0


	//   ....[7]....
        /*011c*/ 	.word	0x00001890


	//   ....[8]....
        /*0120*/ 	.word	0x000039d0


	//   ....[9]....
        /*0124*/ 	.word	0x00003a90


	//   ....[10]....
        /*0128*/ 	.word	0x00003f50


	//   ....[11]....
        /*012c*/ 	.word	0x00003ff0


	//   ....[12]....
        /*0130*/ 	.word	0x00007220


	//   ....[13]....
        /*0134*/ 	.word	0x00007330


	//   ....[14]....
        /*0138*/ 	.word	0x000078c0


	//   ....[15]....
        /*013c*/ 	.word	0x00007910


	//   ....[16]....
        /*0140*/ 	.word	0x00009b90


	//   ....[17]....
        /*0144*/ 	.word	0x00009c50


	//   ....[18]....
        /*0148*/ 	.word	0x00009cf0


	//   ....[19]....
        /*014c*/ 	.word	0x00009e50


	//   ....[20]....
        /*0150*/ 	.word	0x0000ce00


	//   ....[21]....
        /*0154*/ 	.word	0x0000cf20


	//   ....[22]....
        /*0158*/ 	.word	0x0000d530


	//   ....[23]....
        /*015c*/ 	.word	0x0000d580


	//   ....[24]....
        /*0160*/ 	.word	0x0000e5a0


	//   ....[25]....
        /*0164*/ 	.word	0x0000e5d0


	//   ....[26]....
        /*0168*/ 	.word	0x0000e6d0


	//   ....[27]....
        /*016c*/ 	.word	0x0000e6f0


	//   ....[28]....
        /*0170*/ 	.word	0x0000fae0


	//   ....[29]....
        /*0174*/ 	.word	0x00010690


	//   ....[30]....
        /*0178*/ 	.word	0x00013770


	//   ....[31]....
        /*017c*/ 	.word	0x00013940


	//   ....[32]....
        /*0180*/ 	.word	0x00013f90


	//   ....[33]....
        /*0184*/ 	.word	0x00014370


	//----- nvinfo : EIATTR_REG_RECONFIG
	.align		4
.L_211:
        /*0188*/ 	.byte	0x01, 0x54
	.zero		2


	//----- nvinfo : EIATTR_SYSCALL_OFFSETS
	.align		4
        /*018c*/ 	.byte	0x04, 0x46
        /*018e*/ 	.short	(.L_213 - .L_212)


	//   ....[0]....
.L_212:
        /*0190*/ 	.word	0x00001a40


	//   ....[1]....
        /*0194*/ 	.word	0x00011160


	//   ....[2]....
        /*0198*/ 	.word	0x000112a0


	//   ....[3]....
        /*019c*/ 	.word	0x00011390


	//----- nvinfo : EIATTR_MBARRIER_INSTR_OFFSETS
	.align		4
.L_213:
        /*01a0*/ 	.byte	0x04, 0x39
        /*01a2*/ 	.short	(.L_215 - .L_214)


	//   ....[0]....
.L_214:
        /*01a4*/ 	.word	0x00000290
        /*01a8*/ 	.word	0x000000ff
        /*01ac*/ 	.word	0x00030800
        /*01b0*/ 	.short	0x0100
        /*01b2*/ 	.byte	0x06
	.zero		1


	//   ....[1]....
        /*01b4*/ 	.word	0x000002a0
        /*01b8*/ 	.word	0x000000ff
        /*01bc*/ 	.word	0x00030820
        /*01c0*/ 	.short	0x0100
        /*01c2*/ 	.byte	0x06
	.zero		1


	//   ....[2]....
        /*01c4*/ 	.word	0x00000390
        /*01c8*/ 	.word	0x000000ff
        /*01cc*/ 	.word	0x00030830
        /*01d0*/ 	.short	0x0100
        /*01d2*/ 	.byte	0x08
	.zero		1


	//   ....[3]....
        /*01d4*/ 	.word	0x000003a0
        /*01d8*/ 	.word	0x000000ff
        /*01dc*/ 	.word	0x00030840
        /*01e0*/ 	.short	0x0100
        /*01e2*/ 	.byte	0x08
	.zero		1


	//   ....[4]....
        /*01e4*/ 	.word	0x000003b0
        /*01e8*/ 	.word	0x000000ff
        /*01ec*/ 	.word	0x00030838
        /*01f0*/ 	.short	0x0100
        /*01f2*/ 	.byte	0x08
	.zero		1


	//   ....[5]....
        /*01f4*/ 	.word	0x000003c0
        /*01f8*/ 	.word	0x000000ff
        /*01fc*/ 	.word	0x00030848
        /*0200*/ 	.short	0x0100
        /*0202*/ 	.byte	0x08
	.zero		1


	//   ....[6]....
        /*0204*/ 	.word	0x000004f0
        /*0208*/ 	.word	0x000000ff
        /*020c*/ 	.word	0x00030850
        /*0210*/ 	.short	0x0100
        /*0212*/ 	.byte	0x08
	.zero		1


	//   ....[7]....
        /*0214*/ 	.word	0x00000500
        /*0218*/ 	.word	0x000000ff
        /*021c*/ 	.word	0x00030860
        /*0220*/ 	.short	0x0100
        /*0222*/ 	.byte	0x08
	.zero		1


	//   ....[8]....
        /*0224*/ 	.word	0x00000510
        /*0228*/ 	.word	0x000000ff
        /*022c*/ 	.word	0x00030858
        /*0230*/ 	.short	0x0100
        /*0232*/ 	.byte	0x08
	.zero		1


	//   ....[9]....
        /*0234*/ 	.word	0x00000520
        /*0238*/ 	.word	0x000000ff
        /*023c*/ 	.word	0x00030868
        /*0240*/ 	.short	0x0100
        /*0242*/ 	.byte	0x08
	.zero		1


	//   ....[10]....
        /*0244*/ 	.word	0x00000610
        /*0248*/ 	.word	0x000000ff
        /*024c*/ 	.word	0x00030870
        /*0250*/ 	.short	0x0100
        /*0252*/ 	.byte	0x06
	.zero		1


	//   ....[11]....
        /*0254*/ 	.word	0x00000620
        /*0258*/ 	.word	0x000000ff
        /*025c*/ 	.word	0x00030880
        /*0260*/ 	.short	0x0100
        /*0262*/ 	.byte	0x06
	.zero		1


	//   ....[12]....
        /*0264*/ 	.word	0x00000630
        /*0268*/ 	.word	0x000000ff
        /*026c*/ 	.word	0x00030878
        /*0270*/ 	.short	0x0100
        /*0272*/ 	.byte	0x06
	.zero		1


	//   ....[13]....
        /*0274*/ 	.word	0x00000640
        /*0278*/ 	.word	0x000000ff
        /*027c*/ 	.word	0x00030888
        /*0280*/ 	.short	0x0100
        /*0282*/ 	.byte	0x06
	.zero		1


	//   ....[14]....
        /*0284*/ 	.word	0x00000770
        /*0288*/ 	.word	0x000000ff
        /*028c*/ 	.word	0x00030890
        /*0290*/ 	.short	0x0100
        /*0292*/ 	.byte	0x08
	.zero		1


	//   ....[15]....
        /*0294*/ 	.word	0x00000780
        /*0298*/ 	.word	0x000000ff
        /*029c*/ 	.word	0x000308a0
        /*02a0*/ 	.short	0x0100
        /*02a2*/ 	.byte	0x08
	.zero		1


	//   ....[16]....
        /*02a4*/ 	.word	0x00000790
        /*02a8*/ 	.word	0x000000ff
        /*02ac*/ 	.word	0x00030898
        /*02b0*/ 	.short	0x0100
        /*02b2*/ 	.byte	0x08
	.zero		1


	//   ....[17]....
        /*02b4*/ 	.word	0x000007a0
        /*02b8*/ 	.word	0x000000ff
        /*02bc*/ 	.word	0x000308a8
        /*02c0*/ 	.short	0x0100
        /*02c2*/ 	.byte	0x08
	.zero		1


	//   ....[18]....
        /*02c4*/ 	.word	0x000008d0
        /*02c8*/ 	.word	0x000000ff
        /*02cc*/ 	.word	0x000308b0
        /*02d0*/ 	.short	0x0100
        /*02d2*/ 	.byte	0x08
	.zero		1


	//   ....[19]....
        /*02d4*/ 	.word	0x000008e0
        /*02d8*/ 	.word	0x000000ff
        /*02dc*/ 	.word	0x000308c0
        /*02e0*/ 	.short	0x0100
        /*02e2*/ 	.byte	0x08
	.zero		1


	//   ....[20]....
        /*02e4*/ 	.word	0x000008f0
        /*02e8*/ 	.word	0x000000ff
        /*02ec*/ 	.word	0x000308b8
        /*02f0*/ 	.short	0x0100
        /*02f2*/ 	.byte	0x08
	.zero		1


	//   ....[21]....
        /*02f4*/ 	.word	0x00000900
        /*02f8*/ 	.word	0x000000ff
        /*02fc*/ 	.word	0x000308c8
        /*0300*/ 	.short	0x0100
        /*0302*/ 	.byte	0x08
	.zero		1


	//   ....[22]....
        /*0304*/ 	.word	0x00001ae0
        /*0308*/ 	.word	0x000000ff
        /*030c*/ 	.word	0x00030800
        /*0310*/ 	.short	0x010a
        /*0312*/ 	.byte	0x25
	.zero		1


	//   ....[23]....
        /*0314*/ 	.word	0x00001b60
        /*0318*/ 	.word	0x00000005
        /*031c*/ 	.word	0x00030830
        /*0320*/ 	.short	0x010a
        /*0322*/ 	.byte	0x3f
	.zero		1


	//   ....[24]....
        /*0324*/ 	.word	0x00001be0
        /*0328*/ 	.word	0x00000005
        /*032c*/ 	.word	0x00030830
        /*0330*/ 	.short	0x010a
        /*0332*/ 	.byte	0x3f
	.zero		1


	//   ....[25]....
        /*0334*/ 	.word	0x000025e0
        /*0338*/ 	.word	0x00000005
        /*033c*/ 	.word	0x00000000
        /*0340*/ 	.short	0x0101
        /*0342*/ 	.byte	0x3f
	.zero		1


	//   ....[26]....
        /*0344*/ 	.word	0x00004e70
        /*0348*/ 	.word	0x000000ff
        /*034c*/ 	.word	0x00030830
        /*0350*/ 	.short	0x010a
        /*0352*/ 	.byte	0x07
	.zero		1


	//   ....[27]....
        /*0354*/ 	.word	0x00004eb0
        /*0358*/ 	.word	0x000000ff
        /*035c*/ 	.word	0x00030830
        /*0360*/ 	.short	0x010a
        /*0362*/ 	.byte	0x07
	.zero		1


	//   ....[28]....
        /*0364*/ 	.word	0x00005970
        /*0368*/ 	.word	0x000000ff
        /*036c*/ 	.word	0x00030850
        /*0370*/ 	.short	0x010a
        /*0372*/ 	.byte	0x06
	.zero		1


	//   ....[29]....
        /*0374*/ 	.word	0x000059b0
        /*0378*/ 	.word	0x000000ff
        /*037c*/ 	.word	0x00030850
        /*0380*/ 	.short	0x010a
        /*0382*/ 	.byte	0x06
	.zero		1


	//   ....[30]....
        /*0384*/ 	.word	0x00006260
        /*0388*/ 	.word	0x00000078
        /*038c*/ 	.word	0x00000000
        /*0390*/ 	.short	0x0101
        /*0392*/ 	.byte	0x3f
	.zero		1


	//   ....[31]....
        /*0394*/ 	.word	0x00007ce0
        /*0398*/ 	.word	0x00000081
        /*039c*/ 	.word	0x00000000
        /*03a0*/ 	.short	0x0101
        /*03a2*/ 	.byte	0x3f
	.zero		1


	//   ....[32]....
        /*03a4*/ 	.word	0x000085e0
        /*03a8*/ 	.word	0x000000ff
        /*03ac*/ 	.word	0x00030830
        /*03b0*/ 	.short	0x010a
        /*03b2*/ 	.byte	0x06
	.zero		1


	//   ....[33]....
        /*03b4*/ 	.word	0x00008620
        /*03b8*/ 	.word	0x000000ff
        /*03bc*/ 	.word	0x00030830
        /*03c0*/ 	.short	0x010a
        /*03c2*/ 	.byte	0x06
	.zero		1


	//   ....[34]....
        /*03c4*/ 	.word	0x000090e0
        /*03c8*/ 	.word	0x000000ff
        /*03cc*/ 	.word	0x00030850
        /*03d0*/ 	.short	0x010a
        /*03d2*/ 	.byte	0x0a
	.zero		1


	//   ....[35]....
        /*03d4*/ 	.word	0x00009120
        /*03d8*/ 	.word	0x000000ff
        /*03dc*/ 	.word	0x00030850
        /*03e0*/ 	.short	0x010a
        /*03e2*/ 	.byte	0x0a
	.zero		1


	//   ....[36]....
        /*03e4*/ 	.word	0x0000a480
        /*03e8*/ 	.word	0x0000007d
        /*03ec*/ 	.word	0x00000000
        /*03f0*/ 	.short	0x0101
        /*03f2*/ 	.byte	0x3f
	.zero		1


	//   ....[37]....
        /*03f4*/ 	.word	0x0000a4d0
        /*03f8*/ 	.word	0x00000081
        /*03fc*/ 	.word	0x00000000
        /*0400*/ 	.short	0x0101
        /*0402*/ 	.byte	0x3f
	.zero		1


	//   ....[38]....
        /*0404*/ 	.word	0x0000aa70
        /*0408*/ 	.word	0x000000ff
        /*040c*/ 	.word	0x00030830
        /*0410*/ 	.short	0x010a
        /*0412*/ 	.byte	0x06
	.zero		1


	//   ....[39]....
        /*0414*/ 	.word	0x0000aab0
        /*0418*/ 	.word	0x000000ff
        /*041c*/ 	.word	0x00030830
        /*0420*/ 	.short	0x010a
        /*0422*/ 	.byte	0x06
	.zero		1


	//   ....[40]....
        /*0424*/ 	.word	0x0000b570
        /*0428*/ 	.word	0x000000ff
        /*042c*/ 	.word	0x00030850
        /*0430*/ 	.short	0x010a
        /*0432*/ 	.byte	0x0a
	.zero		1


	//   ....[41]....
        /*0434*/ 	.word	0x0000b5b0
        /*0438*/ 	.word	0x000000ff
        /*043c*/ 	.word	0x00030850
        /*0440*/ 	.short	0x010a
        /*0442*/ 	.byte	0x0a
	.zero		1


	//   ....[42]....
        /*0444*/ 	.word	0x0000be60
        /*0448*/ 	.word	0x0000007e
        /*044c*/ 	.word	0x00000000
        /*0450*/ 	.short	0x0101
        /*0452*/ 	.byte	0x3f
	.zero		1


	//   ....[43]....
        /*0454*/ 	.word	0x0000d910
        /*0458*/ 	.word	0x00000085
        /*045c*/ 	.word	0x00000000
        /*0460*/ 	.short	0x0101
        /*0462*/ 	.byte	0x3f
	.zero		1


	//   ....[44]....
        /*0464*/ 	.word	0x0000e510
        /*0468*/ 	.word	0x000000ff
        /*046c*/ 	.word	0x00030850
        /*0470*/ 	.short	0x010a
        /*0472*/ 	.byte	0x05
	.zero		1


	//   ....[45]....
        /*0474*/ 	.word	0x0000e550
        /*0478*/ 	.word	0x000000ff
        /*047c*/ 	.word	0x00030850
        /*0480*/ 	.short	0x010a
        /*0482*/ 	.byte	0x05
	.zero		1


	//   ....[46]....
        /*0484*/ 	.word	0x0000ea00
        /*0488*/ 	.word	0x00000004
        /*048c*/ 	.word	0x00000000
        /*0490*/ 	.short	0x0101
        /*0492*/ 	.byte	0x3f
	.zero		1


	//   ....[47]....
        /*0494*/ 	.word	0x0000fcc0
        /*0498*/ 	.word	0x000000ff
        /*049c*/ 	.word	0x00000000
        /*04a0*/ 	.short	0x0101
        /*04a2*/ 	.byte	0x05
	.zero		1


	//   ....[48]....
        /*04a4*/ 	.word	0x00011810
        /*04a8*/ 	.word	0x00000008
        /*04ac*/ 	.word	0x00030840
        /*04b0*/ 	.short	0x010a
        /*04b2*/ 	.byte	0x3f
	.zero		1


	//   ....[49]....
        /*04b4*/ 	.word	0x00011ca0
        /*04b8*/ 	.word	0x000000ff
        /*04bc*/ 	.word	0x00030820
        /*04c0*/ 	.short	0x010a
        /*04c2*/ 	.byte	0x26
	.zero		1


	//   ....[50]....
        /*04c4*/ 	.word	0x00011f80
        /*04c8*/ 	.word	0x00000003
        /*04cc*/ 	.word	0x00030840
        /*04d0*/ 	.short	0x010a
        /*04d2*/ 	.byte	0x3f
	.zero		1


	//   ....[51]....
        /*04d4*/ 	.word	0x000121f0
        /*04d8*/ 	.word	0x00000002
        /*04dc*/ 	.word	0x00000060
        /*04e0*/ 	.short	0x010a
        /*04e2*/ 	.byte	0x3f
	.zero		1


	//   ....[52]....
        /*04e4*/ 	.word	0x00012710
        /*04e8*/ 	.word	0x00000003
        /*04ec*/ 	.word	0x00030840
        /*04f0*/ 	.short	0x010a
        /*04f2*/ 	.byte	0x3f
	.zero		1


	//   ....[53]....
        /*04f4*/ 	.word	0x00012980
        /*04f8*/ 	.word	0x00000002
        /*04fc*/ 	.word	0x00000060
        /*0500*/ 	.short	0x010a
        /*0502*/ 	.byte	0x3f
	.zero		1


	//   ....[54]....
        /*0504*/ 	.word	0x00012dd0
        /*0508*/ 	.word	0x00000002
        /*050c*/ 	.word	0x00030840
        /*0510*/ 	.short	0x010a
        /*0512*/ 	.byte	0x3f
	.zero		1


	//   ....[55]....
        /*0514*/ 	.word	0x00013070
        /*0518*/ 	.word	0x00000002
        /*051c*/ 	.word	0x00000060
        /*0520*/ 	.short	0x010a
        /*0522*/ 	.byte	0x3f
	.zero		1


	//   ....[56]....
        /*0524*/ 	.word	0x00013480
        /*0528*/ 	.word	0x00000003
        /*052c*/ 	.word	0x00030860
        /*0530*/ 	.short	0x010a
        /*0532*/ 	.byte	0x3f
	.zero		1


	//   ....[57]....
        /*0534*/ 	.word	0x000138f0
        /*0538*/ 	.word	0x00000007
        /*053c*/ 	.word	0x00030820
        /*0540*/ 	.short	0x010a
        /*0542*/ 	.byte	0x3f
	.zero		1


	//   ....[58]....
        /*0544*/ 	.word	0x00013a60
        /*0548*/ 	.word	0x00000005
        /*054c*/ 	.word	0x00000000
        /*0550*/ 	.short	0x010a
        /*0552*/ 	.byte	0x3f
	.zero		1


	//   ....[59]....
        /*0554*/ 	.word	0x00013ad0
        /*0558*/ 	.word	0x00000003
        /*055c*/ 	.word	0x00000000
        /*0560*/ 	.short	0x010a
        /*0562*/ 	.byte	0x3f
	.zero		1


	//   ....[60]....
        /*0564*/ 	.word	0x00013b30
        /*0568*/ 	.word	0x00000005
        /*056c*/ 	.word	0x00000000
        /*0570*/ 	.short	0x010a
        /*0572*/ 	.byte	0x3f
	.zero		1


	//   ....[61]....
        /*0574*/ 	.word	0x00013b60
        /*0578*/ 	.word	0x00000003
        /*057c*/ 	.word	0x00000000
        /*0580*/ 	.short	0x010a
        /*0582*/ 	.byte	0x3f
	.zero		1


	//   ....[62]....
        /*0584*/ 	.word	0x00013bd0
        /*0588*/ 	.word	0x00000003
        /*058c*/ 	.word	0x00030800
        /*0590*/ 	.short	0x010a
        /*0592*/ 	.byte	0x3f
	.zero		1


	//   ....[63]....
        /*0594*/ 	.word	0x00013c20
        /*0598*/ 	.word	0x00000005
        /*059c*/ 	.word	0x00030830
        /*05a0*/ 	.short	0x010a
        /*05a2*/ 	.byte	0x3f
	.zero		1


	//   ....[64]....
        /*05a4*/ 	.word	0x00013c80
        /*05a8*/ 	.word	0x00000015
        /*05ac*/ 	.word	0x00030830
        /*05b0*/ 	.short	0x010a
        /*05b2*/ 	.byte	0x3f
	.zero		1


	//   ....[65]....
        /*05b4*/ 	.word	0x00013ce0
        /*05b8*/ 	.word	0x00000015
        /*05bc*/ 	.word	0x00030850
        /*05c0*/ 	.short	0x010a
        /*05c2*/ 	.byte	0x3f
	.zero		1


	//   ....[66]....
        /*05c4*/ 	.word	0x00013d40
        /*05c8*/ 	.word	0x00000004
        /*05cc*/ 	.word	0x00030830
        /*05d0*/ 	.short	0x010a
        /*05d2*/ 	.byte	0x3f
	.zero		1


	//   ....[67]....
        /*05d4*/ 	.word	0x00013da0
        /*05d8*/ 	.word	0x00000003
        /*05dc*/ 	.word	0x00030850
        /*05e0*/ 	.short	0x010a
        /*05e2*/ 	.byte	0x3f
	.zero		1


	//   ....[68]....
        /*05e4*/ 	.word	0x00013e00
        /*05e8*/ 	.word	0x00000004
        /*05ec*/ 	.word	0x00030830
        /*05f0*/ 	.short	0x010a
        /*05f2*/ 	.byte	0x3f
	.zero		1


	//   ....[69]....
        /*05f4*/ 	.word	0x00013e60
        /*05f8*/ 	.word	0x00000003
        /*05fc*/ 	.word	0x00030850
        /*0600*/ 	.short	0x010a
        /*0602*/ 	.byte	0x3f
	.zero		1


	//   ....[70]....
        /*0604*/ 	.word	0x00013ec0
        /*0608*/ 	.word	0x00000005
        /*060c*/ 	.word	0x00030850
        /*0610*/ 	.short	0x010a
        /*0612*/ 	.byte	0x3f
	.zero		1


	//   ....[71]....
        /*0614*/ 	.word	0x00014040
        /*0618*/ 	.word	0x00000008
        /*061c*/ 	.word	0x00030840
        /*0620*/ 	.short	0x010a
        /*0622*/ 	.byte	0x3f
	.zero		1


	//   ....[72]....
        /*0624*/ 	.word	0x000140a0
        /*0628*/ 	.word	0x00000008
        /*062c*/ 	.word	0x00030820
        /*0630*/ 	.short	0x010a
        /*0632*/ 	.byte	0x3f
	.zero		1


	//   ....[73]....
        /*0634*/ 	.word	0x000140f0
        /*0638*/ 	.word	0x00000003
        /*063c*/ 	.word	0x00030840
        /*0640*/ 	.short	0x010a
        /*0642*/ 	.byte	0x3f
	.zero		1


	//   ....[74]....
        /*0644*/ 	.word	0x00014140
        /*0648*/ 	.word	0x00000002
        /*064c*/ 	.word	0x00000060
        /*0650*/ 	.short	0x010a
        /*0652*/ 	.byte	0x3f
	.zero		1


	//   ....[75]....
        /*0654*/ 	.word	0x00014190
        /*0658*/ 	.word	0x00000003
        /*065c*/ 	.word	0x00030840
        /*0660*/ 	.short	0x010a
        /*0662*/ 	.byte	0x3f
	.zero		1


	//   ....[76]....
        /*0664*/ 	.word	0x000141e0
        /*0668*/ 	.word	0x00000002
        /*066c*/ 	.word	0x00000060
        /*0670*/ 	.short	0x010a
        /*0672*/ 	.byte	0x3f
	.zero		1


	//   ....[77]....
        /*0674*/ 	.word	0x00014230
        /*0678*/ 	.word	0x00000002
        /*067c*/ 	.word	0x00030840
        /*0680*/ 	.short	0x010a
        /*0682*/ 	.byte	0x3f
	.zero		1


	//   ....[78]....
        /*0684*/ 	.word	0x00014280
        /*0688*/ 	.word	0x00000002
        /*068c*/ 	.word	0x00000060
        /*0690*/ 	.short	0x010a
        /*0692*/ 	.byte	0x3f
	.zero		1


	//   ....[79]....
        /*0694*/ 	.word	0x000142d0
        /*0698*/ 	.word	0x00000003
        /*069c*/ 	.word	0x00030860
        /*06a0*/ 	.short	0x010a
        /*06a2*/ 	.byte	0x3f
	.zero		1


	//   ....[80]....
        /*06a4*/ 	.word	0x000143b0
        /*06a8*/ 	.word	0x00000007
        /*06ac*/ 	.word	0x00030820
        /*06b0*/ 	.short	0x010a
        /*06b2*/ 	.byte	0x3f
	.zero		1


	//   ....[81]....
        /*06b4*/ 	.word	0x00014400
        /*06b8*/ 	.word	0x00000005
        /*06bc*/ 	.word	0x00000000
        /*06c0*/ 	.short	0x010a
        /*06c2*/ 	.byte	0x3f
	.zero		1


	//   ....[82]....
        /*06c4*/ 	.word	0x00014450
        /*06c8*/ 	.word	0x00000003
        /*06cc*/ 	.word	0x00000000
        /*06d0*/ 	.short	0x010a
        /*06d2*/ 	.byte	0x3f
	.zero		1


	//   ....[83]....
        /*06d4*/ 	.word	0x000144a0
        /*06d8*/ 	.word	0x00000005
        /*06dc*/ 	.word	0x00000000
        /*06e0*/ 	.short	0x010a
        /*06e2*/ 	.byte	0x3f
	.zero		1


	//----- nvinfo : EIATTR_NUM_MBARRIERS
	.align		4
.L_215:
        /*06e4*/ 	.byte	0x03, 0x38
        /*06e6*/ 	.short	0x0016


	//----- nvinfo : EIATTR_EXIT_INSTR_OFFSETS
	.align		4
        /*06e8*/ 	.byte	0x04, 0x1c
        /*06ea*/ 	.short	(.L_217 - .L_216)


	//   ....[0]....
.L_216:
        /*06ec*/ 	.word	0x00000a40


	//   ....[1]....
        /*06f0*/ 	.word	0x00010650


	//   ....[2]....
        /*06f4*/ 	.word	0x000106b0


	//   ....[3]....
        /*06f8*/ 	.word	0x00013960


	//   ....[4]....
        /*06fc*/ 	.word	0x00013bb0


	//----- nvinfo : EIATTR_MAX_THREADS
	.align		4
.L_217:
        /*0700*/ 	.byte	0x04, 0x05
        /*0702*/ 	.short	(.L_219 - .L_218)
.L_218:
        /*0704*/ 	.word	0x00000180
        /*0708*/ 	.word	0x00000001
        /*070c*/ 	.word	0x00000001


	//----- nvinfo : EIATTR_CRS_STACK_SIZE
	.align		4
.L_219:
        /*0710*/ 	.byte	0x04, 0x1e
        /*0712*/ 	.short	(.L_221 - .L_220)
.L_220:
        /*0714*/ 	.word	0x00000000


	//----- nvinfo : EIATTR_CBANK_PARAM_SIZE
	.align		4
.L_221:
        /*0718*/ 	.byte	0x03, 0x19
        /*071a*/ 	.short	0x0bf0


	//----- nvinfo : EIATTR_PARAM_CBANK
	.align		4
        /*071c*/ 	.byte	0x04, 0x0a
        /*071e*/ 	.short	(.L_223 - .L_222)
	.align		4
.L_222:
        /*0720*/ 	.word	index@(.nv.constant0._ZN7cutlass13device_kernelIN5flash11enable_sm90INS1_16FlashAttnFwdSm90INS1_25CollectiveMainloopFwdSm90ILi2EN4cute5tupleIJNS5_1CILi1EEES8_S8_EEENS6_IJNS7_ILi128EEENS7_ILi96EEENS7_ILi192EEEEEELi192ENS_6half_tEfNS_4arch4Sm90ELb0ELb1ELb1ELb0ELb0ELb0ELb0ELb1ELb1ELb0ELb0ELb0EEENS1_21CollectiveEpilogueFwdINS6_IJSA_SC_SB_EEES9_SE_SG_Li256ELb0ELb0ELb0ELb0EEENS1_30DynamicPersistentTileSchedulerILi256ELi32ELb0ELb0ELb1EEEEEEEEEvNT_6ParamsE)
        /*0724*/ 	.short	0x0210
        /*0726*/ 	.short	0x0bf0


	//----- nvinfo : EIATTR_SW_WAR
	.align		4
.L_223:
        /*0728*/ 	.byte	0x04, 0x36
        /*072a*/ 	.short	(.L_225 - .L_224)
.L_224:
        /*072c*/ 	.word	0x00000008
.L_225:


//--------------------- .nv.info._ZN7cutlass13device_kernelIN5flash11enable_sm90INS1_16FlashAttnFwdSm90INS1_25CollectiveMainloopFwdSm90ILi2EN4cute5tupleIJNS5_1CILi1EEES8_S8_EEENS6_IJNS7_ILi128EEENS7_ILi96EEENS7_ILi192EEEEEELi192ENS_6half_tEfNS_4arch4Sm90ELb0ELb1ELb1ELb1ELb0ELb0ELb0ELb1ELb1ELb0ELb0ELb0EEENS1_21CollectiveEpilogueFwdINS6_IJSA_SC_SB_EEES9_SE_SG_Li256ELb1ELb0ELb0ELb0EEENS1_36VarlenDynamicPersistentTileSchedulerILi128ELi96ELi256ELi32ELb0ELb0ELb1ELb1ELb0ELb1EEEEEEEEEvNT_6ParamsE --------------------------
	.section	.nv.info._ZN7cutlass13device_kernelIN5flash11enable_sm90INS1_16FlashAttnFwdSm90INS1_25CollectiveMainloopFwdSm90ILi2EN4cute5tupleIJNS5_1CILi1EEES8_S8_EEENS6_IJNS7_ILi128EEENS7_ILi96EEENS7_ILi192EEEEEELi192ENS_6half_tEfNS_4arch4Sm90ELb0ELb1ELb1ELb1ELb0ELb0ELb0ELb1ELb1ELb0ELb0ELb0EEENS1_21CollectiveEpilogueFwdINS6_IJSA_SC_SB_EEES9_SE_SG_Li256ELb1ELb0ELb0ELb0EEENS1_36VarlenDynamicPersistentTileSchedulerILi128ELi96ELi256ELi32ELb0ELb0ELb1ELb1ELb0ELb1EEEEEEEEEvNT_6ParamsE,"",@"SHT_CUDA_INFO"
	.sectionflags	@""
	.align	4


	//----- nvinfo : EIATTR_CUDA_API_VERSION
	.align		4
        /*0000*/ 	.byte	0x04, 0x37
        /*0002*/ 	.short	(.L_227 - .L_226)
.L_226:
        /*0004*/ 	.word	0x00000082


	//----- nvinfo : EIATTR_KPARAM_INFO
	.align		4
.L_227:
        /*0008*/ 	.byte	0x04, 0x17
        /*000a*/ 	.short	(.L_229 - .L_228)
.L_228:
        /*000c*/ 	.word	0x00000000
        /*0010*/ 	.short	0x0000
        /*0012*/ 	.short	0x0070
        /*0014*/ 	.byte	0x00, 0xf0, 0x01, 0x28


	//----- nvinfo : EIATTR_SPARSE_MMA_MASK
	.align		4
.L_229:
        /*0018*/ 	.byte	0x03, 0x50
        /*001a*/ 	.short	0x0000


	//----- nvinfo : EIATTR_MAXREG_COUNT
	.align		4
        /*001c*/ 	.byte	0x03, 0x1b
        /*001e*/ 	.short	0x00a8


	//----- nvinfo : EIATTR_NUM_BARRIERS
	.align		4
        /*0020*/ 	.byte	0x02, 0x4c
        /*0022*/ 	.byte	0x09
	.zero		1


	//----- nvinfo : EIATTR_EXTERNS
	.align		4
        /*0024*/ 	.byte	0x04, 0x0f
        /*0026*/ 	.short	(.L_231 - .L_230)


	//   ....[0]....
	.align		4
.L_230:
        /*0028*/ 	.word	index@(__assertfail)


	//----- nvinfo : EIATTR_ANNOTATIONS
	.align		4
.L_231:
        /*002c*/ 	.byte	0x04, 0x55
        /*002e*/ 	.short	(.L_233 - .L_232)


	//   ....[0]....
.L_232:
        /* <DEDUP_REMOVED lines=34> */


	//----- nvinfo : EIATTR_MERCURY_ISA_VERSION
	.align		4
.L_233:
        /*0240*/ 	.byte	0x03, 0x5f
        /*0242*/ 	.short	0x0101


	//----- nvinfo : EIATTR_UNUSED_LOAD_BYTE_OFFSET
	.align		4
        /*0244*/ 	.byte	0x04, 0x44
        /*0246*/ 	.short	(.L_235 - .L_234)


	//   ....[0]....
.L_234:
        /*0248*/ 	.word	0x00000a40
        /*024c*/ 	.word	0x0000fff0


	//   ....[1]....
        /*0250*/ 	.word	0x0000f070
        /*0254*/ 	.word	0x0000fff0


	//----- nvinfo : EIATTR_INT_WARP_WIDE_INSTR_OFFSETS
	.align		4
.L_235:
        /*0258*/ 	.byte	0x04, 0x31
        /*025a*/ 	.short	(.L_237 - .L_236)


	//   ....[0]....
.L_236:
        /*025c*/ 	.word	0x00000160


	//   ....[1]....
        /*0260*/ 	.word	0x000001a0


	//   ....[2]....
        /*0264*/ 	.word	0x00000210


	//   ....[3]....
        /*0268*/ 	.word	0x00012be0


	//   ....[4]....
        /*026c*/ 	.word	0x00012c80


	//   ....[5]....
        /*0270*/ 	.word	0x00013190


	//   ....[6]....
        /*0274*/ 	.word	0x00013210


	//   ....[7]....
        /*0278*/ 	.word	0x00013320


	//   ....[8]....
        /*027c*/ 	.word	0x00013410


	//   ....[9]....
        /*0280*/ 	.word	0x00015870


	//   ....[10]....
        /*0284*/ 	.word	0x00015910


	//----- nvinfo : EIATTR_COOP_GROUP_MASK_REGIDS
	.align		4
.L_237:
        /*0288*/ 	.byte	0x04, 0x29
        /*028a*/ 	.short	(.L_239 - .L_238)


	//   ....[0]....
.L_238:
        /*028c*/ 	.word	0xffffffff


	//   ....[1]....
        /*0290*/ 	.word	0xffffffff


	//   ....[2]....
        /*0294*/ 	.word	0xffffffff


	//   ....[3]....
        /*0298*/ 	.word	0xffffffff


	//   ....[4]....
        /*029c*/ 	.word	0xffffffff


	//   ....[5]....
        /*02a0*/ 	.word	0xffffffff


	//   ....[6]....
        /*02a4*/ 	.word	0xffffffff


	//   ....[7]....
        /*02a8*/ 	.word	0xffffffff


	//   ....[8]....
        /*02ac*/ 	.word	0xffffffff


	//   ....[9]....
        /*02b0*/ 	.word	0xffffffff


	//   ....[10]....
        /*02b4*/ 	.word	0xffffffff


	//   ....[11]....
        /*02b8*/ 	.word	0xffffffff


	//   ....[12]....
        /*02bc*/ 	.word	0xffffffff


	//   ....[13]....
        /*02c0*/ 	.word	0xffffffff


	//   ....[14]....
        /*02c4*/ 	.word	0xffffffff


	//   ....[15]....
        /*02c8*/ 	.word	0xffffffff


	//   ....[16]....
        /*02cc*/ 	.word	0xffffffff


	//   ....[17]....
        /*02d0*/ 	.word	0xffffffff


	//   ....[18]....
        /*02d4*/ 	.word	0xffffffff


	//   ....[19]....
        /*02d8*/ 	.word	0xffffffff


	//   ....[20]....
        /*02dc*/ 	.word	0xffffffff


	//   ....[21]....
        /*02e0*/ 	.word	0xffffffff


	//   ....[22]....
        /*02e4*/ 	.word	0xffffffff


	//   ....[23]....
        /*02e8*/ 	.word	0xffffffff


	//   ....[24]....
        /*02ec*/ 	.word	0xffffffff


	//   ....[25]....
        /*02f0*/ 	.word	0xffffffff


	//   ....[26]....
        /*02f4*/ 	.word	0xffffffff


	//   ....[27]....
        /*02f8*/ 	.word	0xffffffff


	//   ....[28]....
        /*02fc*/ 	.word	0xffffffff


	//   ....[29]....
        /*0300*/ 	.word	0xffffffff


	//   ....[30]....
        /*0304*/ 	.word	0xffffffff


	//   ....[31]....
        /*0308*/ 	.word	0xffffffff


	//   ....[32]....
        /*030c*/ 	.word	0xffffffff


	//   ....[33]....
        /*0310*/ 	.word	0xffffffff


	//   ....[34]....
        /*0314*/ 	.word	0xffffffff


	//   ....[35]....
        /*0318*/ 	.word	0xffffffff


	//   ....[36]....
        /*031c*/ 	.word	0xffffffff


	//   ....[37]....
        /*0320*/ 	.word	0xffffffff


	//   ....[38]....
        /*0324*/ 	.word	0xffffffff


	//   ....[39]....
        /*0328*/ 	.word	0xffffffff


	//   ....[40]....
        /*032c*/ 	.word	0xffffffff


	//   ....[41]....
        /*0330*/ 	.word	0xffffffff


	//   ....[42]....
        /*0334*/ 	.word	0xffffffff


	//   ....[43]....
        /*0338*/ 	.word	0xffffffff


	//   ....[44]....
        /*033c*/ 	.word	0xffffffff


	//   ....[45]....
        /*0340*/ 	.word	0xffffffff


	//   ....[46]....
        /*0344*/ 	.word	0xffffffff


	//   ....[47]....
        /*0348*/ 	.word	0xffffffff


	//   ....[48]....
        /*034c*/ 	.word	0xffffffff


	//   ....[49]....
        /*0350*/ 	.word	0xffffffff


	//   ....[50]....
        /*0354*/ 	.word	0xffffffff


	//   ....[51]....
        /*0358*/ 	.word	0xffffffff


	//   ....[52]....
        /*035c*/ 	.word	0xffffffff


	//   ....[53]....
        /*0360*/ 	.word	0xffffffff


	//   ....[54]....
        /*0364*/ 	.word	0xffffffff


	//   ....[55]....
        /*0368*/ 	.word	0xffffffff


	//   ....[56]....
        /*036c*/ 	.word	0xffffffff


	//   ....[57]....
        /*0370*/ 	.word	0xffffffff


	//   ....[58]....
        /*0374*/ 	.word	0xffffffff


	//   ....[59]....
        /*0378*/ 	.word	0xffffffff


	//   ....[60]....
        /*037c*/ 	.word	0xffffffff


	//   ....[61]....
        /*0380*/ 	.word	0xffffffff


	//   ....[62]....
        /*0384*/ 	.word	0x0500000f


	//   ....[63]....
        /*0388*/ 	.word	0x0500000f


	//   ....[64]....
        /*038c*/ 	.word	0x0500000f


	//   ....[65]....
        /*0390*/ 	.word	0x0500000f


	//   ....[66]....
        /*0394*/ 	.word	0x0500000f


	//   ....[67]....
        /*0398*/ 	.word	0x0500000f


	//   ....[68]....
        /*039c*/ 	.word	0x0500000f


	//   ....[69]....
        /*03a0*/ 	.word	0x0500000f


	//   ....[70]....
        /*03a4*/ 	.word	0x0500000f


	//   ....[71]....
        /*03a8*/ 	.word	0x0500000f


	//   ....[72]....
        /*03ac*/ 	.word	0x0500000f


	//   ....[73]....
        /*03b0*/ 	.word	0x0500000f


	//   ....[74]....
        /*03b4*/ 	.word	0x0500000f


	//   ....[75]....
        /*03b8*/ 	.word	0x0500000f


	//   ....[76]....
        /*03bc*/ 	.word	0x0500000f


	//   ....[77]....
        /*03c0*/ 	.word	0x0500000f


	//   ....[78]....
        /*03c4*/ 	.word	0x0500000f


	//   ....[79]....
        /*03c8*/ 	.word	0x0500000f


	//   ....[80]....
        /*03cc*/ 	.word	0x0500000f


	//----- nvinfo : EIATTR_COOP_GROUP_INSTR_OFFSETS
	.align		4
.L_239:
        /*03d0*/ 	.byte	0x04, 0x28
        /*03d2*/ 	.short	(.L_241 - .L_240)


	//   ....[0]....
.L_240:
        /*03d4*/ 	.word	0x00000060


	//   ....[1]....
        /*03d8*/ 	.word	0x00000170


	//   ....[2]....
        /*03dc*/ 	.word	0x000001c0


	//   ....[3]....
        /*03e0*/ 	.word	0x000003f0


	//   ....[4]....
        /*03e4*/ 	.word	0x00000550


	//   ....[5]....
        /*03e8*/ 	.word	0x00000670


	//   ....[6]....
        /*03ec*/ 	.word	0x000007d0


	//   ....[7]....
        /*03f0*/ 	.word	0x00001900


	//   ....[8]....
        /*03f4*/ 	.word	0x000038c0


	//   ....[9]....
        /*03f8*/ 	.word	0x000039c0


	//   ....[10]....
        /*03fc*/ 	.word	0x00003ee0


	//   ....[11]....
        /*0400*/ 	.word	0x00003f70


	//   ....[12]....
        /*0404*/ 	.word	0x00007220


	//   ....[13]....
        /*0408*/ 	.word	0x00007330


	//   ....[14]....
        /*040c*/ 	.word	0x00007920


	//   ....[15]....
        /*0410*/ 	.word	0x000079a0


	//   ....[16]....
        /*0414*/ 	.word	0x00009bf0


	//   ....[17]....
        /*0418*/ 	.word	0x00009c10


	//   ....[18]....
        /*041c*/ 	.word	0x00009f40


	//   ....[19]....
        /*0420*/ 	.word	0x00009fa0


	//   ....[20]....
        /*0424*/ 	.word	0x0000ce00


	//   ....[21]....
        /*0428*/ 	.word	0x0000cf20


	//   ....[22]....
        /*042c*/ 	.word	0x0000d510


	//   ....[23]....
        /*0430*/ 	.word	0x0000d590


	//   ....[24]....
        /*0434*/ 	.word	0x0000e5a0


	//   ....[25]....
        /*0438*/ 	.word	0x0000e5e0


	//   ....[26]....
        /*043c*/ 	.word	0x0000e6e0


	//   ....[27]....
        /*0440*/ 	.word	0x0000e700


	//   ....[28]....
        /*0444*/ 	.word	0x000116d0


	//   ....[29]....
        /*0448*/ 	.word	0x00011870


	//   ....[30]....
        /*044c*/ 	.word	0x000118a0


	//   ....[31]....
        /*0450*/ 	.word	0x000118d0


	//   ....[32]....
        /*0454*/ 	.word	0x00011910


	//   ....[33]....
        /*0458*/ 	.word	0x00011960


	//   ....[34]....
        /*045c*/ 	.word	0x000119c0


	//   ....[35]....
        /*0460*/ 	.word	0x00011bb0


	//   ....[36]....
        /*0464*/ 	.word	0x00011c10


	//   ....[37]....
        /*0468*/ 	.word	0x00011c50


	//   ....[38]....
        /*046c*/ 	.word	0x00011c90


	//   ....[39]....
        /*0470*/ 	.word	0x00011cc0


	//   ....[40]....
        /*0474*/ 	.word	0x00011cf0


	//   ....[41]....
        /*0478*/ 	.word	0x00011d90


	//   ....[42]....
        /*047c*/ 	.word	0x00011df0


	//   ....[43]....
        /*0480*/ 	.word	0x00011e80


	//   ....[44]....
        /*0484*/ 	.word	0x00015d80


	//   ....[45]....
        /*0488*/ 	.word	0x00015d90


	//   ....[46]....
        /*048c*/ 	.word	0x00015eb0


	//   ....[47]....
        /*0490*/ 	.word	0x00015f10


	//   ....[48]....
        /*0494*/ 	.word	0x00015f50


	//   ....[49]....
        /*0498*/ 	.word	0x00015f90


	//   ....[50]....
        /*049c*/ 	.word	0x00015fc0


	//   ....[51]....
        /*04a0*/ 	.word	0x00015ff0


	//   ....[52]....
        /*04a4*/ 	.word	0x00016190


	//   ....[53]....
        /*04a8*/ 	.word	0x000161f0


	//   ....[54]....
        /*04ac*/ 	.word	0x00016230


	//   ....[55]....
        /*04b0*/ 	.word	0x00016270


	//   ....[56]....
        /*04b4*/ 	.word	0x000162a0


	//   ....[57]....
        /*04b8*/ 	.word	0x000162d0


	//   ....[58]....
        /*04bc*/ 	.word	0x00016390


	//   ....[59]....
        /*04c0*/ 	.word	0x000163b0


	//   ....[60]....
        /*04c4*/ 	.word	0x00016420


	//   ....[61]....
        /*04c8*/ 	.word	0x00016ac0


	//   ....[62]....
        /*04cc*/ 	.word	0x00017170


	//   ....[63]....
        /*04d0*/ 	.word	0x00017590


	//   ....[64]....
        /*04d4*/ 	.word	0x00017620


	//   ....[65]....
        /*04d8*/ 	.word	0x000176c0


	//   ....[66]....
        /*04dc*/ 	.word	0x00017770


	//   ....[67]....
        /*04e0*/ 	.word	0x000177f0


	//   ....[68]....
        /*04e4*/ 	.word	0x00017870


	//   ....[69]....
        /*04e8*/ 	.word	0x000178f0


	//   ....[70]....
        /*04ec*/ 	.word	0x00017970


	//   ....[71]....
        /*04f0*/ 	.word	0x00017a00


	//   ....[72]....
        /*04f4*/ 	.word	0x00017ab0


	//   ....[73]....
        /*04f8*/ 	.word	0x00017b30


	//   ....[74]....
        /*04fc*/ 	.word	0x00017bb0


	//   ....[75]....
        /*0500*/ 	.word	0x00017c30


	//   ....[76]....
        /*0504*/ 	.word	0x00017cb0


	//   ....[77]....
        /*0508*/ 	.word	0x00017d20


	//   ....[78]....
        /*050c*/ 	.word	0x00017dc0


	//   ....[79]....
        /*0510*/ 	.word	0x00017e50


	//   ....[80]....
        /*0514*/ 	.word	0x00017f80


	//----- nvinfo : EIATTR_REG_RECONFIG
	.align		4
.L_241:
        /*0518*/ 	.byte	0x01, 0x54
	.zero		2


	//----- nvinfo : EIATTR_SYSCALL_OFFSETS
	.align		4
        /*051c*/ 	.byte	0x04, 0x46
        /*051e*/ 	.short	(.L_243 - .L_242)


	//   ....[0]....
.L_242:
        /*0520*/ 	.word	0x00001ae0


	//   ....[1]....
        /*0524*/ 	.word	0x00012e10


	//   ....[2]....
        /*0528*/ 	.word	0x00012f50


	//   ....[3]....
        /*052c*/ 	.word	0x00013050


	//----- nvinfo : EIATTR_MBARRIER_INSTR_OFFSETS
	.align		4
.L_243:
        /*0530*/ 	.byte	0x04, 0x39
        /*0532*/ 	.short	(.L_245 - .L_244)


	//   ....[0]....
.L_244:
        /*0534*/ 	.word	0x000002a0
        /*0538*/ 	.word	0x000000ff
        /*053c*/ 	.word	0x00030800
        /*0540*/ 	.short	0x0100
        /*0542*/ 	.byte	0x08
	.zero		1


	//   ....[1]....
        /*0544*/ 	.word	0x000002b0
        /*0548*/ 	.word	0x000000ff
        /*054c*/ 	.word	0x00030820
        /*0550*/ 	.short	0x0100
        /*0552*/ 	.byte	0x08
	.zero		1


	//   ....[2]....
        /*0554*/ 	.word	0x000003a0
        /*0558*/ 	.word	0x000000ff
        /*055c*/ 	.word	0x00030830
        /*0560*/ 	.short	0x0100
        /*0562*/ 	.byte	0x08
	.zero		1


	//   ....[3]....
        /*0564*/ 	.word	0x000003b0
        /*0568*/ 	.word	0x000000ff
        /*056c*/ 	.word	0x00030840
        /*0570*/ 	.short	0x0100
        /*0572*/ 	.byte	0x08
	.zero		1


	//   ....[4]....
        /*0574*/ 	.word	0x000003c0
        /*0578*/ 	.word	0x000000ff
        /*057c*/ 	.word	0x00030838
        /*0580*/ 	.short	0x0100
        /*0582*/ 	.byte	0x08
	.zero		1


	//   ....[5]....
        /*0584*/ 	.word	0x000003d0
        /*0588*/ 	.word	0x000000ff
        /*058c*/ 	.word	0x00030848
        /*0590*/ 	.short	0x0100
        /*0592*/ 	.byte	0x08
	.zero		1


	//   ....[6]....
        /*0594*/ 	.word	0x00000500
        /*0598*/ 	.word	0x000000ff
        /*059c*/ 	.word	0x00030850
        /*05a0*/ 	.short	0x0100
        /*05a2*/ 	.byte	0x08
	.zero		1


	//   ....[7]....
        /*05a4*/ 	.word	0x00000510
        /*05a8*/ 	.word	0x000000ff
        /*05ac*/ 	.word	0x00030860
        /*05b0*/ 	.short	0x0100
        /*05b2*/ 	.byte	0x08
	.zero		1


	//   ....[8]....
        /*05b4*/ 	.word	0x00000520
        /*05b8*/ 	.word	0x000000ff
        /*05bc*/ 	.word	0x00030858
        /*05c0*/ 	.short	0x0100
        /*05c2*/ 	.byte	0x08
	.zero		1


	//   ....[9]....
        /*05c4*/ 	.word	0x00000530
        /*05c8*/ 	.word	0x000000ff
        /*05cc*/ 	.word	0x00030868
        /*05d0*/ 	.short	0x0100
        /*05d2*/ 	.byte	0x08
	.zero		1


	//   ....[10]....
        /*05d4*/ 	.word	0x00000620
        /*05d8*/ 	.word	0x000000ff
        /*05dc*/ 	.word	0x00030870
        /*05e0*/ 	.short	0x0100
        /*05e2*/ 	.byte	0x06
	.zero		1


	//   ....[11]....
        /*05e4*/ 	.word	0x00000630
        /*05e8*/ 	.word	0x000000ff
        /*05ec*/ 	.word	0x00030880
        /*05f0*/ 	.short	0x0100
        /*05f2*/ 	.byte	0x06
	.zero		1


	//   ....[12]....
        /*05f4*/ 	.word	0x00000640
        /*05f8*/ 	.word	0x000000ff
        /*05fc*/ 	.word	0x00030878
        /*0600*/ 	.short	0x0100
        /*0602*/ 	.byte	0x06
	.zero		1


	//   ....[13]....
        /*0604*/ 	.word	0x00000650
        /*0608*/ 	.word	0x000000ff
        /*060c*/ 	.word	0x00030888
        /*0610*/ 	.short	0x0100
        /*0612*/ 	.byte	0x06
	.zero		1


	//   ....[14]....
        /*0614*/ 	.word	0x00000780
        /*0618*/ 	.word	0x000000ff
        /*061c*/ 	.word	0x00030890
        /*0620*/ 	.short	0x0100
        /*0622*/ 	.byte	0x08
	.zero		1


	//   ....[15]....
        /*0624*/ 	.word	0x00000790
        /*0628*/ 	.word	0x000000ff
        /*062c*/ 	.word	0x000308a0
        /*0630*/ 	.short	0x0100
        /*0632*/ 	.byte	0x08
	.zero		1


	//   ....[16]....
        /*0634*/ 	.word	0x000007a0
        /*0638*/ 	.word	0x000000ff
        /*063c*/ 	.word	0x00030898
        /*0640*/ 	.short	0x0100
        /*0642*/ 	.byte	0x08
	.zero		1


	//   ....[17]....
        /*0644*/ 	.word	0x000007b0
        /*0648*/ 	.word	0x000000ff
        /*064c*/ 	.word	0x000308a8
        /*0650*/ 	.short	0x0100
        /*0652*/ 	.byte	0x08
	.zero		1


	//   ....[18]....
        /*0654*/ 	.word	0x000008e0
        /*0658*/ 	.word	0x000000ff
        /*065c*/ 	.word	0x000308b0
        /*0660*/ 	.short	0x0100
        /*0662*/ 	.byte	0x08
	.zero		1


	//   ....[19]....
        /*0664*/ 	.word	0x000008f0
        /*0668*/ 	.word	0x000000ff
        /*066c*/ 	.word	0x000308c0
        /*0670*/ 	.short	0x0100
        /*0672*/ 	.byte	0x08
	.zero		1


	//   ....[20]....
        /*0674*/ 	.word	0x00000900
        /*0678*/ 	.word	0x000000ff
        /*067c*/ 	.word	0x000308b8
        /*0680*/ 	.short	0x0100
        /*0682*/ 	.byte	0x08
	.zero		1


	//   ....[21]....
        /*0684*/ 	.word	0x00000910
        /*0688*/ 	.word	0x000000ff
        /*068c*/ 	.word	0x000308c8
        /*0690*/ 	.short	0x0100
        /*0692*/ 	.byte	0x08
	.zero		1


	//   ....[22]....
        /*0694*/ 	.word	0x00001b80
        /*0698*/ 	.word	0x000000ff
        /*069c*/ 	.word	0x00030800
        /*06a0*/ 	.short	0x010a
        /*06a2*/ 	.byte	0x27
	.zero		1


	//   ....[23]....
        /*06a4*/ 	.word	0x00001c00
        /*06a8*/ 	.word	0x00000005
        /*06ac*/ 	.word	0x00030830
        /*06b0*/ 	.short	0x010a
        /*06b2*/ 	.byte	0x3f
	.zero		1


	//   ....[24]....
        /*06b4*/ 	.word	0x00001ca0
        /*06b8*/ 	.word	0x00000005
        /*06bc*/ 	.word	0x00030830
        /*06c0*/ 	.short	0x010a
        /*06c2*/ 	.byte	0x3f
	.zero		1


	//   ....[25]....
        /*06c4*/ 	.word	0x00002620
        /*06c8*/ 	.word	0x00000004
        /*06cc*/ 	.word	0x00000000
        /*06d0*/ 	.short	0x0101
        /*06d2*/ 	.byte	0x3f
	.zero		1


	//   ....[26]....
        /*06d4*/ 	.word	0x00004e80
        /*06d8*/ 	.word	0x000000ff
        /*06dc*/ 	.word	0x00030830
        /*06e0*/ 	.short	0x010a
        /*06e2*/ 	.byte	0x06
	.zero		1


	//   ....[27]....
        /*06e4*/ 	.word	0x00004ec0
        /*06e8*/ 	.word	0x000000ff
        /*06ec*/ 	.word	0x00030830
        /*06f0*/ 	.short	0x010a
        /*06f2*/ 	.byte	0x06
	.zero		1


	//   ....[28]....
        /*06f4*/ 	.word	0x00005980
        /*06f8*/ 	.word	0x000000ff
        /*06fc*/ 	.word	0x00030850
        /*0700*/ 	.short	0x010a
        /*0702*/ 	.byte	0x0e
	.zero		1


	//   ....[29]....
        /*0704*/ 	.word	0x000059c0
        /*0708*/ 	.word	0x000000ff
        /*070c*/ 	.word	0x00030850
        /*0710*/ 	.short	0x010a
        /*0712*/ 	.byte	0x0e
	.zero		1


	//   ....[30]....
        /*0714*/ 	.word	0x000062d0
        /*0718*/ 	.word	0x00000078
        /*071c*/ 	.word	0x00000000
        /*0720*/ 	.short	0x0101
        /*0722*/ 	.byte	0x3f
	.zero		1


	//   ....[31]....
        /*0724*/ 	.word	0x00007df0
        /*0728*/ 	.word	0x00000087
        /*072c*/ 	.word	0x00000000
        /*0730*/ 	.short	0x0101
        /*0732*/ 	.byte	0x3f
	.zero		1


	//   ....[32]....
        /*0734*/ 	.word	0x000085f0
        /*0738*/ 	.word	0x000000ff
        /*073c*/ 	.word	0x00030830
        /*0740*/ 	.short	0x010a
        /*0742*/ 	.byte	0x06
	.zero		1


	//   ....[33]....
        /*0744*/ 	.word	0x00008630
        /*0748*/ 	.word	0x000000ff
        /*074c*/ 	.word	0x00030830
        /*0750*/ 	.short	0x010a
        /*0752*/ 	.byte	0x06
	.zero		1


	//   ....[34]....
        /*0754*/ 	.word	0x000090f0
        /*0758*/ 	.word	0x000000ff
        /*075c*/ 	.word	0x00030850
        /*0760*/ 	.short	0x010a
        /*0762*/ 	.byte	0x07
	.zero		1


	//   ....[35]....
        /*0764*/ 	.word	0x00009130
        /*0768*/ 	.word	0x000000ff
        /*076c*/ 	.word	0x00030850
        /*0770*/ 	.short	0x010a
        /*0772*/ 	.byte	0x07
	.zero		1


	//   ....[36]....
        /*0774*/ 	.word	0x0000a420
        /*0778*/ 	.word	0x0000007b
        /*077c*/ 	.word	0x00000000
        /*0780*/ 	.short	0x0101
        /*0782*/ 	.byte	0x3f
	.zero		1


	//   ....[37]....
        /*0784*/ 	.word	0x0000a460
        /*0788*/ 	.word	0x0000007d
        /*078c*/ 	.word	0x00000000
        /*0790*/ 	.short	0x0101
        /*0792*/ 	.byte	0x3f
	.zero		1


	//   ....[38]....
        /*0794*/ 	.word	0x0000aa90
        /*0798*/ 	.word	0x000000ff
        /*079c*/ 	.word	0x00030830
        /*07a0*/ 	.short	0x010a
        /*07a2*/ 	.byte	0x06
	.zero		1


	//   ....[39]....
        /*07a4*/ 	.word	0x0000aad0
        /*07a8*/ 	.word	0x000000ff
        /*07ac*/ 	.word	0x00030830
        /*07b0*/ 	.short	0x010a
        /*07b2*/ 	.byte	0x06
	.zero		1


	//   ....[40]....
        /*07b4*/ 	.word	0x0000b590
        /*07b8*/ 	.word	0x000000ff
        /*07bc*/ 	.word	0x00030850
        /*07c0*/ 	.short	0x010a
        /*07c2*/ 	.byte	0x07
	.zero		1


	//   ....[41]....
        /*07c4*/ 	.word	0x0000b5d0
        /*07c8*/ 	.word	0x000000ff
        /*07cc*/ 	.word	0x00030850
        /*07d0*/ 	.short	0x010a
        /*07d2*/ 	.byte	0x07
	.zero		1


	//   ....[42]....
        /*07d4*/ 	.word	0x0000bf00
        /*07d8*/ 	.word	0x00000002
        /*07dc*/ 	.word	0x00000000
        /*07e0*/ 	.short	0x0101
        /*07e2*/ 	.byte	0x3f
	.zero		1


	//   ....[43]....
        /*07e4*/ 	.word	0x0000d850
        /*07e8*/ 	.word	0x00000081
        /*07ec*/ 	.word	0x00000000
        /*07f0*/ 	.short	0x0101
        /*07f2*/ 	.byte	0x3f
	.zero		1


	//   ....[44]....
        /*07f4*/ 	.word	0x0000e510
        /*07f8*/ 	.word	0x000000ff
        /*07fc*/ 	.word	0x00030850
        /*0800*/ 	.short	0x010a
        /*0802*/ 	.byte	0x05
	.zero		1


	//   ....[45]....
        /*0804*/ 	.word	0x0000e550
        /*0808*/ 	.word	0x000000ff
        /*080c*/ 	.word	0x00030850
        /*0810*/ 	.short	0x010a
        /*0812*/ 	.byte	0x05
	.zero		1


	//   ....[46]....
        /*0814*/ 	.word	0x0000ea10
        /*0818*/ 	.word	0x00000009
        /*081c*/ 	.word	0x00000000
        /*0820*/ 	.short	0x0101
        /*0822*/ 	.byte	0x3f
	.zero		1


	//   ....[47]....
        /*0824*/ 	.word	0x000103a0
        /*0828*/ 	.word	0x00000026
        /*082c*/ 	.word	0x00000000
        /*0830*/ 	.short	0x0101
        /*0832*/ 	.byte	0x3f
	.zero		1


	//   ....[48]....
        /*0834*/ 	.word	0x00013760
        /*0838*/ 	.word	0x00000009
        /*083c*/ 	.word	0x00030840
        /*0840*/ 	.short	0x010a
        /*0842*/ 	.byte	0x3f
	.zero		1


	//   ....[49]....
        /*0844*/ 	.word	0x00013d10
        /*0848*/ 	.word	0x0000000a
        /*084c*/ 	.word	0x00030820
        /*0850*/ 	.short	0x010a
        /*0852*/ 	.byte	0x3f
	.zero		1


	//   ....[50]....
        /*0854*/ 	.word	0x00014060
        /*0858*/ 	.word	0x00000002
        /*085c*/ 	.word	0x00030840
        /*0860*/ 	.short	0x010a
        /*0862*/ 	.byte	0x3f
	.zero		1


	//   ....[51]....
        /*0864*/ 	.word	0x00014360
        /*0868*/ 	.word	0x00000003
        /*086c*/ 	.word	0x00000060
        /*0870*/ 	.short	0x010a
        /*0872*/ 	.byte	0x3f
	.zero		1


	//   ....[52]....
        /*0874*/ 	.word	0x000149b0
        /*0878*/ 	.word	0x00000002
        /*087c*/ 	.word	0x00030840
        /*0880*/ 	.short	0x010a
        /*0882*/ 	.byte	0x3f
	.zero		1


	//   ....[53]....
        /*0884*/ 	.word	0x00014cb0
        /*0888*/ 	.word	0x00000003
        /*088c*/ 	.word	0x00000060
        /*0890*/ 	.short	0x010a
        /*0892*/ 	.byte	0x3f
	.zero		1


	//   ....[54]....
        /*0894*/ 	.word	0x000151f0
        /*0898*/ 	.word	0x00000002
        /*089c*/ 	.word	0x00030840
        /*08a0*/ 	.short	0x010a
        /*08a2*/ 	.byte	0x3f
	.zero		1


	//   ....[55]....
        /*08a4*/ 	.word	0x00015500
        /*08a8*/ 	.word	0x00000002
        /*08ac*/ 	.word	0x00000060
        /*08b0*/ 	.short	0x010a
        /*08b2*/ 	.byte	0x3f
	.zero		1


	//   ....[56]....
        /*08b4*/ 	.word	0x000159d0
        /*08b8*/ 	.word	0x00000003
        /*08bc*/ 	.word	0x00030860
        /*08c0*/ 	.short	0x010a
        /*08c2*/ 	.byte	0x3f
	.zero		1


	//   ....[57]....
        /*08c4*/ 	.word	0x00016a40
        /*08c8*/ 	.word	0x00000000
        /*08cc*/ 	.word	0x00030820
        /*08d0*/ 	.short	0x010a
        /*08d2*/ 	.byte	0x3f
	.zero		1


	//   ....[58]....
        /*08d4*/ 	.word	0x00016c20
        /*08d8*/ 	.word	0x00000006
        /*08dc*/ 	.word	0x00000000
        /*08e0*/ 	.short	0x010a
        /*08e2*/ 	.byte	0x3f
	.zero		1


	//   ....[59]....
        /*08e4*/ 	.word	0x00016c90
        /*08e8*/ 	.word	0x00000007
        /*08ec*/ 	.word	0x00000000
        /*08f0*/ 	.short	0x010a
        /*08f2*/ 	.byte	0x3f
	.zero		1


	//   ....[60]....
        /*08f4*/ 	.word	0x00016d00
        /*08f8*/ 	.word	0x00000004
        /*08fc*/ 	.word	0x00000000
        /*0900*/ 	.short	0x010a
        /*0902*/ 	.byte	0x3f
	.zero		1


	//   ....[61]....
        /*0904*/ 	.word	0x00016d30
        /*0908*/ 	.word	0x00000003
        /*090c*/ 	.word	0x00000000
        /*0910*/ 	.short	0x010a
        /*0912*/ 	.byte	0x3f
	.zero		1


	//   ....[62]....
        /*0914*/ 	.word	0x00016da0
        /*0918*/ 	.word	0x00000003
        /*091c*/ 	.word	0x00030800
        /*0920*/ 	.short	0x010a
        /*0922*/ 	.byte	0x3f
	.zero		1


	//   ....[63]....
        /*0924*/ 	.word	0x00016df0
        /*0928*/ 	.word	0x00000005
        /*092c*/ 	.word	0x00030830
        /*0930*/ 	.short	0x010a
        /*0932*/ 	.byte	0x3f
	.zero		1


	//   ....[64]....
        /*0934*/ 	.word	0x00016e50
        /*0938*/ 	.word	0x00000079
        /*093c*/ 	.word	0x00030830
        /*0940*/ 	.short	0x010a
        /*0942*/ 	.byte	0x3f
	.zero		1


	//   ....[65]....
        /*0944*/ 	.word	0x00016eb0
        /*0948*/ 	.word	0x000000c3
        /*094c*/ 	.word	0x00030850
        /*0950*/ 	.short	0x010a
        /*0952*/ 	.byte	0x3f
	.zero		1


	//   ....[66]....
        /*0954*/ 	.word	0x00016f10
        /*0958*/ 	.word	0x00000004
        /*095c*/ 	.word	0x00030830
        /*0960*/ 	.short	0x010a
        /*0962*/ 	.byte	0x3f
	.zero		1


	//   ....[67]....
        /*0964*/ 	.word	0x00016f70
        /*0968*/ 	.word	0x00000003
        /*096c*/ 	.word	0x00030850
        /*0970*/ 	.short	0x010a
        /*0972*/ 	.byte	0x3f
	.zero		1


	//   ....[68]....
        /*0974*/ 	.word	0x00016fd0
        /*0978*/ 	.word	0x00000004
        /*097c*/ 	.word	0x00030830
        /*0980*/ 	.short	0x010a
        /*0982*/ 	.byte	0x3f
	.zero		1


	//   ....[69]....
        /*0984*/ 	.word	0x00017030
        /*0988*/ 	.word	0x00000003
        /*098c*/ 	.word	0x00030850
        /*0990*/ 	.short	0x010a
        /*0992*/ 	.byte	0x3f
	.zero		1


	//   ....[70]....
        /*0994*/ 	.word	0x00017090
        /*0998*/ 	.word	0x00000005
        /*099c*/ 	.word	0x00030850
        /*09a0*/ 	.short	0x010a
        /*09a2*/ 	.byte	0x3f
	.zero		1


	//   ....[71]....
        /*09a4*/ 	.word	0x00017230
        /*09a8*/ 	.word	0x00000009
        /*09ac*/ 	.word	0x00030840
        /*09b0*/ 	.short	0x010a
        /*09b2*/ 	.byte	0x3f
	.zero		1


	//   ....[72]....
        /*09b4*/ 	.word	0x000172b0
        /*09b8*/ 	.word	0x00000008
        /*09bc*/ 	.word	0x00030820
        /*09c0*/ 	.short	0x010a
        /*09c2*/ 	.byte	0x3f
	.zero		1


	//   ....[73]....
        /*09c4*/ 	.word	0x00017300
        /*09c8*/ 	.word	0x00000002
        /*09cc*/ 	.word	0x00030840
        /*09d0*/ 	.short	0x010a
        /*09d2*/ 	.byte	0x3f
	.zero		1


	//   ....[74]....
        /*09d4*/ 	.word	0x00017350
        /*09d8*/ 	.word	0x00000003
        /*09dc*/ 	.word	0x00000060
        /*09e0*/ 	.short	0x010a
        /*09e2*/ 	.byte	0x3f
	.zero		1


	//   ....[75]....
        /*09e4*/ 	.word	0x000173a0
        /*09e8*/ 	.word	0x00000002
        /*09ec*/ 	.word	0x00030840
        /*09f0*/ 	.short	0x010a
        /*09f2*/ 	.byte	0x3f
	.zero		1


	//   ....[76]....
        /*09f4*/ 	.word	0x000173f0
        /*09f8*/ 	.word	0x00000003
        /*09fc*/ 	.word	0x00000060
        /*0a00*/ 	.short	0x010a
        /*0a02*/ 	.byte	0x3f
	.zero		1


	//   ....[77]....
        /*0a04*/ 	.word	0x00017440
        /*0a08*/ 	.word	0x00000002
        /*0a0c*/ 	.word	0x00030840
        /*0a10*/ 	.short	0x010a
        /*0a12*/ 	.byte	0x3f
	.zero		1


	//   ....[78]....
        /*0a14*/ 	.word	0x00017490
        /*0a18*/ 	.word	0x00000002
        /*0a1c*/ 	.word	0x00000060
        /*0a20*/ 	.short	0x010a
        /*0a22*/ 	.byte	0x3f
	.zero		1


	//   ....[79]....
        /*0a24*/ 	.word	0x000174e0
        /*0a28*/ 	.word	0x00000003
        /*0a2c*/ 	.word	0x00030860
        /*0a30*/ 	.short	0x010a
        /*0a32*/ 	.byte	0x3f
	.zero		1


	//   ....[80]....
        /*0a34*/ 	.word	0x00017ea0
        /*0a38*/ 	.word	0x00000000
        /*0a3c*/ 	.word	0x00030820
        /*0a40*/ 	.short	0x010a
        /*0a42*/ 	.byte	0x3f
	.zero		1


	//   ....[81]....
        /*0a44*/ 	.word	0x00018040
        /*0a48*/ 	.word	0x00000006
        /*0a4c*/ 	.word	0x00000000
        /*0a50*/ 	.short	0x010a
        /*0a52*/ 	.byte	0x3f
	.zero		1


	//   ....[82]....
        /*0a54*/ 	.word	0x00018090
        /*0a58*/ 	.word	0x00000007
        /*0a5c*/ 	.word	0x00000000
        /*0a60*/ 	.short	0x010a
        /*0a62*/ 	.byte	0x3f
	.zero		1


	//   ....[83]....
        /*0a64*/ 	.word	0x000180e0
        /*0a68*/ 	.word	0x00000004
        /*0a6c*/ 	.word	0x00000000
        /*0a70*/ 	.short	0x010a
        /*0a72*/ 	.byte	0x3f
	.zero		1


	//----- nvinfo : EIATTR_NUM_MBARRIERS
	.align		4
.L_245:
        /*0a74*/ 	.byte	0x03, 0x38
        /*0a76*/ 	.short	0x0016


	//----- nvinfo : EIATTR_EXIT_INSTR_OFFSETS
	.align		4
        /*0a78*/ 	.byte	0x04, 0x1c
        /*0a7a*/ 	.short	(.L_247 - .L_246)


	//   ....[0]....
.L_246:
        /*0a7c*/ 	.word	0x00000a80


	//   ....[1]....
        /*0a80*/ 	.word	0x00011690


	//   ....[2]....
        /*0a84*/ 	.word	0x000116f0


	//   ....[3]....
        /*0a88*/ 	.word	0x00016d80


	//----- nvinfo : EIATTR_MAX_THREADS
	.align		4
.L_247:
        /*0a8c*/ 	.byte	0x04, 0x05
        /*0a8e*/ 	.short	(.L_249 - .L_248)
.L_248:
        /*0a90*/ 	.word	0x00000180
        /*0a94*/ 	.word	0x00000001
        /*0a98*/ 	.word	0x00000001


	//----- nvinfo : EIATTR_CRS_STACK_SIZE
	.align		4
.L_249:
        /*0a9c*/ 	.byte	0x04, 0x1e
        /*0a9e*/ 	.short	(.L_251 - .L_250)
.L_250:
        /*0aa0*/ 	.word	0x00000000


	//----- nvinfo : EIATTR_CBANK_PARAM_SIZE
	.align		4
.L_251:
        /*0aa4*/ 	.byte	0x03, 0x19
        /*0aa6*/ 	.short	0x0a70


	//----- nvinfo : EIATTR_PARAM_CBANK
	.align		4
        /*0aa8*/ 	.byte	0x04, 0x0a
        /*0aaa*/ 	.short	(.L_253 - .L_252)
	.align		4
.L_252:
        /*0aac*/ 	.word	index@(.nv.constant0._ZN7cutlass13device_kernelIN5flash11enable_sm90INS1_16FlashAttnFwdSm90INS1_25CollectiveMainloopFwdSm90ILi2EN4cute5tupleIJNS5_1CILi1EEES8_S8_EEENS6_IJNS7_ILi128EEENS7_ILi96EEENS7_ILi192EEEEEELi192ENS_6half_tEfNS_4arch4Sm90ELb0ELb1ELb1ELb1ELb0ELb0ELb0ELb1ELb1ELb0ELb0ELb0EEENS1_21CollectiveEpilogueFwdINS6_IJSA_SC_SB_EEES9_SE_SG_Li256ELb1ELb0ELb0ELb0EEENS1_36VarlenDynamicPersistentTileSchedulerILi128ELi96ELi256ELi32ELb0ELb0ELb1ELb1ELb0ELb1EEEEEEEEEvNT_6ParamsE)
        /*0ab0*/ 	.short	0x0210
        /*0ab2*/ 	.short	0x0a70


	//----- nvinfo : EIATTR_SW_WAR
	.align		4
.L_253:
        /*0ab4*/ 	.byte	0x04, 0x36
        /*0ab6*/ 	.short	(.L_255 - .L_254)
.L_254:
        /*0ab8*/ 	.word	0x00000008
.L_255:


//--------------------- .nv.info._ZN7cutlass13device_kernelIN5flash11enable_sm90INS1_16FlashAttnFwdSm90INS1_25CollectiveMainloopFwdSm90ILi2EN4cute5tupleIJNS5_1CILi1EEES8_S8_EEENS6_IJNS7_ILi128EEENS7_ILi96EEENS7_ILi192EEEEEELi192ENS_6half_tEfNS_4arch4Sm90ELb0ELb1ELb1ELb1ELb0ELb1ELb0ELb1ELb1ELb0ELb0ELb0EEENS1_21CollectiveEpilogueFwdINS6_IJSA_SC_SB_EEES9_SE_SG_Li256ELb1ELb0ELb0ELb0EEENS1_36VarlenDynamicPersistentTileSchedulerILi128ELi96ELi256ELi32ELb0ELb0ELb1ELb1ELb0ELb1EEEEEEEEEvNT_6ParamsE --------------------------
	.section	.nv.info._ZN7cutlass13device_kernelIN5flash11enable_sm90INS1_16FlashAttnFwdSm90INS1_25CollectiveMainloopFwdSm90ILi2EN4cute5tupleIJNS5_1CILi1EEES8_S8_EEENS6_IJNS7_ILi128EEENS7_ILi96EEENS7_ILi192EEEEEELi192ENS_6half_tEfNS_4arch4Sm90ELb0ELb1ELb1ELb1ELb0ELb1ELb0ELb1ELb1ELb0ELb0ELb0EEENS1_21CollectiveEpilogueFwdINS6_IJSA_SC_SB_EEES9_SE_SG_Li256ELb1ELb0ELb0ELb0EEENS1_36VarlenDynamicPersistentTileSchedulerILi128ELi96ELi256ELi32ELb0ELb0ELb1ELb1ELb0ELb1EEEEEEEEEvNT_6ParamsE,"",@"SHT_CUDA_INFO"
	.sectionflags	@""
	.align	4


	//----- nvinfo : EIATTR_CUDA_API_VERSION
	.align		4
        /*0000*/ 	.byte	0x04, 0x37
        /*0002*/ 	.short	(.L_257 - .L_256)
.L_256:
        /*0004*/ 	.word	0x00000082


	//----- nvinfo : EIATTR_KPARAM_INFO
	.align		4
.L_257:
        /*0008*/ 	.byte	0x04, 0x17
        /*000a*/ 	.short	(.L_259 - .L_258)
.L_258:
        /*000c*/ 	.word	0x00000000
        /*0010*/ 	.short	0x0000
        /*0012*/ 	.short	0x0070
        /*0014*/ 	.byte	0x00, 0xf0, 0x01, 0x28


	//----- nvinfo : EIATTR_SPARSE_MMA_MASK
	.align		4
.L_259:
        /*0018*/ 	.byte	0x03, 0x50
        /*001a*/ 	.short	0x0000


	//----- nvinfo : EIATTR_MAXREG_COUNT
	.align		4
        /*001c*/ 	.byte	0x03, 0x1b
        /*001e*/ 	.short	0x00a8


	//----- nvinfo : EIATTR_NUM_BARRIERS
	.align		4
        /*0020*/ 	.byte	0x02, 0x4c
        /*0022*/ 	.byte	0x10
	.zero		1


	//----- nvinfo : EIATTR_EXTERNS
	.align		4
        /*0024*/ 	.byte	0x04, 0x0f
        /*0026*/ 	.short	(.L_261 - .L_260)


	//   ....[0]....
	.align		4
.L_260:
        /*0028*/ 	.word	index@(__assertfail)


	//----- nvinfo : EIATTR_ANNOTATIONS
	.align		4
.L_261:
        /*002c*/ 	.byte	0x04, 0x55
        /*002e*/ 	.short	(.L_263 - .L_262)


	//   ....[0]....
.L_262:
        /* <DEDUP_REMOVED lines=58> */


	//----- nvinfo : EIATTR_MERCURY_ISA_VERSION
	.align		4
.L_263:
        /*03b8*/ 	.byte	0x03, 0x5f
        /*03ba*/ 	.short	0x0101


	//----- nvinfo : EIATTR_UNUSED_LOAD_BYTE_OFFSET
	.align		4
        /*03bc*/ 	.byte	0x04, 0x44
        /*03be*/ 	.short	(.L_265 - .L_264)


	//   ....[0]....
.L_264:
        /*03c0*/ 	.word	0x00000ab0
        /*03c4*/ 	.word	0x0000fff0


	//   ....[1]....
        /*03c8*/ 	.word	0x00020440
        /*03cc*/ 	.word	0x0000fff0


	//----- nvinfo : EIATTR_INT_WARP_WIDE_INSTR_OFFSETS
	.align		4
.L_265:
        /*03d0*/ 	.byte	0x04, 0x31
        /*03d2*/ 	.short	(.L_267 - .L_266)


	//   ....[0]....
.L_266:
        /*03d4*/ 	.word	0x000001c0


	//   ....[1]....
        /*03d8*/ 	.word	0x00000200


	//   ....[2]....
        /*03dc*/ 	.word	0x00000270


	//   ....[3]....
        /*03e0*/ 	.word	0x00025070


	//   ....[4]....
        /*03e4*/ 	.word	0x00025110


	//   ....[5]....
        /*03e8*/ 	.word	0x000255e0


	//   ....[6]....
        /*03ec*/ 	.word	0x00025610


	//   ....[7]....
        /*03f0*/ 	.word	0x00025800


	//   ....[8]....
        /*03f4*/ 	.word	0x00025900


	//   ....[9]....
        /*03f8*/ 	.word	0x00027be0


	//   ....[10]....
        /*03fc*/ 	.word	0x00027c80


	//----- nvinfo : EIATTR_COOP_GROUP_MASK_REGIDS
	.align		4
.L_267:
        /*0400*/ 	.byte	0x04, 0x29
        /*0402*/ 	.short	(.L_269 - .L_268)


	//   ....[0]....
.L_268:
        /*0404*/ 	.word	0xffffffff


	//   ....[1]....
        /*0408*/ 	.word	0xffffffff


	//   ....[2]....
        /*040c*/ 	.word	0xffffffff


	//   ....[3]....
        /*0410*/ 	.word	0xffffffff


	//   ....[4]....
        /*0414*/ 	.word	0xffffffff


	//   ....[5]....
        /*0418*/ 	.word	0xffffffff


	//   ....[6]....
        /*041c*/ 	.word	0xffffffff


	//   ....[7]....
        /*0420*/ 	.word	0xffffffff


	//   ....[8]....
        /*0424*/ 	.word	0xffffffff


	//   ....[9]....
        /*0428*/ 	.word	0xffffffff


	//   ....[10]....
        /*042c*/ 	.word	0xffffffff


	//   ....[11]....
        /*0430*/ 	.word	0xffffffff


	//   ....[12]....
        /*0434*/ 	.word	0xffffffff


	//   ....[13]....
        /*0438*/ 	.word	0xffffffff


	//   ....[14]....
        /*043c*/ 	.word	0xffffffff


	//   ....[15]....
        /*0440*/ 	.word	0xffffffff


	//   ....[16]....
        /*0444*/ 	.word	0xffffffff


	//   ....[17]....
        /*0448*/ 	.word	0xffffffff


	//   ....[18]....
        /*044c*/ 	.word	0xffffffff


	//   ....[19]....
        /*0450*/ 	.word	0xffffffff


	//   ....[20]....
        /*0454*/ 	.word	0xffffffff


	//   ....[21]....
        /*0458*/ 	.word	0xffffffff


	//   ....[22]....
        /*045c*/ 	.word	0xffffffff


	//   ....[23]....
        /*0460*/ 	.word	0xffffffff


	//   ....[24]....
        /*0464*/ 	.word	0xffffffff


	//   ....[25]....
        /*0468*/ 	.word	0xffffffff


	//   ....[26]....
        /*046c*/ 	.word	0xffffffff


	//   ....[27]....
        /*0470*/ 	.word	0xffffffff


	//   ....[28]....
        /*0474*/ 	.word	0xffffffff


	//   ....[29]....
        /*0478*/ 	.word	0xffffffff


	//   ....[30]....
        /*047c*/ 	.word	0xffffffff


	//   ....[31]....
        /*0480*/ 	.word	0xffffffff


	//   ....[32]....
        /*0484*/ 	.word	0xffffffff


	//   ....[33]....
        /*0488*/ 	.word	0xffffffff


	//   ....[34]....
        /*048c*/ 	.word	0xffffffff


	//   ....[35]....
        /*0490*/ 	.word	0xffffffff


	//   ....[36]....
        /*0494*/ 	.word	0xffffffff


	//   ....[37]....
        /*0498*/ 	.word	0xffffffff


	//   ....[38]....
        /*049c*/ 	.word	0xffffffff


	//   ....[39]....
        /*04a0*/ 	.word	0xffffffff


	//   ....[40]....
        /*04a4*/ 	.word	0xffffffff


	//   ....[41]....
        /*04a8*/ 	.word	0xffffffff


	//   ....[42]....
        /*04ac*/ 	.word	0xffffffff


	//   ....[43]....
        /*04b0*/ 	.word	0xffffffff


	//   ....[44]....
        /*04b4*/ 	.word	0xffffffff


	//   ....[45]....
        /*04b8*/ 	.word	0xffffffff


	//   ....[46]....
        /*04bc*/ 	.word	0xffffffff


	//   ....[47]....
        /*04c0*/ 	.word	0xffffffff


	//   ....[48]....
        /*04c4*/ 	.word	0xffffffff


	//   ....[49]....
        /*04c8*/ 	.word	0xffffffff


	//   ....[50]....
        /*04cc*/ 	.word	0xffffffff


	//   ....[51]....
        /*04d0*/ 	.word	0xffffffff


	//   ....[52]....
        /*04d4*/ 	.word	0xffffffff


	//   ....[53]....
        /*04d8*/ 	.word	0xffffffff


	//   ....[54]....
        /*04dc*/ 	.word	0xffffffff


	//   ....[55]....
        /*04e0*/ 	.word	0xffffffff


	//   ....[56]....
        /*04e4*/ 	.word	0xffffffff


	//   ....[57]....
        /*04e8*/ 	.word	0xffffffff


	//   ....[58]....
        /*04ec*/ 	.word	0xffffffff


	//   ....[59]....
        /*04f0*/ 	.word	0xffffffff


	//   ....[60]....
        /*04f4*/ 	.word	0xffffffff


	//   ....[61]....
        /*04f8*/ 	.word	0xffffffff


	//   ....[62]....
        /*04fc*/ 	.word	0x0500000f


	//   ....[63]....
        /*0500*/ 	.word	0x0500000f


	//   ....[64]....
        /*0504*/ 	.word	0x0500000f


	//   ....[65]....
        /*0508*/ 	.word	0x0500000f


	//   ....[66]....
        /*050c*/ 	.word	0x0500000f


	//   ....[67]....
        /*0510*/ 	.word	0x0500000f


	//   ....[68]....
        /*0514*/ 	.word	0x0500000f


	//   ....[69]....
        /*0518*/ 	.word	0x0500000f


	//   ....[70]....
        /*051c*/ 	.word	0x0500000f


	//   ....[71]....
        /*0520*/ 	.word	0x0500000f


	//   ....[72]....
        /*0524*/ 	.word	0x0500000f


	//   ....[73]....
        /*0528*/ 	.word	0x0500000f


	//   ....[74]....
        /*052c*/ 	.word	0x0500000f


	//   ....[75]....
        /*0530*/ 	.word	0x0500000f


	//   ....[76]....
        /*0534*/ 	.word	0x0500000f


	//   ....[77]....
        /*0538*/ 	.word	0x0500000f


	//   ....[78]....
        /*053c*/ 	.word	0x0500000f


	//   ....[79]....
        /*0540*/ 	.word	0x0500000f


	//   ....[80]....
        /*0544*/ 	.word	0x0500000f


	//   ....[81]....
        /*0548*/ 	.word	0x0500000f


	//   ....[82]....
        /*054c*/ 	.word	0x0500000f


	//   ....[83]....
        /*0550*/ 	.word	0x0500000f


	//   ....[84]....
        /*0554*/ 	.word	0x0500000f


	//   ....[85]....
        /*0558*/ 	.word	0x0500000f


	//   ....[86]....
        /*055c*/ 	.word	0x0500000f


	//   ....[87]....
        /*0560*/ 	.word	0x0500000f


	//   ....[88]....
        /*0564*/ 	.word	0x0500000f


	//   ....[89]....
        /*0568*/ 	.word	0x0500000f


	//   ....[90]....
        /*056c*/ 	.word	0x0500000f


	//   ....[91]....
        /*0570*/ 	.word	0x0500000f


	//   ....[92]....
        /*0574*/ 	.word	0x0500000f


	//   ....[93]....
        /*0578*/ 	.word	0x0500000f


	//   ....[94]....
        /*057c*/ 	.word	0x0500000f


	//   ....[95]....
        /*0580*/ 	.word	0x0500000f


	//   ....[96]....
        /*0584*/ 	.word	0x0500000f


	//   ....[97]....
        /*0588*/ 	.word	0x0500000f


	//----- nvinfo : EIATTR_COOP_GROUP_INSTR_OFFSETS
	.align		4
.L_269:
        /*058c*/ 	.byte	0x04, 0x28
        /*058e*/ 	.short	(.L_271 - .L_270)


	//   ....[0]....
.L_270:
        /*0590*/ 	.word	0x00000060


	//   ....[1]....
        /*0594*/ 	.word	0x000001d0


	//   ....[2]....
        /*0598*/ 	.word	0x00000220


	//   ....[3]....
        /*059c*/ 	.word	0x00000450


	//   ....[4]....
        /*05a0*/ 	.word	0x000005b0


	//   ....[5]....
        /*05a4*/ 	.word	0x000006d0


	//   ....[6]....
        /*05a8*/ 	.word	0x00000830


	//   ....[7]....
        /*05ac*/ 	.word	0x0000ada0


	//   ....[8]....
        /*05b0*/ 	.word	0x00013d50


	//   ....[9]....
        /*05b4*/ 	.word	0x00013e10


	//   ....[10]....
        /*05b8*/ 	.word	0x000143c0


	//   ....[11]....
        /*05bc*/ 	.word	0x00014480


	//   ....[12]....
        /*05c0*/ 	.word	0x00017dc0


	//   ....[13]....
        /*05c4*/ 	.word	0x00017ea0


	//   ....[14]....
        /*05c8*/ 	.word	0x000182b0


	//   ....[15]....
        /*05cc*/ 	.word	0x00018320


	//   ....[16]....
        /*05d0*/ 	.word	0x0001a7a0


	//   ....[17]....
        /*05d4*/ 	.word	0x0001a860


	//   ....[18]....
        /*05d8*/ 	.word	0x0001ad20


	//   ....[19]....
        /*05dc*/ 	.word	0x0001ad60


	//   ....[20]....
        /*05e0*/ 	.word	0x0001e300


	//   ....[21]....
        /*05e4*/ 	.word	0x0001e3c0


	//   ....[22]....
        /*05e8*/ 	.word	0x0001e820


	//   ....[23]....
        /*05ec*/ 	.word	0x0001e880


	//   ....[24]....
        /*05f0*/ 	.word	0x0001f970


	//   ....[25]....
        /*05f4*/ 	.word	0x0001fbc0


	//   ....[26]....
        /*05f8*/ 	.word	0x0001fca0


	//   ....[27]....
        /*05fc*/ 	.word	0x0001fcd0


	//   ....[28]....
        /*0600*/ 	.word	0x000228c0


	//   ....[29]....
        /*0604*/ 	.word	0x00022a40


	//   ....[30]....
        /*0608*/ 	.word	0x00022a70


	//   ....[31]....
        /*060c*/ 	.word	0x00022ab0


	//   ....[32]....
        /*0610*/ 	.word	0x00022b20


	//   ....[33]....
        /*0614*/ 	.word	0x00022b80


	//   ....[34]....
        /*0618*/ 	.word	0x00022bc0


	//   ....[35]....
        /*061c*/ 	.word	0x00022d80


	//   ....[36]....
        /*0620*/ 	.word	0x00022de0


	//   ....[37]....
        /*0624*/ 	.word	0x00022e20


	//   ....[38]....
        /*0628*/ 	.word	0x00022e60


	//   ....[39]....
        /*062c*/ 	.word	0x00022e90


	//   ....[40]....
        /*0630*/ 	.word	0x00022ec0


	//   ....[41]....
        /*0634*/ 	.word	0x00022f60


	//   ....[42]....
        /*0638*/ 	.word	0x00022fa0


	//   ....[43]....
        /*063c*/ 	.word	0x00023060


	//   ....[44]....
        /*0640*/ 	.word	0x00028090


	//   ....[45]....
        /*0644*/ 	.word	0x000280a0


	//   ....[46]....
        /*0648*/ 	.word	0x000281d0


	//   ....[47]....
        /*064c*/ 	.word	0x00028230


	//   ....[48]....
        /*0650*/ 	.word	0x00028270


	//   ....[49]....
        /*0654*/ 	.word	0x000282b0


	//   ....[50]....
        /*0658*/ 	.word	0x000282e0


	//   ....[51]....
        /*065c*/ 	.word	0x00028310


	//   ....[52]....
        /*0660*/ 	.word	0x000284e0


	//   ....[53]....
        /*0664*/ 	.word	0x00028540


	//   ....[54]....
        /*0668*/ 	.word	0x00028580


	//   ....[55]....
        /*066c*/ 	.word	0x000285c0


	//   ....[56]....
        /*0670*/ 	.word	0x000285f0


	//   ....[57]....
        /*0674*/ 	.word	0x00028620


	//   ....[58]....
        /*0678*/ 	.word	0x000286e0


	//   ....[59]....
        /*067c*/ 	.word	0x00028700


	//   ....[60]....
        /*0680*/ 	.word	0x00028770


	//   ....[61]....
        /*0684*/ 	.word	0x00028eb0


	//   ....[62]....
        /*0688*/ 	.word	0x000292c0


	//   ....[63]....
        /*068c*/ 	.word	0x00029360


	//   ....[64]....
        /*0690*/ 	.word	0x00029400


	//   ....[65]....
        /*0694*/ 	.word	0x000294a0


	//   ....[66]....
        /*0698*/ 	.word	0x00029540


	//   ....[67]....
        /*069c*/ 	.word	0x000295e0


	//   ....[68]....
        /*06a0*/ 	.word	0x00029680


	//   ....[69]....
        /*06a4*/ 	.word	0x00029720


	//   ....[70]....
        /*06a8*/ 	.word	0x00029810


	//   ....[71]....
        /*06ac*/ 	.word	0x000298b0


	//   ....[72]....
        /*06b0*/ 	.word	0x00029950


	//   ....[73]....
        /*06b4*/ 	.word	0x000299f0


	//   ....[74]....
        /*06b8*/ 	.word	0x00029a90


	//   ....[75]....
        /*06bc*/ 	.word	0x00029b30


	//   ....[76]....
        /*06c0*/ 	.word	0x00029bd0


	//   ....[77]....
        /*06c4*/ 	.word	0x00029c70


	//   ....[78]....
        /*06c8*/ 	.word	0x0002a010


	//   ....[79]....
        /*06cc*/ 	.word	0x0002a2f0


	//   ....[80]....
        /*06d0*/ 	.word	0x0002a720


	//   ....[81]....
        /*06d4*/ 	.word	0x0002a7b0


	//   ....[82]....
        /*06d8*/ 	.word	0x0002a850


	//   ....[83]....
        /*06dc*/ 	.word	0x0002a900


	//   ....[84]....
        /*06e0*/ 	.word	0x0002a980


	//   ....[85]....
        /*06e4*/ 	.word	0x0002aa00


	//   ....[86]....
        /*06e8*/ 	.word	0x0002aa80


	//   ....[87]....
        /*06ec*/ 	.word	0x0002ab00


	//   ....[88]....
        /*06f0*/ 	.word	0x0002ab90


	//   ....[89]....
        /*06f4*/ 	.word	0x0002ac40


	//   ....[90]....
        /*06f8*/ 	.word	0x0002acc0


	//   ....[91]....
        /*06fc*/ 	.word	0x0002ad40


	//   ....[92]....
        /*0700*/ 	.word	0x0002adc0


	//   ....[93]....
        /*0704*/ 	.word	0x0002ae40


	//   ....[94]....
        /*0708*/ 	.word	0x0002aeb0


	//   ....[95]....
        /*070c*/ 	.word	0x0002af50


	//   ....[96]....
        /*0710*/ 	.word	0x0002afe0


	//   ....[97]....
        /*0714*/ 	.word	0x0002b110


	//----- nvinfo : EIATTR_REG_RECONFIG
	.align		4
.L_271:
        /*0718*/ 	.byte	0x01, 0x54
	.zero		2


	//----- nvinfo : EIATTR_SYSCALL_OFFSETS
	.align		4
        /*071c*/ 	.byte	0x04, 0x46
        /*071e*/ 	.short	(.L_273 - .L_272)


	//   ....[0]....
.L_272:
        /*0720*/ 	.word	0x00001c50


	//   ....[1]....
        /*0724*/ 	.word	0x00001da0


	//   ....[2]....
        /*0728*/ 	.word	0x0000af40


	//   ....[3]....
        /*072c*/ 	.word	0x0000b3e0


	//   ....[4]....
        /*0730*/ 	.word	0x000252b0


	//   ....[5]....
        /*0734*/ 	.word	0x000253f0


	//   ....[6]....
        /*0738*/ 	.word	0x000254f0


	//----- nvinfo : EIATTR_MBARRIER_INSTR_OFFSETS
	.align		4
.L_273:
        /*073c*/ 	.byte	0x04, 0x39
        /*073e*/ 	.short	(.L_275 - .L_274)


	//   ....[0]....
.L_274:
        /*0740*/ 	.word	0x00000300
        /*0744*/ 	.word	0x000000ff
        /*0748*/ 	.word	0x00030800
        /*074c*/ 	.short	0x0100
        /*074e*/ 	.byte	0x08
	.zero		1


	//   ....[1]....
        /*0750*/ 	.word	0x00000310
        /*0754*/ 	.word	0x000000ff
        /*0758*/ 	.word	0x00030820
        /*075c*/ 	.short	0x0100
        /*075e*/ 	.byte	0x08
	.zero		1


	//   ....[2]....
        /*0760*/ 	.word	0x00000400
        /*0764*/ 	.word	0x000000ff
        /*0768*/ 	.word	0x00030830
        /*076c*/ 	.short	0x0100
        /*076e*/ 	.byte	0x08
	.zero		1


	//   ....[3]....
        /*0770*/ 	.word	0x00000410
        /*0774*/ 	.word	0x000000ff
        /*0778*/ 	.word	0x00030840
        /*077c*/ 	.short	0x0100
        /*077e*/ 	.byte	0x08
	.zero		1


	//   ....[4]....
        /*0780*/ 	.word	0x00000420
        /*0784*/ 	.word	0x000000ff
        /*0788*/ 	.word	0x00030838
        /*078c*/ 	.short	0x0100
        /*078e*/ 	.byte	0x08
	.zero		1


	//   ....[5]....
        /*0790*/ 	.word	0x00000430
        /*0794*/ 	.word	0x000000ff
        /*0798*/ 	.word	0x00030848
        /*079c*/ 	.short	0x0100
        /*079e*/ 	.byte	0x08
	.zero		1


	//   ....[6]....
        /*07a0*/ 	.word	0x00000560
        /*07a4*/ 	.word	0x000000ff
        /*07a8*/ 	.word	0x00030850
        /*07ac*/ 	.short	0x0100
        /*07ae*/ 	.byte	0x08
	.zero		1


	//   ....[7]....
        /*07b0*/ 	.word	0x00000570
        /*07b4*/ 	.word	0x000000ff
        /*07b8*/ 	.word	0x00030860
        /*07bc*/ 	.short	0x0100
        /*07be*/ 	.byte	0x08
	.zero		1


	//   ....[8]....
        /*07c0*/ 	.word	0x00000580
        /*07c4*/ 	.word	0x000000ff
        /*07c8*/ 	.word	0x00030858
        /*07cc*/ 	.short	0x0100
        /*07ce*/ 	.byte	0x08
	.zero		1


	//   ....[9]....
        /*07d0*/ 	.word	0x00000590
        /*07d4*/ 	.word	0x000000ff
        /*07d8*/ 	.word	0x00030868
        /*07dc*/ 	.short	0x0100
        /*07de*/ 	.byte	0x08
	.zero		1


	//   ....[10]....
        /*07e0*/ 	.word	0x00000680
        /*07e4*/ 	.word	0x000000ff
        /*07e8*/ 	.word	0x00030870
        /*07ec*/ 	.short	0x0100
        /*07ee*/ 	.byte	0x06
	.zero		1


	//   ....[11]....
        /*07f0*/ 	.word	0x00000690
        /*07f4*/ 	.word	0x000000ff
        /*07f8*/ 	.word	0x00030880
        /*07fc*/ 	.short	0x0100
        /*07fe*/ 	.byte	0x06
	.zero		1


	//   ....[12]....
        /*0800*/ 	.word	0x000006a0
        /*0804*/ 	.word	0x000000ff
        /*0808*/ 	.word	0x00030878
        /*080c*/ 	.short	0x0100
        /*080e*/ 	.byte	0x06
	.zero		1


	//   ....[13]....
        /*0810*/ 	.word	0x000006b0
        /*0814*/ 	.word	0x000000ff
        /*0818*/ 	.word	0x00030888
        /*081c*/ 	.short	0x0100
        /*081e*/ 	.byte	0x06
	.zero		1


	//   ....[14]....
        /*0820*/ 	.word	0x000007e0
        /*0824*/ 	.word	0x000000ff
        /*0828*/ 	.word	0x00030890
        /*082c*/ 	.short	0x0100
        /*082e*/ 	.byte	0x08
	.zero		1


	//   ....[15]....
        /*0830*/ 	.word	0x000007f0
        /*0834*/ 	.word	0x000000ff
        /*0838*/ 	.word	0x000308a0
        /*083c*/ 	.short	0x0100
        /*083e*/ 	.byte	0x08
	.zero		1


	//   ....[16]....
        /*0840*/ 	.word	0x00000800
        /*0844*/ 	.word	0x000000ff
        /*0848*/ 	.word	0x00030898
        /*084c*/ 	.short	0x0100
        /*084e*/ 	.byte	0x08
	.zero		1


	//   ....[17]....
        /*0850*/ 	.word	0x00000810
        /*0854*/ 	.word	0x000000ff
        /*0858*/ 	.word	0x000308a8
        /*085c*/ 	.short	0x0100
        /*085e*/ 	.byte	0x08
	.zero		1


	//   ....[18]....
        /*0860*/ 	.word	0x00000940
        /*0864*/ 	.word	0x000000ff
        /*0868*/ 	.word	0x000308b0
        /*086c*/ 	.short	0x0100
        /*086e*/ 	.byte	0x08
	.zero		1


	//   ....[19]....
        /*0870*/ 	.word	0x00000950
        /*0874*/ 	.word	0x000000ff
        /*0878*/ 	.word	0x000308c0
        /*087c*/ 	.short	0x0100
        /*087e*/ 	.byte	0x08
	.zero		1


	//   ....[20]....
        /*0880*/ 	.word	0x00000960
        /*0884*/ 	.word	0x000000ff
        /*0888*/ 	.word	0x000308b8
        /*088c*/ 	.short	0x0100
        /*088e*/ 	.byte	0x08
	.zero		1


	//   ....[21]....
        /*0890*/ 	.word	0x00000970
        /*0894*/ 	.word	0x000000ff
        /*0898*/ 	.word	0x000308c8
        /*089c*/ 	.short	0x0100
        /*089e*/ 	.byte	0x08
	.zero		1


	//   ....[22]....
        /*08a0*/ 	.word	0x00003940
        /*08a4*/ 	.word	0x00000059
        /*08a8*/ 	.word	0x00030890
        /*08ac*/ 	.short	0x010a
        /*08ae*/ 	.byte	0x3f
	.zero		1


	//   ....[23]....
        /*08b0*/ 	.word	0x00006cb0
        /*08b4*/ 	.word	0x00000059
        /*08b8*/ 	.word	0x00030890
        /*08bc*/ 	.short	0x010a
        /*08be*/ 	.byte	0x3f
	.zero		1


	//   ....[24]....
        /*08c0*/ 	.word	0x00009cc0
        /*08c4*/ 	.word	0x00000059
        /*08c8*/ 	.word	0x00030890
        /*08cc*/ 	.short	0x010a
        /*08ce*/ 	.byte	0x3f
	.zero		1


	//   ....[25]....
        /*08d0*/ 	.word	0x0000a0b0
        /*08d4*/ 	.word	0x00000020
        /*08d8*/ 	.word	0x00000000
        /*08dc*/ 	.short	0x0101
        /*08de*/ 	.byte	0x3f
	.zero		1


	//   ....[26]....
        /*08e0*/ 	.word	0x0000a0f0
        /*08e4*/ 	.word	0x00000059
        /*08e8*/ 	.word	0x000308b0
        /*08ec*/ 	.short	0x010a
        /*08ee*/ 	.byte	0x3f
	.zero		1


	//   ....[27]....
        /*08f0*/ 	.word	0x0000a630
        /*08f4*/ 	.word	0x00000059
        /*08f8*/ 	.word	0x00000000
        /*08fc*/ 	.short	0x0101
        /*08fe*/ 	.byte	0x3f
	.zero		1


	//   ....[28]....
        /*0900*/ 	.word	0x0000afc0
        /*0904*/ 	.word	0x00000011
        /*0908*/ 	.word	0x00030800
        /*090c*/ 	.short	0x010a
        /*090e*/ 	.byte	0x3f
	.zero		1


	//   ....[29]....
        /*0910*/ 	.word	0x0000b010
        /*0914*/ 	.word	0x00000011
        /*0918*/ 	.word	0x00030800
        /*091c*/ 	.short	0x010a
        /*091e*/ 	.byte	0x3f
	.zero		1


	//   ....[30]....
        /*0920*/ 	.word	0x0000c3d0
        /*0924*/ 	.word	0x00000011
        /*0928*/ 	.word	0x00030800
        /*092c*/ 	.short	0x010a
        /*092e*/ 	.byte	0x3f
	.zero		1


	//   ....[31]....
        /*0930*/ 	.word	0x0000f560
        /*0934*/ 	.word	0x00000011
        /*0938*/ 	.word	0x00030800
        /*093c*/ 	.short	0x010a
        /*093e*/ 	.byte	0x3f
	.zero		1


	//   ....[32]....
        /*0940*/ 	.word	0x00011d70
        /*0944*/ 	.word	0x00000002
        /*0948*/ 	.word	0x00030830
        /*094c*/ 	.short	0x010a
        /*094e*/ 	.byte	0x3f
	.zero		1


	//   ....[33]....
        /*0950*/ 	.word	0x00011de0
        /*0954*/ 	.word	0x00000002
        /*0958*/ 	.word	0x00030830
        /*095c*/ 	.short	0x010a
        /*095e*/ 	.byte	0x3f
	.zero		1


	//   ....[34]....
        /*0960*/ 	.word	0x000127a0
        /*0964*/ 	.word	0x00000002
        /*0968*/ 	.word	0x00000000
        /*096c*/ 	.short	0x0101
        /*096e*/ 	.byte	0x3f
	.zero		1


	//   ....[35]....
        /*0970*/ 	.word	0x000152f0
        /*0974*/ 	.word	0x00000007
        /*0978*/ 	.word	0x00030830
        /*097c*/ 	.short	0x010a
        /*097e*/ 	.byte	0x3f
	.zero		1


	//   ....[36]....
        /*0980*/ 	.word	0x00015360
        /*0984*/ 	.word	0x00000007
        /*0988*/ 	.word	0x00030830
        /*098c*/ 	.short	0x010a
        /*098e*/ 	.byte	0x3f
	.zero		1


	//   ....[37]....
        /*0990*/ 	.word	0x00016140
        /*0994*/ 	.word	0x0000000e
        /*0998*/ 	.word	0x00030850
        /*099c*/ 	.short	0x010a
        /*099e*/ 	.byte	0x3f
	.zero		1


	//   ....[38]....
        /*09a0*/ 	.word	0x000161e0
        /*09a4*/ 	.word	0x0000000e
        /*09a8*/ 	.word	0x00030850
        /*09ac*/ 	.short	0x010a
        /*09ae*/ 	.byte	0x3f
	.zero		1


	//   ....[39]....
        /*09b0*/ 	.word	0x00016b20
        /*09b4*/ 	.word	0x00000007
        /*09b8*/ 	.word	0x00000000
        /*09bc*/ 	.short	0x0101
        /*09be*/ 	.byte	0x3f
	.zero		1


	//   ....[40]....
        /*09c0*/ 	.word	0x00018770
        /*09c4*/ 	.word	0x00000080
        /*09c8*/ 	.word	0x00000000
        /*09cc*/ 	.short	0x0101
        /*09ce*/ 	.byte	0x3f
	.zero		1


	//   ....[41]....
        /*09d0*/ 	.word	0x00019000
        /*09d4*/ 	.word	0x00000003
        /*09d8*/ 	.word	0x00030830
        /*09dc*/ 	.short	0x010a
        /*09de*/ 	.byte	0x3f
	.zero		1


	//   ....[42]....
        /*09e0*/ 	.word	0x00019070
        /*09e4*/ 	.word	0x00000003
        /*09e8*/ 	.word	0x00030830
        /*09ec*/ 	.short	0x010a
        /*09ee*/ 	.byte	0x3f
	.zero		1


	//   ....[43]....
        /*09f0*/ 	.word	0x00019e50
        /*09f4*/ 	.word	0x00000014
        /*09f8*/ 	.word	0x00030850
        /*09fc*/ 	.short	0x010a
        /*09fe*/ 	.byte	0x3f
	.zero		1


	//   ....[44]....
        /*0a00*/ 	.word	0x00019ea0
        /*0a04*/ 	.word	0x00000014
        /*0a08*/ 	.word	0x00030850
        /*0a0c*/ 	.short	0x010a
        /*0a0e*/ 	.byte	0x3f
	.zero		1


	//   ....[45]....
        /*0a10*/ 	.word	0x0001b1e0
        /*0a14*/ 	.word	0x0000000d
        /*0a18*/ 	.word	0x00000000
        /*0a1c*/ 	.short	0x0101
        /*0a1e*/ 	.byte	0x3f
	.zero		1


	//   ....[46]....
        /*0a20*/ 	.word	0x0001b320
        /*0a24*/ 	.word	0x00000079
        /*0a28*/ 	.word	0x00000000
        /*0a2c*/ 	.short	0x0101
        /*0a2e*/ 	.byte	0x3f
	.zero		1


	//   ....[47]....
        /*0a30*/ 	.word	0x0001b870
        /*0a34*/ 	.word	0x00000003
        /*0a38*/ 	.word	0x00030830
        /*0a3c*/ 	.short	0x010a
        /*0a3e*/ 	.byte	0x3f
	.zero		1


	//   ....[48]....
        /*0a40*/ 	.word	0x0001b8e0
        /*0a44*/ 	.word	0x00000003
        /*0a48*/ 	.word	0x00030830
        /*0a4c*/ 	.short	0x010a
        /*0a4e*/ 	.byte	0x3f
	.zero		1


	//   ....[49]....
        /*0a50*/ 	.word	0x0001c6a0
        /*0a54*/ 	.word	0x0000000e
        /*0a58*/ 	.word	0x00030850
        /*0a5c*/ 	.short	0x010a
        /*0a5e*/ 	.byte	0x3f
	.zero		1


	//   ....[50]....
        /*0a60*/ 	.word	0x0001c740
        /*0a64*/ 	.word	0x0000000e
        /*0a68*/ 	.word	0x00030850
        /*0a6c*/ 	.short	0x010a
        /*0a6e*/ 	.byte	0x3f
	.zero		1


	//   ....[51]....
        /*0a70*/ 	.word	0x0001d100
        /*0a74*/ 	.word	0x0000000c
        /*0a78*/ 	.word	0x00000000
        /*0a7c*/ 	.short	0x0101
        /*0a7e*/ 	.byte	0x3f
	.zero		1


	//   ....[52]....
        /*0a80*/ 	.word	0x0001eb00
        /*0a84*/ 	.word	0x00000086
        /*0a88*/ 	.word	0x00000000
        /*0a8c*/ 	.short	0x0101
        /*0a8e*/ 	.byte	0x3f
	.zero		1


	//   ....[53]....
        /*0a90*/ 	.word	0x0001f860
        /*0a94*/ 	.word	0x0000000d
        /*0a98*/ 	.word	0x00030850
        /*0a9c*/ 	.short	0x010a
        /*0a9e*/ 	.byte	0x3f
	.zero		1


	//   ....[54]....
        /*0aa0*/ 	.word	0x0001f900
        /*0aa4*/ 	.word	0x0000000d
        /*0aa8*/ 	.word	0x00030850
        /*0aac*/ 	.short	0x010a
        /*0aae*/ 	.byte	0x3f
	.zero		1


	//   ....[55]....
        /*0ab0*/ 	.word	0x0001fdd0
        /*0ab4*/ 	.word	0x0000000b
        /*0ab8*/ 	.word	0x00000000
        /*0abc*/ 	.short	0x0101
        /*0abe*/ 	.byte	0x3f
	.zero		1


	//   ....[56]....
        /*0ac0*/ 	.word	0x000216a0
        /*0ac4*/ 	.word	0x00000000
        /*0ac8*/ 	.word	0x00000000
        /*0acc*/ 	.short	0x0101
        /*0ace*/ 	.byte	0x3f
	.zero		1


	//   ....[57]....
        /*0ad0*/ 	.word	0x00024110
        /*0ad4*/ 	.word	0x0000000c
        /*0ad8*/ 	.word	0x00030820
        /*0adc*/ 	.short	0x010a
        /*0ade*/ 	.byte	0x3f
	.zero		1


	//   ....[58]....
        /*0ae0*/ 	.word	0x00024190
        /*0ae4*/ 	.word	0x00000009
        /*0ae8*/ 	.word	0x000308a0
        /*0aec*/ 	.short	0x010a
        /*0aee*/ 	.byte	0x3f
	.zero		1


	//   ....[59]....
        /*0af0*/ 	.word	0x00024400
        /*0af4*/ 	.word	0x00000009
        /*0af8*/ 	.word	0x000308c0
        /*0afc*/ 	.short	0x010a
        /*0afe*/ 	.byte	0x3f
	.zero		1


	//   ....[60]....
        /*0b00*/ 	.word	0x00024740
        /*0b04*/ 	.word	0x00000008
        /*0b08*/ 	.word	0x000308a0
        /*0b0c*/ 	.short	0x010a
        /*0b0e*/ 	.byte	0x3f
	.zero		1


	//   ....[61]....
        /*0b10*/ 	.word	0x000249a0
        /*0b14*/ 	.word	0x00000008
        /*0b18*/ 	.word	0x000308c0
        /*0b1c*/ 	.short	0x010a
        /*0b1e*/ 	.byte	0x3f
	.zero		1


	//   ....[62]....
        /*0b20*/ 	.word	0x00025c30
        /*0b24*/ 	.word	0x00000007
        /*0b28*/ 	.word	0x00030840
        /*0b2c*/ 	.short	0x010a
        /*0b2e*/ 	.byte	0x3f
	.zero		1


	//   ....[63]....
        /*0b30*/ 	.word	0x000261d0
        /*0b34*/ 	.word	0x0000000a
        /*0b38*/ 	.word	0x00030820
        /*0b3c*/ 	.short	0x010a
        /*0b3e*/ 	.byte	0x3f
	.zero		1


	//   ....[64]....
        /*0b40*/ 	.word	0x00026500
        /*0b44*/ 	.word	0x00000003
        /*0b48*/ 	.word	0x00030840
        /*0b4c*/ 	.short	0x010a
        /*0b4e*/ 	.byte	0x3f
	.zero		1


	//   ....[65]....
        /*0b50*/ 	.word	0x000267d0
        /*0b54*/ 	.word	0x00000008
        /*0b58*/ 	.word	0x00000060
        /*0b5c*/ 	.short	0x010a
        /*0b5e*/ 	.byte	0x3f
	.zero		1


	//   ....[66]....
        /*0b60*/ 	.word	0x00026dc0
        /*0b64*/ 	.word	0x00000002
        /*0b68*/ 	.word	0x00030840
        /*0b6c*/ 	.short	0x010a
        /*0b6e*/ 	.byte	0x3f
	.zero		1


	//   ....[67]....
        /*0b70*/ 	.word	0x00027090
        /*0b74*/ 	.word	0x00000002
        /*0b78*/ 	.word	0x00000060
        /*0b7c*/ 	.short	0x010a
        /*0b7e*/ 	.byte	0x3f
	.zero		1


	//   ....[68]....
        /*0b80*/ 	.word	0x00027590
        /*0b84*/ 	.word	0x00000002
        /*0b88*/ 	.word	0x00030840
        /*0b8c*/ 	.short	0x010a
        /*0b8e*/ 	.byte	0x3f
	.zero		1


	//   ....[69]....
        /*0b90*/ 	.word	0x00027880
        /*0b94*/ 	.word	0x00000002
        /*0b98*/ 	.word	0x00000060
        /*0b9c*/ 	.short	0x010a
        /*0b9e*/ 	.byte	0x3f
	.zero		1


	//   ....[70]....
        /*0ba0*/ 	.word	0x00027d30
        /*0ba4*/ 	.word	0x00000003
        /*0ba8*/ 	.word	0x00030860
        /*0bac*/ 	.short	0x010a
        /*0bae*/ 	.byte	0x3f
	.zero		1


	//   ....[71]....
        /*0bb0*/ 	.word	0x00028e30
        /*0bb4*/ 	.word	0x00000000
        /*0bb8*/ 	.word	0x00030820
        /*0bbc*/ 	.short	0x010a
        /*0bbe*/ 	.byte	0x3f
	.zero		1


	//   ....[72]....
        /*0bc0*/ 	.word	0x00028fc0
        /*0bc4*/ 	.word	0x00000007
        /*0bc8*/ 	.word	0x00000000
        /*0bcc*/ 	.short	0x010a
        /*0bce*/ 	.byte	0x3f
	.zero		1


	//   ....[73]....
        /*0bd0*/ 	.word	0x00029030
        /*0bd4*/ 	.word	0x00000003
        /*0bd8*/ 	.word	0x00000000
        /*0bdc*/ 	.short	0x010a
        /*0bde*/ 	.byte	0x3f
	.zero		1


	//   ....[74]....
        /*0be0*/ 	.word	0x00029090
        /*0be4*/ 	.word	0x00000005
        /*0be8*/ 	.word	0x00000000
        /*0bec*/ 	.short	0x010a
        /*0bee*/ 	.byte	0x3f
	.zero		1


	//   ....[75]....
        /*0bf0*/ 	.word	0x000290c0
        /*0bf4*/ 	.word	0x00000003
        /*0bf8*/ 	.word	0x00000000
        /*0bfc*/ 	.short	0x010a
        /*0bfe*/ 	.byte	0x3f
	.zero		1


	//   ....[76]....
        /*0c00*/ 	.word	0x00029120
        /*0c04*/ 	.word	0x00000059
        /*0c08*/ 	.word	0x00030890
        /*0c0c*/ 	.short	0x010a
        /*0c0e*/ 	.byte	0x3f
	.zero		1


	//   ....[77]....
        /*0c10*/ 	.word	0x00029170
        /*0c14*/ 	.word	0x00000059
        /*0c18*/ 	.word	0x00030890
        /*0c1c*/ 	.short	0x010a
        /*0c1e*/ 	.byte	0x3f
	.zero		1


	//   ....[78]....
        /*0c20*/ 	.word	0x000291c0
        /*0c24*/ 	.word	0x00000059
        /*0c28*/ 	.word	0x00030890
        /*0c2c*/ 	.short	0x010a
        /*0c2e*/ 	.byte	0x3f
	.zero		1


	//   ....[79]....
        /*0c30*/ 	.word	0x00029210
        /*0c34*/ 	.word	0x00000059
        /*0c38*/ 	.word	0x000308b0
        /*0c3c*/ 	.short	0x010a
        /*0c3e*/ 	.byte	0x3f
	.zero		1


	//   ....[80]....
        /*0c40*/ 	.word	0x00029760
        /*0c44*/ 	.word	0x00000011
        /*0c48*/ 	.word	0x00030800
        /*0c4c*/ 	.short	0x010a
        /*0c4e*/ 	.byte	0x3f
	.zero		1


	//   ....[81]....
        /*0c50*/ 	.word	0x00029cb0
        /*0c54*/ 	.word	0x00000011
        /*0c58*/ 	.word	0x00030800
        /*0c5c*/ 	.short	0x010a
        /*0c5e*/ 	.byte	0x3f
	.zero		1


	//   ....[82]....
        /*0c60*/ 	.word	0x00029d00
        /*0c64*/ 	.word	0x00000002
        /*0c68*/ 	.word	0x00030830
        /*0c6c*/ 	.short	0x010a
        /*0c6e*/ 	.byte	0x3f
	.zero		1


	//   ....[83]....
        /*0c70*/ 	.word	0x00029d50
        /*0c74*/ 	.word	0x00000007
        /*0c78*/ 	.word	0x00030830
        /*0c7c*/ 	.short	0x010a
        /*0c7e*/ 	.byte	0x3f
	.zero		1


	//   ....[84]....
        /*0c80*/ 	.word	0x00029da0
        /*0c84*/ 	.word	0x0000000e
        /*0c88*/ 	.word	0x00030850
        /*0c8c*/ 	.short	0x010a
        /*0c8e*/ 	.byte	0x3f
	.zero		1


	//   ....[85]....
        /*0c90*/ 	.word	0x00029df0
        /*0c94*/ 	.word	0x00000003
        /*0c98*/ 	.word	0x00030830
        /*0c9c*/ 	.short	0x010a
        /*0c9e*/ 	.byte	0x3f
	.zero		1


	//   ....[86]....
        /*0ca0*/ 	.word	0x00029e40
        /*0ca4*/ 	.word	0x00000014
        /*0ca8*/ 	.word	0x00030850
        /*0cac*/ 	.short	0x010a
        /*0cae*/ 	.byte	0x3f
	.zero		1


	//   ....[87]....
        /*0cb0*/ 	.word	0x00029e90
        /*0cb4*/ 	.word	0x00000003
        /*0cb8*/ 	.word	0x00030830
        /*0cbc*/ 	.short	0x010a
        /*0cbe*/ 	.byte	0x3f
	.zero		1


	//   ....[88]....
        /*0cc0*/ 	.word	0x00029ee0
        /*0cc4*/ 	.word	0x0000000e
        /*0cc8*/ 	.word	0x00030850
        /*0ccc*/ 	.short	0x010a
        /*0cce*/ 	.byte	0x3f
	.zero		1


	//   ....[89]....
        /*0cd0*/ 	.word	0x00029f30
        /*0cd4*/ 	.word	0x0000000d
        /*0cd8*/ 	.word	0x00030850
        /*0cdc*/ 	.short	0x010a
        /*0cde*/ 	.byte	0x3f
	.zero		1


	//   ....[90]....
        /*0ce0*/ 	.word	0x0002a0d0
        /*0ce4*/ 	.word	0x0000000c
        /*0ce8*/ 	.word	0x00030820
        /*0cec*/ 	.short	0x010a
        /*0cee*/ 	.byte	0x3f
	.zero		1


	//   ....[91]....
        /*0cf0*/ 	.word	0x0002a120
        /*0cf4*/ 	.word	0x00000009
        /*0cf8*/ 	.word	0x000308a0
        /*0cfc*/ 	.short	0x010a
        /*0cfe*/ 	.byte	0x3f
	.zero		1


	//   ....[92]....
        /*0d00*/ 	.word	0x0002a170
        /*0d04*/ 	.word	0x00000009
        /*0d08*/ 	.word	0x000308c0
        /*0d0c*/ 	.short	0x010a
        /*0d0e*/ 	.byte	0x3f
	.zero		1


	//   ....[93]....
        /*0d10*/ 	.word	0x0002a1c0
        /*0d14*/ 	.word	0x00000008
        /*0d18*/ 	.word	0x000308a0
        /*0d1c*/ 	.short	0x010a
        /*0d1e*/ 	.byte	0x3f
	.zero		1


	//   ....[94]....
        /*0d20*/ 	.word	0x0002a210
        /*0d24*/ 	.word	0x00000008
        /*0d28*/ 	.word	0x000308c0
        /*0d2c*/ 	.short	0x010a
        /*0d2e*/ 	.byte	0x3f
	.zero		1


	//   ....[95]....
        /*0d30*/ 	.word	0x0002a3b0
        /*0d34*/ 	.word	0x00000007
        /*0d38*/ 	.word	0x00030840
        /*0d3c*/ 	.short	0x010a
        /*0d3e*/ 	.byte	0x3f
	.zero		1


	//   ....[96]....
        /*0d40*/ 	.word	0x0002a430
        /*0d44*/ 	.word	0x00000003
        /*0d48*/ 	.word	0x00030820
        /*0d4c*/ 	.short	0x010a
        /*0d4e*/ 	.byte	0x3f
	.zero		1


	//   ....[97]....
        /*0d50*/ 	.word	0x0002a480
        /*0d54*/ 	.word	0x00000003
        /*0d58*/ 	.word	0x00030840
        /*0d5c*/ 	.short	0x010a
        /*0d5e*/ 	.byte	0x3f
	.zero		1


	//   ....[98]....
        /*0d60*/ 	.word	0x0002a4d0
        /*0d64*/ 	.word	0x00000008
        /*0d68*/ 	.word	0x00000060
        /*0d6c*/ 	.short	0x010a
        /*0d6e*/ 	.byte	0x3f
	.zero		1


	//   ....[99]....
        /*0d70*/ 	.word	0x0002a520
        /*0d74*/ 	.word	0x00000002
        /*0d78*/ 	.word	0x00030840
        /*0d7c*/ 	.short	0x010a
        /*0d7e*/ 	.byte	0x3f
	.zero		1


	//   ....[100]....
        /*0d80*/ 	.word	0x0002a570
        /*0d84*/ 	.word	0x00000002
        /*0d88*/ 	.word	0x00000060
        /*0d8c*/ 	.short	0x010a
        /*0d8e*/ 	.byte	0x3f
	.zero		1


	//   ....[101]....
        /*0d90*/ 	.word	0x0002a5c0
        /*0d94*/ 	.word	0x00000002
        /*0d98*/ 	.word	0x00030840
        /*0d9c*/ 	.short	0x010a
        /*0d9e*/ 	.byte	0x3f
	.zero		1


	//   ....[102]....
        /*0da0*/ 	.word	0x0002a610
        /*0da4*/ 	.word	0x00000002
        /*0da8*/ 	.word	0x00000060
        /*0dac*/ 	.short	0x010a
        /*0dae*/ 	.byte	0x3f
	.zero		1


	//   ....[103]....
        /*0db0*/ 	.word	0x0002a660
        /*0db4*/ 	.word	0x00000003
        /*0db8*/ 	.word	0x00030860
        /*0dbc*/ 	.short	0x010a
        /*0dbe*/ 	.byte	0x3f
	.zero		1


	//   ....[104]....
        /*0dc0*/ 	.word	0x0002b030
        /*0dc4*/ 	.word	0x00000000
        /*0dc8*/ 	.word	0x00030820
        /*0dcc*/ 	.short	0x010a
        /*0dce*/ 	.byte	0x3f
	.zero		1


	//   ....[105]....
        /*0dd0*/ 	.word	0x0002b1d0
        /*0dd4*/ 	.word	0x00000007
        /*0dd8*/ 	.word	0x00000000
        /*0ddc*/ 	.short	0x010a
        /*0dde*/ 	.byte	0x3f
	.zero		1


	//   ....[106]....
        /*0de0*/ 	.word	0x0002b220
        /*0de4*/ 	.word	0x00000003
        /*0de8*/ 	.word	0x00000000
        /*0dec*/ 	.short	0x010a
        /*0dee*/ 	.byte	0x3f
	.zero		1


	//   ....[107]....
        /*0df0*/ 	.word	0x0002b270
        /*0df4*/ 	.word	0x00000005
        /*0df8*/ 	.word	0x00000000
        /*0dfc*/ 	.short	0x010a
        /*0dfe*/ 	.byte	0x3f
	.zero		1


	//----- nvinfo : EIATTR_NUM_MBARRIERS
	.align		4
.L_275:
        /*0e00*/ 	.byte	0x03, 0x38
        /*0e02*/ 	.short	0x0016


	//----- nvinfo : EIATTR_EXIT_INSTR_OFFSETS
	.align		4
        /*0e04*/ 	.byte	0x04, 0x1c
        /*0e06*/ 	.short	(.L_277 - .L_276)


	//   ....[0]....
.L_276:
        /*0e08*/ 	.word	0x00029110


	//----- nvinfo : EIATTR_MAX_THREADS
	.align		4
.L_277:
        /*0e0c*/ 	.byte	0x04, 0x05
        /*0e0e*/ 	.short	(.L_279 - .L_278)
.L_278:
        /*0e10*/ 	.word	0x00000180
        /*0e14*/ 	.word	0x00000001
        /*0e18*/ 	.word	0x00000001


	//----- nvinfo : EIATTR_CRS_STACK_SIZE
	.align		4
.L_279:
        /*0e1c*/ 	.byte	0x04, 0x1e
        /*0e1e*/ 	.short	(.L_281 - .L_280)
.L_280:
        /*0e20*/ 	.word	0x00000000


	//----- nvinfo : EIATTR_CBANK_PARAM_SIZE
	.align		4
.L_281:
        /*0e24*/ 	.byte	0x03, 0x19
        /*0e26*/ 	.short	0x0a70


	//----- nvinfo : EIATTR_PARAM_CBANK
	.align		4
        /*0e28*/ 	.byte	0x04, 0x0a
        /*0e2a*/ 	.short	(.L_283 - .L_282)
	.align		4
.L_282:
        /*0e2c*/ 	.word	index@(.nv.constant0._ZN7cutlass13device_kernelIN5flash11enable_sm90INS1_16FlashAttnFwdSm90INS1_25CollectiveMainloopFwdSm90ILi2EN4cute5tupleIJNS5_1CILi1EEES8_S8_EEENS6_IJNS7_ILi128EEENS7_ILi96EEENS7_ILi192EEEEEELi192ENS_6half_tEfNS_4arch4Sm90ELb0ELb1ELb1ELb1ELb0ELb1ELb0ELb1ELb1ELb0ELb0ELb0EEENS1_21CollectiveEpilogueFwdINS6_IJSA_SC_SB_EEES9_SE_SG_Li256ELb1ELb0ELb0ELb0EEENS1_36VarlenDynamicPersistentTileSchedulerILi128ELi96ELi256ELi32ELb0ELb0ELb1ELb1ELb0ELb1EEEEEEEEEvNT_6ParamsE)
        /*0e30*/ 	.short	0x0210
        /*0e32*/ 	.short	0x0a70


	//----- nvinfo : EIATTR_SW_WAR
	.align		4
.L_283:
        /*0e34*/ 	.byte	0x04, 0x36
        /*0e36*/ 	.short	(.L_285 - .L_284)
.L_284:
        /*0e38*/ 	.word	0x00000008
.L_285:


//--------------------- .nv.info._ZN7cutlass13device_kernelIN5flash11enable_sm90INS1_16FlashAttnFwdSm90INS1_25CollectiveMainloopFwdSm90ILi2EN4cute5tupleIJNS5_1CILi1EEES8_S8_EEENS6_IJNS7_ILi128EEENS7_ILi112EEENS7_ILi192EEEEEELi192ENS_6half_tEfNS_4arch4Sm90ELb1ELb0ELb1ELb0ELb0ELb0ELb0ELb1ELb1ELb0ELb0ELb0EEENS1_21CollectiveEpilogueFwdINS6_IJSA_SC_SB_EEES9_SE_SG_Li256ELb0ELb0ELb0ELb0EEENS1_30DynamicPersistentTileSchedulerILi256ELi32ELb0ELb0ELb1EEEEEEEEEvNT_6ParamsE --------------------------
	.section	.nv.info._ZN7cutlass13device_kernelIN5flash11enable_sm90INS1_16FlashAttnFwdSm90INS1_25CollectiveMainloopFwdSm90ILi2EN4cute5tupleIJNS5_1CILi1EEES8_S8_EEENS6_IJNS7_ILi128EEENS7_ILi112EEENS7_ILi192EEEEEELi192ENS_6half_tEfNS_4arch4Sm90ELb1ELb0ELb1ELb0ELb0ELb0ELb0ELb1ELb1ELb0ELb0ELb0EEENS1_21CollectiveEpilogueFwdINS6_IJSA_SC_SB_EEES9_SE_SG_Li256ELb0ELb0ELb0ELb0EEENS1_30DynamicPersistentTileSchedulerILi256ELi32ELb0ELb0ELb1EEEEEEEEEvNT_6ParamsE,"",@"SHT_CUDA_INFO"
	.sectionflags	@""
	.align	4


	//----- nvinfo : EIATTR_CUDA_API_VERSION
	.align		4
        /*0000*/ 	.byte	0x04, 0x37
        /*0002*/ 	.short	(.L_287 - .L_286)
.L_286:
        /*0004*/ 	.word	0x00000082


	//----- nvinfo : EIATTR_KPARAM_INFO
	.align		4
.L_287:
        /*0008*/ 	.byte	0x04, 0x17
        /*000a*/ 	.short	(.L_289 - .L_288)
.L_288:
        /*000c*/ 	.word	0x00000000
        /*0010*/ 	.short	0x0000
        /*0012*/ 	.short	0x0070
        /*0014*/ 	.byte	0x00, 0xf0, 0x01, 0x2e


	//----- nvinfo : EIATTR_SPARSE_MMA_MASK
	.align		4
.L_289:
        /*0018*/ 	.byte	0x03, 0x50
        /*001a*/ 	.short	0x0000


	//----- nvinfo : EIATTR_MAXREG_COUNT
	.align		4
        /*001c*/ 	.byte	0x03, 0x1b
        /*001e*/ 	.short	0x00a8


	//----- nvinfo : EIATTR_NUM_BARRIERS
	.align		4
        /*0020*/ 	.byte	0x02, 0x4c
        /*0022*/ 	.byte	0x09
	.zero		1


	//----- nvinfo : EIATTR_EXTERNS
	.align		4
        /*0024*/ 	.byte	0x04, 0x0f
        /*0026*/ 	.short	(.L_291 - .L_290)


	//   ....[0]....
	.align		4
.L_290:
        /*0028*/ 	.word	index@(__assertfail)


	//----- nvinfo : EIATTR_ANNOTATIONS
	.align		4
.L_291:
        /*002c*/ 	.byte	0x04, 0x55
        /*002e*/ 	.short	(.L_293 - .L_292)


	//   ....[0]....
.L_292:
        /*0030*/ 	.word	0x00000001
        /*0034*/ 	.byte	0x40, 0x09, 0x00, 0x00, 0x01, 0x00, 0x00, 0x00, 0x10, 0x0a, 0x00, 0x00, 0x01, 0x00, 0x00, 0x00
        /*0044*/ 	.byte	0x50, 0x20, 0x01, 0x00, 0x01, 0x00, 0x00, 0x00, 0x00, 0x21, 0x01, 0x00, 0x01, 0x00, 0x00, 0x00
        /*0054*/ 	.byte	0x10, 0x21, 0x01, 0x00, 0x01, 0x00, 0x00, 0x00, 0x20, 0x21, 0x01, 0x00, 0x01, 0x00, 0x00, 0x00
        /*0064*/ 	.byte	0xf0, 0x30, 0x01, 0x00, 0x01, 0x00, 0x00, 0x00, 0x40, 0x33, 0x01, 0x00, 0x01, 0x00, 0x00, 0x00
        /*0074*/ 	.byte	0x90, 0x4a, 0x01, 0x00, 0x01, 0x00, 0x00, 0x00, 0x80, 0x4d, 0x01, 0x00, 0x01, 0x00, 0x00, 0x00
        /*0084*/ 	.byte	0x70, 0x4e, 0x01, 0x00, 0x01, 0x00, 0x00, 0x00, 0x10, 0x4f, 0x01, 0x00, 0x01, 0x00, 0x00, 0x00
        /*0094*/ 	.byte	0x50, 0x50, 0x01, 0x00


	//----- nvinfo : EIATTR_MERCURY_ISA_VERSION
	.align		4
.L_293:
        /*0098*/ 	.byte	0x03, 0x5f
        /*009a*/ 	.short	0x0101


	//----- nvinfo : EIATTR_INT_WARP_WIDE_INSTR_OFFSETS
	.align		4
        /*009c*/ 	.byte	0x04, 0x31
        /*009e*/ 	.short	(.L_295 - .L_294)


	//   ....[0]....
.L_294:
        /*00a0*/ 	.word	0x00000180


	//   ....[1]....
        /*00a4*/ 	.word	0x000001b0


	//   ....[2]....
        /*00a8*/ 	.word	0x00000240


	//   ....[3]....
        /*00ac*/ 	.word	0x000125c0


	//   ....[4]....
        /*00b0*/ 	.word	0x00012660


	//   ....[5]....
        /*00b4*/ 	.word	0x00012bd0


	//   ....[6]....
        /*00b8*/ 	.word	0x000149d0


	//   ....[7]....
        /*00bc*/ 	.word	0x00014a70


	//----- nvinfo : EIATTR_COOP_GROUP_MASK_REGIDS
	.align		4
.L_295:
        /*00c0*/ 	.byte	0x04, 0x29
        /*00c2*/ 	.short	(.L_297 - .L_296)


	//   ....[0]....
.L_296:
        /*00c4*/ 	.word	0xffffffff


	//   ....[1]....
        /*00c8*/ 	.word	0xffffffff


	//   ....[2]....
        /*00cc*/ 	.word	0xffffffff


	//   ....[3]....
        /*00d0*/ 	.word	0xffffffff


	//   ....[4]....
        /*00d4*/ 	.word	0xffffffff


	//   ....[5]....
        /*00d8*/ 	.word	0xffffffff


	//   ....[6]....
        /*00dc*/ 	.word	0xffffffff


	//   ....[7]....
        /*00e0*/ 	.word	0xffffffff


	//   ....[8]....
        /*00e4*/ 	.word	0xffffffff


	//   ....[9]....
        /*00e8*/ 	.word	0xffffffff


	//   ....[10]....
        /*00ec*/ 	.word	0xffffffff


	//   ....[11]....
        /*00f0*/ 	.word	0xffffffff


	//   ....[12]....
        /*00f4*/ 	.word	0xffffffff


	//   ....[13]....
        /*00f8*/ 	.word	0xffffffff


	//   ....[14]....
        /*00fc*/ 	.word	0xffffffff


	//   ....[15]....
        /*0100*/ 	.word	0xffffffff


	//   ....[16]....
        /*0104*/ 	.word	0xffffffff


	//   ....[17]....
        /*0108*/ 	.word	0xffffffff


	//   ....[18]....
        /*010c*/ 	.word	0xffffffff


	//   ....[19]....
        /*0110*/ 	.word	0xffffffff


	//   ....[20]....
        /*0114*/ 	.word	0xffffffff


	//   ....[21]....
        /*0118*/ 	.word	0xffffffff


	//   ....[22]....
        /*011c*/ 	.word	0xffffffff


	//   ....[23]....
        /*0120*/ 	.word	0xffffffff


	//   ....[24]....
        /*0124*/ 	.word	0xffffffff


	//   ....[25]....
        /*0128*/ 	.word	0xffffffff


	//   ....[26]....
        /*012c*/ 	.word	0xffffffff


	//   ....[27]....
        /*0130*/ 	.word	0xffffffff


	//   ....[28]....
        /*0134*/ 	.word	0x0500000f


	//   ....[29]....
        /*0138*/ 	.word	0x0500000f


	//----- nvinfo : EIATTR_COOP_GROUP_INSTR_OFFSETS
	.align		4
.L_297:
        /*013c*/ 	.byte	0x04, 0x28
        /*013e*/ 	.short	(.L_299 - .L_298)


	//   ....[0]....
.L_298:
        /*0140*/ 	.word	0x00000060


	//   ....[1]....
        /*0144*/ 	.word	0x00000190


	//   ....[2]....
        /*0148*/ 	.word	0x00000250


	//   ....[3]....
        /*014c*/ 	.word	0x000003c0


	//   ....[4]....
        /*0150*/ 	.word	0x00000520


	//   ....[5]....
        /*0154*/ 	.word	0x00000640


	//   ....[6]....
        /*0158*/ 	.word	0x000007a0


	//   ....[7]....
        /*015c*/ 	.word	0x00001530


	//   ....[8]....
        /*0160*/ 	.word	0x00004ca0


	//   ....[9]....
        /*0164*/ 	.word	0x00004d90


	//   ....[10]....
        /*0168*/ 	.word	0x000055d0


	//   ....[11]....
        /*016c*/ 	.word	0x00005650


	//   ....[12]....
        /*0170*/ 	.word	0x00009ec0


	//   ....[13]....
        /*0174*/ 	.word	0x0000a000


	//   ....[14]....
        /*0178*/ 	.word	0x0000a740


	//   ....[15]....
        /*017c*/ 	.word	0x0000a7b0


	//   ....[16]....
        /*0180*/ 	.word	0x0000e890


	//   ....[17]....
        /*0184*/ 	.word	0x0000e8e0


	//   ....[18]....
        /*0188*/ 	.word	0x0000e9c0


	//   ....[19]....
        /*018c*/ 	.word	0x0000ec80


	//   ....[20]....
        /*0190*/ 	.word	0x0000fe80


	//   ....[21]....
        /*0194*/ 	.word	0x0000fec0


	//   ....[22]....
        /*0198*/ 	.word	0x0000ffb0


	//   ....[23]....
        /*019c*/ 	.word	0x0000ffc0


	//   ....[24]....
        /*01a0*/ 	.word	0x00011400


	//   ....[25]....
        /*01a4*/ 	.word	0x00012010


	//   ....[26]....
        /*01a8*/ 	.word	0x00014e10


	//   ....[27]....
        /*01ac*/ 	.word	0x00014ff0


	//   ....[28]....
        /*01b0*/ 	.word	0x00015560


	//   ....[29]....
        /*01b4*/ 	.word	0x00015930


	//----- nvinfo : EIATTR_REG_RECONFIG
	.align		4
.L_299:
        /*01b8*/ 	.byte	0x01, 0x54
	.zero		2


	//----- nvinfo : EIATTR_SYSCALL_OFFSETS
	.align		4
        /*01bc*/ 	.byte	0x04, 0x46
        /*01be*/ 	.short	(.L_301 - .L_300)


	//   ....[0]....
.L_300:
        /*01c0*/ 	.word	0x000016e0


	//   ....[1]....
        /*01c4*/ 	.word	0x000127e0


	//   ....[2]....
        /*01c8*/ 	.word	0x00012910


	//   ....[3]....
        /*01cc*/ 	.word	0x00012a10


	//----- nvinfo : EIATTR_MBARRIER_INSTR_OFFSETS
	.align		4
.L_301:
        /*01d0*/ 	.byte	0x04, 0x39
        /*01d2*/ 	.short	(.L_303 - .L_302)


	//   ....[0]....
.L_302:
        /*01d4*/ 	.word	0x00000270
        /*01d8*/ 	.word	0x000000ff
        /*01dc*/ 	.word	0x00036800
        /*01e0*/ 	.short	0x0100
        /*01e2*/ 	.byte	0x06
	.zero		1


	//   ....[1]....
        /*01e4*/ 	.word	0x00000280
        /*01e8*/ 	.word	0x000000ff
        /*01ec*/ 	.word	0x00036820
        /*01f0*/ 	.short	0x0100
        /*01f2*/ 	.byte	0x06
	.zero		1


	//   ....[2]....
        /*01f4*/ 	.word	0x00000370
        /*01f8*/ 	.word	0x000000ff
        /*01fc*/ 	.word	0x00036830
        /*0200*/ 	.short	0x0100
        /*0202*/ 	.byte	0x08
	.zero		1


	//   ....[3]....
        /*0204*/ 	.word	0x00000380
        /*0208*/ 	.word	0x000000ff
        /*020c*/ 	.word	0x00036840
        /*0210*/ 	.short	0x0100
        /*0212*/ 	.byte	0x08
	.zero		1


	//   ....[4]....
        /*0214*/ 	.word	0x00000390
        /*0218*/ 	.word	0x000000ff
        /*021c*/ 	.word	0x00036838
        /*0220*/ 	.short	0x0100
        /*0222*/ 	.byte	0x08
	.zero		1


	//   ....[5]....
        /*0224*/ 	.word	0x000003a0
        /*0228*/ 	.word	0x000000ff
        /*022c*/ 	.word	0x00036848
        /*0230*/ 	.short	0x0100
        /*0232*/ 	.byte	0x08
	.zero		1


	//   ....[6]....
        /*0234*/ 	.word	0x000004d0
        /*0238*/ 	.word	0x000000ff
        /*023c*/ 	.word	0x00036850
        /*0240*/ 	.short	0x0100
        /*0242*/ 	.byte	0x08
	.zero		1


	//   ....[7]....
        /*0244*/ 	.word	0x000004e0
        /*0248*/ 	.word	0x000000ff
        /*024c*/ 	.word	0x00036860
        /*0250*/ 	.short	0x0100
        /*0252*/ 	.byte	0x08
	.zero		1


	//   ....[8]....
        /*0254*/ 	.word	0x000004f0
        /*0258*/ 	.word	0x000000ff
        /*025c*/ 	.word	0x00036858
        /*0260*/ 	.short	0x0100
        /*0262*/ 	.byte	0x08
	.zero		1


	//   ....[9]....
        /*0264*/ 	.word	0x00000500
        /*0268*/ 	.word	0x000000ff
        /*026c*/ 	.word	0x00036868
        /*0270*/ 	.short	0x0100
        /*0272*/ 	.byte	0x08
	.zero		1


	//   ....[10]....
        /*0274*/ 	.word	0x000005f0
        /*0278*/ 	.word	0x000000ff
        /*027c*/ 	.word	0x00036870
        /*0280*/ 	.short	0x0100
        /*0282*/ 	.byte	0x06
	.zero		1


	//   ....[11]....
        /*0284*/ 	.word	0x00000600
        /*0288*/ 	.word	0x000000ff
        /*028c*/ 	.word	0x00036880
        /*0290*/ 	.short	0x0100
        /*0292*/ 	.byte	0x06
	.zero		1


	//   ....[12]....
        /*0294*/ 	.word	0x00000610
        /*0298*/ 	.word	0x000000ff
        /*029c*/ 	.word	0x00036878
        /*02a0*/ 	.short	0x0100
        /*02a2*/ 	.byte	0x06
	.zero		1


	//   ....[13]....
        /*02a4*/ 	.word	0x00000620
        /*02a8*/ 	.word	0x000000ff
        /*02ac*/ 	.word	0x00036888
        /*02b0*/ 	.short	0x0100
        /*02b2*/ 	.byte	0x06
	.zero		1


	//   ....[14]....
        /*02b4*/ 	.word	0x00000750
        /*02b8*/ 	.word	0x000000ff
        /*02bc*/ 	.word	0x00036890
        /*02c0*/ 	.short	0x0100
        /*02c2*/ 	.byte	0x08
	.zero		1


	//   ....[15]....
        /*02c4*/ 	.word	0x00000760
        /*02c8*/ 	.word	0x000000ff
        /*02cc*/ 	.word	0x000368a0
        /*02d0*/ 	.short	0x0100
        /*02d2*/ 	.byte	0x08
	.zero		1


	//   ....[16]....
        /*02d4*/ 	.word	0x00000770
        /*02d8*/ 	.word	0x000000ff
        /*02dc*/ 	.word	0x00036898
        /*02e0*/ 	.short	0x0100
        /*02e2*/ 	.byte	0x08
	.zero		1


	//   ....[17]....
        /*02e4*/ 	.word	0x00000780
        /*02e8*/ 	.word	0x000000ff
        /*02ec*/ 	.word	0x000368a8
        /*02f0*/ 	.short	0x0100
        /*02f2*/ 	.byte	0x08
	.zero		1


	//   ....[18]....
        /*02f4*/ 	.word	0x000008b0
        /*02f8*/ 	.word	0x000000ff
        /*02fc*/ 	.word	0x000368b0
        /*0300*/ 	.short	0x0100
        /*0302*/ 	.byte	0x08
	.zero		1


	//   ....[19]....
        /*0304*/ 	.word	0x000008c0
        /*0308*/ 	.word	0x000000ff
        /*030c*/ 	.word	0x000368c0
        /*0310*/ 	.short	0x0100
        /*0312*/ 	.byte	0x08
	.zero		1


	//   ....[20]....
        /*0314*/ 	.word	0x000008d0
        /*0318*/ 	.word	0x000000ff
        /*031c*/ 	.word	0x000368b8
        /*0320*/ 	.short	0x0100
        /*0322*/ 	.byte	0x08
	.zero		1


	//   ....[21]....
        /*0324*/ 	.word	0x000008e0
        /*0328*/ 	.word	0x000000ff
        /*032c*/ 	.word	0x000368c8
        /*0330*/ 	.short	0x0100
        /*0332*/ 	.byte	0x08
	.zero		1


	//   ....[22]....
        /*0334*/ 	.word	0x00001740
        /*0338*/ 	.word	0x000000ff
        /*033c*/ 	.word	0x00036800
        /*0340*/ 	.short	0x010a
        /*0342*/ 	.byte	0x3d
	.zero		1


	//   ....[23]....
        /*0344*/ 	.word	0x000017d0
        /*0348*/ 	.word	0x00000000
        /*034c*/ 	.word	0x00036830
        /*0350*/ 	.short	0x010a
        /*0352*/ 	.byte	0x3f
	.zero		1


	//   ....[24]....
        /*0354*/ 	.word	0x00001840
        /*0358*/ 	.word	0x00000000
        /*035c*/ 	.word	0x00036830
        /*0360*/ 	.short	0x010a
        /*0362*/ 	.byte	0x3f
	.zero		1


	//   ....[25]....
        /*0364*/ 	.word	0x00004b40
        /*0368*/ 	.word	0x00000000
        /*036c*/ 	.word	0x00000000
        /*0370*/ 	.short	0x0101
        /*0372*/ 	.byte	0x3f
	.zero		1


	//   ....[26]....
        /*0374*/ 	.word	0x00006810
        /*0378*/ 	.word	0x000000ff
        /*037c*/ 	.word	0x00036830
        /*0380*/ 	.short	0x010a
        /*0382*/ 	.byte	0x3c
	.zero		1


	//   ....[27]....
        /*0384*/ 	.word	0x00006850
        /*0388*/ 	.word	0x000000ff
        /*038c*/ 	.word	0x00036830
        /*0390*/ 	.short	0x010a
        /*0392*/ 	.byte	0x3c
	.zero		1


	//   ....[28]....
        /*0394*/ 	.word	0x00008f40
        /*0398*/ 	.word	0x000000ff
        /*039c*/ 	.word	0x00036850
        /*03a0*/ 	.short	0x010a
        /*03a2*/ 	.byte	0x0a
	.zero		1


	//   ....[29]....
        /*03a4*/ 	.word	0x00008f80
        /*03a8*/ 	.word	0x000000ff
        /*03ac*/ 	.word	0x00036850
        /*03b0*/ 	.short	0x010a
        /*03b2*/ 	.byte	0x0a
	.zero		1


	//   ....[30]....
        /*03b4*/ 	.word	0x0000aec0
        /*03b8*/ 	.word	0x00000003
        /*03bc*/ 	.word	0x00000000
        /*03c0*/ 	.short	0x0101
        /*03c2*/ 	.byte	0x3f
	.zero		1


	//   ....[31]....
        /*03c4*/ 	.word	0x0000af20
        /*03c8*/ 	.word	0x0000008b
        /*03cc*/ 	.word	0x00000000
        /*03d0*/ 	.short	0x0101
        /*03d2*/ 	.byte	0x3f
	.zero		1


	//   ....[32]....
        /*03d4*/ 	.word	0x0000b490
        /*03d8*/ 	.word	0x000000ff
        /*03dc*/ 	.word	0x00036830
        /*03e0*/ 	.short	0x010a
        /*03e2*/ 	.byte	0x06
	.zero		1


	//   ....[33]....
        /*03e4*/ 	.word	0x0000b4d0
        /*03e8*/ 	.word	0x000000ff
        /*03ec*/ 	.word	0x00036830
        /*03f0*/ 	.short	0x010a
        /*03f2*/ 	.byte	0x06
	.zero		1


	//   ....[34]....
        /*03f4*/ 	.word	0x0000dbb0
        /*03f8*/ 	.word	0x000000ff
        /*03fc*/ 	.word	0x00036850
        /*0400*/ 	.short	0x010a
        /*0402*/ 	.byte	0x07
	.zero		1


	//   ....[35]....
        /*0404*/ 	.word	0x0000dbf0
        /*0408*/ 	.word	0x000000ff
        /*040c*/ 	.word	0x00036850
        /*0410*/ 	.short	0x010a
        /*0412*/ 	.byte	0x07
	.zero		1


	//   ....[36]....
        /*0414*/ 	.word	0x0000f1c0
        /*0418*/ 	.word	0x00000086
        /*041c*/ 	.word	0x00000000
        /*0420*/ 	.short	0x0101
        /*0422*/ 	.byte	0x3f
	.zero		1


	//   ....[37]....
        /*0424*/ 	.word	0x0000f230
        /*0428*/ 	.word	0x00000086
        /*042c*/ 	.word	0x00000000
        /*0430*/ 	.short	0x0101
        /*0432*/ 	.byte	0x3f
	.zero		1


	//   ....[38]....
        /*0434*/ 	.word	0x0000fdf0
        /*0438*/ 	.word	0x000000ff
        /*043c*/ 	.word	0x00036850
        /*0440*/ 	.short	0x010a
        /*0442*/ 	.byte	0x05
	.zero		1


	//   ....[39]....
        /*0444*/ 	.word	0x0000fe30
        /*0448*/ 	.word	0x000000ff
        /*044c*/ 	.word	0x00036850
        /*0450*/ 	.short	0x010a
        /*0452*/ 	.byte	0x05
	.zero		1


	//   ....[40]....
        /*0454*/ 	.word	0x00010320
        /*0458*/ 	.word	0x00000005
        /*045c*/ 	.word	0x00000000
        /*0460*/ 	.short	0x0101
        /*0462*/ 	.byte	0x3f
	.zero		1


	//   ....[41]....
        /*0464*/ 	.word	0x000115f0
        /*0468*/ 	.word	0x000000ff
        /*046c*/ 	.word	0x00000000
        /*0470*/ 	.short	0x0101
        /*0472*/ 	.byte	0x05
	.zero		1


	//   ....[42]....
        /*0474*/ 	.word	0x00012e60
        /*0478*/ 	.word	0x00000008
        /*047c*/ 	.word	0x00036840
        /*0480*/ 	.short	0x010a
        /*0482*/ 	.byte	0x3f
	.zero		1


	//   ....[43]....
        /*0484*/ 	.word	0x00013380
        /*0488*/ 	.word	0x00000012
        /*048c*/ 	.word	0x00036820
        /*0490*/ 	.short	0x010a
        /*0492*/ 	.byte	0x3f
	.zero		1


	//   ....[44]....
        /*0494*/ 	.word	0x000135f0
        /*0498*/ 	.word	0x00000003
        /*049c*/ 	.word	0x00036840
        /*04a0*/ 	.short	0x010a
        /*04a2*/ 	.byte	0x3f
	.zero		1


	//   ....[45]....
        /*04a4*/ 	.word	0x00013880
        /*04a8*/ 	.word	0x00000003
        /*04ac*/ 	.word	0x00000060
        /*04b0*/ 	.short	0x010a
        /*04b2*/ 	.byte	0x3f
	.zero		1


	//   ....[46]....
        /*04b4*/ 	.word	0x00013d60
        /*04b8*/ 	.word	0x00000002
        /*04bc*/ 	.word	0x00036840
        /*04c0*/ 	.short	0x010a
        /*04c2*/ 	.byte	0x3f
	.zero		1


	//   ....[47]....
        /*04c4*/ 	.word	0x00013ff0
        /*04c8*/ 	.word	0x00000002
        /*04cc*/ 	.word	0x00000060
        /*04d0*/ 	.short	0x010a
        /*04d2*/ 	.byte	0x3f
	.zero		1


	//   ....[48]....
        /*04d4*/ 	.word	0x00014440
        /*04d8*/ 	.word	0x00000002
        /*04dc*/ 	.word	0x00036840
        /*04e0*/ 	.short	0x010a
        /*04e2*/ 	.byte	0x3f
	.zero		1


	//   ....[49]....
        /*04e4*/ 	.word	0x000146f0
        /*04e8*/ 	.word	0x00000002
        /*04ec*/ 	.word	0x00000060
        /*04f0*/ 	.short	0x010a
        /*04f2*/ 	.byte	0x3f
	.zero		1


	//   ....[50]....
        /*04f4*/ 	.word	0x00014b20
        /*04f8*/ 	.word	0x00000003
        /*04fc*/ 	.word	0x00036860
        /*0500*/ 	.short	0x010a
        /*0502*/ 	.byte	0x3f
	.zero		1


	//   ....[51]....
        /*0504*/ 	.word	0x00014fa0
        /*0508*/ 	.word	0x00000007
        /*050c*/ 	.word	0x00036820
        /*0510*/ 	.short	0x010a
        /*0512*/ 	.byte	0x3f
	.zero		1


	//   ....[52]....
        /*0514*/ 	.word	0x000150f0
        /*0518*/ 	.word	0x00000005
        /*051c*/ 	.word	0x00000000
        /*0520*/ 	.short	0x010a
        /*0522*/ 	.byte	0x3f
	.zero		1


	//   ....[53]....
        /*0524*/ 	.word	0x00015160
        /*0528*/ 	.word	0x00000003
        /*052c*/ 	.word	0x00000000
        /*0530*/ 	.short	0x010a
        /*0532*/ 	.byte	0x3f
	.zero		1


	//   ....[54]....
        /*0534*/ 	.word	0x000151c0
        /*0538*/ 	.word	0x00000005
        /*053c*/ 	.word	0x00000000
        /*0540*/ 	.short	0x010a
        /*0542*/ 	.byte	0x3f
	.zero		1


	//   ....[55]....
        /*0544*/ 	.word	0x000151f0
        /*0548*/ 	.word	0x00000003
        /*054c*/ 	.word	0x00000000
        /*0550*/ 	.short	0x010a
        /*0552*/ 	.byte	0x3f
	.zero		1


	//   ....[56]....
        /*0554*/ 	.word	0x00015260
        /*0558*/ 	.word	0x00000003
        /*055c*/ 	.word	0x00036800
        /*0560*/ 	.short	0x010a
        /*0562*/ 	.byte	0x3f
	.zero		1


	//   ....[57]....
        /*0564*/ 	.word	0x000152b0
        /*0568*/ 	.word	0x00000000
        /*056c*/ 	.word	0x00036830
        /*0570*/ 	.short	0x010a
        /*0572*/ 	.byte	0x3f
	.zero		1


	//   ....[58]....
        /*0574*/ 	.word	0x00015310
        /*0578*/ 	.word	0x00000009
        /*057c*/ 	.word	0x00036830
        /*0580*/ 	.short	0x010a
        /*0582*/ 	.byte	0x3f
	.zero		1


	//   ....[59]....
        /*0584*/ 	.word	0x00015370
        /*0588*/ 	.word	0x00000009
        /*058c*/ 	.word	0x00036850
        /*0590*/ 	.short	0x010a
        /*0592*/ 	.byte	0x3f
	.zero		1


	//   ....[60]....
        /*0594*/ 	.word	0x000153d0
        /*0598*/ 	.word	0x00000009
        /*059c*/ 	.word	0x00036830
        /*05a0*/ 	.short	0x010a
        /*05a2*/ 	.byte	0x3f
	.zero		1


	//   ....[61]....
        /*05a4*/ 	.word	0x00015430
        /*05a8*/ 	.word	0x00000009
        /*05ac*/ 	.word	0x00036850
        /*05b0*/ 	.short	0x010a
        /*05b2*/ 	.byte	0x3f
	.zero		1


	//   ....[62]....
        /*05b4*/ 	.word	0x00015490
        /*05b8*/ 	.word	0x00000005
        /*05bc*/ 	.word	0x00036850
        /*05c0*/ 	.short	0x010a
        /*05c2*/ 	.byte	0x3f
	.zero		1


	//   ....[63]....
        /*05c4*/ 	.word	0x00015610
        /*05c8*/ 	.word	0x00000008
        /*05cc*/ 	.word	0x00036840
        /*05d0*/ 	.short	0x010a
        /*05d2*/ 	.byte	0x3f
	.zero		1


	//   ....[64]....
        /*05d4*/ 	.word	0x00015660
        /*05d8*/ 	.word	0x00000012
        /*05dc*/ 	.word	0x00036820
        /*05e0*/ 	.short	0x010a
        /*05e2*/ 	.byte	0x3f
	.zero		1


	//   ....[65]....
        /*05e4*/ 	.word	0x000156b0
        /*05e8*/ 	.word	0x00000003
        /*05ec*/ 	.word	0x00036840
        /*05f0*/ 	.short	0x010a
        /*05f2*/ 	.byte	0x3f
	.zero		1


	//   ....[66]....
        /*05f4*/ 	.word	0x00015700
        /*05f8*/ 	.word	0x00000003
        /*05fc*/ 	.word	0x00000060
        /*0600*/ 	.short	0x010a
        /*0602*/ 	.byte	0x3f
	.zero		1


	//   ....[67]....
        /*0604*/ 	.word	0x00015750
        /*0608*/ 	.word	0x00000002
        /*060c*/ 	.word	0x00036840
        /*0610*/ 	.short	0x010a
        /*0612*/ 	.byte	0x3f
	.zero		1


	//   ....[68]....
        /*0614*/ 	.word	0x000157a0
        /*0618*/ 	.word	0x00000002
        /*061c*/ 	.word	0x00000060
        /*0620*/ 	.short	0x010a
        /*0622*/ 	.byte	0x3f
	.zero		1


	//   ....[69]....
        /*0624*/ 	.word	0x000157f0
        /*0628*/ 	.word	0x00000002
        /*062c*/ 	.word	0x00036840
        /*0630*/ 	.short	0x010a
        /*0632*/ 	.byte	0x3f
	.zero		1


	//   ....[70]....
        /*0634*/ 	.word	0x00015840
        /*0638*/ 	.word	0x00000002
        /*063c*/ 	.word	0x00000060
        /*0640*/ 	.short	0x010a
        /*0642*/ 	.byte	0x3f
	.zero		1


	//   ....[71]....
        /*0644*/ 	.word	0x00015890
        /*0648*/ 	.word	0x00000003
        /*064c*/ 	.word	0x00036860
        /*0650*/ 	.short	0x010a
        /*0652*/ 	.byte	0x3f
	.zero		1


	//   ....[72]....
        /*0654*/ 	.word	0x00015970
        /*0658*/ 	.word	0x00000007
        /*065c*/ 	.word	0x00036820
        /*0660*/ 	.short	0x010a
        /*0662*/ 	.byte	0x3f
	.zero		1


	//   ....[73]....
        /*0664*/ 	.word	0x000159c0
        /*0668*/ 	.word	0x00000005
        /*066c*/ 	.word	0x00000000
        /*0670*/ 	.short	0x010a
        /*0672*/ 	.byte	0x3f
	.zero		1


	//   ....[74]....
        /*0674*/ 	.word	0x00015a10
        /*0678*/ 	.word	0x00000003
        /*067c*/ 	.word	0x00000000
        /*0680*/ 	.short	0x010a
        /*0682*/ 	.byte	0x3f
	.zero		1


	//   ....[75]....
        /*0684*/ 	.word	0x00015a60
        /*0688*/ 	.word	0x00000005
        /*068c*/ 	.word	0x00000000
        /*0690*/ 	.short	0x010a
        /*0692*/ 	.byte	0x3f
	.zero		1


	//----- nvinfo : EIATTR_NUM_MBARRIERS
	.align		4
.L_303:
        /*0694*/ 	.byte	0x03, 0x38
        /*0696*/ 	.short	0x0016


	//----- nvinfo : EIATTR_EXIT_INSTR_OFFSETS
	.align		4
        /*0698*/ 	.byte	0x04, 0x1c
        /*069a*/ 	.short	(.L_305 - .L_304)


	//   ....[0]....
.L_304:
        /*069c*/ 	.word	0x00000a00


	//   ....[1]....
        /*06a0*/ 	.word	0x00011fd0


	//   ....[2]....
        /*06a4*/ 	.word	0x00012030


	//   ....[3]....
        /*06a8*/ 	.word	0x00015010


	//   ....[4]....
        /*06ac*/ 	.word	0x00015240


	//----- nvinfo : EIATTR_MAX_THREADS
	.align		4
.L_305:
        /*06b0*/ 	.byte	0x04, 0x05
        /*06b2*/ 	.short	(.L_307 - .L_306)
.L_306:
        /*06b4*/ 	.word	0x00000180
        /*06b8*/ 	.word	0x00000001
        /*06bc*/ 	.word	0x00000001


	//----- nvinfo : EIATTR_CRS_STACK_SIZE
	.align		4
.L_307:
        /*06c0*/ 	.byte	0x04, 0x1e
        /*06c2*/ 	.short	(.L_309 - .L_308)
.L_308:
        /*06c4*/ 	.word	0x00000000


	//----- nvinfo : EIATTR_CBANK_PARAM_SIZE
	.align		4
.L_309:
        /*06c8*/ 	.byte	0x03, 0x19
        /*06ca*/ 	.short	0x0bf0


	//----- nvinfo : EIATTR_PARAM_CBANK
	.align		4
        /*06cc*/ 	.byte	0x04, 0x0a
        /*06ce*/ 	.short	(.L_311 - .L_310)
	.align		4
.L_310:
        /*06d0*/ 	.word	index@(.nv.constant0._ZN7cutlass13device_kernelIN5flash11enable_sm90INS1_16FlashAttnFwdSm90INS1_25CollectiveMainloopFwdSm90ILi2EN4cute5tupleIJNS5_1CILi1EEES8_S8_EEENS6_IJNS7_ILi128EEENS7_ILi112EEENS7_ILi192EEEEEELi192ENS_6half_tEfNS_4arch4Sm90ELb1ELb0ELb1ELb0ELb0ELb0ELb0ELb1ELb1ELb0ELb0ELb0EEENS1_21CollectiveEpilogueFwdINS6_IJSA_SC_SB_EEES9_SE_SG_Li256ELb0ELb0ELb0ELb0EEENS1_30DynamicPersistentTileSchedulerILi256ELi32ELb0ELb0ELb1EEEEEEEEEvNT_6ParamsE)
        /*06d4*/ 	.short	0x0210
        /*06d6*/ 	.short	0x0bf0


	//----- nvinfo : EIATTR_SW_WAR
	.align		4
.L_311:
        /*06d8*/ 	.byte	0x04, 0x36
        /*06da*/ 	.short	(.L_313 - .L_312)
.L_312:
        /*06dc*/ 	.word	0x00000008
.L_313:


//--------------------- .nv.info._ZN7cutlass13device_kernelIN5flash11enable_sm90INS1_16FlashAttnFwdSm90INS1_25CollectiveMainloopFwdSm90ILi2EN4cute5tupleIJNS5_1CILi1EEES8_S8_EEENS6_IJNS7_ILi128EEENS7_ILi112EEENS7_ILi192EEEEEELi192ENS_6half_tEfNS_4arch4Sm90ELb1ELb0ELb1ELb1ELb0ELb0ELb0ELb1ELb1ELb0ELb0ELb0EEENS1_21CollectiveEpilogueFwdINS6_IJSA_SC_SB_EEES9_SE_SG_Li256ELb1ELb0ELb0ELb0EEENS1_36VarlenDynamicPersistentTileSchedulerILi128ELi112ELi256ELi32ELb0ELb0ELb1ELb1ELb1ELb1EEEEEEEEEvNT_6ParamsE --------------------------
	.section	.nv.info._ZN7cutlass13device_kernelIN5flash11enable_sm90INS1_16FlashAttnFwdSm90INS1_25CollectiveMainloopFwdSm90ILi2EN4cute5tupleIJNS5_1CILi1EEES8_S8_EEENS6_IJNS7_ILi128EEENS7_ILi112EEENS7_ILi192EEEEEELi192ENS_6half_tEfNS_4arch4Sm90ELb1ELb0ELb1ELb1ELb0ELb0ELb0ELb1ELb1ELb0ELb0ELb0EEENS1_21CollectiveEpilogueFwdINS6_IJSA_SC_SB_EEES9_SE_SG_Li256ELb1ELb0ELb0ELb0EEENS1_36VarlenDynamicPersistentTileSchedulerILi128ELi112ELi256ELi32ELb0ELb0ELb1ELb1ELb1ELb1EEEEEEEEEvNT_6ParamsE,"",@"SHT_CUDA_INFO"
	.sectionflags	@""
	.align	4


	//----- nvinfo : EIATTR_CUDA_API_VERSION
	.align		4
        /*0000*/ 	.byte	0x04, 0x37
        /*0002*/ 	.short	(.L_315 - .L_314)
.L_314:
        /*0004*/ 	.word	0x00000082


	//----- nvinfo : EIATTR_KPARAM_INFO
	.align		4
.L_315:
        /*0008*/ 	.byte	0x04, 0x17
        /*000a*/ 	.short	(.L_317 - .L_316)
.L_316:
        /*000c*/ 	.word	0x00000000
        /*0010*/ 	.short	0x0000
        /*0012*/ 	.short	0x0070
        /*0014*/ 	.byte	0x00, 0xf0, 0x01, 0x28


	//----- nvinfo : EIATTR_SPARSE_MMA_MASK
	.align		4
.L_317:
        /*0018*/ 	.byte	0x03, 0x50
        /*001a*/ 	.short	0x0000


	//----- nvinfo : EIATTR_MAXREG_COUNT
	.align		4
        /*001c*/ 	.byte	0x03, 0x1b
        /*001e*/ 	.short	0x00a8


	//----- nvinfo : EIATTR_NUM_BARRIERS
	.align		4
        /*0020*/ 	.byte	0x02, 0x4c
        /*0022*/ 	.byte	0x09
	.zero		1


	//----- nvinfo : EIATTR_EXTERNS
	.align		4
        /*0024*/ 	.byte	0x04, 0x0f
        /*0026*/ 	.short	(.L_319 - .L_318)


	//   ....[0]....
	.align		4
.L_318:
        /*0028*/ 	.word	index@(__assertfail)


	//----- nvinfo : EIATTR_ANNOTATIONS
	.align		4
.L_319:
        /*002c*/ 	.byte	0x04, 0x55
        /*002e*/ 	.short	(.L_321 - .L_320)


	//   ....[0]....
.L_320:
        /* <DEDUP_REMOVED lines=33> */


	//----- nvinfo : EIATTR_MERCURY_ISA_VERSION
	.align		4
.L_321:
        /*0230*/ 	.byte	0x03, 0x5f
        /*0232*/ 	.short	0x0101


	//----- nvinfo : EIATTR_UNUSED_LOAD_BYTE_OFFSET
	.align		4
        /*0234*/ 	.byte	0x04, 0x44
        /*0236*/ 	.short	(.L_323 - .L_322)


	//   ....[0]....
.L_322:
        /*0238*/ 	.word	0x00000a40
        /*023c*/ 	.word	0x0000fff0


	//   ....[1]....
        /*0240*/ 	.word	0x00010790
        /*0244*/ 	.word	0x0000fff0


	//----- nvinfo : EIATTR_INT_WARP_WIDE_INSTR_OFFSETS
	.align		4
.L_323:
        /*0248*/ 	.byte	0x04, 0x31
        /*024a*/ 	.short	(.L_325 - .L_324)


	//   ....[0]....
.L_324:
        /*024c*/ 	.word	0x00000160


	//   ....[1]....
        /*0250*/ 	.word	0x000001a0


	//   ....[2]....
        /*0254*/ 	.word	0x00000210


	//   ....[3]....
        /*0258*/ 	.word	0x000141a0


	//   ....[4]....
        /*025c*/ 	.word	0x00014240


	//   ....[5]....
        /*0260*/ 	.word	0x000146d0


	//   ....[6]....
        /*0264*/ 	.word	0x00014700


	//   ....[7]....
        /*0268*/ 	.word	0x00014910


	//   ....[8]....
        /*026c*/ 	.word	0x00014a00


	//   ....[9]....
        /*0270*/ 	.word	0x00016e00


	//   ....[10]....
        /*0274*/ 	.word	0x00016ea0


	//----- nvinfo : EIATTR_COOP_GROUP_MASK_REGIDS
	.align		4
.L_325:
        /*0278*/ 	.byte	0x04, 0x29
        /*027a*/ 	.short	(.L_327 - .L_326)


	//   ....[0]....
.L_326:
        /*027c*/ 	.word	0xffffffff


	//   ....[1]....
        /*0280*/ 	.word	0xffffffff


	//   ....[2]....
        /*0284*/ 	.word	0xffffffff


	//   ....[3]....
        /*0288*/ 	.word	0xffffffff


	//   ....[4]....
        /*028c*/ 	.word	0xffffffff


	//   ....[5]....
        /*0290*/ 	.word	0xffffffff


	//   ....[6]....
        /*0294*/ 	.word	0xffffffff


	//   ....[7]....
        /*0298*/ 	.word	0xffffffff


	//   ....[8]....
        /*029c*/ 	.word	0xffffffff


	//   ....[9]....
        /*02a0*/ 	.word	0xffffffff


	//   ....[10]....
        /*02a4*/ 	.word	0xffffffff


	//   ....[11]....
        /*02a8*/ 	.word	0xffffffff


	//   ....[12]....
        /*02ac*/ 	.word	0xffffffff


	//   ....[13]....
        /*02b0*/ 	.word	0xffffffff


	//   ....[14]....
        /*02b4*/ 	.word	0xffffffff


	//   ....[15]....
        /*02b8*/ 	.word	0xffffffff


	//   ....[16]....
        /*02bc*/ 	.word	0xffffffff


	//   ....[17]....
        /*02c0*/ 	.word	0xffffffff


	//   ....[18]....
        /*02c4*/ 	.word	0xffffffff


	//   ....[19]....
        /*02c8*/ 	.word	0xffffffff


	//   ....[20]....
        /*02cc*/ 	.word	0xffffffff


	//   ....[21]....
        /*02d0*/ 	.word	0xffffffff


	//   ....[22]....
        /*02d4*/ 	.word	0xffffffff


	//   ....[23]....
        /*02d8*/ 	.word	0xffffffff


	//   ....[24]....
        /*02dc*/ 	.word	0xffffffff


	//   ....[25]....
        /*02e0*/ 	.word	0xffffffff


	//   ....[26]....
        /*02e4*/ 	.word	0xffffffff


	//   ....[27]....
        /*02e8*/ 	.word	0xffffffff


	//   ....[28]....
        /*02ec*/ 	.word	0xffffffff


	//   ....[29]....
        /*02f0*/ 	.word	0xffffffff


	//   ....[30]....
        /*02f4*/ 	.word	0xffffffff


	//   ....[31]....
        /*02f8*/ 	.word	0xffffffff


	//   ....[32]....
        /*02fc*/ 	.word	0xffffffff


	//   ....[33]....
        /*0300*/ 	.word	0xffffffff


	//   ....[34]....
        /*0304*/ 	.word	0xffffffff


	//   ....[35]....
        /*0308*/ 	.word	0xffffffff


	//   ....[36]....
        /*030c*/ 	.word	0xffffffff


	//   ....[37]....
        /*0310*/ 	.word	0xffffffff


	//   ....[38]....
        /*0314*/ 	.word	0xffffffff


	//   ....[39]....
        /*0318*/ 	.word	0xffffffff


	//   ....[40]....
        /*031c*/ 	.word	0xffffffff


	//   ....[41]....
        /*0320*/ 	.word	0xffffffff


	//   ....[42]....
        /*0324*/ 	.word	0xffffffff


	//   ....[43]....
        /*0328*/ 	.word	0xffffffff


	//   ....[44]....
        /*032c*/ 	.word	0xffffffff


	//   ....[45]....
        /*0330*/ 	.word	0xffffffff


	//   ....[46]....
        /*0334*/ 	.word	0xffffffff


	//   ....[47]....
        /*0338*/ 	.word	0xffffffff


	//   ....[48]....
        /*033c*/ 	.word	0xffffffff


	//   ....[49]....
        /*0340*/ 	.word	0xffffffff


	//   ....[50]....
        /*0344*/ 	.word	0xffffffff


	//   ....[51]....
        /*0348*/ 	.word	0xffffffff


	//   ....[52]....
        /*034c*/ 	.word	0xffffffff


	//   ....[53]....
        /*0350*/ 	.word	0xffffffff


	//   ....[54]....
        /*0354*/ 	.word	0xffffffff


	//   ....[55]....
        /*0358*/ 	.word	0xffffffff


	//   ....[56]....
        /*035c*/ 	.word	0xffffffff


	//   ....[57]....
        /*0360*/ 	.word	0xffffffff


	//   ....[58]....
        /*0364*/ 	.word	0x0500000f


	//   ....[59]....
        /*0368*/ 	.word	0x0500000f


	//   ....[60]....
        /*036c*/ 	.word	0x0500000f


	//   ....[61]....
        /*0370*/ 	.word	0x0500000f


	//   ....[62]....
        /*0374*/ 	.word	0x0500000f


	//   ....[63]....
        /*0378*/ 	.word	0x0500000f


	//   ....[64]....
        /*037c*/ 	.word	0x0500000f


	//   ....[65]....
        /*0380*/ 	.word	0x0500000f


	//   ....[66]....
        /*0384*/ 	.word	0x0500000f


	//   ....[67]....
        /*0388*/ 	.word	0x0500000f


	//   ....[68]....
        /*038c*/ 	.word	0x0500000f


	//   ....[69]....
        /*0390*/ 	.word	0x0500000f


	//   ....[70]....
        /*0394*/ 	.word	0x0500000f


	//   ....[71]....
        /*0398*/ 	.word	0x0500000f


	//   ....[72]....
        /*039c*/ 	.word	0x0500000f


	//   ....[73]....
        /*03a0*/ 	.word	0x0500000f


	//   ....[74]....
        /*03a4*/ 	.word	0x0500000f


	//   ....[75]....
        /*03a8*/ 	.word	0x0500000f


	//   ....[76]....
        /*03ac*/ 	.word	0x0500000f


	//----- nvinfo : EIATTR_COOP_GROUP_INSTR_OFFSETS
	.align		4
.L_327:
        /*03b0*/ 	.byte	0x04, 0x28
        /*03b2*/ 	.short	(.L_329 - .L_328)


	//   ....[0]....
.L_328:
        /*03b4*/ 	.word	0x00000060


	//   ....[1]....
        /*03b8*/ 	.word	0x00000170


	//   ....[2]....
        /*03bc*/ 	.word	0x000001c0


	//   ....[3]....
        /*03c0*/ 	.word	0x000003f0


	//   ....[4]....
        /*03c4*/ 	.word	0x00000550


	//   ....[5]....
        /*03c8*/ 	.word	0x00000670


	//   ....[6]....
        /*03cc*/ 	.word	0x000007d0


	//   ....[7]....
        /*03d0*/ 	.word	0x000017c0


	//   ....[8]....
        /*03d4*/ 	.word	0x00004ee0


	//   ....[9]....
        /*03d8*/ 	.word	0x00004fd0


	//   ....[10]....
        /*03dc*/ 	.word	0x00005910


	//   ....[11]....
        /*03e0*/ 	.word	0x00005990


	//   ....[12]....
        /*03e4*/ 	.word	0x00009ee0


	//   ....[13]....
        /*03e8*/ 	.word	0x0000a010


	//   ....[14]....
        /*03ec*/ 	.word	0x0000a7d0


	//   ....[15]....
        /*03f0*/ 	.word	0x0000a830


	//   ....[16]....
        /*03f4*/ 	.word	0x0000e510


	//   ....[17]....
        /*03f8*/ 	.word	0x0000e540


	//   ....[18]....
        /*03fc*/ 	.word	0x0000e950


	//   ....[19]....
        /*0400*/ 	.word	0x0000ea60


	//   ....[20]....
        /*0404*/ 	.word	0x0000fc90


	//   ....[21]....
        /*0408*/ 	.word	0x0000fcd0


	//   ....[22]....
        /*040c*/ 	.word	0x0000fdc0


	//   ....[23]....
        /*0410*/ 	.word	0x0000fde0


	//   ....[24]....
        /*0414*/ 	.word	0x00012f20


	//   ....[25]....
        /*0418*/ 	.word	0x000130b0


	//   ....[26]....
        /*041c*/ 	.word	0x000130e0


	//   ....[27]....
        /*0420*/ 	.word	0x00013120


	//   ....[28]....
        /*0424*/ 	.word	0x00013190


	//   ....[29]....
        /*0428*/ 	.word	0x000131f0


	//   ....[30]....
        /*042c*/ 	.word	0x00013230


	//   ....[31]....
        /*0430*/ 	.word	0x000133e0


	//   ....[32]....
        /*0434*/ 	.word	0x00013440


	//   ....[33]....
        /*0438*/ 	.word	0x00013480


	//   ....[34]....
        /*043c*/ 	.word	0x000134c0


	//   ....[35]....
        /*0440*/ 	.word	0x000134f0


	//   ....[36]....
        /*0444*/ 	.word	0x00013520


	//   ....[37]....
        /*0448*/ 	.word	0x000135c0


	//   ....[38]....
        /*044c*/ 	.word	0x00013620


	//   ....[39]....
        /*0450*/ 	.word	0x000136b0


	//   ....[40]....
        /*0454*/ 	.word	0x00017310


	//   ....[41]....
        /*0458*/ 	.word	0x00017320


	//   ....[42]....
        /*045c*/ 	.word	0x00017440


	//   ....[43]....
        /*0460*/ 	.word	0x000174a0


	//   ....[44]....
        /*0464*/ 	.word	0x000174e0


	//   ....[45]....
        /*0468*/ 	.word	0x00017520


	//   ....[46]....
        /*046c*/ 	.word	0x00017550


	//   ....[47]....
        /*0470*/ 	.word	0x00017580


	//   ....[48]....
        /*0474*/ 	.word	0x00017720


	//   ....[49]....
        /*0478*/ 	.word	0x00017780


	//   ....[50]....
        /*047c*/ 	.word	0x000177c0


	//   ....[51]....
        /*0480*/ 	.word	0x00017800


	//   ....[52]....
        /*0484*/ 	.word	0x00017830


	//   ....[53]....
        /*0488*/ 	.word	0x00017860


	//   ....[54]....
        /*048c*/ 	.word	0x00017920


	//   ....[55]....
        /*0490*/ 	.word	0x00017940


	//   ....[56]....
        /*0494*/ 	.word	0x000179b0


	//   ....[57]....
        /*0498*/ 	.word	0x00018050


	//   ....[58]....
        /*049c*/ 	.word	0x00018640


	//   ....[59]....
        /*04a0*/ 	.word	0x00018a60


	//   ....[60]....
        /*04a4*/ 	.word	0x00018af0


	//   ....[61]....
        /*04a8*/ 	.word	0x00018b90


	//   ....[62]....
        /*04ac*/ 	.word	0x00018c40


	//   ....[63]....
        /*04b0*/ 	.word	0x00018cc0


	//   ....[64]....
        /*04b4*/ 	.word	0x00018d40


	//   ....[65]....
        /*04b8*/ 	.word	0x00018dc0


	//   ....[66]....
        /*04bc*/ 	.word	0x00018e40


	//   ....[67]....
        /*04c0*/ 	.word	0x00018ed0


	//   ....[68]....
        /*04c4*/ 	.word	0x00018f80


	//   ....[69]....
        /*04c8*/ 	.word	0x00019000


	//   ....[70]....
        /*04cc*/ 	.word	0x00019080


	//   ....[71]....
        /*04d0*/ 	.word	0x00019100


	//   ....[72]....
        /*04d4*/ 	.word	0x00019180


	//   ....[73]....
        /*04d8*/ 	.word	0x000191f0


	//   ....[74]....
        /*04dc*/ 	.word	0x00019290


	//   ....[75]....
        /*04e0*/ 	.word	0x00019320


	//   ....[76]....
        /*04e4*/ 	.word	0x00019450


	//----- nvinfo : EIATTR_REG_RECONFIG
	.align		4
.L_329:
        /*04e8*/ 	.byte	0x01, 0x54
	.zero		2


	//----- nvinfo : EIATTR_SYSCALL_OFFSETS
	.align		4
        /*04ec*/ 	.byte	0x04, 0x46
        /*04ee*/ 	.short	(.L_331 - .L_330)


	//   ....[0]....
.L_330:
        /*04f0*/ 	.word	0x000019a0


	//   ....[1]....
        /*04f4*/ 	.word	0x000143d0


	//   ....[2]....
        /*04f8*/ 	.word	0x00014510


	//   ....[3]....
        /*04fc*/ 	.word	0x00014610


	//----- nvinfo : EIATTR_MBARRIER_INSTR_OFFSETS
	.align		4
.L_331:
        /*0500*/ 	.byte	0x04, 0x39
        /*0502*/ 	.short	(.L_333 - .L_332)


	//   ....[0]....
.L_332:
        /*0504*/ 	.word	0x000002a0
        /*0508*/ 	.word	0x000000ff
        /*050c*/ 	.word	0x00036800
        /*0510*/ 	.short	0x0100
        /*0512*/ 	.byte	0x08
	.zero		1


	//   ....[1]....
        /*0514*/ 	.word	0x000002b0
        /*0518*/ 	.word	0x000000ff
        /*051c*/ 	.word	0x00036820
        /*0520*/ 	.short	0x0100
        /*0522*/ 	.byte	0x08
	.zero		1


	//   ....[2]....
        /*0524*/ 	.word	0x000003a0
        /*0528*/ 	.word	0x000000ff
        /*052c*/ 	.word	0x00036830
        /*0530*/ 	.short	0x0100
        /*0532*/ 	.byte	0x08
	.zero		1


	//   ....[3]....
        /*0534*/ 	.word	0x000003b0
        /*0538*/ 	.word	0x000000ff
        /*053c*/ 	.word	0x00036840
        /*0540*/ 	.short	0x0100
        /*0542*/ 	.byte	0x08
	.zero		1


	//   ....[4]....
        /*0544*/ 	.word	0x000003c0
        /*0548*/ 	.word	0x000000ff
        /*054c*/ 	.word	0x00036838
        /*0550*/ 	.short	0x0100
        /*0552*/ 	.byte	0x08
	.zero		1


	//   ....[5]....
        /*0554*/ 	.word	0x000003d0
        /*0558*/ 	.word	0x000000ff
        /*055c*/ 	.word	0x00036848
        /*0560*/ 	.short	0x0100
        /*0562*/ 	.byte	0x08
	.zero		1


	//   ....[6]....
        /*0564*/ 	.word	0x00000500
        /*0568*/ 	.word	0x000000ff
        /*056c*/ 	.word	0x00036850
        /*0570*/ 	.short	0x0100
        /*0572*/ 	.byte	0x08
	.zero		1


	//   ....[7]....
        /*0574*/ 	.word	0x00000510
        /*0578*/ 	.word	0x000000ff
        /*057c*/ 	.word	0x00036860
        /*0580*/ 	.short	0x0100
        /*0582*/ 	.byte	0x08
	.zero		1


	//   ....[8]....
        /*0584*/ 	.word	0x00000520
        /*0588*/ 	.word	0x000000ff
        /*058c*/ 	.word	0x00036858
        /*0590*/ 	.short	0x0100
        /*0592*/ 	.byte	0x08
	.zero		1


	//   ....[9]....
        /*0594*/ 	.word	0x00000530
        /*0598*/ 	.word	0x000000ff
        /*059c*/ 	.word	0x00036868
        /*05a0*/ 	.short	0x0100
        /*05a2*/ 	.byte	0x08
	.zero		1


	//   ....[10]....
        /*05a4*/ 	.word	0x00000620
        /*05a8*/ 	.word	0x000000ff
        /*05ac*/ 	.word	0x00036870
        /*05b0*/ 	.short	0x0100
        /*05b2*/ 	.byte	0x06
	.zero		1


	//   ....[11]....
        /*05b4*/ 	.word	0x00000630
        /*05b8*/ 	.word	0x000000ff
        /*05bc*/ 	.word	0x00036880
        /*05c0*/ 	.short	0x0100
        /*05c2*/ 	.byte	0x06
	.zero		1


	//   ....[12]....
        /*05c4*/ 	.word	0x00000640
        /*05c8*/ 	.word	0x000000ff
        /*05cc*/ 	.word	0x00036878
        /*05d0*/ 	.short	0x0100
        /*05d2*/ 	.byte	0x06
	.zero		1


	//   ....[13]....
        /*05d4*/ 	.word	0x00000650
        /*05d8*/ 	.word	0x000000ff
        /*05dc*/ 	.word	0x00036888
        /*05e0*/ 	.short	0x0100
        /*05e2*/ 	.byte	0x06
	.zero		1


	//   ....[14]....
        /*05e4*/ 	.word	0x00000780
        /*05e8*/ 	.word	0x000000ff
        /*05ec*/ 	.word	0x00036890
        /*05f0*/ 	.short	0x0100
        /*05f2*/ 	.byte	0x08
	.zero		1


	//   ....[15]....
        /*05f4*/ 	.word	0x00000790
        /*05f8*/ 	.word	0x000000ff
        /*05fc*/ 	.word	0x000368a0
        /*0600*/ 	.short	0x0100
        /*0602*/ 	.byte	0x08
	.zero		1


	//   ....[16]....
        /*0604*/ 	.word	0x000007a0
        /*0608*/ 	.word	0x000000ff
        /*060c*/ 	.word	0x00036898
        /*0610*/ 	.short	0x0100
        /*0612*/ 	.byte	0x08
	.zero		1


	//   ....[17]....
        /*0614*/ 	.word	0x000007b0
        /*0618*/ 	.word	0x000000ff
        /*061c*/ 	.word	0x000368a8
        /*0620*/ 	.short	0x0100
        /*0622*/ 	.byte	0x08
	.zero		1


	//   ....[18]....
        /*0624*/ 	.word	0x000008e0
        /*0628*/ 	.word	0x000000ff
        /*062c*/ 	.word	0x000368b0
        /*0630*/ 	.short	0x0100
        /*0632*/ 	.byte	0x08
	.zero		1


	//   ....[19]....
        /*0634*/ 	.word	0x000008f0
        /*0638*/ 	.word	0x000000ff
        /*063c*/ 	.word	0x000368c0
        /*0640*/ 	.short	0x0100
        /*0642*/ 	.byte	0x08
	.zero		1


	//   ....[20]....
        /*0644*/ 	.word	0x00000900
        /*0648*/ 	.word	0x000000ff
        /*064c*/ 	.word	0x000368b8
        /*0650*/ 	.short	0x0100
        /*0652*/ 	.byte	0x08
	.zero		1


	//   ....[21]....
        /*0654*/ 	.word	0x00000910
        /*0658*/ 	.word	0x000000ff
        /*065c*/ 	.word	0x000368c8
        /*0660*/ 	.short	0x0100
        /*0662*/ 	.byte	0x08
	.zero		1


	//   ....[22]....
        /*0664*/ 	.word	0x00001a40
        /*0668*/ 	.word	0x000000ff
        /*066c*/ 	.word	0x00036800
        /*0670*/ 	.short	0x010a
        /*0672*/ 	.byte	0x26
	.zero		1


	//   ....[23]....
        /*0674*/ 	.word	0x00001ac0
        /*0678*/ 	.word	0x00000000
        /*067c*/ 	.word	0x00036830
        /*0680*/ 	.short	0x010a
        /*0682*/ 	.byte	0x3f
	.zero		1


	//   ....[24]....
        /*0684*/ 	.word	0x00001b30
        /*0688*/ 	.word	0x00000000
        /*068c*/ 	.word	0x00036830
        /*0690*/ 	.short	0x010a
        /*0692*/ 	.byte	0x3f
	.zero		1


	//   ....[25]....
        /*0694*/ 	.word	0x00004d80
        /*0698*/ 	.word	0x00000000
        /*069c*/ 	.word	0x00000000
        /*06a0*/ 	.short	0x0101
        /*06a2*/ 	.byte	0x3f
	.zero		1


	//   ....[26]....
        /*06a4*/ 	.word	0x000069f0
        /*06a8*/ 	.word	0x000000ff
        /*06ac*/ 	.word	0x00036830
        /*06b0*/ 	.short	0x010a
        /*06b2*/ 	.byte	0x25
	.zero		1


	//   ....[27]....
        /*06b4*/ 	.word	0x00006a30
        /*06b8*/ 	.word	0x000000ff
        /*06bc*/ 	.word	0x00036830
        /*06c0*/ 	.short	0x010a
        /*06c2*/ 	.byte	0x25
	.zero		1


	//   ....[28]....
        /*06c4*/ 	.word	0x00008f80
        /*06c8*/ 	.word	0x000000ff
        /*06cc*/ 	.word	0x00036850
        /*06d0*/ 	.short	0x010a
        /*06d2*/ 	.byte	0x04
	.zero		1


	//   ....[29]....
        /*06d4*/ 	.word	0x00008fc0
        /*06d8*/ 	.word	0x000000ff
        /*06dc*/ 	.word	0x00036850
        /*06e0*/ 	.short	0x010a
        /*06e2*/ 	.byte	0x04
	.zero		1


	//   ....[30]....
        /*06e4*/ 	.word	0x0000af70
        /*06e8*/ 	.word	0x00000003
        /*06ec*/ 	.word	0x00000000
        /*06f0*/ 	.short	0x0101
        /*06f2*/ 	.byte	0x3f
	.zero		1


	//   ....[31]....
        /*06f4*/ 	.word	0x0000afa0
        /*06f8*/ 	.word	0x0000008b
        /*06fc*/ 	.word	0x00000000
        /*0700*/ 	.short	0x0101
        /*0702*/ 	.byte	0x3f
	.zero		1


	//   ....[32]....
        /*0704*/ 	.word	0x0000b450
        /*0708*/ 	.word	0x000000ff
        /*070c*/ 	.word	0x00036830
        /*0710*/ 	.short	0x010a
        /*0712*/ 	.byte	0x04
	.zero		1


	//   ....[33]....
        /*0714*/ 	.word	0x0000b490
        /*0718*/ 	.word	0x000000ff
        /*071c*/ 	.word	0x00036830
        /*0720*/ 	.short	0x010a
        /*0722*/ 	.byte	0x04
	.zero		1


	//   ....[34]....
        /*0724*/ 	.word	0x0000d9e0
        /*0728*/ 	.word	0x000000ff
        /*072c*/ 	.word	0x00036850
        /*0730*/ 	.short	0x010a
        /*0732*/ 	.byte	0x0e
	.zero		1


	//   ....[35]....
        /*0734*/ 	.word	0x0000da20
        /*0738*/ 	.word	0x000000ff
        /*073c*/ 	.word	0x00036850
        /*0740*/ 	.short	0x010a
        /*0742*/ 	.byte	0x0e
	.zero		1


	//   ....[36]....
        /*0744*/ 	.word	0x0000f0a0
        /*0748*/ 	.word	0x0000000b
        /*074c*/ 	.word	0x00000000
        /*0750*/ 	.short	0x0101
        /*0752*/ 	.byte	0x3f
	.zero		1


	//   ....[37]....
        /*0754*/ 	.word	0x0000f0f0
        /*0758*/ 	.word	0x0000000f
        /*075c*/ 	.word	0x00000000
        /*0760*/ 	.short	0x0101
        /*0762*/ 	.byte	0x3f
	.zero		1


	//   ....[38]....
        /*0764*/ 	.word	0x0000fc00
        /*0768*/ 	.word	0x000000ff
        /*076c*/ 	.word	0x00036850
        /*0770*/ 	.short	0x010a
        /*0772*/ 	.byte	0x05
	.zero		1


	//   ....[39]....
        /*0774*/ 	.word	0x0000fc40
        /*0778*/ 	.word	0x000000ff
        /*077c*/ 	.word	0x00036850
        /*0780*/ 	.short	0x010a
        /*0782*/ 	.byte	0x05
	.zero		1


	//   ....[40]....
        /*0784*/ 	.word	0x00010130
        /*0788*/ 	.word	0x00000005
        /*078c*/ 	.word	0x00000000
        /*0790*/ 	.short	0x0101
        /*0792*/ 	.byte	0x3f
	.zero		1


	//   ....[41]....
        /*0794*/ 	.word	0x00011b60
        /*0798*/ 	.word	0x0000002a
        /*079c*/ 	.word	0x00000000
        /*07a0*/ 	.short	0x0101
        /*07a2*/ 	.byte	0x3f
	.zero		1


	//   ....[42]....
        /*07a4*/ 	.word	0x00014d50
        /*07a8*/ 	.word	0x00000008
        /*07ac*/ 	.word	0x00036840
        /*07b0*/ 	.short	0x010a
        /*07b2*/ 	.byte	0x3f
	.zero		1


	//   ....[43]....
        /*07b4*/ 	.word	0x00015300
        /*07b8*/ 	.word	0x00000009
        /*07bc*/ 	.word	0x00036820
        /*07c0*/ 	.short	0x010a
        /*07c2*/ 	.byte	0x3f
	.zero		1


	//   ....[44]....
        /*07c4*/ 	.word	0x00015630
        /*07c8*/ 	.word	0x00000002
        /*07cc*/ 	.word	0x00036840
        /*07d0*/ 	.short	0x010a
        /*07d2*/ 	.byte	0x3f
	.zero		1


	//   ....[45]....
        /*07d4*/ 	.word	0x00015930
        /*07d8*/ 	.word	0x00000003
        /*07dc*/ 	.word	0x00000060
        /*07e0*/ 	.short	0x010a
        /*07e2*/ 	.byte	0x3f
	.zero		1


	//   ....[46]....
        /*07e4*/ 	.word	0x00015f50
        /*07e8*/ 	.word	0x00000002
        /*07ec*/ 	.word	0x00036840
        /*07f0*/ 	.short	0x010a
        /*07f2*/ 	.byte	0x3f
	.zero		1


	//   ....[47]....
        /*07f4*/ 	.word	0x00016250
        /*07f8*/ 	.word	0x00000003
        /*07fc*/ 	.word	0x00000060
        /*0800*/ 	.short	0x010a
        /*0802*/ 	.byte	0x3f
	.zero		1


	//   ....[48]....
        /*0804*/ 	.word	0x00016780
        /*0808*/ 	.word	0x00000002
        /*080c*/ 	.word	0x00036840
        /*0810*/ 	.short	0x010a
        /*0812*/ 	.byte	0x3f
	.zero		1


	//   ....[49]....
        /*0814*/ 	.word	0x00016a90
        /*0818*/ 	.word	0x00000002
        /*081c*/ 	.word	0x00000060
        /*0820*/ 	.short	0x010a
        /*0822*/ 	.byte	0x3f
	.zero		1


	//   ....[50]....
        /*0824*/ 	.word	0x00016f60
        /*0828*/ 	.word	0x00000003
        /*082c*/ 	.word	0x00036860
        /*0830*/ 	.short	0x010a
        /*0832*/ 	.byte	0x3f
	.zero		1


	//   ....[51]....
        /*0834*/ 	.word	0x00017fd0
        /*0838*/ 	.word	0x00000000
        /*083c*/ 	.word	0x00036820
        /*0840*/ 	.short	0x010a
        /*0842*/ 	.byte	0x3f
	.zero		1


	//   ....[52]....
        /*0844*/ 	.word	0x000181b0
        /*0848*/ 	.word	0x00000006
        /*084c*/ 	.word	0x00000000
        /*0850*/ 	.short	0x010a
        /*0852*/ 	.byte	0x3f
	.zero		1


	//   ....[53]....
        /*0854*/ 	.word	0x00018220
        /*0858*/ 	.word	0x00000007
        /*085c*/ 	.word	0x00000000
        /*0860*/ 	.short	0x010a
        /*0862*/ 	.byte	0x3f
	.zero		1


	//   ....[54]....
        /*0864*/ 	.word	0x00018290
        /*0868*/ 	.word	0x00000004
        /*086c*/ 	.word	0x00000000
        /*0870*/ 	.short	0x010a
        /*0872*/ 	.byte	0x3f
	.zero		1


	//   ....[55]....
        /*0874*/ 	.word	0x000182c0
        /*0878*/ 	.word	0x00000003
        /*087c*/ 	.word	0x00000000
        /*0880*/ 	.short	0x010a
        /*0882*/ 	.byte	0x3f
	.zero		1


	//   ....[56]....
        /*0884*/ 	.word	0x00018330
        /*0888*/ 	.word	0x00000003
        /*088c*/ 	.word	0x00036800
        /*0890*/ 	.short	0x010a
        /*0892*/ 	.byte	0x3f
	.zero		1


	//   ....[57]....
        /*0894*/ 	.word	0x00018380
        /*0898*/ 	.word	0x00000000
        /*089c*/ 	.word	0x00036830
        /*08a0*/ 	.short	0x010a
        /*08a2*/ 	.byte	0x3f
	.zero		1


	//   ....[58]....
        /*08a4*/ 	.word	0x000183e0
        /*08a8*/ 	.word	0x00000007
        /*08ac*/ 	.word	0x00036830
        /*08b0*/ 	.short	0x010a
        /*08b2*/ 	.byte	0x3f
	.zero		1


	//   ....[59]....
        /*08b4*/ 	.word	0x00018440
        /*08b8*/ 	.word	0x00000007
        /*08bc*/ 	.word	0x00036850
        /*08c0*/ 	.short	0x010a
        /*08c2*/ 	.byte	0x3f
	.zero		1


	//   ....[60]....
        /*08c4*/ 	.word	0x000184a0
        /*08c8*/ 	.word	0x00000007
        /*08cc*/ 	.word	0x00036830
        /*08d0*/ 	.short	0x010a
        /*08d2*/ 	.byte	0x3f
	.zero		1


	//   ....[61]....
        /*08d4*/ 	.word	0x00018500
        /*08d8*/ 	.word	0x00000007
        /*08dc*/ 	.word	0x00036850
        /*08e0*/ 	.short	0x010a
        /*08e2*/ 	.byte	0x3f
	.zero		1


	//   ....[62]....
        /*08e4*/ 	.word	0x00018560
        /*08e8*/ 	.word	0x00000005
        /*08ec*/ 	.word	0x00036850
        /*08f0*/ 	.short	0x010a
        /*08f2*/ 	.byte	0x3f
	.zero		1


	//   ....[63]....
        /*08f4*/ 	.word	0x00018700
        /*08f8*/ 	.word	0x00000008
        /*08fc*/ 	.word	0x00036840
        /*0900*/ 	.short	0x010a
        /*0902*/ 	.byte	0x3f
	.zero		1


	//   ....[64]....
        /*0904*/ 	.word	0x00018780
        /*0908*/ 	.word	0x00000008
        /*090c*/ 	.word	0x00036820
        /*0910*/ 	.short	0x010a
        /*0912*/ 	.byte	0x3f
	.zero		1


	//   ....[65]....
        /*0914*/ 	.word	0x000187d0
        /*0918*/ 	.word	0x00000002
        /*091c*/ 	.word	0x00036840
        /*0920*/ 	.short	0x010a
        /*0922*/ 	.byte	0x3f
	.zero		1


	//   ....[66]....
        /*0924*/ 	.word	0x00018820
        /*0928*/ 	.word	0x00000003
        /*092c*/ 	.word	0x00000060
        /*0930*/ 	.short	0x010a
        /*0932*/ 	.byte	0x3f
	.zero		1


	//   ....[67]....
        /*0934*/ 	.word	0x00018870
        /*0938*/ 	.word	0x00000002
        /*093c*/ 	.word	0x00036840
        /*0940*/ 	.short	0x010a
        /*0942*/ 	.byte	0x3f
	.zero		1


	//   ....[68]....
        /*0944*/ 	.word	0x000188c0
        /*0948*/ 	.word	0x00000003
        /*094c*/ 	.word	0x00000060
        /*0950*/ 	.short	0x010a
        /*0952*/ 	.byte	0x3f
	.zero		1


	//   ....[69]....
        /*0954*/ 	.word	0x00018910
        /*0958*/ 	.word	0x00000002
        /*095c*/ 	.word	0x00036840
        /*0960*/ 	.short	0x010a
        /*0962*/ 	.byte	0x3f
	.zero		1


	//   ....[70]....
        /*0964*/ 	.word	0x00018960
        /*0968*/ 	.word	0x00000002
        /*096c*/ 	.word	0x00000060
        /*0970*/ 	.short	0x010a
        /*0972*/ 	.byte	0x3f
	.zero		1


	//   ....[71]....
        /*0974*/ 	.word	0x000189b0
        /*0978*/ 	.word	0x00000003
        /*097c*/ 	.word	0x00036860
        /*0980*/ 	.short	0x010a
        /*0982*/ 	.byte	0x3f
	.zero		1


	//   ....[72]....
        /*0984*/ 	.word	0x00019370
        /*0988*/ 	.word	0x00000000
        /*098c*/ 	.word	0x00036820
        /*0990*/ 	.short	0x010a
        /*0992*/ 	.byte	0x3f
	.zero		1


	//   ....[73]....
        /*0994*/ 	.word	0x00019510
        /*0998*/ 	.word	0x00000006
        /*099c*/ 	.word	0x00000000
        /*09a0*/ 	.short	0x010a
        /*09a2*/ 	.byte	0x3f
	.zero		1


	//   ....[74]....
        /*09a4*/ 	.word	0x00019560
        /*09a8*/ 	.word	0x00000007
        /*09ac*/ 	.word	0x00000000
        /*09b0*/ 	.short	0x010a
        /*09b2*/ 	.byte	0x3f
	.zero		1


	//   ....[75]....
        /*09b4*/ 	.word	0x000195b0
        /*09b8*/ 	.word	0x00000004
        /*09bc*/ 	.word	0x00000000
        /*09c0*/ 	.short	0x010a
        /*09c2*/ 	.byte	0x3f
	.zero		1


	//----- nvinfo : EIATTR_NUM_MBARRIERS
	.align		4
.L_333:
        /*09c4*/ 	.byte	0x03, 0x38
        /*09c6*/ 	.short	0x0016


	//----- nvinfo : EIATTR_EXIT_INSTR_OFFSETS
	.align		4
        /*09c8*/ 	.byte	0x04, 0x1c
        /*09ca*/ 	.short	(.L_335 - .L_334)


	//   ....[0]....
.L_334:
        /*09cc*/ 	.word	0x00000a80


	//   ....[1]....
        /*09d0*/ 	.word	0x00012ee0


	//   ....[2]....
        /*09d4*/ 	.word	0x00012f40


	//   ....[3]....
        /*09d8*/ 	.word	0x00018310


	//----- nvinfo : EIATTR_MAX_THREADS
	.align		4
.L_335:
        /*09dc*/ 	.byte	0x04, 0x05
        /*09de*/ 	.short	(.L_337 - .L_336)
.L_336:
        /*09e0*/ 	.word	0x00000180
        /*09e4*/ 	.word	0x00000001
        /*09e8*/ 	.word	0x00000001


	//----- nvinfo : EIATTR_CRS_STACK_SIZE
	.align		4
.L_337:
        /*09ec*/ 	.byte	0x04, 0x1e
        /*09ee*/ 	.short	(.L_339 - .L_338)
.L_338:
        /*09f0*/ 	.word	0x00000000


	//----- nvinfo : EIATTR_CBANK_PARAM_SIZE
	.align		4
.L_339:
        /*09f4*/ 	.byte	0x03, 0x19
        /*09f6*/ 	.short	0x0a70


	//----- nvinfo : EIATTR_PARAM_CBANK
	.align		4
        /*09f8*/ 	.byte	0x04, 0x0a
        /*09fa*/ 	.short	(.L_341 - .L_340)
	.align		4
.L_340:
        /*09fc*/ 	.word	index@(.nv.constant0._ZN7cutlass13device_kernelIN5flash11enable_sm90INS1_16FlashAttnFwdSm90INS1_25CollectiveMainloopFwdSm90ILi2EN4cute5tupleIJNS5_1CILi1EEES8_S8_EEENS6_IJNS7_ILi128EEENS7_ILi112EEENS7_ILi192EEEEEELi192ENS_6half_tEfNS_4arch4Sm90ELb1ELb0ELb1ELb1ELb0ELb0ELb0ELb1ELb1ELb0ELb0ELb0EEENS1_21CollectiveEpilogueFwdINS6_IJSA_SC_SB_EEES9_SE_SG_Li256ELb1ELb0ELb0ELb0EEENS1_36VarlenDynamicPersistentTileSchedulerILi128ELi112ELi256ELi32ELb0ELb0ELb1ELb1ELb1ELb1EEEEEEEEEvNT_6ParamsE)
        /*0a00*/ 	.short	0x0210
        /*0a02*/ 	.short	0x0a70


	//----- nvinfo : EIATTR_SW_WAR
	.align		4
.L_341:
        /*0a04*/ 	.byte	0x04, 0x36
        /*0a06*/ 	.short	(.L_343 - .L_342)
.L_342:
        /*0a08*/ 	.word	0x00000008
.L_343:


//--------------------- .nv.info._ZN7cutlass13device_kernelIN5flash11enable_sm90INS1_16FlashAttnFwdSm90INS1_25CollectiveMainloopFwdSm90ILi2EN4cute5tupleIJNS5_1CILi1EEES8_S8_EEENS6_IJNS7_ILi128EEENS7_ILi112EEENS7_ILi192EEEEEELi192ENS_6half_tEfNS_4arch4Sm90ELb1ELb0ELb1ELb1ELb0ELb1ELb0ELb1ELb1ELb0ELb0ELb0EEENS1_21CollectiveEpilogueFwdINS6_IJSA_SC_SB_EEES9_SE_SG_Li256ELb1ELb0ELb0ELb0EEENS1_36VarlenDynamicPersistentTileSchedulerILi128ELi112ELi256ELi32ELb0ELb0ELb1ELb1ELb1ELb1EEEEEEEEEvNT_6ParamsE --------------------------
	.section	.nv.info._ZN7cutlass13device_kernelIN5flash11enable_sm90INS1_16FlashAttnFwdSm90INS1_25CollectiveMainloopFwdSm90ILi2EN4cute5tupleIJNS5_1CILi1EEES8_S8_EEENS6_IJNS7_ILi128EEENS7_ILi112EEENS7_ILi192EEEEEELi192ENS_6half_tEfNS_4arch4Sm90ELb1ELb0ELb1ELb1ELb0ELb1ELb0ELb1ELb1ELb0ELb0ELb0EEENS1_21CollectiveEpilogueFwdINS6_IJSA_SC_SB_EEES9_SE_SG_Li256ELb1ELb0ELb0ELb0EEENS1_36VarlenDynamicPersistentTileSchedulerILi128ELi112ELi256ELi32ELb0ELb0ELb1ELb1ELb1ELb1EEEEEEEEEvNT_6ParamsE,"",@"SHT_CUDA_INFO"
	.sectionflags	@""
	.align	4


	//----- nvinfo : EIATTR_CUDA_API_VERSION
	.align		4
        /*0000*/ 	.byte	0x04, 0x37
        /*0002*/ 	.short	(.L_345 - .L_344)
.L_344:
        /*0004*/ 	.word	0x00000082


	//----- nvinfo : EIATTR_KPARAM_INFO
	.align		4
.L_345:
        /*0008*/ 	.byte	0x04, 0x17
        /*000a*/ 	.short	(.L_347 - .L_346)
.L_346:
        /*000c*/ 	.word	0x00000000
        /*0010*/ 	.short	0x0000
        /*0012*/ 	.short	0x0070
        /*0014*/ 	.byte	0x00, 0xf0, 0x01, 0x28


	//----- nvinfo : EIATTR_SPARSE_MMA_MASK
	.align		4
.L_347:
        /*0018*/ 	.byte	0x03, 0x50
        /*001a*/ 	.short	0x0000


	//----- nvinfo : EIATTR_MAXREG_COUNT
	.align		4
        /*001c*/ 	.byte	0x03, 0x1b
        /*001e*/ 	.short	0x00a8


	//----- nvinfo : EIATTR_NUM_BARRIERS
	.align		4
        /*0020*/ 	.byte	0x02, 0x4c
        /*0022*/ 	.byte	0x10
	.zero		1


	//----- nvinfo : EIATTR_EXTERNS
	.align		4
        /*0024*/ 	.byte	0x04, 0x0f
        /*0026*/ 	.short	(.L_349 - .L_348)


	//   ....[0]....
	.align		4
.L_348:
        /*0028*/ 	.word	index@(__assertfail)


	//----- nvinfo : EIATTR_ANNOTATIONS
	.align		4
.L_349:
        /*002c*/ 	.byte	0x04, 0x55
        /*002e*/ 	.short	(.L_351 - .L_350)


	//   ....[0]....
.L_350:
        /* <DEDUP_REMOVED lines=78> */


	//----- nvinfo : EIATTR_MERCURY_ISA_VERSION
	.align		4
.L_351:
        /*04f8*/ 	.byte	0x03, 0x5f
        /*04fa*/ 	.short	0x0101


	//----- nvinfo : EIATTR_UNUSED_LOAD_BYTE_OFFSET
	.align		4
        /*04fc*/ 	.byte	0x04, 0x44
        /*04fe*/ 	.short	(.L_353 - .L_352)


	//   ....[0]....
.L_352:
        /*0500*/ 	.word	0x00000ae0
        /*0504*/ 	.word	0x0000fff0


	//   ....[1]....
        /*0508*/ 	.word	0x00023960
        /*050c*/ 	.word	0x0000fff0


	//----- nvinfo : EIATTR_INT_WARP_WIDE_INSTR_OFFSETS
	.align		4
.L_353:
        /*0510*/ 	.byte	0x04, 0x31
        /*0512*/ 	.short	(.L_355 - .L_354)


	//   ....[0]....
.L_354:
        /*0514*/ 	.word	0x000001c0


	//   ....[1]....
        /*0518*/ 	.word	0x00000200


	//   ....[2]....
        /*051c*/ 	.word	0x00000270


	//   ....[3]....
        /*0520*/ 	.word	0x00027ec0


	//   ....[4]....
        /*0524*/ 	.word	0x00027f50


	//   ....[5]....
        /*0528*/ 	.word	0x000283d0


	//   ....[6]....
        /*052c*/ 	.word	0x00028400


	//   ....[7]....
        /*0530*/ 	.word	0x00028610


	//   ....[8]....
        /*0534*/ 	.word	0x00028700


	//   ....[9]....
        /*0538*/ 	.word	0x0002aa90


	//   ....[10]....
        /*053c*/ 	.word	0x0002ab20


	//----- nvinfo : EIATTR_COOP_GROUP_MASK_REGIDS
	.align		4
.L_355:
        /*0540*/ 	.byte	0x04, 0x29
        /*0542*/ 	.short	(.L_357 - .L_356)


	//   ....[0]....
.L_356:
        /*0544*/ 	.word	0xffffffff


	//   ....[1]....
        /*0548*/ 	.word	0xffffffff


	//   ....[2]....
        /*054c*/ 	.word	0xffffffff


	//   ....[3]....
        /*0550*/ 	.word	0xffffffff


	//   ....[4]....
        /*0554*/ 	.word	0xffffffff


	//   ....[5]....
        /*0558*/ 	.word	0xffffffff


	//   ....[6]....
        /*055c*/ 	.word	0xffffffff


	//   ....[7]....
        /*0560*/ 	.word	0xffffffff


	//   ....[8]....
        /*0564*/ 	.word	0xffffffff


	//   ....[9]....
        /*0568*/ 	.word	0xffffffff


	//   ....[10]....
        /*056c*/ 	.word	0xffffffff


	//   ....[11]....
        /*0570*/ 	.word	0xffffffff


	//   ....[12]....
        /*0574*/ 	.word	0xffffffff


	//   ....[13]....
        /*0578*/ 	.word	0xffffffff


	//   ....[14]....
        /*057c*/ 	.word	0xffffffff


	//   ....[15]....
        /*0580*/ 	.word	0xffffffff


	//   ....[16]....
        /*0584*/ 	.word	0xffffffff


	//   ....[17]....
        /*0588*/ 	.word	0xffffffff


	//   ....[18]....
        /*058c*/ 	.word	0xffffffff


	//   ....[19]....
        /*0590*/ 	.word	0xffffffff


	//   ....[20]....
        /*0594*/ 	.word	0xffffffff


	//   ....[21]....
        /*0598*/ 	.word	0xffffffff


	//   ....[22]....
        /*059c*/ 	.word	0xffffffff


	//   ....[23]....
        /*05a0*/ 	.word	0xffffffff


	//   ....[24]....
        /*05a4*/ 	.word	0xffffffff


	//   ....[25]....
        /*05a8*/ 	.word	0xffffffff


	//   ....[26]....
        /*05ac*/ 	.word	0xffffffff


	//   ....[27]....
        /*05b0*/ 	.word	0xffffffff


	//   ....[28]....
        /*05b4*/ 	.word	0xffffffff


	//   ....[29]....
        /*05b8*/ 	.word	0xffffffff


	//   ....[30]....
        /*05bc*/ 	.word	0xffffffff


	//   ....[31]....
        /*05c0*/ 	.word	0xffffffff


	//   ....[32]....
        /*05c4*/ 	.word	0xffffffff


	//   ....[33]....
        /*05c8*/ 	.word	0xffffffff


	//   ....[34]....
        /*05cc*/ 	.word	0xffffffff


	//   ....[35]....
        /*05d0*/ 	.word	0xffffffff


	//   ....[36]....
        /*05d4*/ 	.word	0xffffffff


	//   ....[37]....
        /*05d8*/ 	.word	0xffffffff


	//   ....[38]....
        /*05dc*/ 	.word	0xffffffff


	//   ....[39]....
        /*05e0*/ 	.word	0xffffffff


	//   ....[40]....
        /*05e4*/ 	.word	0xffffffff


	//   ....[41]....
        /*05e8*/ 	.word	0xffffffff


	//   ....[42]....
        /*05ec*/ 	.word	0xffffffff


	//   ....[43]....
        /*05f0*/ 	.word	0xffffffff


	//   ....[44]....
        /*05f4*/ 	.word	0xffffffff


	//   ....[45]....
        /*05f8*/ 	.word	0xffffffff


	//   ....[46]....
        /*05fc*/ 	.word	0xffffffff


	//   ....[47]....
        /*0600*/ 	.word	0xffffffff


	//   ....[48]....
        /*0604*/ 	.word	0xffffffff


	//   ....[49]....
        /*0608*/ 	.word	0xffffffff


	//   ....[50]....
        /*060c*/ 	.word	0xffffffff


	//   ....[51]....
        /*0610*/ 	.word	0xffffffff


	//   ....[52]....
        /*0614*/ 	.word	0xffffffff


	//   ....[53]....
        /*0618*/ 	.word	0xffffffff


	//   ....[54]....
        /*061c*/ 	.word	0xffffffff


	//   ....[55]....
        /*0620*/ 	.word	0xffffffff


	//   ....[56]....
        /*0624*/ 	.word	0xffffffff


	//   ....[57]....
        /*0628*/ 	.word	0xffffffff


	//   ....[58]....
        /*062c*/ 	.word	0x0500000f


	//   ....[59]....
        /*0630*/ 	.word	0x0500000f


	//   ....[60]....
        /*0634*/ 	.word	0x0500000f


	//   ....[61]....
        /*0638*/ 	.word	0x0500000f


	//   ....[62]....
        /*063c*/ 	.word	0x0500000f


	//   ....[63]....
        /*0640*/ 	.word	0x0500000f


	//   ....[64]....
        /*0644*/ 	.word	0x0500000f


	//   ....[65]....
        /*0648*/ 	.word	0x0500000f


	//   ....[66]....
        /*064c*/ 	.word	0x0500000f


	//   ....[67]....
        /*0650*/ 	.word	0x0500000f


	//   ....[68]....
        /*0654*/ 	.word	0x0500000f


	//   ....[69]....
        /*0658*/ 	.word	0x0500000f


	//   ....[70]....
        /*065c*/ 	.word	0x0500000f


	//   ....[71]....
        /*0660*/ 	.word	0x0500000f


	//   ....[72]....
        /*0664*/ 	.word	0x0500000f


	//   ....[73]....
        /*0668*/ 	.word	0x0500000f


	//   ....[74]....
        /*066c*/ 	.word	0x0500000f


	//   ....[75]....
        /*0670*/ 	.word	0x0500000f


	//   ....[76]....
        /*0674*/ 	.word	0x0500000f


	//   ....[77]....
        /*0678*/ 	.word	0x0500000f


	//   ....[78]....
        /*067c*/ 	.word	0x0500000f


	//   ....[79]....
        /*0680*/ 	.word	0x0500000f


	//   ....[80]....
        /*0684*/ 	.word	0x0500000f


	//   ....[81]....
        /*0688*/ 	.word	0x0500000f


	//   ....[82]....
        /*068c*/ 	.word	0x0500000f


	//   ....[83]....
        /*0690*/ 	.word	0x0500000f


	//   ....[84]....
        /*0694*/ 	.word	0x0500000f


	//   ....[85]....
        /*0698*/ 	.word	0x0500000f


	//   ....[86]....
        /*069c*/ 	.word	0x0500000f


	//   ....[87]....
        /*06a0*/ 	.word	0x0500000f


	//   ....[88]....
        /*06a4*/ 	.word	0x0500000f


	//   ....[89]....
        /*06a8*/ 	.word	0x0500000f


	//   ....[90]....
        /*06ac*/ 	.word	0x0500000f


	//   ....[91]....
        /*06b0*/ 	.word	0x0500000f


	//   ....[92]....
        /*06b4*/ 	.word	0x0500000f


	//   ....[93]....
        /*06b8*/ 	.word	0x0500000f


	//----- nvinfo : EIATTR_COOP_GROUP_INSTR_OFFSETS
	.align		4
.L_357:
        /*06bc*/ 	.byte	0x04, 0x28
        /*06be*/ 	.short	(.L_359 - .L_358)


	//   ....[0]....
.L_358:
        /*06c0*/ 	.word	0x00000060


	//   ....[1]....
        /*06c4*/ 	.word	0x000001d0


	//   ....[2]....
        /*06c8*/ 	.word	0x00000220


	//   ....[3]....
        /*06cc*/ 	.word	0x00000450


	//   ....[4]....
        /*06d0*/ 	.word	0x000005b0


	//   ....[5]....
        /*06d4*/ 	.word	0x000006d0


	//   ....[6]....
        /*06d8*/ 	.word	0x00000830


	//   ....[7]....
        /*06dc*/ 	.word	0x0000a8f0


	//   ....[8]....
        /*06e0*/ 	.word	0x00015ab0


	//   ....[9]....
        /*06e4*/ 	.word	0x00015b80


	//   ....[10]....
        /*06e8*/ 	.word	0x00016460


	//   ....[11]....
        /*06ec*/ 	.word	0x000164e0


	//   ....[12]....
        /*06f0*/ 	.word	0x0001bcd0


	//   ....[13]....
        /*06f4*/ 	.word	0x0001bdd0


	//   ....[14]....
        /*06f8*/ 	.word	0x0001c500


	//   ....[15]....
        /*06fc*/ 	.word	0x0001c560


	//   ....[16]....
        /*0700*/ 	.word	0x000215c0


	//   ....[17]....
        /*0704*/ 	.word	0x000215e0


	//   ....[18]....
        /*0708*/ 	.word	0x00021a20


	//   ....[19]....
        /*070c*/ 	.word	0x00021a50


	//   ....[20]....
        /*0710*/ 	.word	0x000230a0


	//   ....[21]....
        /*0714*/ 	.word	0x00023110


	//   ....[22]....
        /*0718*/ 	.word	0x00023140


	//   ....[23]....
        /*071c*/ 	.word	0x00023150


	//   ....[24]....
        /*0720*/ 	.word	0x00025cf0


	//   ....[25]....
        /*0724*/ 	.word	0x00025e70


	//   ....[26]....
        /*0728*/ 	.word	0x00025ea0


	//   ....[27]....
        /*072c*/ 	.word	0x00025ee0


	//   ....[28]....
        /*0730*/ 	.word	0x00025f40


	//   ....[29]....
        /*0734*/ 	.word	0x00025fa0


	//   ....[30]....
        /*0738*/ 	.word	0x00025ff0


	//   ....[31]....
        /*073c*/ 	.word	0x000261a0


	//   ....[32]....
        /*0740*/ 	.word	0x00026200


	//   ....[33]....
        /*0744*/ 	.word	0x00026240


	//   ....[34]....
        /*0748*/ 	.word	0x00026280


	//   ....[35]....
        /*074c*/ 	.word	0x000262b0


	//   ....[36]....
        /*0750*/ 	.word	0x000262e0


	//   ....[37]....
        /*0754*/ 	.word	0x00026370


	//   ....[38]....
        /*0758*/ 	.word	0x000263d0


	//   ....[39]....
        /*075c*/ 	.word	0x00026460


	//   ....[40]....
        /*0760*/ 	.word	0x0002af90


	//   ....[41]....
        /*0764*/ 	.word	0x0002afa0


	//   ....[42]....
        /*0768*/ 	.word	0x0002b0b0


	//   ....[43]....
        /*076c*/ 	.word	0x0002b110


	//   ....[44]....
        /*0770*/ 	.word	0x0002b150


	//   ....[45]....
        /*0774*/ 	.word	0x0002b190


	//   ....[46]....
        /*0778*/ 	.word	0x0002b1c0


	//   ....[47]....
        /*077c*/ 	.word	0x0002b1f0


	//   ....[48]....
        /*0780*/ 	.word	0x0002b380


	//   ....[49]....
        /*0784*/ 	.word	0x0002b3e0


	//   ....[50]....
        /*0788*/ 	.word	0x0002b420


	//   ....[51]....
        /*078c*/ 	.word	0x0002b460


	//   ....[52]....
        /*0790*/ 	.word	0x0002b490


	//   ....[53]....
        /*0794*/ 	.word	0x0002b4c0


	//   ....[54]....
        /*0798*/ 	.word	0x0002b580


	//   ....[55]....
        /*079c*/ 	.word	0x0002b5a0


	//   ....[56]....
        /*07a0*/ 	.word	0x0002b610


	//   ....[57]....
        /*07a4*/ 	.word	0x0002bca0


	//   ....[58]....
        /*07a8*/ 	.word	0x0002c100


	//   ....[59]....
        /*07ac*/ 	.word	0x0002c1a0


	//   ....[60]....
        /*07b0*/ 	.word	0x0002c240


	//   ....[61]....
        /*07b4*/ 	.word	0x0002c2e0


	//   ....[62]....
        /*07b8*/ 	.word	0x0002c380


	//   ....[63]....
        /*07bc*/ 	.word	0x0002c420


	//   ....[64]....
        /*07c0*/ 	.word	0x0002c4c0


	//   ....[65]....
        /*07c4*/ 	.word	0x0002c560


	//   ....[66]....
        /*07c8*/ 	.word	0x0002c650


	//   ....[67]....
        /*07cc*/ 	.word	0x0002c6f0


	//   ....[68]....
        /*07d0*/ 	.word	0x0002c790


	//   ....[69]....
        /*07d4*/ 	.word	0x0002c830


	//   ....[70]....
        /*07d8*/ 	.word	0x0002c8d0


	//   ....[71]....
        /*07dc*/ 	.word	0x0002c970


	//   ....[72]....
        /*07e0*/ 	.word	0x0002ca10


	//   ....[73]....
        /*07e4*/ 	.word	0x0002cab0


	//   ....[74]....
        /*07e8*/ 	.word	0x0002cdb0


	//   ....[75]....
        /*07ec*/ 	.word	0x0002d090


	//   ....[76]....
        /*07f0*/ 	.word	0x0002d4b0


	//   ....[77]....
        /*07f4*/ 	.word	0x0002d540


	//   ....[78]....
        /*07f8*/ 	.word	0x0002d5e0


	//   ....[79]....
        /*07fc*/ 	.word	0x0002d690


	//   ....[80]....
        /*0800*/ 	.word	0x0002d710


	//   ....[81]....
        /*0804*/ 	.word	0x0002d790


	//   ....[82]....
        /*0808*/ 	.word	0x0002d810


	//   ....[83]....
        /*080c*/ 	.word	0x0002d890


	//   ....[84]....
        /*0810*/ 	.word	0x0002d920


	//   ....[85]....
        /*0814*/ 	.word	0x0002d9d0


	//   ....[86]....
        /*0818*/ 	.word	0x0002da50


	//   ....[87]....
        /*081c*/ 	.word	0x0002dad0


	//   ....[88]....
        /*0820*/ 	.word	0x0002db50


	//   ....[89]....
        /*0824*/ 	.word	0x0002dbd0


	//   ....[90]....
        /*0828*/ 	.word	0x0002dc40


	//   ....[91]....
        /*082c*/ 	.word	0x0002dce0


	//   ....[92]....
        /*0830*/ 	.word	0x0002dd70


	//   ....[93]....
        /*0834*/ 	.word	0x0002dea0


	//----- nvinfo : EIATTR_REG_RECONFIG
	.align		4
.L_359:
        /*0838*/ 	.byte	0x01, 0x54
	.zero		2


	//----- nvinfo : EIATTR_SYSCALL_OFFSETS
	.align		4
        /*083c*/ 	.byte	0x04, 0x46
        /*083e*/ 	.short	(.L_361 - .L_360)


	//   ....[0]....
.L_360:
        /*0840*/ 	.word	0x00001a70


	//   ....[1]....
        /*0844*/ 	.word	0x00001bc0


	//   ....[2]....
        /*0848*/ 	.word	0x0000aa90


	//   ....[3]....
        /*084c*/ 	.word	0x0000af30


	//   ....[4]....
        /*0850*/ 	.word	0x000280e0


	//   ....[5]....
        /*0854*/ 	.word	0x00028220


	//   ....[6]....
        /*0858*/ 	.word	0x00028320


	//----- nvinfo : EIATTR_MBARRIER_INSTR_OFFSETS
	.align		4
.L_361:
        /*085c*/ 	.byte	0x04, 0x39
        /*085e*/ 	.short	(.L_363 - .L_362)


	//   ....[0]....
.L_362:
        /*0860*/ 	.word	0x00000300
        /*0864*/ 	.word	0x000000ff
        /*0868*/ 	.word	0x00036800
        /*086c*/ 	.short	0x0100
        /*086e*/ 	.byte	0x08
	.zero		1


	//   ....[1]....
        /*0870*/ 	.word	0x00000310
        /*0874*/ 	.word	0x000000ff
        /*0878*/ 	.word	0x00036820
        /*087c*/ 	.short	0x0100
        /*087e*/ 	.byte	0x08
	.zero		1


	//   ....[2]....
        /*0880*/ 	.word	0x00000400
        /*0884*/ 	.word	0x000000ff
        /*0888*/ 	.word	0x00036830
        /*088c*/ 	.short	0x0100
        /*088e*/ 	.byte	0x08
	.zero		1


	//   ....[3]....
        /*0890*/ 	.word	0x00000410
        /*0894*/ 	.word	0x000000ff
        /*0898*/ 	.word	0x00036840
        /*089c*/ 	.short	0x0100
        /*089e*/ 	.byte	0x08
	.zero		1


	//   ....[4]....
        /*08a0*/ 	.word	0x00000420
        /*08a4*/ 	.word	0x000000ff
        /*08a8*/ 	.word	0x00036838
        /*08ac*/ 	.short	0x0100
        /*08ae*/ 	.byte	0x08
	.zero		1


	//   ....[5]....
        /*08b0*/ 	.word	0x00000430
        /*08b4*/ 	.word	0x000000ff
        /*08b8*/ 	.word	0x00036848
        /*08bc*/ 	.short	0x0100
        /*08be*/ 	.byte	0x08
	.zero		1


	//   ....[6]....
        /*08c0*/ 	.word	0x00000560
        /*08c4*/ 	.word	0x000000ff
        /*08c8*/ 	.word	0x00036850
        /*08cc*/ 	.short	0x0100
        /*08ce*/ 	.byte	0x08
	.zero		1


	//   ....[7]....
        /*08d0*/ 	.word	0x00000570
        /*08d4*/ 	.word	0x000000ff
        /*08d8*/ 	.word	0x00036860
        /*08dc*/ 	.short	0x0100
        /*08de*/ 	.byte	0x08
	.zero		1


	//   ....[8]....
        /*08e0*/ 	.word	0x00000580
        /*08e4*/ 	.word	0x000000ff
        /*08e8*/ 	.word	0x00036858
        /*08ec*/ 	.short	0x0100
        /*08ee*/ 	.byte	0x08
	.zero		1


	//   ....[9]....
        /*08f0*/ 	.word	0x00000590
        /*08f4*/ 	.word	0x000000ff
        /*08f8*/ 	.word	0x00036868
        /*08fc*/ 	.short	0x0100
        /*08fe*/ 	.byte	0x08
	.zero		1


	//   ....[10]....
        /*0900*/ 	.word	0x00000680
        /*0904*/ 	.word	0x000000ff
        /*0908*/ 	.word	0x00036870
        /*090c*/ 	.short	0x0100
        /*090e*/ 	.byte	0x06
	.zero		1


	//   ....[11]....
        /*0910*/ 	.word	0x00000690
        /*0914*/ 	.word	0x000000ff
        /*0918*/ 	.word	0x00036880
        /*091c*/ 	.short	0x0100
        /*091e*/ 	.byte	0x06
	.zero		1


	//   ....[12]....
        /*0920*/ 	.word	0x000006a0
        /*0924*/ 	.word	0x000000ff
        /*0928*/ 	.word	0x00036878
        /*092c*/ 	.short	0x0100
        /*092e*/ 	.byte	0x06
	.zero		1


	//   ....[13]....
        /*0930*/ 	.word	0x000006b0
        /*0934*/ 	.word	0x000000ff
        /*0938*/ 	.word	0x00036888
        /*093c*/ 	.short	0x0100
        /*093e*/ 	.byte	0x06
	.zero		1


	//   ....[14]....
        /*0940*/ 	.word	0x000007e0
        /*0944*/ 	.word	0x000000ff
        /*0948*/ 	.word	0x00036890
        /*094c*/ 	.short	0x0100
        /*094e*/ 	.byte	0x08
	.zero		1


	//   ....[15]....
        /*0950*/ 	.word	0x000007f0
        /*0954*/ 	.word	0x000000ff
        /*0958*/ 	.word	0x000368a0
        /*095c*/ 	.short	0x0100
        /*095e*/ 	.byte	0x08
	.zero		1


	//   ....[16]....
        /*0960*/ 	.word	0x00000800
        /*0964*/ 	.word	0x000000ff
        /*0968*/ 	.word	0x00036898
        /*096c*/ 	.short	0x0100
        /*096e*/ 	.byte	0x08
	.zero		1


	//   ....[17]....
        /*0970*/ 	.word	0x00000810
        /*0974*/ 	.word	0x000000ff
        /*0978*/ 	.word	0x000368a8
        /*097c*/ 	.short	0x0100
        /*097e*/ 	.byte	0x08
	.zero		1


	//   ....[18]....
        /*0980*/ 	.word	0x00000940
        /*0984*/ 	.word	0x000000ff
        /*0988*/ 	.word	0x000368b0
        /*098c*/ 	.short	0x0100
        /*098e*/ 	.byte	0x08
	.zero		1


	//   ....[19]....
        /*0990*/ 	.word	0x00000950
        /*0994*/ 	.word	0x000000ff
        /*0998*/ 	.word	0x000368c0
        /*099c*/ 	.short	0x0100
        /*099e*/ 	.byte	0x08
	.zero		1


	//   ....[20]....
        /*09a0*/ 	.word	0x00000960
        /*09a4*/ 	.word	0x000000ff
        /*09a8*/ 	.word	0x000368b8
        /*09ac*/ 	.short	0x0100
        /*09ae*/ 	.byte	0x08
	.zero		1


	//   ....[21]....
        /*09b0*/ 	.word	0x00000970
        /*09b4*/ 	.word	0x000000ff
        /*09b8*/ 	.word	0x000368c8
        /*09bc*/ 	.short	0x0100
        /*09be*/ 	.byte	0x08
	.zero		1


	//   ....[22]....
        /*09c0*/ 	.word	0x000037b0
        /*09c4*/ 	.word	0x0000002b
        /*09c8*/ 	.word	0x00036890
        /*09cc*/ 	.short	0x010a
        /*09ce*/ 	.byte	0x3f
	.zero		1


	//   ....[23]....
        /*09d0*/ 	.word	0x00006a50
        /*09d4*/ 	.word	0x0000002b
        /*09d8*/ 	.word	0x00036890
        /*09dc*/ 	.short	0x010a
        /*09de*/ 	.byte	0x3f
	.zero		1


	//   ....[24]....
        /*09e0*/ 	.word	0x00009a20
        /*09e4*/ 	.word	0x0000002b
        /*09e8*/ 	.word	0x00036890
        /*09ec*/ 	.short	0x010a
        /*09ee*/ 	.byte	0x3f
	.zero		1


	//   ....[25]....
        /*09f0*/ 	.word	0x00009df0
        /*09f4*/ 	.word	0x0000002c
        /*09f8*/ 	.word	0x00000000
        /*09fc*/ 	.short	0x0101
        /*09fe*/ 	.byte	0x3f
	.zero		1


	//   ....[26]....
        /*0a00*/ 	.word	0x00009e30
        /*0a04*/ 	.word	0x0000002b
        /*0a08*/ 	.word	0x000368b0
        /*0a0c*/ 	.short	0x010a
        /*0a0e*/ 	.byte	0x3f
	.zero		1


	//   ....[27]....
        /*0a10*/ 	.word	0x0000a4a0
        /*0a14*/ 	.word	0x0000002b
        /*0a18*/ 	.word	0x00000000
        /*0a1c*/ 	.short	0x0101
        /*0a1e*/ 	.byte	0x3f
	.zero		1


	//   ....[28]....
        /*0a20*/ 	.word	0x0000ab10
        /*0a24*/ 	.word	0x00000012
        /*0a28*/ 	.word	0x00036800
        /*0a2c*/ 	.short	0x010a
        /*0a2e*/ 	.byte	0x3f
	.zero		1


	//   ....[29]....
        /*0a30*/ 	.word	0x0000ab60
        /*0a34*/ 	.word	0x00000012
        /*0a38*/ 	.word	0x00036800
        /*0a3c*/ 	.short	0x010a
        /*0a3e*/ 	.byte	0x3f
	.zero		1


	//   ....[30]....
        /*0a40*/ 	.word	0x0000bf00
        /*0a44*/ 	.word	0x00000012
        /*0a48*/ 	.word	0x00036800
        /*0a4c*/ 	.short	0x010a
        /*0a4e*/ 	.byte	0x3f
	.zero		1


	//   ....[31]....
        /*0a50*/ 	.word	0x0000f060
        /*0a54*/ 	.word	0x00000012
        /*0a58*/ 	.word	0x00036800
        /*0a5c*/ 	.short	0x010a
        /*0a5e*/ 	.byte	0x3f
	.zero		1


	//   ....[32]....
        /*0a60*/ 	.word	0x00011920
        /*0a64*/ 	.word	0x00000000
        /*0a68*/ 	.word	0x00036830
        /*0a6c*/ 	.short	0x010a
        /*0a6e*/ 	.byte	0x3f
	.zero		1


	//   ....[33]....
        /*0a70*/ 	.word	0x000119a0
        /*0a74*/ 	.word	0x00000000
        /*0a78*/ 	.word	0x00036830
        /*0a7c*/ 	.short	0x010a
        /*0a7e*/ 	.byte	0x3f
	.zero		1


	//   ....[34]....
        /*0a80*/ 	.word	0x000158d0
        /*0a84*/ 	.word	0x00000000
        /*0a88*/ 	.word	0x00000000
        /*0a8c*/ 	.short	0x0101
        /*0a8e*/ 	.byte	0x3f
	.zero		1


	//   ....[35]....
        /*0a90*/ 	.word	0x000175c0
        /*0a94*/ 	.word	0x0000000d
        /*0a98*/ 	.word	0x00036830
        /*0a9c*/ 	.short	0x010a
        /*0a9e*/ 	.byte	0x3f
	.zero		1


	//   ....[36]....
        /*0aa0*/ 	.word	0x00017640
        /*0aa4*/ 	.word	0x0000000d
        /*0aa8*/ 	.word	0x00036830
        /*0aac*/ 	.short	0x010a
        /*0aae*/ 	.byte	0x3f
	.zero		1


	//   ....[37]....
        /*0ab0*/ 	.word	0x0001ad40
        /*0ab4*/ 	.word	0x0000000b
        /*0ab8*/ 	.word	0x00036850
        /*0abc*/ 	.short	0x010a
        /*0abe*/ 	.byte	0x3f
	.zero		1


	//   ....[38]....
        /*0ac0*/ 	.word	0x0001ad90
        /*0ac4*/ 	.word	0x0000000b
        /*0ac8*/ 	.word	0x00036850
        /*0acc*/ 	.short	0x010a
        /*0ace*/ 	.byte	0x3f
	.zero		1


	//   ....[39]....
        /*0ad0*/ 	.word	0x0001cfb0
        /*0ad4*/ 	.word	0x0000000d
        /*0ad8*/ 	.word	0x00000000
        /*0adc*/ 	.short	0x0101
        /*0ade*/ 	.byte	0x3f
	.zero		1


	//   ....[40]....
        /*0ae0*/ 	.word	0x0001d020
        /*0ae4*/ 	.word	0x0000000d
        /*0ae8*/ 	.word	0x00000000
        /*0aec*/ 	.short	0x0101
        /*0aee*/ 	.byte	0x3f
	.zero		1


	//   ....[41]....
        /*0af0*/ 	.word	0x0001d2c0
        /*0af4*/ 	.word	0x00000004
        /*0af8*/ 	.word	0x00036830
        /*0afc*/ 	.short	0x010a
        /*0afe*/ 	.byte	0x3f
	.zero		1


	//   ....[42]....
        /*0b00*/ 	.word	0x0001d340
        /*0b04*/ 	.word	0x00000004
        /*0b08*/ 	.word	0x00036830
        /*0b0c*/ 	.short	0x010a
        /*0b0e*/ 	.byte	0x3f
	.zero		1


	//   ....[43]....
        /*0b10*/ 	.word	0x00020a20
        /*0b14*/ 	.word	0x0000000b
        /*0b18*/ 	.word	0x00036850
        /*0b1c*/ 	.short	0x010a
        /*0b1e*/ 	.byte	0x3f
	.zero		1


	//   ....[44]....
        /*0b20*/ 	.word	0x00020a70
        /*0b24*/ 	.word	0x0000000b
        /*0b28*/ 	.word	0x00036850
        /*0b2c*/ 	.short	0x010a
        /*0b2e*/ 	.byte	0x3f
	.zero		1


	//   ....[45]....
        /*0b30*/ 	.word	0x00022200
        /*0b34*/ 	.word	0x0000000f
        /*0b38*/ 	.word	0x00000000
        /*0b3c*/ 	.short	0x0101
        /*0b3e*/ 	.byte	0x3f
	.zero		1


	//   ....[46]....
        /*0b40*/ 	.word	0x00022260
        /*0b44*/ 	.word	0x0000000b
        /*0b48*/ 	.word	0x00000000
        /*0b4c*/ 	.short	0x0101
        /*0b4e*/ 	.byte	0x3f
	.zero		1


	//   ....[47]....
        /*0b50*/ 	.word	0x00022d10
        /*0b54*/ 	.word	0x0000000d
        /*0b58*/ 	.word	0x00036850
        /*0b5c*/ 	.short	0x010a
        /*0b5e*/ 	.byte	0x3f
	.zero		1


	//   ....[48]....
        /*0b60*/ 	.word	0x00022db0
        /*0b64*/ 	.word	0x0000000d
        /*0b68*/ 	.word	0x00036850
        /*0b6c*/ 	.short	0x010a
        /*0b6e*/ 	.byte	0x3f
	.zero		1


	//   ....[49]....
        /*0b70*/ 	.word	0x000232f0
        /*0b74*/ 	.word	0x0000000b
        /*0b78*/ 	.word	0x00000000
        /*0b7c*/ 	.short	0x0101
        /*0b7e*/ 	.byte	0x3f
	.zero		1


	//   ....[50]....
        /*0b80*/ 	.word	0x00024bb0
        /*0b84*/ 	.word	0x00000000
        /*0b88*/ 	.word	0x00000000
        /*0b8c*/ 	.short	0x0101
        /*0b8e*/ 	.byte	0x3f
	.zero		1


	//   ....[51]....
        /*0b90*/ 	.word	0x000271f0
        /*0b94*/ 	.word	0x00000009
        /*0b98*/ 	.word	0x00036820
        /*0b9c*/ 	.short	0x010a
        /*0b9e*/ 	.byte	0x3f
	.zero		1


	//   ....[52]....
        /*0ba0*/ 	.word	0x00027280
        /*0ba4*/ 	.word	0x00000005
        /*0ba8*/ 	.word	0x000368a0
        /*0bac*/ 	.short	0x010a
        /*0bae*/ 	.byte	0x3f
	.zero		1


	//   ....[53]....
        /*0bb0*/ 	.word	0x00027500
        /*0bb4*/ 	.word	0x00000005
        /*0bb8*/ 	.word	0x000368c0
        /*0bbc*/ 	.short	0x010a
        /*0bbe*/ 	.byte	0x3f
	.zero		1


	//   ....[54]....
        /*0bc0*/ 	.word	0x000278a0
        /*0bc4*/ 	.word	0x00000006
        /*0bc8*/ 	.word	0x000368a0
        /*0bcc*/ 	.short	0x010a
        /*0bce*/ 	.byte	0x3f
	.zero		1


	//   ....[55]....
        /*0bd0*/ 	.word	0x00027b00
        /*0bd4*/ 	.word	0x00000006
        /*0bd8*/ 	.word	0x000368c0
        /*0bdc*/ 	.short	0x010a
        /*0bde*/ 	.byte	0x3f
	.zero		1


	//   ....[56]....
        /*0be0*/ 	.word	0x00028a30
        /*0be4*/ 	.word	0x00000007
        /*0be8*/ 	.word	0x00036840
        /*0bec*/ 	.short	0x010a
        /*0bee*/ 	.byte	0x3f
	.zero		1


	//   ....[57]....
        /*0bf0*/ 	.word	0x00028fe0
        /*0bf4*/ 	.word	0x0000000a
        /*0bf8*/ 	.word	0x00036820
        /*0bfc*/ 	.short	0x010a
        /*0bfe*/ 	.byte	0x3f
	.zero		1


	//   ....[58]....
        /*0c00*/ 	.word	0x000292f0
        /*0c04*/ 	.word	0x00000007
        /*0c08*/ 	.word	0x00036840
        /*0c0c*/ 	.short	0x010a
        /*0c0e*/ 	.byte	0x3f
	.zero		1


	//   ....[59]....
        /*0c10*/ 	.word	0x000295f0
        /*0c14*/ 	.word	0x00000008
        /*0c18*/ 	.word	0x00000060
        /*0c1c*/ 	.short	0x010a
        /*0c1e*/ 	.byte	0x3f
	.zero		1


	//   ....[60]....
        /*0c20*/ 	.word	0x00029c00
        /*0c24*/ 	.word	0x00000002
        /*0c28*/ 	.word	0x00036840
        /*0c2c*/ 	.short	0x010a
        /*0c2e*/ 	.byte	0x3f
	.zero		1


	//   ....[61]....
        /*0c30*/ 	.word	0x00029f00
        /*0c34*/ 	.word	0x00000003
        /*0c38*/ 	.word	0x00000060
        /*0c3c*/ 	.short	0x010a
        /*0c3e*/ 	.byte	0x3f
	.zero		1


	//   ....[62]....
        /*0c40*/ 	.word	0x0002a420
        /*0c44*/ 	.word	0x00000002
        /*0c48*/ 	.word	0x00036840
        /*0c4c*/ 	.short	0x010a
        /*0c4e*/ 	.byte	0x3f
	.zero		1


	//   ....[63]....
        /*0c50*/ 	.word	0x0002a730
        /*0c54*/ 	.word	0x00000002
        /*0c58*/ 	.word	0x00000060
        /*0c5c*/ 	.short	0x010a
        /*0c5e*/ 	.byte	0x3f
	.zero		1


	//   ....[64]....
        /*0c60*/ 	.word	0x0002abe0
        /*0c64*/ 	.word	0x00000003
        /*0c68*/ 	.word	0x00036860
        /*0c6c*/ 	.short	0x010a
        /*0c6e*/ 	.byte	0x3f
	.zero		1


	//   ....[65]....
        /*0c70*/ 	.word	0x0002bc20
        /*0c74*/ 	.word	0x00000000
        /*0c78*/ 	.word	0x00036820
        /*0c7c*/ 	.short	0x010a
        /*0c7e*/ 	.byte	0x3f
	.zero		1


	//   ....[66]....
        /*0c80*/ 	.word	0x0002bdf0
        /*0c84*/ 	.word	0x00000006
        /*0c88*/ 	.word	0x00000000
        /*0c8c*/ 	.short	0x010a
        /*0c8e*/ 	.byte	0x3f
	.zero		1


	//   ....[67]....
        /*0c90*/ 	.word	0x0002be60
        /*0c94*/ 	.word	0x00000007
        /*0c98*/ 	.word	0x00000000
        /*0c9c*/ 	.short	0x010a
        /*0c9e*/ 	.byte	0x3f
	.zero		1


	//   ....[68]....
        /*0ca0*/ 	.word	0x0002bed0
        /*0ca4*/ 	.word	0x00000004
        /*0ca8*/ 	.word	0x00000000
        /*0cac*/ 	.short	0x010a
        /*0cae*/ 	.byte	0x3f
	.zero		1


	//   ....[69]....
        /*0cb0*/ 	.word	0x0002bf00
        /*0cb4*/ 	.word	0x00000003
        /*0cb8*/ 	.word	0x00000000
        /*0cbc*/ 	.short	0x010a
        /*0cbe*/ 	.byte	0x3f
	.zero		1


	//   ....[70]....
        /*0cc0*/ 	.word	0x0002bf60
        /*0cc4*/ 	.word	0x0000002b
        /*0cc8*/ 	.word	0x00036890
        /*0ccc*/ 	.short	0x010a
        /*0cce*/ 	.byte	0x3f
	.zero		1


	//   ....[71]....
        /*0cd0*/ 	.word	0x0002bfb0
        /*0cd4*/ 	.word	0x0000002b
        /*0cd8*/ 	.word	0x00036890
        /*0cdc*/ 	.short	0x010a
        /*0cde*/ 	.byte	0x3f
	.zero		1


	//   ....[72]....
        /*0ce0*/ 	.word	0x0002c000
        /*0ce4*/ 	.word	0x0000002b
        /*0ce8*/ 	.word	0x00036890
        /*0cec*/ 	.short	0x010a
        /*0cee*/ 	.byte	0x3f
	.zero		1


	//   ....[73]....
        /*0cf0*/ 	.word	0x0002c050
        /*0cf4*/ 	.word	0x0000002b
        /*0cf8*/ 	.word	0x000368b0
        /*0cfc*/ 	.short	0x010a
        /*0cfe*/ 	.byte	0x3f
	.zero		1


	//   ....[74]....
        /*0d00*/ 	.word	0x0002c5a0
        /*0d04*/ 	.word	0x00000012
        /*0d08*/ 	.word	0x00036800
        /*0d0c*/ 	.short	0x010a
        /*0d0e*/ 	.byte	0x3f
	.zero		1


	//   ....[75]....
        /*0d10*/ 	.word	0x0002caf0
        /*0d14*/ 	.word	0x00000012
        /*0d18*/ 	.word	0x00036800
        /*0d1c*/ 	.short	0x010a
        /*0d1e*/ 	.byte	0x3f
	.zero		1


	//   ....[76]....
        /*0d20*/ 	.word	0x0002cb40
        /*0d24*/ 	.word	0x00000000
        /*0d28*/ 	.word	0x00036830
        /*0d2c*/ 	.short	0x010a
        /*0d2e*/ 	.byte	0x3f
	.zero		1


	//   ....[77]....
        /*0d30*/ 	.word	0x0002cb90
        /*0d34*/ 	.word	0x0000000d
        /*0d38*/ 	.word	0x00036830
        /*0d3c*/ 	.short	0x010a
        /*0d3e*/ 	.byte	0x3f
	.zero		1


	//   ....[78]....
        /*0d40*/ 	.word	0x0002cbe0
        /*0d44*/ 	.word	0x0000000b
        /*0d48*/ 	.word	0x00036850
        /*0d4c*/ 	.short	0x010a
        /*0d4e*/ 	.byte	0x3f
	.zero		1


	//   ....[79]....
        /*0d50*/ 	.word	0x0002cc30
        /*0d54*/ 	.word	0x00000004
        /*0d58*/ 	.word	0x00036830
        /*0d5c*/ 	.short	0x010a
        /*0d5e*/ 	.byte	0x3f
	.zero		1


	//   ....[80]....
        /*0d60*/ 	.word	0x0002cc80
        /*0d64*/ 	.word	0x0000000b
        /*0d68*/ 	.word	0x00036850
        /*0d6c*/ 	.short	0x010a
        /*0d6e*/ 	.byte	0x3f
	.zero		1


	//   ....[81]....
        /*0d70*/ 	.word	0x0002ccd0
        /*0d74*/ 	.word	0x0000000d
        /*0d78*/ 	.word	0x00036850
        /*0d7c*/ 	.short	0x010a
        /*0d7e*/ 	.byte	0x3f
	.zero		1


	//   ....[82]....
        /*0d80*/ 	.word	0x0002ce70
        /*0d84*/ 	.word	0x00000009
        /*0d88*/ 	.word	0x00036820
        /*0d8c*/ 	.short	0x010a
        /*0d8e*/ 	.byte	0x3f
	.zero		1


	//   ....[83]....
        /*0d90*/ 	.word	0x0002cec0
        /*0d94*/ 	.word	0x00000005
        /*0d98*/ 	.word	0x000368a0
        /*0d9c*/ 	.short	0x010a
        /*0d9e*/ 	.byte	0x3f
	.zero		1


	//   ....[84]....
        /*0da0*/ 	.word	0x0002cf10
        /*0da4*/ 	.word	0x00000005
        /*0da8*/ 	.word	0x000368c0
        /*0dac*/ 	.short	0x010a
        /*0dae*/ 	.byte	0x3f
	.zero		1


	//   ....[85]....
        /*0db0*/ 	.word	0x0002cf60
        /*0db4*/ 	.word	0x00000006
        /*0db8*/ 	.word	0x000368a0
        /*0dbc*/ 	.short	0x010a
        /*0dbe*/ 	.byte	0x3f
	.zero		1


	//   ....[86]....
        /*0dc0*/ 	.word	0x0002cfb0
        /*0dc4*/ 	.word	0x00000006
        /*0dc8*/ 	.word	0x000368c0
        /*0dcc*/ 	.short	0x010a
        /*0dce*/ 	.byte	0x3f
	.zero		1


	//   ....[87]....
        /*0dd0*/ 	.word	0x0002d150
        /*0dd4*/ 	.word	0x00000007
        /*0dd8*/ 	.word	0x00036840
        /*0ddc*/ 	.short	0x010a
        /*0dde*/ 	.byte	0x3f
	.zero		1


	//   ....[88]....
        /*0de0*/ 	.word	0x0002d1d0
        /*0de4*/ 	.word	0x00000003
        /*0de8*/ 	.word	0x00036820
        /*0dec*/ 	.short	0x010a
        /*0dee*/ 	.byte	0x3f
	.zero		1


	//   ....[89]....
        /*0df0*/ 	.word	0x0002d220
        /*0df4*/ 	.word	0x00000007
        /*0df8*/ 	.word	0x00036840
        /*0dfc*/ 	.short	0x010a
        /*0dfe*/ 	.byte	0x3f
	.zero		1


	//   ....[90]....
        /*0e00*/ 	.word	0x0002d270
        /*0e04*/ 	.word	0x00000008
        /*0e08*/ 	.word	0x00000060
        /*0e0c*/ 	.short	0x010a
        /*0e0e*/ 	.byte	0x3f
	.zero		1


	//   ....[91]....
        /*0e10*/ 	.word	0x0002d2c0
        /*0e14*/ 	.word	0x00000002
        /*0e18*/ 	.word	0x00036840
        /*0e1c*/ 	.short	0x010a
        /*0e1e*/ 	.byte	0x3f
	.zero		1


	//   ....[92]....
        /*0e20*/ 	.word	0x0002d310
        /*0e24*/ 	.word	0x00000003
        /*0e28*/ 	.word	0x00000060
        /*0e2c*/ 	.short	0x010a
        /*0e2e*/ 	.byte	0x3f
	.zero		1


	//   ....[93]....
        /*0e30*/ 	.word	0x0002d360
        /*0e34*/ 	.word	0x00000002
        /*0e38*/ 	.word	0x00036840
        /*0e3c*/ 	.short	0x010a
        /*0e3e*/ 	.byte	0x3f
	.zero		1


	//   ....[94]....
        /*0e40*/ 	.word	0x0002d3b0
        /*0e44*/ 	.word	0x00000002
        /*0e48*/ 	.word	0x00000060
        /*0e4c*/ 	.short	0x010a
        /*0e4e*/ 	.byte	0x3f
	.zero		1


	//   ....[95]....
        /*0e50*/ 	.word	0x0002d400
        /*0e54*/ 	.word	0x00000003
        /*0e58*/ 	.word	0x00036860
        /*0e5c*/ 	.short	0x010a
        /*0e5e*/ 	.byte	0x3f
	.zero		1


	//   ....[96]....
        /*0e60*/ 	.word	0x0002ddc0
        /*0e64*/ 	.word	0x00000000
        /*0e68*/ 	.word	0x00036820
        /*0e6c*/ 	.short	0x010a
        /*0e6e*/ 	.byte	0x3f
	.zero		1


	//   ....[97]....
        /*0e70*/ 	.word	0x0002df60
        /*0e74*/ 	.word	0x00000006
        /*0e78*/ 	.word	0x00000000
        /*0e7c*/ 	.short	0x010a
        /*0e7e*/ 	.byte	0x3f
	.zero		1


	//   ....[98]....
        /*0e80*/ 	.word	0x0002dfb0
        /*0e84*/ 	.word	0x00000007
        /*0e88*/ 	.word	0x00000000
        /*0e8c*/ 	.short	0x010a
        /*0e8e*/ 	.byte	0x3f
	.zero		1


	//   ....[99]....
        /*0e90*/ 	.word	0x0002e000
        /*0e94*/ 	.word	0x00000004
        /*0e98*/ 	.word	0x00000000
        /*0e9c*/ 	.short	0x010a
        /*0e9e*/ 	.byte	0x3f
	.zero		1


	//----- nvinfo : EIATTR_NUM_MBARRIERS
	.align		4
.L_363:
        /*0ea0*/ 	.byte	0x03, 0x38
        /*0ea2*/ 	.short	0x0016


	//----- nvinfo : EIATTR_EXIT_INSTR_OFFSETS
	.align		4
        /*0ea4*/ 	.byte	0x04, 0x1c
        /*0ea6*/ 	.short	(.L_365 - .L_364)


	//   ....[0]....
.L_364:
        /*0ea8*/ 	.word	0x0002bf50


	//----- nvinfo : EIATTR_MAX_THREADS
	.align		4
.L_365:
        /*0eac*/ 	.byte	0x04, 0x05
        /*0eae*/ 	.short	(.L_367 - .L_366)
.L_366:
        /*0eb0*/ 	.word	0x00000180
        /*0eb4*/ 	.word	0x00000001
        /*0eb8*/ 	.word	0x00000001


	//----- nvinfo : EIATTR_CRS_STACK_SIZE
	.align		4
.L_367:
        /*0ebc*/ 	.byte	0x04, 0x1e
        /*0ebe*/ 	.short	(.L_369 - .L_368)
.L_368:
        /*0ec0*/ 	.word	0x00000000


	//----- nvinfo : EIATTR_CBANK_PARAM_SIZE
	.align		4
.L_369:
        /*0ec4*/ 	.byte	0x03, 0x19
        /*0ec6*/ 	.short	0x0a70


	//----- nvinfo : EIATTR_PARAM_CBANK
	.align		4
        /*0ec8*/ 	.byte	0x04, 0x0a
        /*0eca*/ 	.short	(.L_371 - .L_370)
	.align		4
.L_370:
        /*0ecc*/ 	.word	index@(.nv.constant0._ZN7cutlass13device_kernelIN5flash11enable_sm90INS1_16FlashAttnFwdSm90INS1_25CollectiveMainloopFwdSm90ILi2EN4cute5tupleIJNS5_1CILi1EEES8_S8_EEENS6_IJNS7_ILi128EEENS7_ILi112EEENS7_ILi192EEEEEELi192ENS_6half_tEfNS_4arch4Sm90ELb1ELb0ELb1ELb1ELb0ELb1ELb0ELb1ELb1ELb0ELb0ELb0EEENS1_21CollectiveEpilogueFwdINS6_IJSA_SC_SB_EEES9_SE_SG_Li256ELb1ELb0ELb0ELb0EEENS1_36VarlenDynamicPersistentTileSchedulerILi128ELi112ELi256ELi32ELb0ELb0ELb1ELb1ELb1ELb1EEEEEEEEEvNT_6ParamsE)
        /*0ed0*/ 	.short	0x0210
        /*0ed2*/ 	.short	0x0a70


	//----- nvinfo : EIATTR_SW_WAR
	.align		4
.L_371:
        /*0ed4*/ 	.byte	0x04, 0x36
        /*0ed6*/ 	.short	(.L_373 - .L_372)
.L_372:
        /*0ed8*/ 	.word	0x00000008
.L_373:


//--------------------- .nv.callgraph             --------------------------
	.section	.nv.callgraph,"",@"SHT_CUDA_CALLGRAPH"
	.align	4
	.sectionentsize	8
	.align		4
        /*0000*/ 	.word	0x00000000
	.align		4
        /*0004*/ 	.word	0xffffffff
	.align		4
        /*0008*/ 	.word	index@(_ZN7cutlass13device_kernelIN5flash11enable_sm90INS1_16FlashAttnFwdSm90INS1_25CollectiveMainloopFwdSm90ILi2EN4cute5tupleIJNS5_1CILi1EEES8_S8_EEENS6_IJNS7_ILi128EEENS7_ILi112EEENS7_ILi192EEEEEELi192ENS_6half_tEfNS_4arch4Sm90ELb0ELb0ELb1ELb0ELb0ELb0ELb0ELb1ELb1ELb0ELb0ELb0EEENS1_21CollectiveEpilogueFwdINS6_IJSA_SC_SB_EEES9_SE_SG_Li256ELb0ELb0ELb0ELb0EEENS1_29StaticPersistentTileSchedulerILb0EEEEEEEEEvNT_6ParamsE)
	.align		4
        /*000c*/ 	.word	index@(__assertfail)
	.align		4
        /*0010*/ 	.word	index@(_ZN7cutlass13device_kernelIN5flash11enable_sm90INS1_16FlashAttnFwdSm90INS1_25CollectiveMainloopFwdSm90ILi2EN4cute5tupleIJNS5_1CILi2EEENS7_ILi1EEES9_EEENS6_IJNS7_ILi128EEENS7_ILi112EEENS7_ILi192EEEEEELi192ENS_6half_tEfNS_4arch4Sm90ELb0ELb0ELb1ELb0ELb0ELb0ELb0ELb1ELb1ELb0ELb0ELb0EEENS1_21CollectiveEpilogueFwdINS6_IJSB_SD_SC_EEESA_SF_SH_Li256ELb0ELb0ELb0ELb0EEENS1_29StaticPersistentTileSchedulerILb0EEEEEEEEEvNT_6ParamsE)
	.align		4
        /*0014*/ 	.word	index@(__assertfail)
	.align		4
        /*0018*/ 	.word	index@(_ZN7cutlass13device_kernelIN5flash11enable_sm90INS1_16FlashAttnFwdSm90INS1_25CollectiveMainloopFwdSm90ILi2EN4cute5tupleIJNS5_1CILi1EEES8_S8_EEENS6_IJNS7_ILi128EEENS7_ILi112EEENS7_ILi192EEEEEELi192ENS_6half_tEfNS_4arch4Sm90ELb0ELb0ELb1ELb1ELb0ELb0ELb0ELb1ELb1ELb0ELb0ELb0EEENS1_21CollectiveEpilogueFwdINS6_IJSA_SC_SB_EEES9_SE_SG_Li256ELb1ELb0ELb0ELb0EEENS1_36VarlenDynamicPersistentTileSchedulerILi128ELi112ELi256ELi32ELb0ELb0ELb1ELb0ELb1ELb1EEEEEEEEEvNT_6ParamsE)
	.align		4
        /*001c*/ 	.word	index@(__assertfail)
	.align		4
        /*0020*/ 	.word	index@(_ZN7cutlass13device_kernelIN5flash11enable_sm90INS1_16FlashAttnFwdSm90INS1_25CollectiveMainloopFwdSm90ILi2EN4cute5tupleIJNS5_1CILi1EEES8_S8_EEENS6_IJNS7_ILi128EEENS7_ILi112EEENS7_ILi192EEEEEELi192ENS_6half_tEfNS_4arch4Sm90ELb0ELb0ELb1ELb1ELb0ELb1ELb0ELb1ELb1ELb0ELb0ELb0EEENS1_21CollectiveEpilogueFwdINS6_IJSA_SC_SB_EEES9_SE_SG_Li256ELb1ELb0ELb0ELb0EEENS1_36VarlenDynamicPersistentTileSchedulerILi128ELi112ELi256ELi32ELb0ELb0ELb1ELb0ELb1ELb1EEEEEEEEEvNT_6ParamsE)
	.align		4
        /*0024*/ 	.word	index@(__assertfail)
	.align		4
        /*0028*/ 	.word	index@(_ZN7cutlass13device_kernelIN5flash11enable_sm90INS1_16FlashAttnFwdSm90INS1_25CollectiveMainloopFwdSm90ILi2EN4cute5tupleIJNS5_1CILi1EEES8_S8_EEENS6_IJNS7_ILi128EEENS7_ILi96EEENS7_ILi192EEEEEELi192ENS_6half_tEfNS_4arch4Sm90ELb0ELb1ELb1ELb0ELb0ELb0ELb0ELb1ELb1ELb0ELb0ELb0EEENS1_21CollectiveEpilogueFwdINS6_IJSA_SC_SB_EEES9_SE_SG_Li256ELb0ELb0ELb0ELb0EEENS1_30DynamicPersistentTileSchedulerILi256ELi32ELb0ELb0ELb1EEEEEEEEEvNT_6ParamsE)
	.align		4
        /*002c*/ 	.word	index@(__assertfail)
	.align		4
        /*0030*/ 	.word	index@(_ZN7cutlass13device_kernelIN5flash11enable_sm90INS1_16FlashAttnFwdSm90INS1_25CollectiveMainloopFwdSm90ILi2EN4cute5tupleIJNS5_1CILi1EEES8_S8_EEENS6_IJNS7_ILi128EEENS7_ILi96EEENS7_ILi192EEEEEELi192ENS_6half_tEfNS_4arch4Sm90ELb0ELb1ELb1ELb1ELb0ELb0ELb0ELb1ELb1ELb0ELb0ELb0EEENS1_21CollectiveEpilogueFwdINS6_IJSA_SC_SB_EEES9_SE_SG_Li256ELb1ELb0ELb0ELb0EEENS1_36VarlenDynamicPersistentTileSchedulerILi128ELi96ELi256ELi32ELb0ELb0ELb1ELb1ELb0ELb1EEEEEEEEEvNT_6ParamsE)
	.align		4
        /*0034*/ 	.word	index@(__assertfail)
	.align		4
        /*0038*/ 	.word	index@(_ZN7cutlass13device_kernelIN5flash11enable_sm90INS1_16FlashAttnFwdSm90INS1_25CollectiveMainloopFwdSm90ILi2EN4cute5tupleIJNS5_1CILi1EEES8_S8_EEENS6_IJNS7_ILi128EEENS7_ILi96EEENS7_ILi192EEEEEELi192ENS_6half_tEfNS_4arch4Sm90ELb0ELb1ELb1ELb1ELb0ELb1ELb0ELb1ELb1ELb0ELb0ELb0EEENS1_21CollectiveEpilogueFwdINS6_IJSA_SC_SB_EEES9_SE_SG_Li256ELb1ELb0ELb0ELb0EEENS1_36VarlenDynamicPersistentTileSchedulerILi128ELi96ELi256ELi32ELb0ELb0ELb1ELb1ELb0ELb1EEEEEEEEEvNT_6ParamsE)
	.align		4
        /*003c*/ 	.word	index@(__assertfail)
	.align		4
        /*0040*/ 	.word	index@(_ZN7cutlass13device_kernelIN5flash11enable_sm90INS1_16FlashAttnFwdSm90INS1_25CollectiveMainloopFwdSm90ILi2EN4cute5tupleIJNS5_1CILi1EEES8_S8_EEENS6_IJNS7_ILi128EEENS7_ILi112EEENS7_ILi192EEEEEELi192ENS_6half_tEfNS_4arch4Sm90ELb1ELb0ELb1ELb0ELb0ELb0ELb0ELb1ELb1ELb0ELb0ELb0EEENS1_21CollectiveEpilogueFwdINS6_IJSA_SC_SB_EEES9_SE_SG_Li256ELb0ELb0ELb0ELb0EEENS1_30DynamicPersistentTileSchedulerILi256ELi32ELb0ELb0ELb1EEEEEEEEEvNT_6ParamsE)
	.align		4
        /*0044*/ 	.word	index@(__assertfail)
	.align		4
        /*0048*/ 	.word	index@(_ZN7cutlass13device_kernelIN5flash11enable_sm90INS1_16FlashAttnFwdSm90INS1_25CollectiveMainloopFwdSm90ILi2EN4cute5tupleIJNS5_1CILi1EEES8_S8_EEENS6_IJNS7_ILi128EEENS7_ILi112EEENS7_ILi192EEEEEELi192ENS_6half_tEfNS_4arch4Sm90ELb1ELb0ELb1ELb1ELb0ELb0ELb0ELb1ELb1ELb0ELb0ELb0EEENS1_21CollectiveEpilogueFwdINS6_IJSA_SC_SB_EEES9_SE_SG_Li256ELb1ELb0ELb0ELb0EEENS1_36VarlenDynamicPersistentTileSchedulerILi128ELi112ELi256ELi32ELb0ELb0ELb1ELb1ELb1ELb1EEEEEEEEEvNT_6ParamsE)
	.align		4
        /*004c*/ 	.word	index@(__assertfail)
	.align		4
        /*0050*/ 	.word	index@(_ZN7cutlass13device_kernelIN5flash11enable_sm90INS1_16FlashAttnFwdSm90INS1_25CollectiveMainloopFwdSm90ILi2EN4cute5tupleIJNS5_1CILi1EEES8_S8_EEENS6_IJNS7_ILi128EEENS7_ILi112EEENS7_ILi192EEEEEELi192ENS_6half_tEfNS_4arch4Sm90ELb1ELb0ELb1ELb1ELb0ELb1ELb0ELb1ELb1ELb0ELb0ELb0EEENS1_21CollectiveEpilogueFwdINS6_IJSA_SC_SB_EEES9_SE_SG_Li256ELb1ELb0ELb0ELb0EEENS1_36VarlenDynamicPersistentTileSchedulerILi128ELi112ELi256ELi32ELb0ELb0ELb1ELb1ELb1ELb1EEEEEEEEEvNT_6ParamsE)
	.align		4
        /*0054*/ 	.word	index@(__assertfail)
	.align		4
        /*0058*/ 	.word	0x00000000
	.align		4
        /*005c*/ 	.word	0xfffffffe
	.align		4
        /*0060*/ 	.word	0x00000000
	.align		4
        /*0064*/ 	.word	0xfffffffd
	.align		4
        /*0068*/ 	.word	0x00000000
	.align		4
        /*006c*/ 	.word	0xfffffffc


//--------------------- .nv.constant4             --------------------------
	.section	.nv.constant4,"a",@progbits
	.align	8
	.align		8
.nv.constant4:
        /*0000*/ 	.dword	__assertfail
	.align		8
        /*0008*/ 	.dword	__unnamed_1
	.align		8
        /*0010*/ 	.dword	__unnamed_2
	.align		8
        /*0018*/ 	.dword	__unnamed_3
	.align		8
        /*0020*/ 	.dword	__unnamed_4
	.align		8
        /*0028*/ 	.dword	__unnamed_5
	.align		8
        /*0030*/ 	.dword	__unnamed_6
	.align		8
        /*0038*/ 	.dword	__unnamed_7
	.align		8
        /*0040*/ 	.dword	__unnamed_8
	.align		8
        /*0048*/ 	.dword	__unnamed_9
	.align		8
        /*0050*/ 	.dword	_ZN74_INTERNAL_0f67f349_38_flash_fwd_hdim192_fp16_softcap_sm90_cu_93b96ec2_36494cuda3std3__45__cpo5beginE
	.align		8
        /*0058*/ 	.dword	_ZN74_INTERNAL_0f67f349_38_flash_fwd_hdim192_fp16_softcap_sm90_cu_93b96ec2_36494cuda3std3__45__cpo3endE
	.align		8
        /*0060*/ 	.dword	_ZN74_INTERNAL_0f67f349_38_flash_fwd_hdim192_fp16_softcap_sm90_cu_93b96ec2_36494cuda3std3__45__cpo6cbeginE
	.align		8
        /*0068*/ 	.dword	_ZN74_INTERNAL_0f67f349_38_flash_fwd_hdim192_fp16_softcap_sm90_cu_93b96ec2_36494cuda3std3__45__cpo4cendE
	.align		8
        /*0070*/ 	.dword	_ZN74_INTERNAL_0f67f349_38_flash_fwd_hdim192_fp16_softcap_sm90_cu_93b96ec2_36494cuda3std3__476_GLOBAL__N__0f67f349_38_flash_fwd_hdim192_fp16_softcap_sm90_cu_93b96ec2_36496ignoreE
	.align		8
        /*0078*/ 	.dword	_ZN74_INTERNAL_0f67f349_38_flash_fwd_hdim192_fp16_softcap_sm90_cu_93b96ec2_36494cuda3std3__419piecewise_constructE
	.align		8
        /*0080*/ 	.dword	_ZN74_INTERNAL_0f67f349_38_flash_fwd_hdim192_fp16_softcap_sm90_cu_93b96ec2_36494cuda3std3__48in_placeE
	.align		8
        /*0088*/ 	.dword	_ZN74_INTERNAL_0f67f349_38_flash_fwd_hdim192_fp16_softcap_sm90_cu_93b96ec2_36494cuda3std6ranges3__45__cpo4swapE
	.align		8
        /*0090*/ 	.dword	_ZN74_INTERNAL_0f67f349_38_flash_fwd_hdim192_fp16_softcap_sm90_cu_93b96ec2_36494cuda3std6ranges3__45__cpo9iter_moveE
	.align		8
        /*0098*/ 	.dword	_ZN74_INTERNAL_0f67f349_38_flash_fwd_hdim192_fp16_softcap_sm90_cu_93b96ec2_36494cute7productE
	.align		8
        /*00a0*/ 	.dword	_ZN74_INTERNAL_0f67f349_38_flash_fwd_hdim192_fp16_softcap_sm90_cu_93b96ec2_36494cute1_E
	.align		8
        /*00a8*/ 	.dword	$str$23
	.align		8
        /*00b0*/ 	.dword	$str$24


//--------------------- .text._ZN7cutlass13device_kernelIN5flash11enable_sm90INS1_16FlashAttnFwdSm90INS1_25CollectiveMainloopFwdSm90ILi2EN4cute5tupleIJNS5_1CILi1EEES8_S8_EEENS6_IJNS7_ILi128EEENS7_ILi112EEENS7_ILi192EEEEEELi192ENS_6half_tEfNS_4arch4Sm90ELb0ELb0ELb1ELb0ELb0ELb0ELb0ELb1ELb1ELb0ELb0ELb0EEENS1_21CollectiveEpilogueFwdINS6_IJSA_SC_SB_EEES9_SE_SG_Li256ELb0ELb0ELb0ELb0EEENS1_29StaticPersistentTileSchedulerILb0EEEEEEEEEvNT_6ParamsE --------------------------
	.section	.text._ZN7cutlass13device_kernelIN5flash11enable_sm90INS1_16FlashAttnFwdSm90INS1_25CollectiveMainloopFwdSm90ILi2EN4cute5tupleIJNS5_1CILi1EEES8_S8_EEENS6_IJNS7_ILi128EEENS7_ILi112EEENS7_ILi192EEEEEELi192ENS_6half_tEfNS_4arch4Sm90ELb0ELb0ELb1ELb0ELb0ELb0ELb0ELb1ELb1ELb0ELb0ELb0EEENS1_21CollectiveEpilogueFwdINS6_IJSA_SC_SB_EEES9_SE_SG_Li256ELb0ELb0ELb0ELb0EEENS1_29StaticPersistentTileSchedulerILb0EEEEEEEEEvNT_6ParamsE,"ax",@progbits
	.align	128
.text._ZN7cutlass13device_kernelIN5flash11enable_sm90INS1_16FlashAttnFwdSm90INS1_25CollectiveMainloopFwdSm90ILi2EN4cute5tupleIJNS5_1CILi1EEES8_S8_EEENS6_IJNS7_ILi128EEENS7_ILi112EEENS7_ILi192EEEEEELi192ENS_6half_tEfNS_4arch4Sm90ELb0ELb0ELb1ELb0ELb0ELb0ELb0ELb1ELb1ELb0ELb0ELb0EEENS1_21CollectiveEpilogueFwdINS6_IJSA_SC_SB_EEES9_SE_SG_Li256ELb0ELb0ELb0ELb0EEENS1_29StaticPersistentTileSchedulerILb0EEEEEEEEEvNT_6ParamsE:
        .type           _ZN7cutlass13device_kernelIN5flash11enable_sm90INS1_16FlashAttnFwdSm90INS1_25CollectiveMainloopFwdSm90ILi2EN4cute5tupleIJNS5_1CILi1EEES8_S8_EEENS6_IJNS7_ILi128EEENS7_ILi112EEENS7_ILi192EEEEEELi192ENS_6half_tEfNS_4arch4Sm90ELb0ELb0ELb1ELb0ELb0ELb0ELb0ELb1ELb1ELb0ELb0ELb0EEENS1_21CollectiveEpilogueFwdINS6_IJSA_SC_SB_EEES9_SE_SG_Li256ELb0ELb0ELb0ELb0EEENS1_29StaticPersistentTileSchedulerILb0EEEEEEEEEvNT_6ParamsE,@function
        .size           _ZN7cutlass13device_kernelIN5flash11enable_sm90INS1_16FlashAttnFwdSm90INS1_25CollectiveMainloopFwdSm90ILi2EN4cute5tupleIJNS5_1CILi1EEES8_S8_EEENS6_IJNS7_ILi128EEENS7_ILi112EEENS7_ILi192EEEEEELi192ENS_6half_tEfNS_4arch4Sm90ELb0ELb0ELb1ELb0ELb0ELb0ELb0ELb1ELb1ELb0ELb0ELb0EEENS1_21CollectiveEpilogueFwdINS6_IJSA_SC_SB_EEES9_SE_SG_Li256ELb0ELb0ELb0ELb0EEENS1_29StaticPersistentTileSchedulerILb0EEEEEEEEEvNT_6ParamsE,(.L_x_2655 - _ZN7cutlass13device_kernelIN5flash11enable_sm90INS1_16FlashAttnFwdSm90INS1_25CollectiveMainloopFwdSm90ILi2EN4cute5tupleIJNS5_1CILi1EEES8_S8_EEENS6_IJNS7_ILi128EEENS7_ILi112EEENS7_ILi192EEEEEELi192ENS_6half_tEfNS_4arch4Sm90ELb0ELb0ELb1ELb0ELb0ELb0ELb0ELb1ELb1ELb0ELb0ELb0EEENS1_21CollectiveEpilogueFwdINS6_IJSA_SC_SB_EEES9_SE_SG_Li256ELb0ELb0ELb0ELb0EEENS1_29StaticPersistentTileSchedulerILb0EEEEEEEEEvNT_6ParamsE)
        .other          _ZN7cutlass13device_kernelIN5flash11enable_sm90INS1_16FlashAttnFwdSm90INS1_25CollectiveMainloopFwdSm90ILi2EN4cute5tupleIJNS5_1CILi1EEES8_S8_EEENS6_IJNS7_ILi128EEENS7_ILi112EEENS7_ILi192EEEEEELi192ENS_6half_tEfNS_4arch4Sm90ELb0ELb0ELb1ELb0ELb0ELb0ELb0ELb1ELb1ELb0ELb0ELb0EEENS1_21CollectiveEpilogueFwdINS6_IJSA_SC_SB_EEES9_SE_SG_Li256ELb0ELb0ELb0ELb0EEENS1_29StaticPersistentTileSchedulerILb0EEEEEEEEEvNT_6ParamsE,@"STO_CUDA_ENTRY STV_DEFAULT"
_ZN7cutlass13device_kernelIN5flash11enable_sm90INS1_16FlashAttnFwdSm90INS1_25CollectiveMainloopFwdSm90ILi2EN4cute5tupleIJNS5_1CILi1EEES8_S8_EEENS6_IJNS7_ILi128EEENS7_ILi112EEENS7_ILi192EEEEEELi192ENS_6half_tEfNS_4arch4Sm90ELb0ELb0ELb1ELb0ELb0ELb0ELb0ELb1ELb1ELb0ELb0ELb0EEENS1_21CollectiveEpilogueFwdINS6_IJSA_SC_SB_EEES9_SE_SG_Li256ELb0ELb0ELb0ELb0EEENS1_29StaticPersistentTileSchedulerILb0EEEEEEEEEvNT_6ParamsE:
[----:B------:R-:W1:Y:S02]  /*0000*/  LDC R1, c[0x0][0x28] ;  /* 0x00000a00ff017b82 */ /* 0x000e640000000800 */
[----:B-1----:R-:W-:Y:S01]  /*0010*/  VIADD R1, R1, 0xffffffe0 ;  /* 0xffffffe001017836 */ /* 0x002fe20000000000 */
[----:B------:R-:W1:Y:S01]  /*0020*/  S2R R4, SR_TID.X ;  /* 0x0000000000047919 */ /* 0x000e620000002100 */
[----:B------:R-:W-:Y:S01]  /*0030*/  ELECT P0, URZ, PT ;  /* 0x00000000003f782f */ /* 0x000fe20003800000 */
[----:B------:R-:W-:Y:S01]  /*0040*/  BSSY B0, `(.L_x_0) ;  /* 0x0000014000007945 */ /* 0x000fe20003800000 */
[----:B-1----:R-:W-:-:S05]  /*0050*/  SHF.R.U32.HI R0, RZ, 0x5, R4 ;  /* 0x00000005ff007819 */ /* 0x002fca0000011604 */
[----:B------:R-:W1:Y:S02]  /*0060*/  SHFL.IDX PT, R2, R0, RZ, 0x1f ;  /* 0x00001fff00027589 */ /* 0x000e6400000e0000 */
[----:B-1----:R-:W-:Y:S02]  /*0070*/  ISETP.EQ.AND P0, PT, R2, RZ, P0 ;  /* 0x000000ff0200720c */ /* 0x002fe40000702270 */
[----:B------:R-:W-:-:S11]  /*0080*/  SHF.R.U32.HI R2, RZ, 0x7, R4 ;  /* 0x00000007ff027819 */ /* 0x000fd60000011604 */
[----:B------:R-:W-:Y:S05]  /*0090*/  @!P0 BRA `(.L_x_1) ;  /* 0x0000000000388947 */ /* 0x000fea0003800000 */
[----:B------:R-:W-:Y:S02]  /*00a0*/  ULDC.64 UR4, c[0x0][0x198] ;  /* 0x0000660000047ab9 */ /* 0x000fe40000000a00 */
[----:B------:R-:W-:Y:S02]  /*00b0*/  UIADD3 UR6, UP0, UR4, 0x270, URZ ;  /* 0x0000027004067890 */ /* 0x000fe4000ff1e03f */
[----:B------:R-:W-:Y:S02]  /*00c0*/  UIADD3 UR8, UP1, UR4, 0x370, URZ ;  /* 0x0000037004087890 */ /* 0x000fe4000ff3e03f */
[----:B------:R-:W-:Y:S02]  /*00d0*/  UIADD3 UR10, UP2, UR4, 0x470, URZ ;  /* 0x00000470040a7890 */ /* 0x000fe4000ff5e03f */
[----:B------:R-:W-:Y:S02]  /*00e0*/  UIADD3 UR4, UP3, UR4, 0x9f0, URZ ;  /* 0x000009f004047890 */ /* 0x000fe4000ff7e03f */
[----:B------:R-:W-:-:S02]  /*00f0*/  UIADD3.X UR7, URZ, UR5, URZ, UP0, !UPT ;  /* 0x000000053f077290 */ /* 0x000fc400087fe43f */
[----:B------:R-:W-:Y:S02]  /*0100*/  UIADD3.X UR9, URZ, UR5, URZ, UP1, !UPT ;  /* 0x000000053f097290 */ /* 0x000fe40008ffe43f */
[----:B------:R-:W-:Y:S02]  /*0110*/  UIADD3.X UR11, URZ, UR5, URZ, UP2, !UPT ;  /* 0x000000053f0b7290 */ /* 0x000fe400097fe43f */
[----:B------:R-:W-:-:S03]  /*0120*/  UIADD3.X UR5, URZ, UR5, URZ, UP3, !UPT ;  /* 0x000000053f057290 */ /* 0x000fc60009ffe43f */
[----:B------:R1:W-:Y:S02]  /*0130*/  UTMACCTL.PF [UR6] ;  /* 0x00000000060079b9 */ /* 0x0003e40008040000 */
[----:B------:R1:W-:Y:S02]  /*0140*/  UTMACCTL.PF [UR8] ;  /* 0x00000000080079b9 */ /* 0x0003e40008040000 */
[----:B------:R1:W-:Y:S02]  /*0150*/  UTMACCTL.PF [UR10] ;  /* 0x000000000a0079b9 */ /* 0x0003e40008040000 */
[----:B------:R1:W-:Y:S02]  /*0160*/  UTMACCTL.PF [UR4] ;  /* 0x00000000040079b9 */ /* 0x0003e40008040000 */
[----:B-1----:R-:W-:Y:S01]  /*0170*/  NOP ;  /* 0x0000000000007918 */ /* 0x002fe20000000000 */
.L_x_1:
[----:B------:R-:W-:Y:S05]  /*0180*/  BSYNC B0 ;  /* 0x0000000000007941 */ /* 0x000fea0003800000 */
.L_x_0:
[----:B------:R-:W-:Y:S01]  /*0190*/  VOTEU.ANY UP0, P0 ;  /* 0x00000000003f7886 */ /* 0x000fe20000000100 */
[----:B------:R-:W1:Y:S01]  /*01a0*/  SHFL.IDX PT, R2, R2, RZ, 0x1f ;  /* 0x00001fff02027589 */ /* 0x000e6200000e0000 */
[----:B------:R-:W-:Y:S01]  /*01b0*/  UMOV UR4, 0x1 ;  /* 0x0000000100047882 */ /* 0x000fe20000000000 */
[----:B------:R-:W-:Y:S01]  /*01c0*/  VOTEU.ANY UP1, P0 ;  /* 0x00000000003f7886 */ /* 0x000fe20000020100 */
[----:B------:R-:W-:Y:S01]  /*01d0*/  VOTEU.ANY UP2, P0 ;  /* 0x00000000003f7886 */ /* 0x000fe20000040100 */
[----:B------:R-:W2:Y:S01]  /*01e0*/  @UP0 S2UR UR7, SR_CgaCtaId ;  /* 0x00000000000709c3 */ /* 0x000ea20000008800 */
[----:B------:R-:W3:Y:S01]  /*01f0*/  SHFL.IDX PT, R3, R0, RZ, 0x1f ;  /* 0x00001fff00037589 */ /* 0x000ee200000e0000 */
[----:B------:R-:W-:Y:S01]  /*0200*/  @UP0 UMOV UR6, 0x400 ;  /* 0x0000040000060882 */ /* 0x000fe20000000000 */
[----:B------:R-:W-:-:S04]  /*0210*/  @UP0 UIADD3 UR4, -UR4, 0x100000, URZ ;  /* 0x0010000004040890 */ /* 0x000fc8000fffe13f */
[----:B------:R-:W-:Y:S02]  /*0220*/  @UP0 USHF.L.U32 UR5, UR4, 0xb, URZ ;  /* 0x0000000b04050899 */ /* 0x000fe4000800063f */
[----:B------:R-:W-:Y:S01]  /*0230*/  @UP0 USHF.L.U32 UR4, UR4, 0x1, URZ ;  /* 0x0000000104040899 */ /* 0x000fe2000800063f */
[----:B-1----:R-:W-:Y:S01]  /*0240*/  R2UR UR8, R2 ;  /* 0x00000000020872ca */ /* 0x002fe200000e0000 */
[----:B--2---:R-:W-:Y:S01]  /*0250*/  @UP0 ULEA UR6, UR7, UR6, 0x18 ;  /* 0x0000000607060291 */ /* 0x004fe2000f8ec03f */
[----:B---3--:R-:W-:-:S11]  /*0260*/  ISETP.NE.AND P1, PT, R3, RZ, PT ;  /* 0x000000ff0300720c */ /* 0x008fd60003f25270 */
[----:B------:R-:W-:Y:S01]  /*0270*/  UISETP.NE.AND UP0, UPT, UR8, URZ, UPT ;  /* 0x0000003f0800728c */ /* 0x000fe2000bf05270 */
[----:B------:R-:W1:Y:S02]  /*0280*/  FENCE.VIEW.ASYNC.S ;  /* 0x00000000000073c6 */ /* 0x000e640000000000 */
[----:B-1----:R1:W2:Y:S01]  /*0290*/  @UP1 SYNCS.EXCH.64 URZ, [UR6+0x36800], UR4 ;  /* 0x03680004063f15b2 */ /* 0x0022a20008000100 */
[----:B------:R1:W3:Y:S01]  /*02a0*/  @UP2 SYNCS.EXCH.64 URZ, [UR6+0x36820], UR4 ;  /* 0x03682004063f25b2 */ /* 0x0002e20008000100 */
[----:B------:R-:W-:Y:S06]  /*02b0*/  @P1 BRA `(.L_x_2) ;  /* 0x0000000000481947 */ /* 0x000fec0003800000 */
[----:B-1----:R-:W1:Y:S01]  /*02c0*/  S2UR UR5, SR_CgaCtaId ;  /* 0x00000000000579c3 */ /* 0x002e620000008800 */
[----:B------:R-:W-:Y:S01]  /*02d0*/  UMOV UR4, 0x400 ;  /* 0x0000040000047882 */ /* 0x000fe20000000000 */
[----:B------:R-:W-:Y:S01]  /*02e0*/  UMOV UR6, 0x1 ;  /* 0x0000000100067882 */ /* 0x000fe20000000000 */
[----:B------:R-:W-:Y:S01]  /*02f0*/  UMOV UR9, 0x2 ;  /* 0x0000000200097882 */ /* 0x000fe20000000000 */
[----:B------:R-:W-:-:S04]  /*0300*/  UIADD3 UR6, -UR6, 0x100000, URZ ;  /* 0x0010000006067890 */ /* 0x000fc8000fffe13f */
[----:B------:R-:W-:Y:S02]  /*0310*/  USHF.L.U32 UR7, UR6, 0xb, URZ ;  /* 0x0000000b06077899 */ /* 0x000fe4000800063f */
[----:B------:R-:W-:Y:S01]  /*0320*/  USHF.L.U32 UR6, UR6, 0x1, URZ ;  /* 0x0000000106067899 */ /* 0x000fe2000800063f */
[----:B------:R-:W-:Y:S01]  /*0330*/  ELECT P0, URZ, PT ;  /* 0x00000000003f782f */ /* 0x000fe20003800000 */
[----:B-1----:R-:W-:Y:S02]  /*0340*/  ULEA UR8, UR5, UR4, 0x18 ;  /* 0x0000000405087291 */ /* 0x002fe4000f8ec03f */
[----:B------:R-:W-:-:S04]  /*0350*/  UIADD3 UR4, -UR9, 0x100000, URZ ;  /* 0x0010000009047890 */ /* 0x000fc8000fffe13f */
[----:B------:R-:W-:Y:S02]  /*0360*/  USHF.L.U32 UR5, UR4, 0xb, URZ ;  /* 0x0000000b04057899 */ /* 0x000fe4000800063f */
[----:B------:R-:W-:Y:S01]  /*0370*/  USHF.L.U32 UR4, UR4, 0x1, URZ ;  /* 0x0000000104047899 */ /* 0x000fe2000800063f */
[----:B------:R-:W1:Y:S03]  /*0380*/  FENCE.VIEW.ASYNC.S ;  /* 0x00000000000073c6 */ /* 0x000e660000000000 */
[----:B-1----:R4:W1:Y:S08]  /*0390*/  SYNCS.EXCH.64 URZ, [UR8+0x36830], UR6 ;  /* 0x03683006083f75b2 */ /* 0x0028700008000100 */
[----:B------:R4:W1:Y:S01]  /*03a0*/  SYNCS.EXCH.64 URZ, [UR8+0x36840], UR4 ;  /* 0x03684004083f75b2 */ /* 0x0008620008000100 */
[----:B------:R4:W1:Y:S01]  /*03b0*/  SYNCS.EXCH.64 URZ, [UR8+0x36838], UR6 ;  /* 0x03683806083f75b2 */ /* 0x0008620008000100 */
[----:B------:R4:W1:Y:S02]  /*03c0*/  SYNCS.EXCH.64 URZ, [UR8+0x36848], UR4 ;  /* 0x03684804083f75b2 */ /* 0x0008640008000100 */
[----:B----4-:R-:W-:Y:S01]  /*03d0*/  NOP ;  /* 0x0000000000007918 */ /* 0x010fe20000000000 */
.L_x_2:
[----:B------:R-:W4:Y:S01]  /*03e0*/  SHFL.IDX PT, R2, R0, RZ, 0x1f ;  /* 0x00001fff00027589 */ /* 0x000f2200000e0000 */
[----:B------:R-:W-:Y:S01]  /*03f0*/  NOP ;  /* 0x0000000000007918 */ /* 0x000fe20000000000 */
[----:B----4-:R-:W-:-:S13]  /*0400*/  ISETP.NE.AND P0, PT, R2, RZ, PT ;  /* 0x000000ff0200720c */ /* 0x010fda0003f05270 */
[----:B------:R-:W-:Y:S05]  /*0410*/  @P0 BRA `(.L_x_3) ;  /* 0x0000000000480947 */ /* 0x000fea0003800000 */
[----:B-1----:R-:W1:Y:S01]  /*0420*/  S2UR UR5, SR_CgaCtaId ;  /* 0x00000000000579c3 */ /* 0x002e620000008800 */
[----:B------:R-:W-:Y:S01]  /*0430*/  UMOV UR4, 0x400 ;  /* 0x0000040000047882 */ /* 0x000fe20000000000 */
[----:B------:R-:W-:Y:S01]  /*0440*/  UMOV UR6, 0x1 ;  /* 0x0000000100067882 */ /* 0x000fe20000000000 */
[----:B------:R-:W-:Y:S01]  /*0450*/  UMOV UR7, 0x2 ;  /* 0x0000000200077882 */ /* 0x000fe20000000000 */
[----:B------:R-:W-:Y:S01]  /*0460*/  ELECT P0, URZ, PT ;  /* 0x00000000003f782f */ /* 0x000fe20003800000 */
[----:B-1----:R-:W-:Y:S02]  /*0470*/  ULEA UR8, UR5, UR4, 0x18 ;  /* 0x0000000405087291 */ /* 0x002fe4000f8ec03f */
[----:B------:R-:W-:-:S04]  /*0480*/  UIADD3 UR4, -UR6, 0x100000, URZ ;  /* 0x0010000006047890 */ /* 0x000fc8000fffe13f */
[----:B------:R-:W-:Y:S02]  /*0490*/  USHF.L.U32 UR5, UR4, 0xb, URZ ;  /* 0x0000000b04057899 */ /* 0x000fe4000800063f */
[----:B------:R-:W-:Y:S02]  /*04a0*/  USHF.L.U32 UR4, UR4, 0x1, URZ ;  /* 0x0000000104047899 */ /* 0x000fe4000800063f */
        /* <DEDUP_REMOVED lines=9> */
.L_x_3:
[----:B------:R-:W4:Y:S01]  /*0540*/  SHFL.IDX PT, R2, R0, RZ, 0x1f ;  /* 0x00001fff00027589 */ /* 0x000f2200000e0000 */
[----:B------:R-:W-:Y:S01]  /*0550*/  NOP ;  /* 0x0000000000007918 */ /* 0x000fe20000000000 */
[----:B----4-:R-:W-:-:S13]  /*0560*/  ISETP.NE.AND P0, PT, R2, RZ, PT ;  /* 0x000000ff0200720c */ /* 0x010fda0003f05270 */
[----:B------:R-:W-:Y:S05]  /*0570*/  @P0 BRA `(.L_x_4) ;  /* 0x0000000000380947 */ /* 0x000fea0003800000 */
[----:B-1----:R-:W1:Y:S01]  /*0580*/  S2UR UR5, SR_CgaCtaId ;  /* 0x00000000000579c3 */ /* 0x002e620000008800 */
[----:B------:R-:W-:Y:S01]  /*0590*/  UMOV UR4, 0x400 ;  /* 0x0000040000047882 */ /* 0x000fe20000000000 */
[----:B------:R-:W-:Y:S01]  /*05a0*/  UMOV UR7, 0x1 ;  /* 0x0000000100077882 */ /* 0x000fe20000000000 */
[----:B------:R-:W-:Y:S01]  /*05b0*/  ELECT P0, URZ, PT ;  /* 0x00000000003f782f */ /* 0x000fe20003800000 */
[----:B-1----:R-:W-:Y:S02]  /*05c0*/  ULEA UR6, UR5, UR4, 0x18 ;  /* 0x0000000405067291 */ /* 0x002fe4000f8ec03f */
[----:B------:R-:W-:-:S04]  /*05d0*/  UIADD3 UR4, -UR7, 0x100000, URZ ;  /* 0x0010000007047890 */ /* 0x000fc8000fffe13f */
[----:B------:R-:W-:Y:S02]  /*05e0*/  USHF.L.U32 UR5, UR4, 0xb, URZ ;  /* 0x0000000b04057899 */ /* 0x000fe4000800063f */
[----:B------:R-:W-:Y:S01]  /*05f0*/  USHF.L.U32 UR4, UR4, 0x1, URZ ;  /* 0x0000000104047899 */ /* 0x000fe2000800063f */
[----:B------:R-:W1:Y:S11]  /*0600*/  FENCE.VIEW.ASYNC.S ;  /* 0x00000000000073c6 */ /* 0x000e760000000000 */
[----:B-1----:R4:W1:Y:S01]  /*0610*/  SYNCS.EXCH.64 URZ, [UR6+0x36870], UR4 ;  /* 0x03687004063f75b2 */ /* 0x0028620008000100 */
[----:B------:R4:W1:Y:S01]  /*0620*/  SYNCS.EXCH.64 URZ, [UR6+0x36880], UR4 ;  /* 0x03688004063f75b2 */ /* 0x0008620008000100 */
[----:B------:R4:W1:Y:S01]  /*0630*/  SYNCS.EXCH.64 URZ, [UR6+0x36878], UR4 ;  /* 0x03687804063f75b2 */ /* 0x0008620008000100 */
[----:B------:R4:W1:Y:S02]  /*0640*/  SYNCS.EXCH.64 URZ, [UR6+0x36888], UR4 ;  /* 0x03688804063f75b2 */ /* 0x0008640008000100 */
[----:B----4-:R-:W-:Y:S01]  /*0650*/  NOP ;  /* 0x0000000000007918 */ /* 0x010fe20000000000 */
.L_x_4:
        /* <DEDUP_REMOVED lines=22> */
.L_x_5:
        /* <DEDUP_REMOVED lines=22> */
.L_x_6:
[----:B-1----:R-:W-:Y:S01]  /*0920*/  UMOV UR4, 0x1 ;  /* 0x0000000100047882 */ /* 0x002fe20000000000 */
[----:B------:R-:W-:Y:S01]  /*0930*/  PLOP3.LUT P0, PT, PT, PT, UP0, 0x80, 0x0 ;  /* 0x000000000000781c */ /* 0x000fe20003f0f008 */
[----:B------:R-:W-:Y:S01]  /*0940*/  USEL UR4, UR4, 0x2, !UP0 ;  /* 0x0000000204047887 */ /* 0x000fe2000c000000 */
[----:B------:R-:W-:-:S05]  /*0950*/  NOP ;  /* 0x0000000000007918 */ /* 0x000fca0000000000 */
[----:B------:R-:W-:-:S05]  /*0960*/  IMAD.U32 R2, RZ, RZ, UR4 ;  /* 0x00000004ff027e24 */ /* 0x000fca000f8e00ff */
[----:B------:R1:W-:Y:S01]  /*0970*/  STL [R1+0x1c], R2 ;  /* 0x00001c0201007387 */ /* 0x0003e20000100800 */
[----:B--23--:R-:W-:Y:S06]  /*0980*/  BAR.SYNC.DEFER_BLOCKING 0x0 ;  /* 0x0000000000007b1d */ /* 0x00cfec0000010000 */
[----:B------:R-:W-:Y:S05]  /*0990*/  @!P0 BRA `(.L_x_7) ;  /* 0x000000b800108947 */ /* 0x000fea0003800000 */
.L_x_8:
[----:B------:R-:W-:-:S08]  /*09a0*/  NOP ;  /* 0x0000000000007918 */ /* 0x000fd00000000000 */
[----:B------:R-:W2:Y:S02]  /*09b0*/  USETMAXREG.TRY_ALLOC.CTAPOOL UP0, 0xf0 ;  /* 0x000000f0000079c8 */ /* 0x000ea40008000600 */
[----:B--2---:R-:W-:-:S13]  /*09c0*/  PLOP3.LUT P0, PT, PT, PT, UP0, 0x80, 0x0 ;  /* 0x000000000000781c */ /* 0x004fda0003f0f008 */
[----:B------:R-:W-:Y:S05]  /*09d0*/  @!P0 BRA `(.L_x_8) ;  /* 0xfffffffc00f08947 */ /* 0x000fea000383ffff */
[----:B------:R-:W2:Y:S08]  /*09e0*/  S2UR UR7, SR_CTAID.X ;  /* 0x00000000000779c3 */ /* 0x000eb00000002500 */
[----:B------:R-:W-:Y:S08]  /*09f0*/  BAR.ARV 0x8, 0x120 ;  /* 0x0204800000007b1d */ /* 0x000ff00000002000 */
[----:B------:R-:W2:Y:S02]  /*0a00*/  LDC R0, c[0x0][0xda4] ;  /* 0x00036900ff007b82 */ /* 0x000ea40000000800 */
[----:B--2---:R-:W-:-:S13]  /*0a10*/  ISETP.LE.AND P0, PT, R0, UR7, PT ;  /* 0x0000000700007c0c */ /* 0x004fda000bf03270 */
[----:B------:R-:W-:Y:S05]  /*0a20*/  @P0 EXIT ;  /* 0x000000000000094d */ /* 0x000fea0003800000 */
[----:B-1----:R-:W2:Y:S01]  /*0a30*/  LDL R2, [R1+0x1c] ;  /* 0x00001c0001027983 */ /* 0x002ea20000100800 */
[----:B------:R-:W-:Y:S01]  /*0a40*/  IADD3 R0, R4, -0x80, RZ ;  /* 0xffffff8004007810 */ /* 0x000fe20007ffe0ff */
[----:B------:R-:W1:Y:S01]  /*0a50*/  S2UR UR5, SR_CgaCtaId ;  /* 0x00000000000579c3 */ /* 0x000e620000008800 */
[----:B------:R-:W-:Y:S01]  /*0a60*/  UMOV UR4, 0x400 ;  /* 0x0000040000047882 */ /* 0x000fe20000000000 */
[----:B------:R-:W-:Y:S01]  /*0a70*/  IMAD.MOV.U32 R209, RZ, RZ, -0x2 ;  /* 0xfffffffeffd17424 */ /* 0x000fe200078e00ff */
[----:B------:R-:W-:Y:S01]  /*0a80*/  SHF.R.S32.HI R3, RZ, 0x1f, R0 ;  /* 0x0000001fff037819 */ /* 0x000fe20000011400 */
[----:B------:R-:W-:Y:S01]  /*0a90*/  IMAD.U32 R17, RZ, RZ, UR7 ;  /* 0x00000007ff117e24 */ /* 0x000fe2000f8e00ff */
[----:B------:R-:W-:Y:S02]  /*0aa0*/  UMOV UR38, URZ ;  /* 0x0000003f00267c82 */ /* 0x000fe40008000000 */
[CC--:B------:R-:W-:Y:S01]  /*0ab0*/  LEA.HI R5, R3.reuse, R0.reuse, RZ, 0x7 ;  /* 0x0000000003057211 */ /* 0x0c0fe200078f38ff */
[----:B------:R-:W3:Y:S01]  /*0ac0*/  S2UR UR6, SR_SWINHI ;  /* 0x00000000000679c3 */ /* 0x000ee20000002f00 */
[----:B------:R-:W-:-:S02]  /*0ad0*/  LEA.HI R207, R3, R0, RZ, 0x5 ;  /* 0x0000000003cf7211 */ /* 0x000fc400078f28ff */
[----:B------:R-:W-:Y:S02]  /*0ae0*/  LOP3.LUT R23, R5, 0xffffff80, RZ, 0xc0, !PT ;  /* 0xffffff8005177812 */ /* 0x000fe400078ec0ff */
[----:B------:R-:W-:Y:S02]  /*0af0*/  SHF.R.S32.HI R207, RZ, 0x5, R207 ;  /* 0x00000005ffcf7819 */ /* 0x000fe400000114cf */
[----:B------:R-:W-:Y:S01]  /*0b00*/  SHF.R.S32.HI R206, RZ, 0x7, R5 ;  /* 0x00000007ffce7819 */ /* 0x000fe20000011405 */
[----:B------:R-:W-:-:S03]  /*0b10*/  IMAD.IADD R23, R0, 0x1, -R23 ;  /* 0x0000000100177824 */ /* 0x000fc600078e0a17 */
[----:B------:R-:W-:Y:S02]  /*0b20*/  LEA.HI R5, R5, R206, RZ, 0x1 ;  /* 0x000000ce05057211 */ /* 0x000fe400078f08ff */
[----:B------:R-:W-:Y:S02]  /*0b30*/  SHF.R.S32.HI R4, RZ, 0x1f, R23 ;  /* 0x0000001fff047819 */ /* 0x000fe40000011417 */
[----:B------:R-:W-:Y:S01]  /*0b40*/  LOP3.LUT R5, R5, 0x3fffffe, RZ, 0xc0, !PT ;  /* 0x03fffffe05057812 */ /* 0x000fe200078ec0ff */
[----:B-1----:R-:W-:Y:S01]  /*0b50*/  ULEA UR9, UR5, UR4, 0x18 ;  /* 0x0000000405097291 */ /* 0x002fe2000f8ec03f */
[CC--:B------:R-:W-:Y:S02]  /*0b60*/  LEA.HI R6, R4.reuse, R23.reuse, RZ, 0x2 ;  /* 0x0000001704067211 */ /* 0x0c0fe400078f10ff */
[----:B------:R-:W-:Y:S01]  /*0b70*/  LEA.HI R4, R4, R23, RZ, 0x5 ;  /* 0x0000001704047211 */ /* 0x000fe200078f28ff */
[----:B------:R-:W-:Y:S01]  /*0b80*/  IMAD.IADD R5, R206, 0x1, -R5 ;  /* 0x00000001ce057824 */ /* 0x000fe200078e0a05 */
[----:B------:R-:W-:-:S02]  /*0b90*/  SHF.R.S32.HI R9, RZ, 0x1f, R6 ;  /* 0x0000001fff097819 */ /* 0x000fc40000011406 */
[----:B------:R-:W-:Y:S01]  /*0ba0*/  SHF.R.S32.HI R4, RZ, 0x5, R4 ;  /* 0x00000005ff047819 */ /* 0x000fe20000011404 */
[----:B------:R-:W-:Y:S01]  /*0bb0*/  UMOV UR4, UR9 ;  /* 0x0000000900047c82 */ /* 0x000fe20008000000 */
[----:B---3--:R-:W-:Y:S01]  /*0bc0*/  UMOV UR5, UR6 ;  /* 0x0000000600057c82 */ /* 0x008fe20008000000 */
[----:B------:R-:W-:Y:S02]  /*0bd0*/  IMAD.U32 R18, RZ, RZ, UR4 ;  /* 0x00000004ff127e24 */ /* 0x000fe4000f8e00ff */
[----:B------:R-:W-:Y:S01]  /*0be0*/  IMAD.U32 R19, RZ, RZ, UR5 ;  /* 0x00000005ff137e24 */ /* 0x000fe2000f8e00ff */
[----:B------:R-:W-:Y:S02]  /*0bf0*/  UMOV UR5, URZ ;  /* 0x0000003f00057c82 */ /* 0x000fe40008000000 */
[----:B------:R-:W-:Y:S02]  /*0c00*/  MOV R22, UR5 ;  /* 0x0000000500167c02 */ /* 0x000fe40008000f00 */
[----:B--2---:R-:W-:-:S02]  /*0c10*/  R2UR UR8, R2 ;  /* 0x00000000020872ca */ /* 0x004fc400000e0000 */
[----:B------:R-:W-:-:S04]  /*0c20*/  LEA.HI R2, R3, R0, RZ, 0x4 ;  /* 0x0000000003027211 */ /* 0x000fc800078f20ff */
[----:B------:R-:W-:Y:S02]  /*0c30*/  SHF.R.S32.HI R7, RZ, 0x4, R2 ;  /* 0x00000004ff077819 */ /* 0x000fe40000011402 */
[C---:B------:R-:W-:Y:S02]  /*0c40*/  LOP3.LUT R3, R2.reuse, 0x3fffff0, RZ, 0xc0, !PT ;  /* 0x03fffff002037812 */ /* 0x040fe400078ec0ff */
[----:B------:R-:W-:Y:S02]  /*0c50*/  LEA.HI R8, R2, R7, RZ, 0x1 ;  /* 0x0000000702087211 */ /* 0x000fe400078f08ff */
[----:B------:R-:W-:Y:S01]  /*0c60*/  SHF.R.S32.HI R2, RZ, 0x2, R6 ;  /* 0x00000002ff027819 */ /* 0x000fe20000011406 */
[----:B------:R-:W-:Y:S01]  /*0c70*/  IMAD.IADD R0, R0, 0x1, -R3 ;  /* 0x0000000100007824 */ /* 0x000fe200078e0a03 */
[----:B------:R-:W-:Y:S01]  /*0c80*/  LOP3.LUT R8, R8, 0x1ffffffe, RZ, 0xc0, !PT ;  /* 0x1ffffffe08087812 */ /* 0x000fe200078ec0ff */
[----:B------:R-:W-:Y:S01]  /*0c90*/  ULOP3.LUT UR4, UR8, 0x1, URZ, 0xfc, !UPT ;  /* 0x0000000108047892 */ /* 0x000fe2000f8efc3f */
[----:B------:R-:W-:Y:S01]  /*0ca0*/  LEA.HI R9, R9, R2, RZ, 0x3 ;  /* 0x0000000209097211 */ /* 0x000fe200078f18ff */
[----:B------:R-:W-:Y:S01]  /*0cb0*/  IMAD R3, R207, 0x10, R0 ;  /* 0x00000010cf037824 */ /* 0x000fe200078e0200 */
[----:B------:R-:W-:-:S02]  /*0cc0*/  IADD3 R8, R7, -R8, RZ ;  /* 0x8000000807087210 */ /* 0x000fc40007ffe0ff */
[----:B------:R-:W-:Y:S01]  /*0cd0*/  LOP3.LUT R9, R9, 0xfffffff8, RZ, 0xc0, !PT ;  /* 0xfffffff809097812 */ /* 0x000fe200078ec0ff */
[----:B------:R-:W-:Y:S01]  /*0ce0*/  IMAD.U32 R210, RZ, RZ, UR4 ;  /* 0x00000004ffd27e24 */ /* 0x000fe2000f8e00ff */
[----:B------:R-:W-:Y:S01]  /*0cf0*/  LOP3.LUT R6, R6, 0x7ffffffc, RZ, 0xc0, !PT ;  /* 0x7ffffffc06067812 */ /* 0x000fe200078ec0ff */
[----:B------:R-:W-:Y:S01]  /*0d00*/  IMAD R3, R3, 0x8, R8 ;  /* 0x0000000803037824 */ /* 0x000fe200078e0208 */
[----:B------:R-:W-:Y:S01]  /*0d10*/  IADD3 R9, R2, -R9, RZ ;  /* 0x8000000902097210 */ /* 0x000fe20007ffe0ff */
[----:B------:R-:W-:Y:S01]  /*0d20*/  UMOV UR4, URZ ;  /* 0x0000003f00047c82 */ /* 0x000fe20008000000 */
[----:B------:R-:W-:Y:S01]  /*0d30*/  IADD3 R6, R23, -R6, RZ ;  /* 0x8000000617067210 */ /* 0x000fe20007ffe0ff */
[----:B------:R-:W-:Y:S01]  /*0d40*/  IMAD.U32 R2, RZ, RZ, UR9 ;  /* 0x00000009ff027e24 */ /* 0x000fe2000f8e00ff */
[----:B------:R-:W-:Y:S01]  /*0d50*/  SHF.L.U32 R3, R3, 0x3, RZ ;  /* 0x0000000303037819 */ /* 0x000fe200000006ff */
[----:B------:R-:W-:Y:S02]  /*0d60*/  IMAD R4, R4, 0x10, R9 ;  /* 0x0000001004047824 */ /* 0x000fe400078e0209 */
[----:B------:R-:W-:-:S02]  /*0d70*/  IMAD R209, R6, R209, 0x70 ;  /* 0x0000007006d17424 */ /* 0x000fc400078e02d1 */
[----:B------:R-:W-:Y:S01]  /*0d80*/  IMAD.WIDE R18, R3, 0x2, R18 ;  /* 0x0000000203127825 */ /* 0x000fe200078e0212 */
[----:B------:R-:W-:-:S03]  /*0d90*/  LEA R208, R5, R4, 0x6 ;  /* 0x0000000405d07211 */ /* 0x000fc600078e30ff */
[----:B------:R-:W-:-:S07]  /*0da0*/  IMAD.U32 R16, RZ, RZ, UR4 ;  /* 0x00000004ff107e24 */ /* 0x000fce000f8e00ff */
.L_x_31:
[----:B------:R-:W1:Y:S01]  /*0db0*/  SHFL.IDX PT, R0, R206, RZ, 0x1f ;  /* 0x00001fffce007589 */ /* 0x000e6200000e0000 */
[----:B------:R-:W-:Y:S01]  /*0dc0*/  R2UR UR9, R2 ;  /* 0x00000000020972ca */ /* 0x000fe200000e0000 */
[----:B------:R-:W-:Y:S01]  /*0dd0*/  ULDC UR5, c[0x0][0xda8] ;  /* 0x00036a0000057ab9 */ /* 0x000fe20000000800 */
[----:B------:R-:W-:Y:S01]  /*0de0*/  ULDC.64 UR6, c[0x0][0x3f8] ;  /* 0x0000fe0000067ab9 */ /* 0x000fe20000000a00 */
[----:B------:R-:W-:Y:S01]  /*0df0*/  R2UR UR12, R17 ;  /* 0x00000000110c72ca */ /* 0x000fe200000e0000 */
[----:B------:R-:W-:Y:S02]  /*0e00*/  UISETP.NE.AND UP1, UPT, UR5, 0x1, UPT ;  /* 0x000000010500788c */ /* 0x000fe4000bf25270 */
[----:B------:R-:W-:Y:S01]  /*0e10*/  UISETP.NE.U32.AND UP0, UPT, UR6, URZ, UPT ;  /* 0x0000003f0600728c */ /* 0x000fe2000bf05070 */
[----:B------:R-:W-:Y:S01]  /*0e20*/  ULDC UR5, c[0x0][0xdb4] ;  /* 0x00036d0000057ab9 */ /* 0x000fe20000000800 */
[----:B------:R-:W-:Y:S01]  /*0e30*/  ULDC UR60, c[0x0][0x404] ;  /* 0x00010100003c7ab9 */ /* 0x000fe20000000800 */
[----:B------:R-:W-:-:S02]  /*0e40*/  UISETP.NE.AND UP2, UPT, UR5, 0x1, UPT ;  /* 0x000000010500788c */ /* 0x000fc4000bf45270 */
[----:B------:R-:W-:Y:S02]  /*0e50*/  UISETP.NE.AND.EX UP0, UPT, UR7, URZ, UPT, UP0 ;  /* 0x0000003f0700728c */ /* 0x000fe4000bf05300 */
[----:B------:R-:W-:Y:S02]  /*0e60*/  UIADD3 UR9, UR9, 0x15400, URZ ;  /* 0x0001540009097890 */ /* 0x000fe4000fffe03f */
[----:B------:R-:W-:Y:S01]  /*0e70*/  USEL UR60, UR60, 0x1, UP0 ;  /* 0x000000013c3c7887 */ /* 0x000fe20008000000 */
[----:B------:R-:W-:Y:S01]  /*0e80*/  ULDC UR8, c[0x0][0x2e0] ;  /* 0x0000b80000087ab9 */ /* 0x000fe20000000800 */
[----:B------:R-:W-:Y:S01]  /*0e90*/  @UP1 ULDC UR6, c[0x0][0xdac] ;  /* 0x00036b0000061ab9 */ /* 0x000fe20000000800 */
[----:B------:R-:W-:Y:S02]  /*0ea0*/  ULOP3.LUT UP0, URZ, UR9, 0x9f, URZ, 0xc0, !UPT ;  /* 0x0000009f093f7892 */ /* 0x000fe4000f80c03f */
[----:B------:R-:W-:Y:S01]  /*0eb0*/  UIMAD.WIDE.U32 UR6, UR12, UR6, URZ ;  /* 0x000000060c0672a5 */ /* 0x000fe2000f8e003f */
[----:B-1----:R-:W-:Y:S01]  /*0ec0*/  R2UR UR4, R0 ;  /* 0x00000000000472ca */ /* 0x002fe200000e0000 */
[----:B------:R-:W-:Y:S01]  /*0ed0*/  UIMAD UR60, UR60, UR8, URZ ;  /* 0x000000083c3c72a4 */ /* 0x000fe2000f8e023f */
[----:B------:R-:W-:-:S02]  /*0ee0*/  UMOV UR13, UR12 ;  /* 0x0000000c000d7c82 */ /* 0x000fc40008000000 */
[----:B------:R-:W-:Y:S01]  /*0ef0*/  @UP1 ULDC UR8, c[0x0][0xdb0] ;  /* 0x00036c0000081ab9 */ /* 0x000fe20000000800 */
[----:B------:R-:W-:Y:S01]  /*0f00*/  PLOP3.LUT P0, PT, PT, PT, UP0, 0x80, 0x0 ;  /* 0x000000000000781c */ /* 0x000fe20003f0f008 */
[----:B------:R-:W-:Y:S01]  /*0f10*/  @UP1 USHF.R.U32.HI UR13, URZ, UR8, UR7 ;  /* 0x000000083f0d1299 */ /* 0x000fe20008011607 */
[----:B------:R-:W-:-:S03]  /*0f20*/  @UP2 ULDC.64 UR10, c[0x0][0xdb8] ;  /* 0x00036e00000a2ab9 */ /* 0x000fc60000000a00 */
[----:B------:R-:W-:Y:S02]  /*0f30*/  UIMAD.WIDE.U32 UR6, UR13, UR10, URZ ;  /* 0x0000000a0d0672a5 */ /* 0x000fe4000f8e003f */
[----:B------:R-:W-:Y:S01]  /*0f40*/  IMAD.U32 R205, RZ, RZ, UR13 ;  /* 0x0000000dffcd7e24 */ /* 0x000fe2000f8e00ff */
[----:B------:R-:W-:Y:S01]  /*0f50*/  ULEA.HI UR5, UR4, UR4, URZ, 0x1 ;  /* 0x0000000404057291 */ /* 0x000fe2000f8f083f */
[----:B------:R-:W-:Y:S01]  /*0f60*/  UMOV UR36, UR13 ;  /* 0x0000000d00247c82 */ /* 0x000fe20008000000 */
[----:B------:R-:W-:Y:S02]  /*0f70*/  @UP2 USHF.R.U32.HI UR36, URZ, UR11, UR7 ;  /* 0x0000000b3f242299 */ /* 0x000fe40008011607 */
[----:B------:R-:W-:-:S04]  /*0f80*/  ULOP3.LUT UR5, UR5, 0x1e, URZ, 0xc0, !UPT ;  /* 0x0000001e05057892 */ /* 0x000fc8000f8ec03f */
[----:B------:R-:W-:Y:S02]  /*0f90*/  UIADD3 UR4, UR4, -UR5, URZ ;  /* 0x8000000504047290 */ /* 0x000fe4000fffe03f */
[----:B------:R-:W-:Y:S02]  /*0fa0*/  UIADD3 UR5, UR60, 0x6f, URZ ;  /* 0x0000006f3c057890 */ /* 0x000fe4000fffe03f */
[----:B------:R-:W-:-:S03]  /*0fb0*/  ULEA UR8, UR4, UR9, 0xd ;  /* 0x0000000904087291 */ /* 0x000fc6000f8e683f */
[----:B------:R-:W-:Y:S01]  /*0fc0*/  UMOV UR4, URZ ;  /* 0x0000003f00047c82 */ /* 0x000fe20008000000 */
[----:B------:R-:W-:Y:S02]  /*0fd0*/  USHF.R.U32.HI UR8, URZ, 0x4, UR8 ;  /* 0x000000043f087899 */ /* 0x000fe40008011608 */
[----:B------:R-:W-:Y:S02]  /*0fe0*/  UIMAD.WIDE UR4, UR5, -0x6db6db6d, UR4 ;  /* 0x92492493050478a5 */ /* 0x000fe4000f8e0204 */
[----:B------:R-:W-:Y:S02]  /*0ff0*/  ULOP3.LUT UR39, UR8, 0x3fff, URZ, 0xc0, !UPT ;  /* 0x00003fff08277892 */ /* 0x000fe4000f8ec03f */
[----:B------:R-:W-:-:S03]  /*1000*/  USHF.R.U32.HI UR61, URZ, 0x1f, UR5 ;  /* 0x0000001f3f3d7899 */ /* 0x000fc60008011605 */
[----:B------:R-:W-:Y:S01]  /*1010*/  UMOV UR4, UR12 ;  /* 0x0000000c00047c82 */ /* 0x000fe20008000000 */
[----:B------:R-:W-:Y:S01]  /*1020*/  ULEA.HI.SX32 UR61, UR5, UR61, 0x1a ;  /* 0x0000003d053d7291 */ /* 0x000fe2000f8fd23f */
[----:B------:R-:W-:Y:S01]  /*1030*/  MOV R204, UR4 ;  /* 0x0000000400cc7c02 */ /* 0x000fe20008000f00 */
[----:B------:R-:W-:Y:S10]  /*1040*/  @!P0 BRA `(.L_x_9) ;  /* 0x0000000000408947 */ /* 0x000ff40003800000 */
[----:B------:R-:W-:Y:S01]  /*1050*/  MOV R0, 0x0 ;  /* 0x0000000000007802 */ /* 0x000fe20000000f00 */
[----:B------:R-:W-:Y:S01]  /*1060*/  ULDC.64 UR4, c[0x4][0xa8] ;  /* 0x01002a0000047ab9 */ /* 0x000fe20000000a00 */
[----:B------:R-:W-:Y:S01]  /*1070*/  ULDC.64 UR6, c[0x4][0x20] ;  /* 0x0100080000067ab9 */ /* 0x000fe20000000a00 */
[----:B------:R-:W-:Y:S01]  /*1080*/  IMAD.U32 R4, RZ, RZ, UR4 ;  /* 0x00000004ff047e24 */ /* 0x000fe2000f8e00ff */
[----:B------:R1:W2:Y:S01]  /*1090*/  LDC.64 R14, c[0x4][R0] ;  /* 0x01000000000e7b82 */ /* 0x0002a20000000a00 */
[----:B------:R-:W-:Y:S01]  /*10a0*/  IMAD.U32 R5, RZ, RZ, UR5 ;  /* 0x00000005ff057e24 */ /* 0x000fe2000f8e00ff */
[----:B------:R-:W-:Y:S01]  /*10b0*/  ULDC.64 UR4, c[0x4][0xb0] ;  /* 0x01002c0000047ab9 */ /* 0x000fe20000000a00 */
[----:B------:R-:W-:Y:S01]  /*10c0*/  IMAD.U32 R10, RZ, RZ, UR6 ;  /* 0x00000006ff0a7e24 */ /* 0x000fe2000f8e00ff */
[----:B------:R-:W-:Y:S01]  /*10d0*/  MOV R6, UR4 ;  /* 0x0000000400067c02 */ /* 0x000fe20008000f00 */
[----:B------:R-:W-:Y:S01]  /*10e0*/  IMAD.U32 R7, RZ, RZ, UR5 ;  /* 0x00000005ff077e24 */ /* 0x000fe2000f8e00ff */
[----:B------:R-:W-:Y:S01]  /*10f0*/  MOV R11, UR7 ;  /* 0x00000007000b7c02 */ /* 0x000fe20008000f00 */
[----:B------:R-:W-:Y:S01]  /*1100*/  IMAD.MOV.U32 R8, RZ, RZ, 0x70 ;  /* 0x00000070ff087424 */ /* 0x000fe200078e00ff */
[----:B------:R-:W-:Y:S01]  /*1110*/  MOV R13, RZ ;  /* 0x000000ff000d7202 */ /* 0x000fe20000000f00 */
[----:B-1----:R-:W-:-:S07]  /*1120*/  IMAD.MOV.U32 R12, RZ, RZ, 0x1 ;  /* 0x00000001ff0c7424 */ /* 0x002fce00078e00ff */
[----:B------:R-:W-:-:S07]  /*1130*/  LEPC R20, `(.L_x_9) ;  /* 0x000000001014794e */ /* 0x000fce0000000000 */
[----:B--2---:R-:W-:Y:S05]  /*1140*/  CALL.ABS.NOINC R14 ;  /* 0x000000000e007343 */ /* 0x004fea0003c00000 */
.L_x_9:
[----:B------:R-:W-:Y:S02]  /*1150*/  R2UR UR4, R22 ;  /* 0x00000000160472ca */ /* 0x000fe400000e0000 */
[----:B------:R-:W-:Y:S02]  /*1160*/  R2UR UR6, R2 ;  /* 0x00000000020672ca */ /* 0x000fe400000e0000 */
[----:B------:R-:W-:-:S09]  /*1170*/  R2UR UR5, R210 ;  /* 0x00000000d20572ca */ /* 0x000fd200000e0000 */
[----:B------:R-:W-:-:S04]  /*1180*/  ULOP3.LUT UR4, UR4, 0x1, URZ, 0xc0, !UPT ;  /* 0x0000000104047892 */ /* 0x000fc8000f8ec03f */
[----:B------:R-:W-:Y:S02]  /*1190*/  IMAD.U32 R3, RZ, RZ, UR5 ;  /* 0x00000005ff037e24 */ /* 0x000fe4000f8e00ff */
[----:B------:R-:W-:-:S03]  /*11a0*/  IMAD.U32 R0, RZ, RZ, UR4 ;  /* 0x00000004ff007e24 */ /* 0x000fc6000f8e00ff */
[----:B------:R-:W-:Y:S02]  /*11b0*/  ISETP.NE.AND P0, PT, R3, 0x3, PT ;  /* 0x000000030300780c */ /* 0x000fe40003f05270 */
[----:B------:R-:W-:-:S04]  /*11c0*/  SHF.L.U32 R0, R0, 0x1f, RZ ;  /* 0x0000001f00007819 */ /* 0x000fc800000006ff */
[----:B------:R-:W1:Y:S02]  /*11d0*/  SYNCS.PHASECHK.TRANS64.TRYWAIT P1, [UR6+0x36800], R0 ;  /* 0x03680000ff0075a7 */ /* 0x000e640008020146 */
[----:B-1----:R-:W-:Y:S05]  /*11e0*/  @!P1 BRA `(.L_x_10) ;  /* 0x000000e000c09947 */ /* 0x002fea0003800000 */
.L_x_89:
[----:B------:R-:W-:Y:S05]  /*11f0*/  @!P0 BRA `(.L_x_11) ;  /* 0x0000000000048947 */ /* 0x000fea0003800000 */
[----:B------:R-:W-:Y:S01]  /*1200*/  BPT.TRAP 0x1 ;  /* 0x000000040000795c */ /* 0x000fe20000300000 */
.L_x_11:
[----:B------:R-:W-:Y:S02]  /*1210*/  R2UR UR5, R16 ;  /* 0x00000000100572ca */ /* 0x000fe400000e0000 */
[----:B------:R-:W-:Y:S02]  /*1220*/  R2UR UR4, R2 ;  /* 0x00000000020472ca */ /* 0x000fe400000e0000 */
[----:B-1----:R-:W-:-:S09]  /*1230*/  MOV R0, UR38 ;  /* 0x0000002600007c02 */ /* 0x002fd20008000f00 */
[----:B------:R-:W-:Y:S02]  /*1240*/  IMAD.U32 R3, RZ, RZ, UR5 ;  /* 0x00000005ff037e24 */ /* 0x000fe4000f8e00ff */
[----:B------:R-:W-:-:S03]  /*1250*/  LEA R0, R0, UR4, 0x3 ;  /* 0x0000000400007c11 */ /* 0x000fc6000f8e18ff */
[----:B------:R-:W-:-:S04]  /*1260*/  SHF.L.U32 R3, R3, 0x1f, RZ ;  /* 0x0000001f03037819 */ /* 0x000fc800000006ff */
[----:B------:R1:W2:Y:S01]  /*1270*/  SYNCS.PHASECHK.TRANS64.TRYWAIT P2, [R0+URZ+0x36830], R3 ;  /* 0x03683003000075a7 */ /* 0x0002a2000804017f */
[----:B------:R-:W-:Y:S05]  /*1280*/  @!P0 BRA `(.L_x_12) ;  /* 0x0000000000048947 */ /* 0x000fea0003800000 */
[----:B------:R-:W-:Y:S01]  /*1290*/  BPT.TRAP 0x1 ;  /* 0x000000040000795c */ /* 0x000fe20000300000 */
.L_x_12:
[----:B------:R-:W3:Y:S01]  /*12a0*/  S2R R4, SR_TID.X ;  /* 0x0000000000047919 */ /* 0x000ee20000002100 */
[----:B------:R-:W-:Y:S01]  /*12b0*/  IMAD.MOV.U32 R119, RZ, RZ, RZ ;  /* 0x000000ffff777224 */ /* 0x000fe200078e00ff */
[----:B---3--:R-:W-:-:S04]  /*12c0*/  LOP3.LUT R4, R4, 0x7f, RZ, 0xc0, !PT ;  /* 0x0000007f04047812 */ /* 0x008fc800078ec0ff */
[----:B------:R-:W-:Y:S01]  /*12d0*/  ISETP.NE.AND P1, PT, R4, RZ, PT ;  /* 0x000000ff0400720c */ /* 0x000fe20003f25270 */
[----:B--2---:R-:W-:-:S12]  /*12e0*/  @P2 BRA `(.L_x_13) ;  /* 0x0000000000082947 */ /* 0x004fd80003800000 */
[----:B------:R-:W2:Y:S02]  /*12f0*/  SYNCS.PHASECHK.TRANS64.TRYWAIT P2, [R0+URZ+0x36830], R3 ;  /* 0x03683003000075a7 */ /* 0x000ea4000804017f */
[----:B--2---:R-:W-:Y:S05]  /*1300*/  @!P2 BRA `(.L_x_14) ;  /* 0x000000e00094a947 */ /* 0x004fea0003800000 */
.L_x_13:
[----:B------:R-:W-:Y:S05]  /*1310*/  WARPSYNC.ALL ;  /* 0x0000000000007948 */ /* 0x000fea0003800000 */
[----:B------:R-:W-:Y:S01]  /*1320*/  R2UR UR4, R2 ;  /* 0x00000000020472ca */ /* 0x000fe200000e0000 */
[----:B------:R-:W-:Y:S01]  /*1330*/  ULOP3.LUT UR39, UR39, 0x10000, URZ, 0xfc, !UPT ;  /* 0x0001000027277892 */ /* 0x000fe2000f8efc3f */
[----:B------:R-:W-:Y:S01]  /*1340*/  WARPGROUP.ARRIVE ;  /* 0x00000000000079c5 */ /* 0x000fe20000000000 */
[----:B------:R-:W-:Y:S01]  /*1350*/  UMOV UR57, 0x40000040 ;  /* 0x4000004000397882 */ /* 0x000fe20000000000 */
[----:B------:R-:W-:Y:S01]  /*1360*/  UMOV UR59, 0x40000040 ;  /* 0x40000040003b7882 */ /* 0x000fe20000000000 */
[----:B------:R-:W-:Y:S01]  /*1370*/  UMOV UR7, 0x40000040 ;  /* 0x4000004000077882 */ /* 0x000fe20000000000 */
[----:B------:R-:W-:Y:S01]  /*1380*/  UMOV UR9, UR57 ;  /* 0x0000003900097c82 */ /* 0x000fe20008000000 */
[----:B------:R-:W-:Y:S01]  /*1390*/  UMOV UR11, 0x40000040 ;  /* 0x40000040000b7882 */ /* 0x000fe20000000000 */
[----:B------:R-:W-:Y:S01]  /*13a0*/  UMOV UR56, UR39 ;  /* 0x0000002700387c82 */ /* 0x000fe20008000000 */
[----:B------:R-:W-:Y:S01]  /*13b0*/  UMOV UR13, UR57 ;  /* 0x00000039000d7c82 */ /* 0x000fe20008000000 */
[----:B------:R-:W-:Y:S01]  /*13c0*/  UMOV UR8, UR56 ;  /* 0x0000003800087c82 */ /* 0x000fe20008000000 */
[----:B------:R-:W-:Y:S01]  /*13d0*/  UMOV UR12, UR56 ;  /* 0x00000038000c7c82 */ /* 0x000fe20008000000 */
[----:B------:R-:W-:Y:S01]  /*13e0*/  UMOV UR15, 0x40000040 ;  /* 0x40000040000f7882 */ /* 0x000fe20000000000 */
[----:B------:R-:W-:Y:S01]  /*13f0*/  UIADD3 UR4, UR4, 0x21400, URZ ;  /* 0x0002140004047890 */ /* 0x000fe2000fffe03f */
[----:B------:R-:W-:Y:S01]  /*1400*/  MOV R6, UR57 ;  /* 0x0000003900067c02 */ /* 0x000fe20008000f00 */
[----:B------:R-:W-:Y:S01]  /*1410*/  UMOV UR16, UR56 ;  /* 0x0000003800107c82 */ /* 0x000fe20008000000 */
[----:B------:R-:W-:Y:S01]  /*1420*/  UMOV UR17, UR57 ;  /* 0x0000003900117c82 */ /* 0x000fe20008000000 */
[----:B------:R-:W-:Y:S01]  /*1430*/  USHF.R.U32.HI UR4, URZ, 0x4, UR4 ;  /* 0x000000043f047899 */ /* 0x000fe20008011604 */
[----:B------:R-:W-:Y:S01]  /*1440*/  MOV R7, UR56 ;  /* 0x0000003800077c02 */ /* 0x000fe20008000f00 */
[----:B------:R-:W-:Y:S01]  /*1450*/  UMOV UR19, 0x40000040 ;  /* 0x4000004000137882 */ /* 0x000fe20000000000 */
[----:B------:R-:W-:Y:S01]  /*1460*/  UMOV UR20, UR56 ;  /* 0x0000003800147c82 */ /* 0x000fe20008000000 */
[----:B------:R-:W-:Y:S01]  /*1470*/  ULOP3.LUT UR4, UR4, 0x3fff, URZ, 0xc0, !UPT ;  /* 0x00003fff04047892 */ /* 0x000fe2000f8ec03f */
[----:B------:R-:W-:Y:S01]  /*1480*/  VIADD R8, R209, UR60 ;  /* 0x0000003cd1087c36 */ /* 0x000fe20008000000 */
[----:B------:R-:W-:Y:S01]  /*1490*/  UMOV UR21, UR57 ;  /* 0x0000003900157c82 */ /* 0x000fe20008000000 */
[----:B------:R-:W-:Y:S01]  /*14a0*/  UMOV UR23, 0x40000040 ;  /* 0x4000004000177882 */ /* 0x000fe20000000000 */
[----:B------:R-:W-:Y:S01]  /*14b0*/  ULOP3.LUT UR5, UR4, 0x10000, URZ, 0xfc, !UPT ;  /* 0x0001000004057892 */ /* 0x000fe2000f8efc3f */
[----:B------:R-:W-:Y:S01]  /*14c0*/  IMAD.U32 R9, RZ, RZ, UR61 ;  /* 0x0000003dff097e24 */ /* 0x000fe2000f8e00ff */
[----:B------:R-:W-:Y:S01]  /*14d0*/  UIADD3 UR24, UR39, 0x2, URZ ;  /* 0x0000000227187890 */ /* 0x000fe2000fffe03f */
[----:B------:R-:W-:Y:S01]  /*14e0*/  P2R R80, PR, RZ, 0x1 ;  /* 0x00000001ff507803 */ /* 0x000fe20000000000 */
[----:B------:R-:W-:Y:S01]  /*14f0*/  UIMAD UR37, UR38, 0xa80, UR5 ;  /* 0x00000a80262578a4 */ /* 0x000fe2000f8e0205 */
[----:B-12---:R-:W-:Y:S01]  /*1500*/  @!P1 VIADD R0, R0, 0x36840 ;  /* 0x0003684000009836 */ /* 0x006fe20000000000 */
[----:B------:R-:W-:Y:S01]  /*1510*/  MOV R5, UR5 ;  /* 0x0000000500057c02 */ /* 0x000fe20008000f00 */
[----:B------:R-:W-:Y:S01]  /*1520*/  UMOV UR4, UR56 ;  /* 0x0000003800047c82 */ /* 0x000fe20008000000 */
[----:B------:R-:W-:Y:S01]  /*1530*/  UIADD3 UR6, UR37, 0x80, URZ ;  /* 0x0000008025067890 */ /* 0x000fe2000fffe03f */
[--C-:B------:R-:W-:Y:S01]  /*1540*/  IMAD.MOV.U32 R118, RZ, RZ, R119.reuse ;  /* 0x000000ffff767224 */ /* 0x100fe200078e0077 */
[----:B------:R-:W-:Y:S01]  /*1550*/  UMOV UR5, UR57 ;  /* 0x0000003900057c82 */ /* 0x000fe20008000000 */
[----:B------:R-:W-:Y:S01]  /*1560*/  UMOV UR58, UR37 ;  /* 0x00000025003a7c82 */ /* 0x000fe20008000000 */
[----:B------:R-:W-:Y:S01]  /*1570*/  UIADD3 UR10, UR37, 0x100, URZ ;  /* 0x00000100250a7890 */ /* 0x000fe2000fffe03f */
[----:B------:R-:W-:Y:S01]  /*1580*/  HGMMA.64x16x16.F32 R72, gdesc[UR56], RZ, !UPT, gsb0 ;  /* 0x00200000384879f0 */ /* 0x000fe2000c0008ff */
[----:B------:R-:W-:Y:S01]  /*1590*/  UIADD3 UR14, UR37, 0x180, URZ ;  /* 0x00000180250e7890 */ /* 0x000fe2000fffe03f */
[----:B------:R-:W-:Y:S01]  /*15a0*/  @!P1 PRMT R0, RZ, 0x654, R0 ;  /* 0x00000654ff009816 */ /* 0x000fe20000000000 */
[----:B------:R-:W-:Y:S01]  /*15b0*/  UIADD3 UR18, UR37, 0x200, URZ ;  /* 0x0000020025127890 */ /* 0x000fe2000fffe03f */
[-C--:B------:R-:W-:Y:S01]  /*15c0*/  MOV R116, R119.reuse ;  /* 0x0000007700747202 */ /* 0x080fe20000000f00 */
[----:B------:R-:W-:Y:S01]  /*15d0*/  UIADD3 UR22, UR37, 0x280, URZ ;  /* 0x0000028025167890 */ /* 0x000fe2000fffe03f */
[--C-:B------:R-:W-:Y:S01]  /*15e0*/  IMAD.MOV.U32 R114, RZ, RZ, R119.reuse ;  /* 0x000000ffff727224 */ /* 0x100fe200078e0077 */
[----:B------:R-:W-:Y:S01]  /*15f0*/  UIADD3 UR26, UR37, 0x284, URZ ;  /* 0x00000284251a7890 */ /* 0x000fe2000fffe03f */
[--C-:B------:R-:W-:Y:S01]  /*1600*/  IMAD.MOV.U32 R112, RZ, RZ, R119.reuse ;  /* 0x000000ffff707224 */ /* 0x100fe200078e0077 */
[----:B------:R-:W-:Y:S01]  /*1610*/  UMOV UR27, 0x40000040 ;  /* 0x40000040001b7882 */ /* 0x000fe20000000000 */
[----:B------:R-:W-:Y:S01]  /*1620*/  UIADD3 UR30, UR37, 0x286, URZ ;  /* 0x00000286251e7890 */ /* 0x000fe2000fffe03f */
[-C--:B------:R-:W-:Y:S01]  /*1630*/  MOV R110, R119.reuse ;  /* 0x00000077006e7202 */ /* 0x080fe20000000f00 */
[----:B------:R-:W-:Y:S01]  /*1640*/  UMOV UR31, 0x40000040 ;  /* 0x40000040001f7882 */ /* 0x000fe20000000000 */
[----:B------:R-:W-:Y:S01]  /*1650*/  UIADD3 UR34, UR37, 0x600, URZ ;  /* 0x0000060025227890 */ /* 0x000fe2000fffe03f */
[--C-:B------:R-:W-:Y:S01]  /*1660*/  IMAD.MOV.U32 R108, RZ, RZ, R119.reuse ;  /* 0x000000ffff6c7224 */ /* 0x100fe200078e0077 */
[----:B------:R-:W-:Y:S01]  /*1670*/  UMOV UR35, 0x40000040 ;  /* 0x4000004000237882 */ /* 0x000fe20000000000 */
        /* <DEDUP_REMOVED lines=12> */
[----:B------:R-:W-:Y:S01]  /*1740*/  UMOV UR59, 0x40000040 ;  /* 0x40000040003b7882 */ /* 0x000fe20000000000 */
[----:B------:R-:W-:Y:S01]  /*1750*/  UISETP.GE.AND UP0, UPT, UR60, 0x71, UPT ;  /* 0x000000713c00788c */ /* 0x000fe2000bf06270 */
[-C--:B------:R-:W-:Y:S01]  /*1760*/  MOV R98, R119.reuse ;  /* 0x0000007700627202 */ /* 0x080fe20000000f00 */
[--C-:B------:R-:W-:Y:S01]  /*1770*/  IMAD.MOV.U32 R96, RZ, RZ, R119.reuse ;  /* 0x000000ffff607224 */ /* 0x100fe200078e0077 */
[-C--:B------:R-:W-:Y:S01]  /*1780*/  MOV R92, R119.reuse ;  /* 0x00000077005c7202 */ /* 0x080fe20000000f00 */
[--C-:B------:R-:W-:Y:S01]  /*1790*/  IMAD.MOV.U32 R94, RZ, RZ, R119.reuse ;  /* 0x000000ffff5e7224 */ /* 0x100fe200078e0077 */
[----:B------:R-:W-:Y:S01]  /*17a0*/  MOV R86, R119 ;  /* 0x0000007700567202 */ /* 0x000fe20000000f00 */
[----:B------:R-:W-:-:S02]  /*17b0*/  IMAD.MOV.U32 R90, RZ, RZ, R119 ;  /* 0x000000ffff5a7224 */ /* 0x000fc400078e0077 */
[--C-:B------:R-:W-:Y:S02]  /*17c0*/  IMAD.MOV.U32 R88, RZ, RZ, R119.reuse ;  /* 0x000000ffff587224 */ /* 0x100fe400078e0077 */
[--C-:B------:R-:W-:Y:S02]  /*17d0*/  IMAD.MOV.U32 R84, RZ, RZ, R119.reuse ;  /* 0x000000ffff547224 */ /* 0x100fe400078e0077 */
[----:B------:R-:W-:Y:S01]  /*17e0*/  IMAD.MOV.U32 R82, RZ, RZ, R119 ;  /* 0x000000ffff527224 */ /* 0x000fe200078e0077 */
[----:B------:R-:W-:Y:S02]  /*17f0*/  WARPGROUP.DEPBAR.LE gsb0, 0x0 ;  /* 0x00008000000079c5 */ /* 0x000fe40000010000 */
[----:B------:R-:W-:-:S06]  /*1800*/  WARPGROUP.ARRIVE ;  /* 0x00000000000079c5 */ /* 0x000fcc0000000000 */
[----:B------:R-:W-:Y:S01]  /*1810*/  HGMMA.64x16x16.F32 R64, gdesc[UR4], RZ, !UPT, gsb0 ;  /* 0x00200000044079f0 */ /* 0x000fe2000c0008ff */
[----:B------:R-:W-:Y:S01]  /*1820*/  UIADD3 UR6, UR37, 0x300, URZ ;  /* 0x0000030025067890 */ /* 0x000fe2000fffe03f */
[----:B------:R-:W-:Y:S01]  /*1830*/  UMOV UR4, UR56 ;  /* 0x0000003800047c82 */ /* 0x000fe20008000000 */
[----:B------:R-:W-:Y:S01]  /*1840*/  UMOV UR5, UR57 ;  /* 0x0000003900057c82 */ /* 0x000fe20008000000 */
[----:B------:R-:W-:Y:S01]  /*1850*/  UMOV UR7, 0x40000040 ;  /* 0x4000004000077882 */ /* 0x000fe20000000000 */
[----:B------:R-:W-:Y:S02]  /*1860*/  WARPGROUP.DEPBAR.LE gsb0, 0x0 ;  /* 0x00008000000079c5 */ /* 0x000fe40000010000 */
[----:B------:R-:W-:-:S06]  /*1870*/  WARPGROUP.ARRIVE ;  /* 0x00000000000079c5 */ /* 0x000fcc0000000000 */
[----:B------:R-:W-:Y:S01]  /*1880*/  HGMMA.64x16x16.F32 R56, gdesc[UR8], RZ, !UPT, gsb0 ;  /* 0x00200000083879f0 */ /* 0x000fe2000c0008ff */
[----:B------:R-:W-:Y:S01]  /*1890*/  UIADD3 UR10, UR37, 0x2, URZ ;  /* 0x00000002250a7890 */ /* 0x000fe2000fffe03f */
[----:B------:R-:W-:Y:S01]  /*18a0*/  UMOV UR8, UR24 ;  /* 0x0000001800087c82 */ /* 0x000fe20008000000 */
[----:B------:R-:W-:Y:S01]  /*18b0*/  UMOV UR9, 0x40000040 ;  /* 0x4000004000097882 */ /* 0x000fe20000000000 */
[----:B------:R-:W-:Y:S01]  /*18c0*/  UMOV UR11, 0x40000040 ;  /* 0x40000040000b7882 */ /* 0x000fe20000000000 */
[----:B------:R-:W-:Y:S01]  /*18d0*/  UIADD3 UR24, UR39, 0x4, URZ ;  /* 0x0000000427187890 */ /* 0x000fe2000fffe03f */
        /* <DEDUP_REMOVED lines=30> */
[----:B------:R-:W-:Y:S01]  /*1ac0*/  HGMMA.64x16x16.F32 R72, gdesc[UR8], R72, gsb0 ;  /* 0x00200000084879f0 */ /* 0x000fe20008000848 */
[----:B------:R-:W-:Y:S01]  /*1ad0*/  UIADD3 UR10, UR37, 0x102, URZ ;  /* 0x00000102250a7890 */ /* 0x000fe2000fffe03f */
[----:B------:R-:W-:Y:S01]  /*1ae0*/  UMOV UR11, 0x40000040 ;  /* 0x40000040000b7882 */ /* 0x000fe20000000000 */
[----:B------:R-:W-:Y:S02]  /*1af0*/  WARPGROUP.DEPBAR.LE gsb0, 0x0 ;  /* 0x00008000000079c5 */ /* 0x000fe40000010000 */
[----:B------:R-:W-:-:S06]  /*1b00*/  WARPGROUP.ARRIVE ;  /* 0x00000000000079c5 */ /* 0x000fcc0000000000 */
[----:B------:R-:W-:Y:S01]  /*1b10*/  HGMMA.64x16x16.F32 R64, gdesc[UR4], R64, gsb0 ;  /* 0x00200000044079f0 */ /* 0x000fe20008000840 */
[----:B------:R-:W-:Y:S01]  /*1b20*/  UIADD3 UR6, UR37, 0x302, URZ ;  /* 0x0000030225067890 */ /* 0x000fe2000fffe03f */
[----:B------:R-:W-:Y:S01]  /*1b30*/  UMOV UR4, UR8 ;  /* 0x0000000800047c82 */ /* 0x000fe20008000000 */
[----:B------:R-:W-:Y:S01]  /*1b40*/  UMOV UR5, UR9 ;  /* 0x0000000900057c82 */ /* 0x000fe20008000000 */
[----:B------:R-:W-:Y:S01]  /*1b50*/  UMOV UR7, 0x40000040 ;  /* 0x4000004000077882 */ /* 0x000fe20000000000 */
[----:B------:R-:W-:Y:S02]  /*1b60*/  WARPGROUP.DEPBAR.LE gsb0, 0x0 ;  /* 0x00008000000079c5 */ /* 0x000fe40000010000 */
[----:B------:R-:W-:-:S06]  /*1b70*/  WARPGROUP.ARRIVE ;  /* 0x00000000000079c5 */ /* 0x000fcc0000000000 */
[----:B------:R-:W-:Y:S01]  /*1b80*/  HGMMA.64x16x16.F32 R56, gdesc[UR8], R56, gsb0 ;  /* 0x00200000083879f0 */ /* 0x000fe20008000838 */
[----:B------:R-:W-:Y:S02]  /*1b90*/  UIADD3 UR10, UR39, 0x6, URZ ;  /* 0x00000006270a7890 */ /* 0x000fe4000fffe03f */
[----:B------:R-:W-:Y:S01]  /*1ba0*/  UIADD3 UR11, UR37, 0x702, URZ ;  /* 0x00000702250b7890 */ /* 0x000fe2000fffe03f */
[----:B------:R-:W-:Y:S02]  /*1bb0*/  WARPGROUP.DEPBAR.LE gsb0, 0x0 ;  /* 0x00008000000079c5 */ /* 0x000fe40000010000 */
[----:B------:R-:W-:-:S06]  /*1bc0*/  WARPGROUP.ARRIVE ;  /* 0x00000000000079c5 */ /* 0x000fcc0000000000 */
[----:B------:R-:W-:Y:S01]  /*1bd0*/  HGMMA.64x16x16.F32 R48, gdesc[UR12], R48, gsb0 ;  /* 0x002000000c3079f0 */ /* 0x000fe20008000830 */
[----:B------:R-:W-:Y:S01]  /*1be0*/  UIADD3 UR14, UR37, 0x4, URZ ;  /* 0x00000004250e7890 */ /* 0x000fe2000fffe03f */
[----:B------:R-:W-:Y:S01]  /*1bf0*/  UMOV UR12, UR24 ;  /* 0x00000018000c7c82 */ /* 0x000fe20008000000 */
[----:B------:R-:W-:Y:S01]  /*1c00*/  UMOV UR13, 0x40000040 ;  /* 0x40000040000d7882 */ /* 0x000fe20000000000 */
[----:B------:R-:W-:Y:S01]  /*1c10*/  UMOV UR15, 0x40000040 ;  /* 0x40000040000f7882 */ /* 0x000fe20000000000 */
[----:B------:R-:W-:Y:S01]  /*1c20*/  UMOV UR24, UR12 ;  /* 0x0000000c00187c82 */ /* 0x000fe20008000000 */
[----:B------:R-:W-:Y:S01]  /*1c30*/  UMOV UR25, UR13 ;  /* 0x0000000d00197c82 */ /* 0x000fe20008000000 */
[----:B------:R-:W-:Y:S02]  /*1c40*/  MOV R3, UR13 ;  /* 0x0000000d00037c02 */ /* 0x000fe40008000f00 */
[----:B------:R-:W-:Y:S01]  /*1c50*/  MOV R4, UR12 ;  /* 0x0000000c00047c02 */ /* 0x000fe20008000f00 */
[----:B------:R-:W-:-:S02]  /*1c60*/  WARPGROUP.DEPBAR.LE gsb0, 0x0 ;  /* 0x00008000000079c5 */ /* 0x000fc40000010000 */
        /* <DEDUP_REMOVED lines=35> */
[----:B------:R-:W-:Y:S02]  /*1ea0*/  UMOV UR15, 0x40000040 ;  /* 0x40000040000f7882 */ /* 0x000fe40000000000 */
        /* <DEDUP_REMOVED lines=9> */
[----:B------:R-:W-:Y:S01]  /*1f40*/  UIADD3 UR10, UR39, 0x400, URZ ;  /* 0x00000400270a7890 */ /* 0x000fe2000fffe03f */
        /* <DEDUP_REMOVED lines=35> */
[----:B------:R-:W-:Y:S03]  /*2180*/  HGMMA.64x16x16.F32 R56, gdesc[UR16], R56, gsb0 ;  /* 0x00200000103879f0 */ /* 0x000fe60008000838 */
        /* <DEDUP_REMOVED lines=198> */
[----:B------:R-:W-:Y:S01]  /*2df0*/  UMOV UR48, UR40 ;  /* 0x0000002800307c82 */ /* 0x000fe20008000000 */
[----:B------:R-:W-:Y:S01]  /*2e00*/  UMOV UR49, UR41 ;  /* 0x0000002900317c82 */ /* 0x000fe20008000000 */
[----:B------:R-:W-:Y:S01]  /*2e10*/  UIADD3 UR10, UR39, 0x802, URZ ;  /* 0x00000802270a7890 */ /* 0x000fe2000fffe03f */
        /* <DEDUP_REMOVED lines=42> */
[----:B------:R-:W-:Y:S01]  /*30c0*/  UMOV UR44, UR10 ;  /* 0x0000000a002c7c82 */ /* 0x000fe20008000000 */
[----:B------:R-:W-:Y:S01]  /*30d0*/  UMOV UR45, 0x40000040 ;  /* 0x40000040002d7882 */ /* 0x000fe20000000000 */
[----:B------:R-:W-:Y:S01]  /*30e0*/  UMOV UR46, UR11 ;  /* 0x0000000b002e7c82 */ /* 0x000fe20008000000 */
[----:B------:R-:W-:Y:S01]  /*30f0*/  UMOV UR47, 0x40000040 ;  /* 0x40000040002f7882 */ /* 0x000fe20000000000 */
[----:B------:R-:W-:Y:S01]  /*3100*/  UMOV UR56, UR44 ;  /* 0x0000002c00387c82 */ /* 0x000fe20008000000 */
[----:B------:R-:W-:Y:S01]  /*3110*/  UMOV UR57, UR45 ;  /* 0x0000002d00397c82 */ /* 0x000fe20008000000 */
[----:B------:R-:W-:Y:S01]  /*3120*/  UMOV UR52, UR44 ;  /* 0x0000002c00347c82 */ /* 0x000fe20008000000 */
[----:B------:R-:W-:Y:S01]  /*3130*/  UMOV UR53, UR45 ;  /* 0x0000002d00357c82 */ /* 0x000fe20008000000 */
[----:B------:R-:W-:Y:S01]  /*3140*/  UMOV UR48, UR44 ;  /* 0x0000002c00307c82 */ /* 0x000fe20008000000 */
[----:B------:R-:W-:Y:S01]  /*3150*/  UMOV UR49, UR45 ;  /* 0x0000002d00317c82 */ /* 0x000fe20008000000 */
[----:B------:R-:W-:-:S02]  /*3160*/  UIADD3 UR11, UR37, 0xa02, URZ ;  /* 0x00000a02250b7890 */ /* 0x000fc4000fffe03f */
[----:B------:R-:W-:Y:S01]  /*3170*/  UIADD3 UR10, UR39, 0x804, URZ ;  /* 0x00000804270a7890 */ /* 0x000fe2000fffe03f */
[----:B------:R-:W-:Y:S02]  /*3180*/  WARPGROUP.DEPBAR.LE gsb0, 0x0 ;  /* 0x00008000000079c5 */ /* 0x000fe40000010000 */
[----:B------:R-:W-:-:S06]  /*3190*/  WARPGROUP.ARRIVE ;  /* 0x00000000000079c5 */ /* 0x000fcc0000000000 */
[----:B------:R-:W-:Y:S01]  /*31a0*/  HGMMA.64x16x16.F32 R24, gdesc[UR4], R24, gsb0 ;  /* 0x00200000041879f0 */ /* 0x000fe20008000818 */
[----:B------:R-:W-:Y:S01]  /*31b0*/  UIADD3 UR6, UR37, 0x782, URZ ;  /* 0x0000078225067890 */ /* 0x000fe2000fffe03f */
[----:B------:R-:W-:Y:S01]  /*31c0*/  UMOV UR4, UR44 ;  /* 0x0000002c00047c82 */ /* 0x000fe20008000000 */
[----:B------:R-:W-:Y:S01]  /*31d0*/  UMOV UR5, UR45 ;  /* 0x0000002d00057c82 */ /* 0x000fe20008000000 */
[----:B------:R-:W-:-:S04]  /*31e0*/  UMOV UR7, 0x40000040 ;  /* 0x4000004000077882 */ /* 0x000fc80000000000 */
[----:B------:R-:W-:Y:S01]  /*31f0*/  UMOV UR58, UR6 ;  /* 0x00000006003a7c82 */ /* 0x000fe20008000000 */
[----:B------:R-:W-:Y:S01]  /*3200*/  UIADD3 UR6, UR37, 0x902, URZ ;  /* 0x0000090225067890 */ /* 0x000fe2000fffe03f */
        /* <DEDUP_REMOVED lines=31> */
[----:B------:R-:W-:Y:S01]  /*3400*/  UMOV UR4, UR44 ;  /* 0x0000002c00047c82 */ /* 0x000fe20008000000 */
[----:B------:R-:W-:Y:S01]  /*3410*/  UMOV UR5, UR45 ;  /* 0x0000002d00057c82 */ /* 0x000fe20008000000 */
[----:B------:R-:W-:Y:S01]  /*3420*/  UMOV UR6, UR11 ;  /* 0x0000000b00067c82 */ /* 0x000fe20008000000 */
[----:B------:R-:W-:Y:S01]  /*3430*/  UMOV UR7, 0x40000040 ;  /* 0x4000004000077882 */ /* 0x000fe20000000000 */
[----:B------:R-:W-:Y:S01]  /*3440*/  UIADD3 UR11, UR37, 0xa04, URZ ;  /* 0x00000a04250b7890 */ /* 0x000fe2000fffe03f */
[----:B------:R-:W-:Y:S02]  /*3450*/  WARPGROUP.DEPBAR.LE gsb0, 0x0 ;  /* 0x00008000000079c5 */ /* 0x000fe40000010000 */
[----:B------:R-:W-:-:S06]  /*3460*/  WARPGROUP.ARRIVE ;  /* 0x00000000000079c5 */ /* 0x000fcc0000000000 */
[----:B------:R-:W-:Y:S03]  /*3470*/  HGMMA.64x16x16.F32 R32, gdesc[UR44], R32, gsb0 ;  /* 0x002000002c2079f0 */ /* 0x000fe60008000820 */
[----:B------:R-:W-:Y:S02]  /*3480*/  WARPGROUP.DEPBAR.LE gsb0, 0x0 ;  /* 0x00008000000079c5 */ /* 0x000fe40000010000 */
[----:B------:R-:W-:-:S06]  /*3490*/  WARPGROUP.ARRIVE ;  /* 0x00000000000079c5 */ /* 0x000fcc0000000000 */
[----:B------:R-:W-:Y:S01]  /*34a0*/  HGMMA.64x16x16.F32 R24, gdesc[UR4], R24, gsb0 ;  /* 0x00200000041879f0 */ /* 0x000fe20008000818 */
[----:B------:R-:W-:Y:S02]  /*34b0*/  UIADD3 UR6, UR37, 0x784, URZ ;  /* 0x0000078425067890 */ /* 0x000fe4000fffe03f */
[----:B------:R-:W-:Y:S01]  /*34c0*/  UIADD3 UR7, UR37, 0x804, URZ ;  /* 0x0000080425077890 */ /* 0x000fe2000fffe03f */
[----:B------:R-:W-:Y:S01]  /*34d0*/  UMOV UR4, UR48 ;  /* 0x0000003000047c82 */ /* 0x000fe20008000000 */
[----:B------:R-:W-:-:S03]  /*34e0*/  UMOV UR5, UR49 ;  /* 0x0000003100057c82 */ /* 0x000fc60008000000 */
[----:B------:R-:W-:Y:S01]  /*34f0*/  UMOV UR14, UR6 ;  /* 0x00000006000e7c82 */ /* 0x000fe20008000000 */
[----:B------:R-:W-:Y:S01]  /*3500*/  UIADD3 UR6, UR37, 0x984, URZ ;  /* 0x0000098425067890 */ /* 0x000fe2000fffe03f */
        /* <DEDUP_REMOVED lines=10> */
[----:B------:R-:W-:Y:S02]  /*35b0*/  R2UR UR13, R3 ;  /* 0x00000000030d72ca */ /* 0x000fe400000e0000 */
[----:B------:R-:W-:Y:S01]  /*35c0*/  R2UR UR12, R4 ;  /* 0x00000000040c72ca */ /* 0x000fe200000e0000 */
        /* <DEDUP_REMOVED lines=8> */
[----:B------:R-:W-:Y:S01]  /*3650*/  UIADD3 UR54, UR37, 0x706, URZ ;  /* 0x0000070625367890 */ /* 0x000fe2000fffe03f */
[----:B------:R-:W-:Y:S01]  /*3660*/  UMOV UR52, UR10 ;  /* 0x0000000a00347c82 */ /* 0x000fe20008000000 */
[----:B------:R-:W-:Y:S01]  /*3670*/  UMOV UR53, 0x40000040 ;  /* 0x4000004000357882 */ /* 0x000fe20000000000 */
[----:B------:R-:W-:Y:S01]  /*3680*/  UMOV UR55, 0x40000040 ;  /* 0x4000004000377882 */ /* 0x000fe20000000000 */
[----:B------:R-:W-:Y:S01]  /*3690*/  ULDC UR10, c[0x0][0x9d8] ;  /* 0x00027600000a7ab9 */ /* 0x000fe20000000800 */
[----:B------:R-:W-:Y:S02]  /*36a0*/  WARPGROUP.DEPBAR.LE gsb0, 0x0 ;  /* 0x00008000000079c5 */ /* 0x000fe40000010000 */
[----:B------:R-:W-:-:S06]  /*36b0*/  WARPGROUP.ARRIVE ;  /* 0x00000000000079c5 */ /* 0x000fcc0000000000 */
[----:B------:R-:W-:Y:S03]  /*36c0*/  HGMMA.64x16x16.F32 R40, gdesc[UR48], R40, gsb0 ;  /* 0x00200000302879f0 */ /* 0x000fe60008000828 */
[----:B------:R-:W-:Y:S02]  /*36d0*/  WARPGROUP.DEPBAR.LE gsb0, 0x0 ;  /* 0x00008000000079c5 */ /* 0x000fe40000010000 */
[----:B------:R-:W-:-:S06]  /*36e0*/  WARPGROUP.ARRIVE ;  /* 0x00000000000079c5 */ /* 0x000fcc0000000000 */
[----:B------:R-:W-:Y:S01]  /*36f0*/  HGMMA.64x16x16.F32 R32, gdesc[UR4], R32, gsb0 ;  /* 0x00200000042079f0 */ /* 0x000fe20008000820 */
[----:B------:R-:W-:Y:S01]  /*3700*/  UMOV UR4, UR48 ;  /* 0x0000003000047c82 */ /* 0x000fe20008000000 */
        /* <DEDUP_REMOVED lines=14> */
[----:B------:R-:W-:Y:S01]  /*37f0*/  WARPGROUP.ARRIVE ;  /* 0x00000000000079c5 */ /* 0x000fe20000000000 */
[----:B------:R-:W-:Y:S01]  /*3800*/  FMUL.FTZ R72, R72, UR10 ;  /* 0x0000000a48487c20 */ /* 0x000fe20008410000 */
[----:B------:R-:W-:Y:S01]  /*3810*/  FMUL.FTZ R73, R73, UR10 ;  /* 0x0000000a49497c20 */ /* 0x000fe20008410000 */
[----:B------:R-:W-:Y:S01]  /*3820*/  FMUL.FTZ R76, R76, UR10 ;  /* 0x0000000a4c4c7c20 */ /* 0x000fe20008410000 */
[----:B------:R-:W-:Y:S01]  /*3830*/  FMUL.FTZ R77, R77, UR10 ;  /* 0x0000000a4d4d7c20 */ /* 0x000fe20008410000 */
[----:B------:R-:W-:Y:S01]  /*3840*/  FMUL.FTZ R74, R74, UR10 ;  /* 0x0000000a4a4a7c20 */ /* 0x000fe20008410000 */
[----:B------:R-:W-:Y:S01]  /*3850*/  HGMMA.64x16x16.F32 R64, gdesc[UR4], R64, gsb0 ;  /* 0x00200000044079f0 */ /* 0x000fe20008000840 */
[----:B------:R-:W-:Y:S01]  /*3860*/  UIADD3 UR6, UR37, 0x806, URZ ;  /* 0x0000080625067890 */ /* 0x000fe2000fffe03f */
[----:B------:R-:W-:Y:S01]  /*3870*/  MUFU.TANH R72, R72 ;  /* 0x0000004800487308 */ /* 0x000fe20000002400 */
[----:B------:R-:W-:Y:S01]  /*3880*/  UMOV UR4, UR52 ;  /* 0x0000003400047c82 */ /* 0x000fe20008000000 */
[----:B------:R-:W-:Y:S01]  /*3890*/  UMOV UR5, UR53 ;  /* 0x0000003500057c82 */ /* 0x000fe20008000000 */
[----:B------:R-:W-:Y:S01]  /*38a0*/  UMOV UR7, 0x40000040 ;  /* 0x4000004000077882 */ /* 0x000fe20000000000 */
[----:B------:R-:W-:Y:S01]  /*38b0*/  FMUL.FTZ R75, R75, UR10 ;  /* 0x0000000a4b4b7c20 */ /* 0x000fe20008410000 */
[----:B------:R-:W-:Y:S01]  /*38c0*/  FMUL.FTZ R78, R78, UR10 ;  /* 0x0000000a4e4e7c20 */ /* 0x000fe20008410000 */
[----:B------:R-:W-:-:S02]  /*38d0*/  FMUL.FTZ R79, R79, UR10 ;  /* 0x0000000a4f4f7c20 */ /* 0x000fc40008410000 */
[----:B------:R-:W1:Y:S08]  /*38e0*/  MUFU.TANH R73, R73 ;  /* 0x0000004900497308 */ /* 0x000e700000002400 */
[----:B------:R-:W2:Y:S08]  /*38f0*/  MUFU.TANH R76, R76 ;  /* 0x0000004c004c7308 */ /* 0x000eb00000002400 */
[----:B------:R-:W3:Y:S08]  /*3900*/  MUFU.TANH R77, R77 ;  /* 0x0000004d004d7308 */ /* 0x000ef00000002400 */
[----:B------:R4:W5:Y:S08]  /*3910*/  MUFU.TANH R3, R74 ;  /* 0x0000004a00037308 */ /* 0x0009700000002400 */
[----:B------:R-:W5:Y:S01]  /*3920*/  MUFU.TANH R4, R75 ;  /* 0x0000004b00047308 */ /* 0x000f620000002400 */
[----:B----4-:R-:W-:-:S07]  /*3930*/  MOV R74, R119 ;  /* 0x00000077004a7202 */ /* 0x010fce0000000f00 */
[----:B------:R-:W-:Y:S01]  /*3940*/  MUFU.TANH R7, R78 ;  /* 0x0000004e00077308 */ /* 0x000fe20000002400 */
[----:B------:R-:W-:Y:S02]  /*3950*/  WARPGROUP.DEPBAR.LE gsb0, 0x0 ;  /* 0x00008000000079c5 */ /* 0x000fe40000010000 */
[----:B------:R-:W-:Y:S01]  /*3960*/  WARPGROUP.ARRIVE ;  /* 0x00000000000079c5 */ /* 0x000fe20000000000 */
[----:B------:R-:W-:Y:S01]  /*3970*/  FMUL.FTZ R66, R66, UR10 ;  /* 0x0000000a42427c20 */ /* 0x000fe20008410000 */
[----:B------:R-:W-:Y:S01]  /*3980*/  FMUL.FTZ R64, R64, UR10 ;  /* 0x0000000a40407c20 */ /* 0x000fe20008410000 */
[----:B------:R-:W-:Y:S01]  /*3990*/  FMUL.FTZ R65, R65, UR10 ;  /* 0x0000000a41417c20 */ /* 0x000fe20008410000 */
[----:B------:R-:W-:Y:S01]  /*39a0*/  FMUL.FTZ R67, R67, UR10 ;  /* 0x0000000a43437c20 */ /* 0x000fe20008410000 */
[----:B------:R4:W-:Y:S01]  /*39b0*/  MUFU.TANH R13, R66 ;  /* 0x00000042000d7308 */ /* 0x0009e20000002400 */
[----:B------:R-:W-:Y:S01]  /*39c0*/  HGMMA.64x16x16.F32 R56, gdesc[UR4], R56, gsb0 ;  /* 0x00200000043879f0 */ /* 0x000fe20008000838 */
[----:B------:R-:W-:Y:S01]  /*39d0*/  UIADD3 UR6, UR37, 0x886, URZ ;  /* 0x0000088625067890 */ /* 0x000fe2000fffe03f */
[----:B------:R-:W-:Y:S01]  /*39e0*/  FMUL.FTZ R68, R68, UR10 ;  /* 0x0000000a44447c20 */ /* 0x000fe20008410000 */
[----:B------:R-:W-:Y:S01]  /*39f0*/  UMOV UR4, UR52 ;  /* 0x0000003400047c82 */ /* 0x000fe20008000000 */
[----:B------:R-:W-:Y:S01]  /*3a00*/  UMOV UR5, UR53 ;  /* 0x0000003500057c82 */ /* 0x000fe20008000000 */
[----:B------:R-:W-:Y:S01]  /*3a10*/  UMOV UR7, 0x40000040 ;  /* 0x4000004000077882 */ /* 0x000fe20000000000 */
[----:B------:R-:W-:Y:S01]  /*3a20*/  FMUL.FTZ R69, R69, UR10 ;  /* 0x0000000a45457c20 */ /* 0x000fe20008410000 */
[----:B------:R-:W-:Y:S01]  /*3a30*/  MUFU.TANH R64, R64 ;  /* 0x0000004000407308 */ /* 0x000fe20000002400 */
[----:B----4-:R-:W-:-:S02]  /*3a40*/  IMAD R66, R9, -0x70, R8 ;  /* 0xffffff9009427824 */ /* 0x010fc400078e0208 */
[----:B------:R-:W-:Y:S01]  /*3a50*/  FMUL.FTZ R71, R71, UR10 ;  /* 0x0000000a47477c20 */ /* 0x000fe20008410000 */
[----:B------:R-:W-:Y:S01]  /*3a60*/  FMUL.FTZ R70, R70, UR10 ;  /* 0x0000000a46467c20 */ /* 0x000fe20008410000 */
[----:B------:R-:W-:Y:S01]  /*3a70*/  IMAD.MOV.U32 R78, RZ, RZ, R119 ;  /* 0x000000ffff4e7224 */ /* 0x000fe200078e0077 */
[C---:B------:R-:W-:Y:S02]  /*3a80*/  ISETP.GT.AND P4, PT, R66.reuse, RZ, PT ;  /* 0x000000ff4200720c */ /* 0x040fe40003f84270 */
[C---:B------:R-:W-:Y:S01]  /*3a90*/  ISETP.GT.AND P2, PT, R66.reuse, 0x1, PT ;  /* 0x000000014200780c */ /* 0x040fe20003f44270 */
[----:B------:R-:W4:Y:S01]  /*3aa0*/  MUFU.TANH R65, R65 ;  /* 0x0000004100417308 */ /* 0x000f220000002400 */
[C---:B------:R-:W-:Y:S02]  /*3ab0*/  ISETP.GT.AND P3, PT, R66.reuse, 0x8, PT ;  /* 0x000000084200780c */ /* 0x040fe40003f64270 */
[----:B-1----:R-:W-:Y:S02]  /*3ac0*/  FSEL R73, R73, -INF , P2 ;  /* 0xff80000049497808 */ /* 0x002fe40001000000 */
[----:B------:R-:W-:-:S02]  /*3ad0*/  ISETP.GT.AND P6, PT, R66, 0x9, PT ;  /* 0x000000094200780c */ /* 0x000fc40003fc4270 */
[----:B--2---:R-:W-:Y:S01]  /*3ae0*/  FSEL R75, R76, -INF , P3 ;  /* 0xff8000004c4b7808 */ /* 0x004fe20001800000 */
[----:B------:R1:W-:Y:S01]  /*3af0*/  MUFU.TANH R15, R67 ;  /* 0x00000043000f7308 */ /* 0x0003e20000002400 */
[----:B------:R-:W-:Y:S01]  /*3b00*/  ISETP.GT.AND P5, PT, R66, 0x10, PT ;  /* 0x000000104200780c */ /* 0x000fe20003fa4270 */
[--C-:B------:R-:W-:Y:S01]  /*3b10*/  IMAD.MOV.U32 R76, RZ, RZ, R119.reuse ;  /* 0x000000ffff4c7224 */ /* 0x100fe200078e0077 */
[----:B---3--:R-:W-:Y:S02]  /*3b20*/  FSEL R77, R77, -INF , P6 ;  /* 0xff8000004d4d7808 */ /* 0x008fe40003000000 */
[----:B-----5:R-:W-:Y:S02]  /*3b30*/  FSEL R3, R3, -INF , P4 ;  /* 0xff80000003037808 */ /* 0x020fe40002000000 */
[----:B------:R-:W-:Y:S01]  /*3b40*/  FSEL R4, R4, -INF , P2 ;  /* 0xff80000004047808 */ /* 0x000fe20001000000 */
[----:B------:R-:W2:Y:S01]  /*3b50*/  MUFU.TANH R68, R68 ;  /* 0x0000004400447308 */ /* 0x000ea20000002400 */
[----:B-1----:R-:W-:Y:S01]  /*3b60*/  FSEL R67, R72, -INF , P4 ;  /* 0xff80000048437808 */ /* 0x002fe20002000000 */
[----:B------:R-:W-:Y:S01]  /*3b70*/  IMAD.MOV.U32 R72, RZ, RZ, R119 ;  /* 0x000000ffff487224 */ /* 0x000fe200078e0077 */
[----:B------:R-:W-:-:S02]  /*3b80*/  ISETP.GT.AND P4, PT, R66, 0x11, PT ;  /* 0x000000114200780c */ /* 0x000fc40003f84270 */
[----:B------:R-:W-:Y:S02]  /*3b90*/  FMNMX.FTZ R12, R67, R73, !PT ;  /* 0x00000049430c7209 */ /* 0x000fe40007810000 */
[----:B------:R-:W-:Y:S01]  /*3ba0*/  ISETP.GT.AND P2, PT, R66, 0x18, PT ;  /* 0x000000184200780c */ /* 0x000fe20003f44270 */
[----:B------:R1:W3:Y:S01]  /*3bb0*/  MUFU.TANH R11, R79 ;  /* 0x0000004f000b7308 */ /* 0x0002e20000002400 */
[----:B------:R-:W-:Y:S02]  /*3bc0*/  FMNMX.FTZ R14, R75, R12, !PT ;  /* 0x0000000c4b0e7209 */ /* 0x000fe40007810000 */
[----:B----4-:R-:W-:Y:S02]  /*3bd0*/  FSEL R65, R65, -INF , P4 ;  /* 0xff80000041417808 */ /* 0x010fe40002000000 */
[----:B------:R-:W-:Y:S02]  /*3be0*/  FMNMX.FTZ R14, R77, R14, !PT ;  /* 0x0000000e4d0e7209 */ /* 0x000fe40007810000 */
[----:B------:R-:W-:Y:S01]  /*3bf0*/  FSEL R7, R7, -INF , P3 ;  /* 0xff80000007077808 */ /* 0x000fe20001800000 */
[----:B------:R-:W4:Y:S01]  /*3c00*/  MUFU.TANH R69, R69 ;  /* 0x0000004500457308 */ /* 0x000f220000002400 */
[----:B-1----:R-:W-:Y:S01]  /*3c10*/  FSEL R79, R64, -INF , P5 ;  /* 0xff800000404f7808 */ /* 0x002fe20002800000 */
[----:B------:R-:W-:Y:S01]  /*3c20*/  IMAD.MOV.U32 R64, RZ, RZ, R119 ;  /* 0x000000ffff407224 */ /* 0x000fe200078e0077 */
[----:B------:R-:W-:Y:S01]  /*3c30*/  ISETP.GT.AND P3, PT, R66, 0x19, PT ;  /* 0x000000194200780c */ /* 0x000fe20003f64270 */
[----:B------:R-:W-:-:S02]  /*3c40*/  WARPGROUP.DEPBAR.LE gsb0, 0x0 ;  /* 0x00008000000079c5 */ /* 0x000fc40000010000 */
[----:B------:R-:W-:Y:S01]  /*3c50*/  WARPGROUP.ARRIVE ;  /* 0x00000000000079c5 */ /* 0x000fe20000000000 */
[----:B------:R-:W-:Y:S01]  /*3c60*/  FMUL.FTZ R56, R56, UR10 ;  /* 0x0000000a38387c20 */ /* 0x000fe20008410000 */
[----:B------:R-:W-:Y:S01]  /*3c70*/  FMUL.FTZ R57, R57, UR10 ;  /* 0x0000000a39397c20 */ /* 0x000fe20008410000 */
[----:B------:R-:W-:Y:S01]  /*3c80*/  MUFU.TANH R71, R71 ;  /* 0x0000004700477308 */ /* 0x000fe20000002400 */
[----:B------:R-:W-:Y:S01]  /*3c90*/  FMUL.FTZ R60, R60, UR10 ;  /* 0x0000000a3c3c7c20 */ /* 0x000fe20008410000 */
[----:B------:R-:W-:Y:S01]  /*3ca0*/  FMUL.FTZ R63, R63, UR10 ;  /* 0x0000000a3f3f7c20 */ /* 0x000fe20008410000 */
[----:B------:R-:W-:Y:S01]  /*3cb0*/  HGMMA.64x16x16.F32 R48, gdesc[UR4], R48, gsb0 ;  /* 0x00200000043079f0 */ /* 0x000fe20008000830 */
[----:B------:R-:W-:Y:S01]  /*3cc0*/  UIADD3 UR6, UR37, 0x906, URZ ;  /* 0x0000090625067890 */ /* 0x000fe2000fffe03f */
[----:B------:R-:W-:Y:S01]  /*3cd0*/  FMNMX.FTZ R14, R79, R14, !PT ;  /* 0x0000000e4f0e7209 */ /* 0x000fe20007810000 */
[----:B------:R-:W-:Y:S01]  /*3ce0*/  UMOV UR4, UR52 ;  /* 0x0000003400047c82 */ /* 0x000fe20008000000 */
[----:B------:R-:W-:Y:S01]  /*3cf0*/  UMOV UR5, UR53 ;  /* 0x0000003500057c82 */ /* 0x000fe20008000000 */
[----:B------:R-:W-:Y:S01]  /*3d00*/  UMOV UR7, 0x40000040 ;  /* 0x4000004000077882 */ /* 0x000fe20000000000 */
[----:B------:R-:W-:Y:S01]  /*3d10*/  MUFU.TANH R56, R56 ;  /* 0x0000003800387308 */ /* 0x000fe20000002400 */
[----:B------:R-:W-:Y:S01]  /*3d20*/  FMUL.FTZ R61, R61, UR10 ;  /* 0x0000000a3d3d7c20 */ /* 0x000fe20008410000 */
[----:B------:R-:W-:Y:S01]  /*3d30*/  FMUL.FTZ R58, R58, UR10 ;  /* 0x0000000a3a3a7c20 */ /* 0x000fe20008410000 */
[----:B--2---:R-:W-:Y:S01]  /*3d40*/  FSEL R81, R68, -INF , P2 ;  /* 0xff80000044517808 */ /* 0x004fe20001000000 */
[----:B------:R-:W-:Y:S01]  /*3d50*/  FMUL.FTZ R59, R59, UR10 ;  /* 0x0000000a3b3b7c20 */ /* 0x000fe20008410000 */
[----:B------:R-:W-:Y:S01]  /*3d60*/  FMNMX.FTZ R14, R65, R14, !PT ;  /* 0x0000000e410e7209 */ /* 0x000fe20007810000 */
[----:B------:R-:W-:Y:S01]  /*3d70*/  FMUL.FTZ R62, R62, UR10 ;  /* 0x0000000a3e3e7c20 */ /* 0x000fe20008410000 */
[----:B---3--:R-:W-:Y:S01]  /*3d80*/  FSEL R11, R11, -INF , P6 ;  /* 0xff8000000b0b7808 */ /* 0x008fe20003000000 */
[----:B------:R-:W1:Y:S01]  /*3d90*/  MUFU.TANH R57, R57 ;  /* 0x0000003900397308 */ /* 0x000e620000002400 */
[----:B------:R-:W-:-:S02]  /*3da0*/  ISETP.GT.AND P6, PT, R66, 0x20, PT ;  /* 0x000000204200780c */ /* 0x000fc40003fc4270 */
[----:B----4-:R-:W-:Y:S02]  /*3db0*/  FSEL R69, R69, -INF , P3 ;  /* 0xff80000045457808 */ /* 0x010fe40001800000 */
[----:B------:R-:W-:Y:S02]  /*3dc0*/  FMNMX.FTZ R20, R81, R14, !PT ;  /* 0x0000000e51147209 */ /* 0x000fe40007810000 */
[----:B------:R-:W-:Y:S01]  /*3dd0*/  FSEL R13, R13, -INF , P5 ;  /* 0xff8000000d0d7808 */ /* 0x000fe20002800000 */
[----:B------:R2:W3:Y:S01]  /*3de0*/  MUFU.TANH R21, R70 ;  /* 0x0000004600157308 */ /* 0x0004e20000002400 */
[----:B------:R-:W-:Y:S02]  /*3df0*/  ISETP.GT.AND P5, PT, R66, 0x21, PT ;  /* 0x000000214200780c */ /* 0x000fe40003fa4270 */
[----:B------:R-:W-:Y:S02]  /*3e00*/  FMNMX.FTZ R20, R69, R20, !PT ;  /* 0x0000001445147209 */ /* 0x000fe40007810000 */
[----:B------:R-:W-:-:S02]  /*3e10*/  FSEL R15, R15, -INF , P4 ;  /* 0xff8000000f0f7808 */ /* 0x000fc40002000000 */
[----:B------:R-:W-:Y:S01]  /*3e20*/  ISETP.GT.AND P4, PT, R66, 0x28, PT ;  /* 0x000000284200780c */ /* 0x000fe20003f84270 */
[----:B------:R-:W4:Y:S01]  /*3e30*/  MUFU.TANH R60, R60 ;  /* 0x0000003c003c7308 */ /* 0x000f220000002400 */
[----:B-1----:R-:W-:Y:S01]  /*3e40*/  FSEL R83, R57, -INF , P5 ;  /* 0xff80000039537808 */ /* 0x002fe20002800000 */
[----:B--2---:R-:W-:Y:S01]  /*3e50*/  IMAD.MOV.U32 R70, RZ, RZ, R119 ;  /* 0x000000ffff467224 */ /* 0x004fe200078e0077 */
[----:B------:R-:W-:-:S05]  /*3e60*/  MOV R68, R119 ;  /* 0x0000007700447202 */ /* 0x000fca0000000f00 */
[----:B------:R-:W-:Y:S01]  /*3e70*/  MUFU.TANH R63, R63 ;  /* 0x0000003f003f7308 */ /* 0x000fe20000002400 */
[----:B---3--:R-:W-:Y:S02]  /*3e80*/  FSEL R21, R21, -INF , P2 ;  /* 0xff80000015157808 */ /* 0x008fe40001000000 */
[----:B------:R-:W-:-:S05]  /*3e90*/  ISETP.GT.AND P2, PT, R66, 0x29, PT ;  /* 0x000000294200780c */ /* 0x000fca0003f44270 */
[----:B------:R-:W-:Y:S01]  /*3ea0*/  MUFU.TANH R61, R61 ;  /* 0x0000003d003d7308 */ /* 0x000fe20000002400 */
[----:B----4-:R-:W-:Y:S01]  /*3eb0*/  FSEL R85, R60, -INF , P4 ;  /* 0xff8000003c557808 */ /* 0x010fe20002000000 */
[----:B------:R-:W-:Y:S01]  /*3ec0*/  IMAD.MOV.U32 R60, RZ, RZ, R119 ;  /* 0x000000ffff3c7224 */ /* 0x000fe200078e0077 */
[----:B------:R-:W-:Y:S02]  /*3ed0*/  WARPGROUP.DEPBAR.LE gsb0, 0x0 ;  /* 0x00008000000079c5 */ /* 0x000fe40000010000 */
        /* <DEDUP_REMOVED lines=8> */
[----:B------:R-:W-:Y:S01]  /*3f60*/  FMUL.FTZ R50, R50, UR10 ;  /* 0x0000000a32327c20 */ /* 0x000fe20008410000 */
[----:B------:R-:W-:Y:S01]  /*3f70*/  UMOV UR4, UR52 ;  /* 0x0000003400047c82 */ /* 0x000fe20008000000 */
[----:B------:R-:W-:Y:S01]  /*3f80*/  UMOV UR5, UR53 ;  /* 0x0000003500057c82 */ /* 0x000fe20008000000 */
[----:B------:R-:W-:Y:S01]  /*3f90*/  UMOV UR7, 0x40000040 ;  /* 0x4000004000077882 */ /* 0x000fe20000000000 */
[----:B------:R-:W1:Y:S01]  /*3fa0*/  MUFU.TANH R48, R48 ;  /* 0x0000003000307308 */ /* 0x000e620000002400 */
[----:B------:R-:W-:Y:S01]  /*3fb0*/  FMUL.FTZ R51, R51, UR10 ;  /* 0x0000000a33337c20 */ /* 0x000fe20008410000 */
[----:B------:R-:W-:Y:S01]  /*3fc0*/  FMUL.FTZ R54, R54, UR10 ;  /* 0x0000000a36367c20 */ /* 0x000fe20008410000 */
[----:B------:R-:W-:-:S05]  /*3fd0*/  FMUL.FTZ R55, R55, UR10 ;  /* 0x0000000a37377c20 */ /* 0x000fca0008410000 */
[----:B------:R-:W-:Y:S08]  /*3fe0*/  MUFU.TANH R59, R59 ;  /* 0x0000003b003b7308 */ /* 0x000ff00000002400 */
[----:B------:R-:W2:Y:S08]  /*3ff0*/  MUFU.TANH R49, R49 ;  /* 0x0000003100317308 */ /* 0x000eb00000002400 */
[----:B------:R-:W3:Y:S08]  /*4000*/  MUFU.TANH R62, R62 ;  /* 0x0000003e003e7308 */ /* 0x000ef00000002400 */
[----:B------:R-:W4:Y:S08]  /*4010*/  MUFU.TANH R52, R52 ;  /* 0x0000003400347308 */ /* 0x000f300000002400 */
[----:B------:R-:W5:Y:S01]  /*4020*/  MUFU.TANH R53, R53 ;  /* 0x0000003500357308 */ /* 0x000f620000002400 */
[----:B------:R-:W-:-:S02]  /*4030*/  WARPGROUP.DEPBAR.LE gsb0, 0x0 ;  /* 0x00008000000079c5 */ /* 0x000fc40000010000 */
[----:B------:R-:W-:Y:S01]  /*4040*/  WARPGROUP.ARRIVE ;  /* 0x00000000000079c5 */ /* 0x000fe20000000000 */
[----:B------:R-:W-:Y:S01]  /*4050*/  FMUL.FTZ R41, R41, UR10 ;  /* 0x0000000a29297c20 */ /* 0x000fe20008410000 */
[----:B------:R-:W-:Y:S01]  /*4060*/  FMUL.FTZ R40, R40, UR10 ;  /* 0x0000000a28287c20 */ /* 0x000fe20008410000 */
[----:B------:R-:W-:Y:S02]  /*4070*/  FMUL.FTZ R43, R43, UR10 ;  /* 0x0000000a2b2b7c20 */ /* 0x000fe40008410000 */
[----:B------:R-:W-:Y:S01]  /*4080*/  MUFU.TANH R50, R50 ;  /* 0x0000003200327308 */ /* 0x000fe20000002400 */
[----:B------:R-:W-:Y:S01]  /*4090*/  FMUL.FTZ R44, R44, UR10 ;  /* 0x0000000a2c2c7c20 */ /* 0x000fe20008410000 */
[----:B------:R-:W-:Y:S01]  /*40a0*/  HGMMA.64x16x16.F32 R32, gdesc[UR4], R32, gsb0 ;  /* 0x00200000042079f0 */ /* 0x000fe20008000820 */
[----:B------:R-:W-:Y:S01]  /*40b0*/  UIADD3 UR6, UR37, 0xa06, URZ ;  /* 0x00000a0625067890 */ /* 0x000fe2000fffe03f */
[----:B------:R-:W-:Y:S01]  /*40c0*/  FMUL.FTZ R45, R45, UR10 ;  /* 0x0000000a2d2d7c20 */ /* 0x000fe20008410000 */
[----:B------:R-:W-:Y:S01]  /*40d0*/  UMOV UR4, UR52 ;  /* 0x0000003400047c82 */ /* 0x000fe20008000000 */
[----:B------:R-:W-:Y:S01]  /*40e0*/  UMOV UR5, UR53 ;  /* 0x0000003500057c82 */ /* 0x000fe20008000000 */
[----:B------:R-:W-:Y:S01]  /*40f0*/  UMOV UR7, 0x40000040 ;  /* 0x4000004000077882 */ /* 0x000fe20000000000 */
[----:B------:R1:W-:Y:S01]  /*4100*/  MUFU.TANH R6, R41 ;  /* 0x0000002900067308 */ /* 0x0003e20000002400 */
[----:B------:R-:W-:Y:S01]  /*4110*/  FMUL.FTZ R47, R47, UR10 ;  /* 0x0000000a2f2f7c20 */ /* 0x000fe20008410000 */
[----:B------:R-:W-:Y:S01]  /*4120*/  FMUL.FTZ R42, R42, UR10 ;  /* 0x0000000a2a2a7c20 */ /* 0x000fe20008410000 */
[----:B------:R-:W-:-:S05]  /*4130*/  FMUL.FTZ R46, R46, UR10 ;  /* 0x0000000a2e2e7c20 */ /* 0x000fca0008410000 */
[----:B------:R2:W-:Y:S01]  /*4140*/  MUFU.TANH R8, R43 ;  /* 0x0000002b00087308 */ /* 0x0005e20000002400 */
[----:B-1----:R-:W-:Y:S02]  /*4150*/  FSEL R41, R71, -INF , P3 ;  /* 0xff80000047297808 */ /* 0x002fe40001800000 */
[----:B------:R-:W-:Y:S02]  /*4160*/  FSEL R71, R56, -INF , P6 ;  /* 0xff80000038477808 */ /* 0x000fe40003000000 */
[----:B------:R-:W-:Y:S02]  /*4170*/  ISETP.GT.AND P3, PT, R66, 0x30, PT ;  /* 0x000000304200780c */ /* 0x000fe40003f64270 */
[----:B------:R-:W-:Y:S01]  /*4180*/  FMNMX.FTZ R20, R71, R20, !PT ;  /* 0x0000001447147209 */ /* 0x000fe20007810000 */
[----:B------:R-:W1:Y:S01]  /*4190*/  MUFU.TANH R40, R40 ;  /* 0x0000002800287308 */ /* 0x000e620000002400 */
[----:B------:R-:W-:Y:S02]  /*41a0*/  FSEL R87, R48, -INF , P3 ;  /* 0xff80000030577808 */ /* 0x000fe40001800000 */
[----:B------:R-:W-:-:S02]  /*41b0*/  FMNMX.FTZ R48, R83, R20, !PT ;  /* 0x0000001453307209 */ /* 0x000fc40007810000 */
[----:B--2---:R-:W-:Y:S01]  /*41c0*/  FSEL R43, R58, -INF , P6 ;  /* 0xff8000003a2b7808 */ /* 0x004fe20003000000 */
[----:B------:R-:W-:Y:S01]  /*41d0*/  IMAD.MOV.U32 R58, RZ, RZ, R119 ;  /* 0x000000ffff3a7224 */ /* 0x000fe200078e0077 */
[----:B------:R-:W-:Y:S01]  /*41e0*/  FMNMX.FTZ R48, R85, R48, !PT ;  /* 0x0000003055307209 */ /* 0x000fe20007810000 */
[----:B------:R-:W2:Y:S01]  /*41f0*/  MUFU.TANH R51, R51 ;  /* 0x0000003300337308 */ /* 0x000ea20000002400 */
[----:B------:R-:W-:Y:S02]  /*4200*/  ISETP.GT.AND P6, PT, R66, 0x31, PT ;  /* 0x000000314200780c */ /* 0x000fe40003fc4270 */
[----:B------:R-:W-:Y:S02]  /*4210*/  MOV R56, R119 ;  /* 0x0000007700387202 */ /* 0x000fe40000000f00 */
[----:B------:R-:W-:-:S03]  /*4220*/  FSEL R89, R49, -INF , P6 ;  /* 0xff80000031597808 */ /* 0x000fc60003000000 */
[----:B------:R-:W2:Y:S08]  /*4230*/  MUFU.TANH R54, R54 ;  /* 0x0000003600367308 */ /* 0x000eb00000002400 */
[----:B------:R3:W-:Y:S01]  /*4240*/  MUFU.TANH R9, R45 ;  /* 0x0000002d00097308 */ /* 0x0007e20000002400 */
[----:B------:R-:W-:Y:S02]  /*4250*/  WARPGROUP.DEPBAR.LE gsb0, 0x0 ;  /* 0x00008000000079c5 */ /* 0x000fe40000010000 */
[----:B------:R-:W-:Y:S01]  /*4260*/  WARPGROUP.ARRIVE ;  /* 0x00000000000079c5 */ /* 0x000fe20000000000 */
[----:B------:R-:W-:Y:S01]  /*4270*/  FMUL.FTZ R14, R35, UR10 ;  /* 0x0000000a230e7c20 */ /* 0x000fe20008410000 */
[----:B------:R-:W-:Y:S01]  /*4280*/  FSEL R35, R63, -INF , P2 ;  /* 0xff8000003f237808 */ /* 0x000fe20001000000 */
[----:B------:R-:W-:Y:S01]  /*4290*/  FMUL.FTZ R12, R33, UR10 ;  /* 0x0000000a210c7c20 */ /* 0x000fe20008410000 */
[----:B------:R-:W-:Y:S01]  /*42a0*/  FSEL R63, R61, -INF , P2 ;  /* 0xff8000003d3f7808 */ /* 0x000fe20001000000 */
[----:B------:R-:W2:Y:S01]  /*42b0*/  MUFU.TANH R44, R44 ;  /* 0x0000002c002c7308 */ /* 0x000ea20000002400 */
[----:B------:R-:W-:Y:S01]  /*42c0*/  HGMMA.64x16x16.F32 R24, gdesc[UR4], R24, gsb0 ;  /* 0x00200000041879f0 */ /* 0x000fe20008000818 */
[----:B------:R-:W-:Y:S01]  /*42d0*/  FSEL R33, R59, -INF , P5 ;  /* 0xff8000003b217808 */ /* 0x000fe20002800000 */
[----:B------:R-:W-:Y:S01]  /*42e0*/  FMUL.FTZ R32, R32, UR10 ;  /* 0x0000000a20207c20 */ /* 0x000fe20008410000 */
[----:B------:R-:W-:Y:S01]  /*42f0*/  FMNMX.FTZ R48, R63, R48, !PT ;  /* 0x000000303f307209 */ /* 0x000fe20007810000 */
[----:B------:R-:W-:Y:S01]  /*4300*/  FMUL.FTZ R36, R36, UR10 ;  /* 0x0000000a24247c20 */ /* 0x000fe20008410000 */
[----:B------:R-:W-:Y:S01]  /*4310*/  ISETP.GT.AND P5, PT, R66, 0x38, PT ;  /* 0x000000384200780c */ /* 0x000fe20003fa4270 */
[----:B------:R-:W-:Y:S01]  /*4320*/  FMUL.FTZ R20, R37, UR10 ;  /* 0x0000000a25147c20 */ /* 0x000fe20008410000 */
[----:B------:R-:W-:Y:S01]  /*4330*/  FMNMX.FTZ R48, R87, R48, !PT ;  /* 0x0000003057307209 */ /* 0x000fe20007810000 */
[----:B------:R-:W2:Y:S01]  /*4340*/  MUFU.TANH R55, R55 ;  /* 0x0000003700377308 */ /* 0x000ea20000002400 */
[----:B---3--:R-:W-:Y:S01]  /*4350*/  FSEL R45, R62, -INF , P4 ;  /* 0xff8000003e2d7808 */ /* 0x008fe20002000000 */
[----:B------:R-:W-:Y:S01]  /*4360*/  FMUL.FTZ R34, R34, UR10 ;  /* 0x0000000a22227c20 */ /* 0x000fe20008410000 */
[----:B------:R-:W-:Y:S01]  /*4370*/  ISETP.GT.AND P4, PT, R66, 0x39, PT ;  /* 0x000000394200780c */ /* 0x000fe20003f84270 */
[----:B------:R-:W-:Y:S01]  /*4380*/  FMUL.FTZ R38, R38, UR10 ;  /* 0x0000000a26267c20 */ /* 0x000fe20008410000 */
[----:B----4-:R-:W-:Y:S01]  /*4390*/  FSEL R91, R52, -INF , P5 ;  /* 0xff800000345b7808 */ /* 0x010fe20002800000 */
[----:B------:R-:W-:Y:S01]  /*43a0*/  ULDC UR4, c[0x0][0x988] ;  /* 0x0002620000047ab9 */ /* 0x000fe20000000800 */
[----:B------:R-:W-:Y:S01]  /*43b0*/  FMNMX.FTZ R48, R89, R48, !PT ;  /* 0x0000003059307209 */ /* 0x000fe20007810000 */
[----:B------:R3:W-:Y:S01]  /*43c0*/  MUFU.TANH R10, R47 ;  /* 0x0000002f000a7308 */ /* 0x0007e20000002400 */
[----:B------:R-:W-:Y:S01]  /*43d0*/  ISETP.GT.AND P2, PT, R66, 0x40, PT ;  /* 0x000000404200780c */ /* 0x000fe20003f44270 */
[----:B------:R-:W-:Y:S01]  /*43e0*/  FMUL.FTZ R39, R39, UR10 ;  /* 0x0000000a27277c20 */ /* 0x000fe20008410000 */
[----:B-----5:R-:W-:Y:S01]  /*43f0*/  FSEL R93, R53, -INF , P4 ;  /* 0xff800000355d7808 */ /* 0x020fe20002000000 */
[----:B------:R-:W-:Y:S01]  /*4400*/  IMAD.MOV.U32 R52, RZ, RZ, R119 ;  /* 0x000000ffff347224 */ /* 0x000fe200078e0077 */
[----:B------:R-:W-:-:S02]  /*4410*/  FMNMX.FTZ R48, R91, R48, !PT ;  /* 0x000000305b307209 */ /* 0x000fc40007810000 */
[----:B-1----:R-:W-:Y:S01]  /*4420*/  FSEL R95, R40, -INF , P2 ;  /* 0xff800000285f7808 */ /* 0x002fe20001000000 */
[----:B------:R-:W1:Y:S01]  /*4430*/  MUFU.TANH R32, R32 ;  /* 0x0000002000207308 */ /* 0x000e620000002400 */
[----:B---3--:R-:W-:Y:S02]  /*4440*/  FSEL R47, R50, -INF , P3 ;  /* 0xff800000322f7808 */ /* 0x008fe40001800000 */
[C---:B------:R-:W-:Y:S02]  /*4450*/  ISETP.GT.AND P3, PT, R66.reuse, 0x41, PT ;  /* 0x000000414200780c */ /* 0x040fe40003f64270 */
[----:B------:R-:W-:Y:S02]  /*4460*/  FMNMX.FTZ R48, R93, R48, !PT ;  /* 0x000000305d307209 */ /* 0x000fe40007810000 */
[----:B--2---:R-:W-:Y:S01]  /*4470*/  FSEL R37, R51, -INF , P6 ;  /* 0xff80000033257808 */ /* 0x004fe20003000000 */
[----:B------:R-:W2:Y:S01]  /*4480*/  MUFU.TANH R42, R42 ;  /* 0x0000002a002a7308 */ /* 0x000ea20000002400 */
[----:B------:R-:W-:-:S02]  /*4490*/  ISETP.GT.AND P6, PT, R66, 0x48, PT ;  /* 0x000000484200780c */ /* 0x000fc40003fc4270 */
[----:B------:R-:W-:Y:S02]  /*44a0*/  FSEL R97, R6, -INF , P3 ;  /* 0xff80000006617808 */ /* 0x000fe40001800000 */
[----:B------:R-:W-:Y:S02]  /*44b0*/  FMNMX.FTZ R48, R95, R48, !PT ;  /* 0x000000305f307209 */ /* 0x000fe40007810000 */
[----:B------:R-:W-:Y:S01]  /*44c0*/  FSEL R49, R54, -INF , P5 ;  /* 0xff80000036317808 */ /* 0x000fe20002800000 */
[----:B------:R-:W3:Y:S01]  /*44d0*/  MUFU.TANH R12, R12 ;  /* 0x0000000c000c7308 */ /* 0x000ee20000002400 */
[----:B------:R-:W-:Y:S01]  /*44e0*/  ISETP.GT.AND P5, PT, R66, 0x49, PT ;  /* 0x000000494200780c */ /* 0x000fe20003fa4270 */
[----:B------:R-:W-:Y:S01]  /*44f0*/  IMAD.MOV.U32 R54, RZ, RZ, R119 ;  /* 0x000000ffff367224 */ /* 0x000fe200078e0077 */
[----:B------:R-:W-:Y:S02]  /*4500*/  FSEL R99, R44, -INF , P6 ;  /* 0xff8000002c637808 */ /* 0x000fe40003000000 */
[----:B------:R-:W-:-:S02]  /*4510*/  FMNMX.FTZ R48, R97, R48, !PT ;  /* 0x0000003061307209 */ /* 0x000fc40007810000 */
[----:B------:R-:W-:Y:S01]  /*4520*/  FSEL R51, R55, -INF , P4 ;  /* 0xff80000037337808 */ /* 0x000fe20002000000 */
[----:B------:R-:W4:Y:S01]  /*4530*/  MUFU.TANH R46, R46 ;  /* 0x0000002e002e7308 */ /* 0x000f220000002400 */
[----:B------:R-:W-:Y:S02]  /*4540*/  ISETP.GT.AND P4, PT, R66, 0x50, PT ;  /* 0x000000504200780c */ /* 0x000fe40003f84270 */
[----:B------:R-:W-:Y:S01]  /*4550*/  FSEL R101, R9, -INF , P5 ;  /* 0xff80000009657808 */ /* 0x000fe20002800000 */
[----:B------:R-:W-:Y:S02]  /*4560*/  WARPGROUP.DEPBAR.LE gsb0, 0x0 ;  /* 0x00008000000079c5 */ /* 0x000fe40000010000 */
[----:B------:R-:W-:Y:S01]  /*4570*/  FMUL.FTZ R24, R24, UR10 ;  /* 0x0000000a18187c20 */ /* 0x000fe20008410000 */
[----:B------:R-:W-:Y:S01]  /*4580*/  FMNMX.FTZ R48, R99, R48, !PT ;  /* 0x0000003063307209 */ /* 0x000fe20007810000 */
[----:B------:R-:W5:Y:S01]  /*4590*/  MUFU.TANH R36, R36 ;  /* 0x0000002400247308 */ /* 0x000f620000002400 */
[----:B------:R-:W-:Y:S01]  /*45a0*/  FMUL.FTZ R6, R25, UR10 ;  /* 0x0000000a19067c20 */ /* 0x000fe20008410000 */
[----:B------:R-:W-:Y:S01]  /*45b0*/  FSEL R55, R8, -INF , P3 ;  /* 0xff80000008377808 */ /* 0x000fe20001800000 */
[----:B------:R-:W-:Y:S01]  /*45c0*/  FMUL.FTZ R28, R28, UR10 ;  /* 0x0000000a1c1c7c20 */ /* 0x000fe20008410000 */
[----:B------:R-:W-:Y:S01]  /*45d0*/  ISETP.GT.AND P3, PT, R66, 0x51, PT ;  /* 0x000000514200780c */ /* 0x000fe20003f64270 */
[----:B------:R-:W-:Y:S01]  /*45e0*/  FMUL.FTZ R8, R29, UR10 ;  /* 0x0000000a1d087c20 */ /* 0x000fe20008410000 */
[----:B-1----:R-:W-:Y:S01]  /*45f0*/  FSEL R103, R32, -INF , P4 ;  /* 0xff80000020677808 */ /* 0x002fe20002000000 */
[----:B------:R-:W-:Y:S01]  /*4600*/  FMUL.FTZ R26, R26, UR10 ;  /* 0x0000000a1a1a7c20 */ /* 0x000fe20008410000 */
[----:B------:R-:W1:Y:S01]  /*4610*/  MUFU.TANH R20, R20 ;  /* 0x0000001400147308 */ /* 0x000e620000002400 */
[----:B------:R-:W-:Y:S01]  /*4620*/  FMNMX.FTZ R48, R101, R48, !PT ;  /* 0x0000003065307209 */ /* 0x000fe20007810000 */
[----:B------:R-:W-:Y:S01]  /*4630*/  FMUL.FTZ R30, R30, UR10 ;  /* 0x0000000a1e1e7c20 */ /* 0x000fe20008410000 */
[----:B--2---:R-:W-:Y:S01]  /*4640*/  FSEL R53, R42, -INF , P2 ;  /* 0xff8000002a357808 */ /* 0x004fe20001000000 */
[----:B------:R-:W-:Y:S01]  /*4650*/  FMUL.FTZ R31, R31, UR10 ;  /* 0x0000000a1f1f7c20 */ /* 0x000fe20008410000 */
[----:B------:R-:W-:Y:S01]  /*4660*/  ISETP.GT.AND P2, PT, R66, 0x58, PT ;  /* 0x000000584200780c */ /* 0x000fe20003f44270 */
[----:B------:R2:W-:Y:S01]  /*4670*/  @!P1 SYNCS.ARRIVE.TRANS64.RED.A1T0 RZ, [R0+URZ], RZ ;  /* 0x000000ff00ff99a7 */ /* 0x0005e2000810043f */
[----:B---3--:R-:W-:Y:S01]  /*4680*/  FSEL R105, R12, -INF , P3 ;  /* 0xff8000000c697808 */ /* 0x008fe20001800000 */
[----:B------:R-:W3:Y:S01]  /*4690*/  MUFU.TANH R34, R34 ;  /* 0x0000002200227308 */ /* 0x000ee20000002400 */
[----:B------:R-:W-:-:S02]  /*46a0*/  FMNMX.FTZ R48, R103, R48, !PT ;  /* 0x0000003067307209 */ /* 0x000fc40007810000 */
[----:B----4-:R-:W-:Y:S01]  /*46b0*/  FSEL R25, R46, -INF , P6 ;  /* 0xff8000002e197808 */ /* 0x010fe20003000000 */
[----:B------:R-:W-:Y:S01]  /*46c0*/  IMAD.MOV.U32 R46, RZ, RZ, R119 ;  /* 0x000000ffff2e7224 */ /* 0x000fe200078e0077 */
[----:B------:R-:W-:Y:S02]  /*46d0*/  ISETP.GT.AND P6, PT, R66, 0x59, PT ;  /* 0x000000594200780c */ /* 0x000fe40003fc4270 */
[----:B-----5:R-:W-:Y:S01]  /*46e0*/  FSEL R107, R36, -INF , P2 ;  /* 0xff800000246b7808 */ /* 0x020fe20001000000 */
[----:B------:R-:W4:Y:S01]  /*46f0*/  MUFU.TANH R24, R24 ;  /* 0x0000001800187308 */ /* 0x000f220000002400 */
[----:B------:R-:W-:Y:S02]  /*4700*/  FMNMX.FTZ R48, R105, R48, !PT ;  /* 0x0000003069307209 */ /* 0x000fe40007810000 */
[----:B------:R-:W-:Y:S02]  /*4710*/  FSEL R29, R10, -INF , P5 ;  /* 0xff8000000a1d7808 */ /* 0x000fe40002800000 */
[----:B------:R-:W-:-:S02]  /*4720*/  ISETP.GT.AND P5, PT, R66, 0x60, PT ;  /* 0x000000604200780c */ /* 0x000fc40003fa4270 */
[----:B-1----:R-:W-:Y:S01]  /*4730*/  FSEL R109, R20, -INF , P6 ;  /* 0xff800000146d7808 */ /* 0x002fe20003000000 */
[----:B------:R-:W1:Y:S01]  /*4740*/  MUFU.TANH R14, R14 ;  /* 0x0000000e000e7308 */ /* 0x000e620000002400 */
[----:B------:R-:W-:Y:S02]  /*4750*/  FMNMX.FTZ R48, R107, R48, !PT ;  /* 0x000000306b307209 */ /* 0x000fe40007810000 */
[----:B---3--:R-:W-:Y:S02]  /*4760*/  FSEL R57, R34, -INF , P4 ;  /* 0xff80000022397808 */ /* 0x008fe40002000000 */
[----:B------:R-:W-:Y:S02]  /*4770*/  ISETP.GT.AND P4, PT, R66, 0x61, PT ;  /* 0x000000614200780c */ /* 0x000fe40003f84270 */
[----:B------:R-:W-:Y:S01]  /*4780*/  FMNMX.FTZ R48, R109, R48, !PT ;  /* 0x000000306d307209 */ /* 0x000fe20007810000 */
[----:B------:R-:W3:Y:S01]  /*4790*/  MUFU.TANH R6, R6 ;  /* 0x0000000600067308 */ /* 0x000ee20000002400 */
[----:B----4-:R-:W-:-:S02]  /*47a0*/  FSEL R111, R24, -INF , P5 ;  /* 0xff800000186f7808 */ /* 0x010fc40002800000 */
[-C--:B------:R-:W-:Y:S02]  /*47b0*/  MOV R62, R119.reuse ;  /* 0x00000077003e7202 */ /* 0x080fe40000000f00 */
[----:B------:R-:W-:Y:S02]  /*47c0*/  FMNMX.FTZ R48, R111, R48, !PT ;  /* 0x000000306f307209 */ /* 0x000fe40007810000 */
[----:B------:R-:W-:Y:S01]  /*47d0*/  MOV R50, R119 ;  /* 0x0000007700327202 */ /* 0x000fe20000000f00 */
[----:B------:R-:W4:Y:S01]  /*47e0*/  MUFU.TANH R38, R38 ;  /* 0x0000002600267308 */ /* 0x000f220000002400 */
[----:B-1----:R-:W-:Y:S02]  /*47f0*/  FSEL R59, R14, -INF , P3 ;  /* 0xff8000000e3b7808 */ /* 0x002fe40001800000 */
[----:B------:R-:W-:Y:S02]  /*4800*/  ISETP.GT.AND P3, PT, R66, 0x68, PT ;  /* 0x000000684200780c */ /* 0x000fe40003f64270 */
[----:B------:R-:W-:-:S02]  /*4810*/  FMNMX.FTZ R14, R3, R4, !PT ;  /* 0x00000004030e7209 */ /* 0x000fc40007810000 */
[----:B------:R-:W-:Y:S01]  /*4820*/  MOV R44, R119 ;  /* 0x00000077002c7202 */ /* 0x000fe20000000f00 */
[----:B------:R-:W1:Y:S01]  /*4830*/  MUFU.TANH R28, R28 ;  /* 0x0000001c001c7308 */ /* 0x000e620000002400 */
[----:B---3--:R-:W-:Y:S02]  /*4840*/  FSEL R113, R6, -INF , P4 ;  /* 0xff80000006717808 */ /* 0x008fe40002000000 */
[----:B------:R-:W-:Y:S02]  /*4850*/  FMNMX.FTZ R14, R7, R14, !PT ;  /* 0x0000000e070e7209 */ /* 0x000fe40007810000 */
[----:B------:R-:W-:Y:S02]  /*4860*/  FMNMX.FTZ R48, R113, R48, !PT ;  /* 0x0000003071307209 */ /* 0x000fe40007810000 */
[----:B------:R-:W-:Y:S01]  /*4870*/  FMNMX.FTZ R14, R11, R14, !PT ;  /* 0x0000000e0b0e7209 */ /* 0x000fe20007810000 */
[----:B------:R-:W3:Y:S01]  /*4880*/  MUFU.TANH R8, R8 ;  /* 0x0000000800087308 */ /* 0x000ee20000002400 */
[----:B----4-:R-:W-:-:S02]  /*4890*/  FSEL R61, R38, -INF , P2 ;  /* 0xff800000263d7808 */ /* 0x010fc40001000000 */
[----:B------:R-:W-:Y:S01]  /*48a0*/  ISETP.GT.AND P2, PT, R66, 0x69, PT ;  /* 0x000000694200780c */ /* 0x000fe20003f44270 */
[----:B------:R-:W-:Y:S01]  /*48b0*/  IMAD.MOV.U32 R66, RZ, RZ, R119 ;  /* 0x000000ffff427224 */ /* 0x000fe200078e0077 */
[----:B------:R-:W-:Y:S02]  /*48c0*/  FMNMX.FTZ R14, R13, R14, !PT ;  /* 0x0000000e0d0e7209 */ /* 0x000fe40007810000 */
[----:B------:R-:W-:Y:S01]  /*48d0*/  MOV R6, UR4 ;  /* 0x0000000400067c02 */ /* 0x000fe20008000f00 */
[----:B------:R-:W4:Y:S01]  /*48e0*/  MUFU.TANH R26, R26 ;  /* 0x0000001a001a7308 */ /* 0x000f220000002400 */
[----:B-1----:R-:W-:Y:S02]  /*48f0*/  FSEL R115, R28, -INF , P3 ;  /* 0xff8000001c737808 */ /* 0x002fe40001800000 */
[----:B------:R-:W-:Y:S02]  /*4900*/  FMNMX.FTZ R14, R15, R14, !PT ;  /* 0x0000000e0f0e7209 */ /* 0x000fe40007810000 */
[----:B------:R-:W-:-:S02]  /*4910*/  FMNMX.FTZ R48, R115, R48, !PT ;  /* 0x0000003073307209 */ /* 0x000fc40007810000 */
[----:B------:R-:W-:Y:S01]  /*4920*/  FMNMX.FTZ R14, R21, R14, !PT ;  /* 0x0000000e150e7209 */ /* 0x000fe20007810000 */
[----:B------:R-:W-:Y:S01]  /*4930*/  MUFU.TANH R30, R30 ;  /* 0x0000001e001e7308 */ /* 0x000fe20000002400 */
[----:B---3--:R-:W-:Y:S02]  /*4940*/  FSEL R117, R8, -INF , P2 ;  /* 0xff80000008757808 */ /* 0x008fe40001000000 */
[----:B------:R-:W-:Y:S02]  /*4950*/  FMNMX.FTZ R14, R41, R14, !PT ;  /* 0x0000000e290e7209 */ /* 0x000fe40007810000 */
[----:B------:R-:W-:Y:S02]  /*4960*/  FMNMX.FTZ R48, R117, R48, !PT ;  /* 0x0000003075307209 */ /* 0x000fe40007810000 */
[----:B------:R-:W-:Y:S01]  /*4970*/  FMNMX.FTZ R14, R43, R14, !PT ;  /* 0x0000000e2b0e7209 */ /* 0x000fe20007810000 */
[----:B------:R1:W-:Y:S02]  /*4980*/  MUFU.TANH R12, R31 ;  /* 0x0000001f000c7308 */ /* 0x0003e40000002400 */
[----:B------:R-:W3:Y:S01]  /*4990*/  SHFL.BFLY PT, R9, R48, 0x2, 0x1f ;  /* 0x0c401f0030097f89 */ /* 0x000ee200000e0000 */
[----:B------:R-:W-:-:S04]  /*49a0*/  FMNMX.FTZ R14, R33, R14, !PT ;  /* 0x0000000e210e7209 */ /* 0x000fc80007810000 */
[----:B------:R-:W-:-:S04]  /*49b0*/  FMNMX.FTZ R14, R45, R14, !PT ;  /* 0x0000000e2d0e7209 */ /* 0x000fc80007810000 */
[----:B------:R-:W-:-:S04]  /*49c0*/  FMNMX.FTZ R14, R35, R14, !PT ;  /* 0x0000000e230e7209 */ /* 0x000fc80007810000 */
[----:B------:R-:W-:-:S04]  /*49d0*/  FMNMX.FTZ R14, R47, R14, !PT ;  /* 0x0000000e2f0e7209 */ /* 0x000fc80007810000 */
[----:B------:R-:W-:-:S04]  /*49e0*/  FMNMX.FTZ R14, R37, R14, !PT ;  /* 0x0000000e250e7209 */ /* 0x000fc80007810000 */
[----:B------:R-:W-:Y:S02]  /*49f0*/  FMNMX.FTZ R14, R49, R14, !PT ;  /* 0x0000000e310e7209 */ /* 0x000fe40007810000 */
[----:B---3--:R-:W-:Y:S01]  /*4a00*/  FMNMX.FTZ R10, R48, R9, !PT ;  /* 0x00000009300a7209 */ /* 0x008fe20007810000 */
[----:B------:R-:W-:Y:S01]  /*4a10*/  IMAD.MOV.U32 R48, RZ, RZ, R119 ;  /* 0x000000ffff307224 */ /* 0x000fe200078e0077 */
[----:B------:R-:W-:-:S03]  /*4a20*/  FMNMX.FTZ R14, R51, R14, !PT ;  /* 0x0000000e330e7209 */ /* 0x000fc60007810000 */
        /* <DEDUP_REMOVED lines=8> */
[----:B------:R-:W-:Y:S01]  /*4ab0*/  FMUL.FTZ R10, R27, UR10 ;  /* 0x0000000a1b0a7c20 */ /* 0x000fe20008410000 */
[----:B------:R-:W-:Y:S02]  /*4ac0*/  FMNMX.FTZ R14, R61, R14, !PT ;  /* 0x0000000e3d0e7209 */ /* 0x000fe40007810000 */
[C---:B------:R-:W-:Y:S01]  /*4ad0*/  FSETP.NEU.FTZ.AND P0, PT, R8.reuse, -INF , PT ;  /* 0xff8000000800780b */ /* 0x040fe20003f1d000 */
[----:B------:R-:W-:Y:S02]  /*4ae0*/  FMUL.FTZ R9, R8, R6 ;  /* 0x0000000608097220 */ /* 0x000fe40000410000 */
[----:B------:R-:W3:Y:S03]  /*4af0*/  MUFU.TANH R10, R10 ;  /* 0x0000000a000a7308 */ /* 0x000ee60000002400 */
[----:B------:R-:W-:-:S02]  /*4b00*/  FSEL R20, R9, RZ, P0 ;  /* 0x000000ff09147208 */ /* 0x000fc40000000000 */
[----:B------:R-:W-:Y:S02]  /*4b10*/  ISETP.NE.AND P0, PT, R80, RZ, PT ;  /* 0x000000ff5000720c */ /* 0x000fe40003f05270 */
[-C--:B------:R-:W-:Y:S01]  /*4b20*/  MOV R80, R119.reuse ;  /* 0x0000007700507202 */ /* 0x080fe20000000f00 */
[----:B------:R5:W2:Y:S01]  /*4b30*/  MUFU.TANH R9, R39 ;  /* 0x0000002700097308 */ /* 0x000aa20000002400 */
[-CC-:B------:R-:W-:Y:S01]  /*4b40*/  FFMA.FTZ R24, R63, R6.reuse, -R20.reuse ;  /* 0x000000063f187223 */ /* 0x180fe20000010814 */
[-CC-:B------:R-:W-:Y:S01]  /*4b50*/  FFMA.FTZ R200, R67, R6.reuse, -R20.reuse ;  /* 0x0000000643c87223 */ /* 0x180fe20000010814 */
[-CC-:B------:R-:W-:Y:S01]  /*4b60*/  FFMA.FTZ R69, R69, R6.reuse, -R20.reuse ;  /* 0x0000000645457223 */ /* 0x180fe20000010814 */
[-CC-:B------:R-:W-:Y:S01]  /*4b70*/  FFMA.FTZ R27, R73, R6.reuse, -R20.reuse ;  /* 0x00000006491b7223 */ /* 0x180fe20000010814 */
[-CC-:B------:R-:W-:Y:S01]  /*4b80*/  FFMA.FTZ R71, R71, R6.reuse, -R20.reuse ;  /* 0x0000000647477223 */ /* 0x180fe20000010814 */
[-CC-:B------:R-:W-:Y:S01]  /*4b90*/  FFMA.FTZ R202, R75, R6.reuse, -R20.reuse ;  /* 0x000000064bca7223 */ /* 0x180fe20000010814 */
[-CC-:B-1----:R-:W-:Y:S01]  /*4ba0*/  FFMA.FTZ R31, R77, R6.reuse, -R20.reuse ;  /* 0x000000064d1f7223 */ /* 0x182fe20000010814 */
[----:B------:R1:W-:Y:S01]  /*4bb0*/  MUFU.EX2 R73, R69 ;  /* 0x0000004500497308 */ /* 0x0003e20000000800 */
[-CC-:B-----5:R-:W-:Y:S01]  /*4bc0*/  FFMA.FTZ R39, R65, R6.reuse, -R20.reuse ;  /* 0x0000000641277223 */ /* 0x1a0fe20000010814 */
[----:B----4-:R-:W-:Y:S01]  /*4bd0*/  FSEL R65, R26, -INF , P5 ;  /* 0xff8000001a417808 */ /* 0x010fe20002800000 */
[-CC-:B------:R-:W-:Y:S01]  /*4be0*/  FFMA.FTZ R196, R79, R6.reuse, -R20.reuse ;  /* 0x000000064fc47223 */ /* 0x180fe20000010814 */
[----:B---3--:R-:W-:Y:S01]  /*4bf0*/  FSEL R67, R10, -INF , P4 ;  /* 0xff8000000a437808 */ /* 0x008fe20002000000 */
[-CC-:B------:R-:W-:Y:S01]  /*4c00*/  FFMA.FTZ R198, R81, R6.reuse, -R20.reuse ;  /* 0x0000000651c67223 */ /* 0x180fe20000010814 */
[-CC-:B------:R-:W-:Y:S01]  /*4c10*/  FFMA.FTZ R83, R83, R6.reuse, -R20.reuse ;  /* 0x0000000653537223 */ /* 0x180fe20000010814 */
[-CC-:B------:R-:W-:Y:S01]  /*4c20*/  FFMA.FTZ R85, R85, R6.reuse, -R20.reuse ;  /* 0x0000000655557223 */ /* 0x180fe20000010814 */
[----:B------:R3:W-:Y:S01]  /*4c30*/  MUFU.EX2 R192, R71 ;  /* 0x0000004700c07308 */ /* 0x0007e20000000800 */
[----:B--2---:R-:W-:Y:S01]  /*4c40*/  FSEL R63, R9, -INF , P6 ;  /* 0xff800000093f7808 */ /* 0x004fe20003000000 */
[-CC-:B------:R-:W-:Y:S01]  /*4c50*/  FFMA.FTZ R87, R87, R6.reuse, -R20.reuse ;  /* 0x0000000657577223 */ /* 0x180fe20000010814 */
[----:B-1----:R-:W-:Y:S01]  /*4c60*/  FSEL R69, R30, -INF , P3 ;  /* 0xff8000001e457808 */ /* 0x002fe20001800000 */
[--C-:B------:R-:W-:Y:S01]  /*4c70*/  FFMA.FTZ R89, R89, R6, -R20.reuse ;  /* 0x0000000659597223 */ /* 0x100fe20000010814 */
[----:B------:R-:W-:Y:S01]  /*4c80*/  FMNMX.FTZ R14, R63, R14, !PT ;  /* 0x0000000e3f0e7209 */ /* 0x000fe20007810000 */
[-CC-:B------:R-:W-:Y:S01]  /*4c90*/  FFMA.FTZ R91, R91, R6.reuse, -R20.reuse ;  /* 0x000000065b5b7223 */ /* 0x180fe20000010814 */
[--C-:B------:R-:W-:Y:S01]  /*4ca0*/  FFMA.FTZ R93, R93, R6, -R20.reuse ;  /* 0x000000065d5d7223 */ /* 0x100fe20000010814 */
[----:B------:R-:W-:Y:S01]  /*4cb0*/  MUFU.EX2 R200, R200 ;  /* 0x000000c800c87308 */ /* 0x000fe20000000800 */
[----:B------:R-:W-:Y:S01]  /*4cc0*/  FMNMX.FTZ R14, R65, R14, !PT ;  /* 0x0000000e410e7209 */ /* 0x000fe20007810000 */
[-CC-:B------:R-:W-:Y:S01]  /*4cd0*/  FFMA.FTZ R95, R95, R6.reuse, -R20.reuse ;  /* 0x000000065f5f7223 */ /* 0x180fe20000010814 */
[----:B---3--:R-:W-:Y:S01]  /*4ce0*/  FSEL R71, R12, -INF , P2 ;  /* 0xff8000000c477808 */ /* 0x008fe20001000000 */
[--C-:B------:R-:W-:Y:S01]  /*4cf0*/  FFMA.FTZ R97, R97, R6, -R20.reuse ;  /* 0x0000000661617223 */ /* 0x100fe20000010814 */
[----:B------:R-:W-:Y:S01]  /*4d00*/  FMNMX.FTZ R14, R67, R14, !PT ;  /* 0x0000000e430e7209 */ /* 0x000fe20007810000 */
[-CC-:B------:R-:W-:Y:S01]  /*4d10*/  FFMA.FTZ R99, R99, R6.reuse, -R20.reuse ;  /* 0x0000000663637223 */ /* 0x180fe20000010814 */
[--C-:B------:R-:W-:Y:S01]  /*4d20*/  FFMA.FTZ R101, R101, R6, -R20.reuse ;  /* 0x0000000665657223 */ /* 0x100fe20000010814 */
[----:B------:R-:W1:Y:S01]  /*4d30*/  MUFU.EX2 R27, R27 ;  /* 0x0000001b001b7308 */ /* 0x000e620000000800 */
[----:B------:R-:W-:Y:S01]  /*4d40*/  FMNMX.FTZ R14, R69, R14, !PT ;  /* 0x0000000e450e7209 */ /* 0x000fe20007810000 */
[-CC-:B------:R-:W-:Y:S01]  /*4d50*/  FFMA.FTZ R103, R103, R6.reuse, -R20.reuse ;  /* 0x0000000667677223 */ /* 0x180fe20000010814 */
[-CC-:B------:R-:W-:Y:S01]  /*4d60*/  FFMA.FTZ R105, R105, R6.reuse, -R20.reuse ;  /* 0x0000000669697223 */ /* 0x180fe20000010814 */
[--C-:B------:R-:W-:Y:S01]  /*4d70*/  FFMA.FTZ R107, R107, R6, -R20.reuse ;  /* 0x000000066b6b7223 */ /* 0x100fe20000010814 */
[----:B------:R-:W-:Y:S01]  /*4d80*/  FMNMX.FTZ R14, R71, R14, !PT ;  /* 0x0000000e470e7209 */ /* 0x000fe20007810000 */
[-CC-:B------:R-:W-:Y:S01]  /*4d90*/  FFMA.FTZ R109, R109, R6.reuse, -R20.reuse ;  /* 0x000000066d6d7223 */ /* 0x180fe20000010814 */
[-CC-:B------:R-:W-:Y:S01]  /*4da0*/  FFMA.FTZ R111, R111, R6.reuse, -R20.reuse ;  /* 0x000000066f6f7223 */ /* 0x180fe20000010814 */
[----:B------:R-:W2:Y:S01]  /*4db0*/  MUFU.EX2 R202, R202 ;  /* 0x000000ca00ca7308 */ /* 0x000ea20000000800 */
[-CC-:B------:R-:W-:Y:S01]  /*4dc0*/  FFMA.FTZ R113, R113, R6.reuse, -R20.reuse ;  /* 0x0000000671717223 */ /* 0x180fe20000010814 */
[----:B------:R-:W3:Y:S01]  /*4dd0*/  SHFL.BFLY PT, R9, R14, 0x2, 0x1f ;  /* 0x0c401f000e097f89 */ /* 0x000ee200000e0000 */
[-CC-:B------:R-:W-:Y:S01]  /*4de0*/  FFMA.FTZ R115, R115, R6.reuse, -R20.reuse ;  /* 0x0000000673737223 */ /* 0x180fe20000010814 */
[----:B------:R-:W-:Y:S01]  /*4df0*/  FFMA.FTZ R20, R117, R6, -R20 ;  /* 0x0000000675147223 */ /* 0x000fe20000010814 */
[--C-:B------:R-:W-:Y:S01]  /*4e00*/  IMAD.MOV.U32 R117, RZ, RZ, R119.reuse ;  /* 0x000000ffff757224 */ /* 0x100fe200078e0077 */
[----:B------:R-:W-:Y:S01]  /*4e10*/  MOV R77, R119 ;  /* 0x00000077004d7202 */ /* 0x000fe20000000f00 */
[--C-:B------:R-:W-:Y:S01]  /*4e20*/  IMAD.MOV.U32 R81, RZ, RZ, R119.reuse ;  /* 0x000000ffff517224 */ /* 0x100fe200078e0077 */
[----:B------:R-:W4:Y:S01]  /*4e30*/  MUFU.EX2 R31, R31 ;  /* 0x0000001f001f7308 */ /* 0x000f220000000800 */
[----:B------:R-:W-:-:S02]  /*4e40*/  IMAD.MOV.U32 R79, RZ, RZ, R119 ;  /* 0x000000ffff4f7224 */ /* 0x000fc400078e0077 */
[----:B------:R-:W-:-:S05]  /*4e50*/  IMAD.MOV.U32 R75, RZ, RZ, R119 ;  /* 0x000000ffff4b7224 */ /* 0x000fca00078e0077 */
[----:B------:R-:W-:Y:S08]  /*4e60*/  MUFU.EX2 R196, R196 ;  /* 0x000000c400c47308 */ /* 0x000ff00000000800 */
[----:B------:R-:W-:Y:S01]  /*4e70*/  MUFU.EX2 R39, R39 ;  /* 0x0000002700277308 */ /* 0x000fe20000000800 */
[----:B---3--:R-:W-:-:S05]  /*4e80*/  FMNMX.FTZ R10, R14, R9, !PT ;  /* 0x000000090e0a7209 */ /* 0x008fca0007810000 */
[----:B------:R-:W3:Y:S02]  /*4e90*/  SHFL.BFLY PT, R9, R10, 0x1, 0x1f ;  /* 0x0c201f000a097f89 */ /* 0x000ee400000e0000 */
[----:B------:R-:W-:Y:S08]  /*4ea0*/  MUFU.EX2 R198, R198 ;  /* 0x000000c600c67308 */ /* 0x000ff00000000800 */
[----:B------:R-:W-:Y:S08]  /*4eb0*/  MUFU.EX2 R83, R83 ;  /* 0x0000005300537308 */ /* 0x000ff00000000800 */
[----:B------:R-:W-:Y:S01]  /*4ec0*/  MUFU.EX2 R85, R85 ;  /* 0x0000005500557308 */ /* 0x000fe20000000800 */
[----:B---3--:R-:W-:-:S07]  /*4ed0*/  FMNMX.FTZ R9, R10, R9, !PT ;  /* 0x000000090a097209 */ /* 0x008fce0007810000 */
[----:B------:R-:W3:Y:S01]  /*4ee0*/  MUFU.EX2 R24, R24 ;  /* 0x0000001800187308 */ /* 0x000ee20000000800 */
[C---:B------:R-:W-:Y:S01]  /*4ef0*/  FSETP.NEU.FTZ.AND P2, PT, R9.reuse, -INF , PT ;  /* 0xff8000000900780b */ /* 0x040fe20003f5d000 */
[----:B------:R-:W-:-:S06]  /*4f00*/  FMUL.FTZ R10, R9, R6 ;  /* 0x00000006090a7220 */ /* 0x000fcc0000410000 */
[----:B------:R-:W-:Y:S01]  /*4f10*/  MUFU.EX2 R87, R87 ;  /* 0x0000005700577308 */ /* 0x000fe20000000800 */
[----:B------:R-:W-:Y:S02]  /*4f20*/  FSEL R10, R10, RZ, P2 ;  /* 0x000000ff0a0a7208 */ /* 0x000fe40001000000 */
[----:B------:R-:W-:-:S03]  /*4f30*/  PLOP3.LUT P2, PT, PT, PT, UP0, 0x80, 0x0 ;  /* 0x000000000000781c */ /* 0x000fc60003f4f008 */
[-CC-:B------:R-:W-:Y:S01]  /*4f40*/  FFMA.FTZ R3, R3, R6.reuse, -R10.reuse ;  /* 0x0000000603037223 */ /* 0x180fe2000001080a */
[-CC-:B------:R-:W-:Y:S01]  /*4f50*/  FFMA.FTZ R11, R11, R6.reuse, -R10.reuse ;  /* 0x000000060b0b7223 */ /* 0x180fe2000001080a */
[-CC-:B------:R-:W-:Y:S01]  /*4f60*/  FFMA.FTZ R4, R4, R6.reuse, -R10.reuse ;  /* 0x0000000604047223 */ /* 0x180fe2000001080a */
[-CC-:B------:R-:W-:Y:S01]  /*4f70*/  FFMA.FTZ R7, R7, R6.reuse, -R10.reuse ;  /* 0x0000000607077223 */ /* 0x180fe2000001080a */
[-CC-:B------:R-:W-:Y:S01]  /*4f80*/  FFMA.FTZ R13, R13, R6.reuse, -R10.reuse ;  /* 0x000000060d0d7223 */ /* 0x180fe2000001080a */
[----:B------:R1:W-:Y:S01]  /*4f90*/  MUFU.EX2 R14, R11 ;  /* 0x0000000b000e7308 */ /* 0x0003e20000000800 */
[-CC-:B------:R-:W-:Y:S01]  /*4fa0*/  FFMA.FTZ R15, R15, R6.reuse, -R10.reuse ;  /* 0x000000060f0f7223 */ /* 0x180fe2000001080a */
[-CC-:B------:R-:W-:Y:S01]  /*4fb0*/  FFMA.FTZ R21, R21, R6.reuse, -R10.reuse ;  /* 0x0000000615157223 */ /* 0x180fe2000001080a */
[-CC-:B------:R-:W-:Y:S01]  /*4fc0*/  FFMA.FTZ R41, R41, R6.reuse, -R10.reuse ;  /* 0x0000000629297223 */ /* 0x180fe2000001080a */
[-CC-:B------:R-:W-:Y:S01]  /*4fd0*/  FFMA.FTZ R43, R43, R6.reuse, -R10.reuse ;  /* 0x000000062b2b7223 */ /* 0x180fe2000001080a */
[-CC-:B------:R-:W-:Y:S01]  /*4fe0*/  FFMA.FTZ R33, R33, R6.reuse, -R10.reuse ;  /* 0x0000000621217223 */ /* 0x180fe2000001080a */
[-CC-:B------:R-:W-:Y:S01]  /*4ff0*/  FFMA.FTZ R45, R45, R6.reuse, -R10.reuse ;  /* 0x000000062d2d7223 */ /* 0x180fe2000001080a */
[-CC-:B------:R-:W-:Y:S01]  /*5000*/  FFMA.FTZ R35, R35, R6.reuse, -R10.reuse ;  /* 0x0000000623237223 */ /* 0x180fe2000001080a */
[----:B------:R-:W-:Y:S01]  /*5010*/  MUFU.EX2 R3, R3 ;  /* 0x0000000300037308 */ /* 0x000fe20000000800 */
[----:B-1----:R-:W-:Y:S01]  /*5020*/  FADD.FTZ R11, R200, R27 ;  /* 0x0000001bc80b7221 */ /* 0x002fe20000010000 */
[-CC-:B------:R-:W-:Y:S01]  /*5030*/  FFMA.FTZ R47, R47, R6.reuse, -R10.reuse ;  /* 0x000000062f2f7223 */ /* 0x180fe2000001080a */
[-CC-:B------:R-:W-:Y:S01]  /*5040*/  FFMA.FTZ R37, R37, R6.reuse, -R10.reuse ;  /* 0x0000000625257223 */ /* 0x180fe2000001080a */
[-CC-:B------:R-:W-:Y:S01]  /*5050*/  FFMA.FTZ R49, R49, R6.reuse, -R10.reuse ;  /* 0x0000000631317223 */ /* 0x180fe2000001080a */
[-CC-:B------:R-:W-:Y:S01]  /*5060*/  FFMA.FTZ R51, R51, R6.reuse, -R10.reuse ;  /* 0x0000000633337223 */ /* 0x180fe2000001080a */
[-CC-:B------:R-:W-:Y:S01]  /*5070*/  FFMA.FTZ R53, R53, R6.reuse, -R10.reuse ;  /* 0x0000000635357223 */ /* 0x180fe2000001080a */
[-CC-:B------:R-:W-:Y:S01]  /*5080*/  FFMA.FTZ R55, R55, R6.reuse, -R10.reuse ;  /* 0x0000000637377223 */ /* 0x180fe2000001080a */
[----:B------:R2:W1:Y:S01]  /*5090*/  MUFU.EX2 R12, R4 ;  /* 0x00000004000c7308 */ /* 0x0004620000000800 */
[-CC-:B------:R-:W-:Y:S01]  /*50a0*/  FFMA.FTZ R25, R25, R6.reuse, -R10.reuse ;  /* 0x0000000619197223 */ /* 0x180fe2000001080a */
[-CC-:B------:R-:W-:Y:S01]  /*50b0*/  FFMA.FTZ R29, R29, R6.reuse, -R10.reuse ;  /* 0x000000061d1d7223 */ /* 0x180fe2000001080a */
[-CC-:B------:R-:W-:Y:S01]  /*50c0*/  FFMA.FTZ R57, R57, R6.reuse, -R10.reuse ;  /* 0x0000000639397223 */ /* 0x180fe2000001080a */
[-CC-:B------:R-:W-:Y:S01]  /*50d0*/  FFMA.FTZ R59, R59, R6.reuse, -R10.reuse ;  /* 0x000000063b3b7223 */ /* 0x180fe2000001080a */
[-CC-:B------:R-:W-:Y:S01]  /*50e0*/  FFMA.FTZ R61, R61, R6.reuse, -R10.reuse ;  /* 0x000000063d3d7223 */ /* 0x180fe2000001080a */
[-CC-:B------:R-:W-:Y:S01]  /*50f0*/  FFMA.FTZ R63, R63, R6.reuse, -R10.reuse ;  /* 0x000000063f3f7223 */ /* 0x180fe2000001080a */
[-CC-:B------:R-:W-:Y:S01]  /*5100*/  FFMA.FTZ R65, R65, R6.reuse, -R10.reuse ;  /* 0x0000000641417223 */ /* 0x180fe2000001080a */
[----:B------:R-:W5:Y:S01]  /*5110*/  MUFU.EX2 R7, R7 ;  /* 0x0000000700077308 */ /* 0x000f620000000800 */
[----:B--2---:R-:W-:Y:S01]  /*5120*/  FADD.FTZ R4, R202, R11 ;  /* 0x0000000bca047221 */ /* 0x004fe20000010000 */
[-CC-:B------:R-:W-:Y:S01]  /*5130*/  FFMA.FTZ R67, R67, R6.reuse, -R10.reuse ;  /* 0x0000000643437223 */ /* 0x180fe2000001080a */
[-CC-:B------:R-:W-:Y:S01]  /*5140*/  FFMA.FTZ R69, R69, R6.reuse, -R10.reuse ;  /* 0x0000000645457223 */ /* 0x180fe2000001080a */
[----:B------:R-:W-:Y:S01]  /*5150*/  FFMA.FTZ R71, R71, R6, -R10 ;  /* 0x0000000647477223 */ /* 0x000fe2000001080a */
[----:B----4-:R-:W-:Y:S01]  /*5160*/  FADD.FTZ R11, R31, R4 ;  /* 0x000000041f0b7221 */ /* 0x010fe20000010000 */
[----:B---3--:R-:W-:-:S02]  /*5170*/  F2FP.F16.F32.PACK_AB R194, R24, R85 ;  /* 0x0000005518c2723e */ /* 0x008fc400000000ff */
[----:B------:R-:W2:Y:S01]  /*5180*/  MUFU.EX2 R13, R13 ;  /* 0x0000000d000d7308 */ /* 0x000ea20000000800 */
[----:B------:R-:W-:Y:S01]  /*5190*/  FADD.FTZ R4, R196, R11 ;  /* 0x0000000bc4047221 */ /* 0x000fe20000010000 */
[----:B-1----:R-:W-:Y:S02]  /*51a0*/  F2FP.F16.F32.PACK_AB R201, R12, R3 ;  /* 0x000000030cc9723e */ /* 0x002fe400000000ff */
[----:B------:R-:W-:Y:S01]  /*51b0*/  F2FP.F16.F32.PACK_AB R200, R27, R200 ;  /* 0x000000c81bc8723e */ /* 0x000fe200000000ff */
[----:B------:R-:W-:Y:S01]  /*51c0*/  FADD.FTZ R11, R39, R4 ;  /* 0x00000004270b7221 */ /* 0x000fe20000010000 */
[----:B------:R-:W-:Y:S01]  /*51d0*/  FADD.FTZ R4, R3, R12 ;  /* 0x0000000c03047221 */ /* 0x000fe20000010000 */
[----:B------:R-:W-:Y:S01]  /*51e0*/  F2FP.F16.F32.PACK_AB R202, R31, R202 ;  /* 0x000000ca1fca723e */ /* 0x000fe200000000ff */
[----:B------:R1:W3:Y:S01]  /*51f0*/  MUFU.EX2 R26, R15 ;  /* 0x0000000f001a7308 */ /* 0x0002e20000000800 */
[----:B------:R-:W-:Y:S01]  /*5200*/  FADD.FTZ R38, R198, R11 ;  /* 0x0000000bc6267221 */ /* 0x000fe20000010000 */
[----:B-----5:R-:W-:Y:S01]  /*5210*/  FADD.FTZ R11, R7, R4 ;  /* 0x00000004070b7221 */ /* 0x020fe20000010000 */
[C---:B------:R-:W-:Y:S01]  /*5220*/  F2FP.F16.F32.PACK_AB R203, R14.reuse, R7 ;  /* 0x000000070ecb723e */ /* 0x040fe200000000ff */
[----:B------:R-:W-:Y:S01]  /*5230*/  IMAD.MOV.U32 R31, RZ, RZ, R119 ;  /* 0x000000ffff1f7224 */ /* 0x000fe200078e0077 */
[----:B------:R-:W-:Y:S01]  /*5240*/  F2FP.F16.F32.PACK_AB R196, R39, R196 ;  /* 0x000000c427c4723e */ /* 0x000fe200000000ff */
[----:B------:R-:W-:Y:S01]  /*5250*/  FADD.FTZ R4, R14, R11 ;  /* 0x0000000b0e047221 */ /* 0x000fe20000010000 */
[C---:B------:R-:W-:Y:S01]  /*5260*/  F2FP.F16.F32.PACK_AB R198, R73.reuse, R198 ;  /* 0x000000c649c6723e */ /* 0x040fe200000000ff */
[----:B------:R-:W4:Y:S01]  /*5270*/  MUFU.EX2 R21, R21 ;  /* 0x0000001500157308 */ /* 0x000f220000000800 */
[----:B-1----:R-:W-:Y:S01]  /*5280*/  FADD.FTZ R15, R73, R38 ;  /* 0x00000026490f7221 */ /* 0x002fe20000010000 */
[----:B--2---:R-:W-:Y:S01]  /*5290*/  FADD.FTZ R11, R13, R4 ;  /* 0x000000040d0b7221 */ /* 0x004fe20000010000 */
[----:B------:R-:W-:Y:S01]  /*52a0*/  MOV R7, 0x3f800000 ;  /* 0x3f80000000077802 */ /* 0x000fe20000000f00 */
[----:B------:R-:W-:-:S02]  /*52b0*/  IMAD.MOV.U32 R73, RZ, RZ, R119 ;  /* 0x000000ffff497224 */ /* 0x000fc400078e0077 */
[----:B------:R-:W-:Y:S01]  /*52c0*/  FADD.FTZ R40, R192, R15 ;  /* 0x0000000fc0287221 */ /* 0x000fe20000010000 */
[C---:B------:R-:W-:Y:S01]  /*52d0*/  F2FP.F16.F32.PACK_AB R192, R83.reuse, R192 ;  /* 0x000000c053c0723e */ /* 0x040fe200000000ff */
[----:B------:R-:W-:Y:S01]  /*52e0*/  IMAD.MOV.U32 R39, RZ, RZ, R119 ;  /* 0x000000ffff277224 */ /* 0x000fe200078e0077 */
[----:B------:R1:W2:Y:S01]  /*52f0*/  MUFU.EX2 R28, R41 ;  /* 0x00000029001c7308 */ /* 0x0002a20000000800 */
[----:B------:R-:W-:Y:S01]  /*5300*/  FADD.FTZ R40, R83, R40 ;  /* 0x0000002853287221 */ /* 0x000fe20000010000 */
[C---:B---3--:R-:W-:Y:S01]  /*5310*/  FADD.FTZ R4, R26.reuse, R11 ;  /* 0x0000000b1a047221 */ /* 0x048fe20000010000 */
[----:B------:R-:W-:Y:S01]  /*5320*/  F2FP.F16.F32.PACK_AB R197, R26, R13 ;  /* 0x0000000d1ac5723e */ /* 0x000fe200000000ff */
[--C-:B------:R-:W-:Y:S02]  /*5330*/  IMAD.MOV.U32 R27, RZ, RZ, R119.reuse ;  /* 0x000000ffff1b7224 */ /* 0x100fe400078e0077 */
[----:B------:R-:W-:Y:S01]  /*5340*/  FADD.FTZ R15, R85, R40 ;  /* 0x00000028550f7221 */ /* 0x000fe20000010000 */
[----:B------:R-:W-:Y:S01]  /*5350*/  IMAD.MOV.U32 R85, RZ, RZ, R119 ;  /* 0x000000ffff557224 */ /* 0x000fe200078e0077 */
[-C--:B------:R-:W-:Y:S01]  /*5360*/  MOV R83, R119.reuse ;  /* 0x0000007700537202 */ /* 0x080fe20000000f00 */
[----:B------:R-:W3:Y:S01]  /*5370*/  MUFU.EX2 R43, R43 ;  /* 0x0000002b002b7308 */ /* 0x000ee20000000800 */
[----:B----4-:R-:W-:Y:S01]  /*5380*/  FADD.FTZ R11, R21, R4 ;  /* 0x00000004150b7221 */ /* 0x010fe20000010000 */
[----:B------:R-:W-:Y:S01]  /*5390*/  FADD.FTZ R42, R24, R15 ;  /* 0x0000000f182a7221 */ /* 0x000fe20000010000 */
[----:B-1----:R-:W-:-:S02]  /*53a0*/  MOV R41, R119 ;  /* 0x0000007700297202 */ /* 0x002fc40000000f00 */
[----:B------:R-:W-:Y:S01]  /*53b0*/  MOV R26, R119 ;  /* 0x00000077001a7202 */ /* 0x000fe20000000f00 */
[----:B------:R-:W-:Y:S02]  /*53c0*/  FADD.FTZ R15, R87, R42 ;  /* 0x0000002a570f7221 */ /* 0x000fe40000010000 */
[----:B------:R1:W4:Y:S01]  /*53d0*/  MUFU.EX2 R188, R89 ;  /* 0x0000005900bc7308 */ /* 0x0003220000000800 */
[C---:B--2---:R-:W-:Y:S01]  /*53e0*/  FADD.FTZ R4, R28.reuse, R11 ;  /* 0x0000000b1c047221 */ /* 0x044fe20000010000 */
[----:B------:R-:W-:Y:S01]  /*53f0*/  F2FP.F16.F32.PACK_AB R199, R28, R21 ;  /* 0x000000151cc7723e */ /* 0x000fe200000000ff */
[----:B------:R-:W-:-:S05]  /*5400*/  IMAD.MOV.U32 R28, RZ, RZ, R119 ;  /* 0x000000ffff1c7224 */ /* 0x000fca00078e0077 */
[----:B------:R2:W5:Y:S01]  /*5410*/  MUFU.EX2 R30, R33 ;  /* 0x00000021001e7308 */ /* 0x0005620000000800 */
[----:B---3--:R-:W-:Y:S01]  /*5420*/  FADD.FTZ R11, R43, R4 ;  /* 0x000000042b0b7221 */ /* 0x008fe20000010000 */
[----:B-1----:R-:W-:-:S06]  /*5430*/  MOV R89, R119 ;  /* 0x0000007700597202 */ /* 0x002fcc0000000f00 */
[----:B------:R-:W1:Y:S01]  /*5440*/  MUFU.EX2 R91, R91 ;  /* 0x0000005b005b7308 */ /* 0x000e620000000800 */
[C---:B----4-:R-:W-:Y:S01]  /*5450*/  FADD.FTZ R4, R188.reuse, R15 ;  /* 0x0000000fbc047221 */ /* 0x050fe20000010000 */
[----:B------:R-:W-:Y:S01]  /*5460*/  F2FP.F16.F32.PACK_AB R188, R188, R87 ;  /* 0x00000057bcbc723e */ /* 0x000fe200000000ff */
[--C-:B------:R-:W-:Y:S02]  /*5470*/  IMAD.MOV.U32 R87, RZ, RZ, R119.reuse ;  /* 0x000000ffff577224 */ /* 0x100fe400078e0077 */
[----:B--2---:R-:W-:-:S03]  /*5480*/  IMAD.MOV.U32 R33, RZ, RZ, R119 ;  /* 0x000000ffff217224 */ /* 0x004fc600078e0077 */
[----:B------:R-:W2:Y:S01]  /*5490*/  MUFU.EX2 R45, R45 ;  /* 0x0000002d002d7308 */ /* 0x000ea20000000800 */
[C---:B-----5:R-:W-:Y:S01]  /*54a0*/  FADD.FTZ R0, R30.reuse, R11 ;  /* 0x0000000b1e007221 */ /* 0x060fe20000010000 */
[----:B------:R-:W-:Y:S01]  /*54b0*/  F2FP.F16.F32.PACK_AB R193, R30, R43 ;  /* 0x0000002b1ec1723e */ /* 0x000fe200000000ff */
[--C-:B------:R-:W-:Y:S02]  /*54c0*/  IMAD.MOV.U32 R43, RZ, RZ, R119.reuse ;  /* 0x000000ffff2b7224 */ /* 0x100fe400078e0077 */
[----:B------:R-:W-:-:S03]  /*54d0*/  IMAD.MOV.U32 R30, RZ, RZ, R119 ;  /* 0x000000ffff1e7224 */ /* 0x000fc600078e0077 */
[----:B------:R3:W4:Y:S01]  /*54e0*/  MUFU.EX2 R190, R93 ;  /* 0x0000005d00be7308 */ /* 0x0007220000000800 */
[----:B-1----:R-:W-:-:S07]  /*54f0*/  FADD.FTZ R15, R91, R4 ;  /* 0x000000045b0f7221 */ /* 0x002fce0000010000 */
[----:B------:R1:W5:Y:S01]  /*5500*/  MUFU.EX2 R32, R35 ;  /* 0x0000002300207308 */ /* 0x0003620000000800 */
[----:B--2---:R-:W-:Y:S01]  /*5510*/  FADD.FTZ R11, R45, R0 ;  /* 0x000000002d0b7221 */ /* 0x004fe20000010000 */
[----:B---3--:R-:W-:-:S06]  /*5520*/  IMAD.MOV.U32 R93, RZ, RZ, R119 ;  /* 0x000000ffff5d7224 */ /* 0x008fcc00078e0077 */
[----:B------:R-:W2:Y:S01]  /*5530*/  MUFU.EX2 R95, R95 ;  /* 0x0000005f005f7308 */ /* 0x000ea20000000800 */
[C---:B----4-:R-:W-:Y:S01]  /*5540*/  FADD.FTZ R42, R190.reuse, R15 ;  /* 0x0000000fbe2a7221 */ /* 0x050fe20000010000 */
[----:B------:R-:W-:Y:S01]  /*5550*/  F2FP.F16.F32.PACK_AB R190, R190, R91 ;  /* 0x0000005bbebe723e */ /* 0x000fe200000000ff */
[----:B------:R-:W-:Y:S01]  /*5560*/  IMAD.MOV.U32 R91, RZ, RZ, R119 ;  /* 0x000000ffff5b7224 */ /* 0x000fe200078e0077 */
[----:B-1----:R-:W-:-:S04]  /*5570*/  MOV R35, R119 ;  /* 0x0000007700237202 */ /* 0x002fc80000000f00 */
[----:B------:R-:W1:Y:S01]  /*5580*/  MUFU.EX2 R47, R47 ;  /* 0x0000002f002f7308 */ /* 0x000e620000000800 */
[C---:B-----5:R-:W-:Y:S01]  /*5590*/  FADD.FTZ R4, R32.reuse, R11 ;  /* 0x0000000b20047221 */ /* 0x060fe20000010000 */
[----:B------:R-:W-:Y:S01]  /*55a0*/  F2FP.F16.F32.PACK_AB R195, R32, R45 ;  /* 0x0000002d20c3723e */ /* 0x000fe200000000ff */
[----:B------:R-:W-:Y:S01]  /*55b0*/  IMAD.MOV.U32 R45, RZ, RZ, R119 ;  /* 0x000000ffff2d7224 */ /* 0x000fe200078e0077 */
[----:B------:R-:W-:-:S04]  /*55c0*/  MOV R32, R119 ;  /* 0x0000007700207202 */ /* 0x000fc80000000f00 */
[----:B------:R3:W4:Y:S01]  /*55d0*/  MUFU.EX2 R184, R97 ;  /* 0x0000006100b87308 */ /* 0x0007220000000800 */
[----:B--2---:R-:W-:-:S07]  /*55e0*/  FADD.FTZ R15, R95, R42 ;  /* 0x0000002a5f0f7221 */ /* 0x004fce0000010000 */
[----:B------:R2:W5:Y:S01]  /*55f0*/  MUFU.EX2 R34, R37 ;  /* 0x0000002500227308 */ /* 0x0005620000000800 */
[----:B-1----:R-:W-:Y:S01]  /*5600*/  FADD.FTZ R11, R47, R4 ;  /* 0x000000042f0b7221 */ /* 0x002fe20000010000 */
[----:B---3--:R-:W-:-:S06]  /*5610*/  IMAD.MOV.U32 R97, RZ, RZ, R119 ;  /* 0x000000ffff617224 */ /* 0x008fcc00078e0077 */
[----:B------:R-:W1:Y:S01]  /*5620*/  MUFU.EX2 R99, R99 ;  /* 0x0000006300637308 */ /* 0x000e620000000800 */
[C---:B----4-:R-:W-:Y:S01]  /*5630*/  FADD.FTZ R42, R184.reuse, R15 ;  /* 0x0000000fb82a7221 */ /* 0x050fe20000010000 */
[----:B------:R-:W-:Y:S01]  /*5640*/  F2FP.F16.F32.PACK_AB R184, R184, R95 ;  /* 0x0000005fb8b8723e */ /* 0x000fe200000000ff */
[----:B--2---:R-:W-:Y:S01]  /*5650*/  IMAD.MOV.U32 R37, RZ, RZ, R119 ;  /* 0x000000ffff257224 */ /* 0x004fe200078e0077 */
[----:B------:R-:W-:-:S04]  /*5660*/  MOV R95, R119 ;  /* 0x00000077005f7202 */ /* 0x000fc80000000f00 */
[----:B------:R-:W2:Y:S01]  /*5670*/  MUFU.EX2 R49, R49 ;  /* 0x0000003100317308 */ /* 0x000ea20000000800 */
[C---:B-----5:R-:W-:Y:S01]  /*5680*/  FADD.FTZ R4, R34.reuse, R11 ;  /* 0x0000000b22047221 */ /* 0x060fe20000010000 */
[----:B------:R-:W-:Y:S01]  /*5690*/  F2FP.F16.F32.PACK_AB R189, R34, R47 ;  /* 0x0000002f22bd723e */ /* 0x000fe200000000ff */
[----:B------:R-:W-:Y:S01]  /*56a0*/  IMAD.MOV.U32 R34, RZ, RZ, R119 ;  /* 0x000000ffff227224 */ /* 0x000fe200078e0077 */
[----:B------:R-:W-:-:S04]  /*56b0*/  MOV R47, R119 ;  /* 0x00000077002f7202 */ /* 0x000fc80000000f00 */
[----:B------:R3:W4:Y:S01]  /*56c0*/  MUFU.EX2 R186, R101 ;  /* 0x0000006500ba7308 */ /* 0x0007220000000800 */
[----:B-1----:R-:W-:-:S07]  /*56d0*/  FADD.FTZ R15, R99, R42 ;  /* 0x0000002a630f7221 */ /* 0x002fce0000010000 */
[----:B------:R1:W5:Y:S01]  /*56e0*/  MUFU.EX2 R36, R51 ;  /* 0x0000003300247308 */ /* 0x0003620000000800 */
[----:B--2---:R-:W-:Y:S01]  /*56f0*/  FADD.FTZ R11, R49, R4 ;  /* 0x00000004310b7221 */ /* 0x004fe20000010000 */
[----:B---3--:R-:W-:-:S06]  /*5700*/  MOV R101, R119 ;  /* 0x0000007700657202 */ /* 0x008fcc0000000f00 */
[----:B------:R-:W2:Y:S01]  /*5710*/  MUFU.EX2 R103, R103 ;  /* 0x0000006700677308 */ /* 0x000ea20000000800 */
[C---:B----4-:R-:W-:Y:S01]  /*5720*/  FADD.FTZ R42, R186.reuse, R15 ;  /* 0x0000000fba2a7221 */ /* 0x050fe20000010000 */
[----:B------:R-:W-:Y:S01]  /*5730*/  F2FP.F16.F32.PACK_AB R186, R186, R99 ;  /* 0x00000063baba723e */ /* 0x000fe200000000ff */
[--C-:B------:R-:W-:Y:S02]  /*5740*/  IMAD.MOV.U32 R99, RZ, RZ, R119.reuse ;  /* 0x000000ffff637224 */ /* 0x100fe400078e0077 */
[----:B-1----:R-:W-:-:S03]  /*5750*/  IMAD.MOV.U32 R51, RZ, RZ, R119 ;  /* 0x000000ffff337224 */ /* 0x002fc600078e0077 */
[----:B------:R-:W1:Y:S01]  /*5760*/  MUFU.EX2 R53, R53 ;  /* 0x0000003500357308 */ /* 0x000e620000000800 */
[C---:B-----5:R-:W-:Y:S01]  /*5770*/  FADD.FTZ R4, R36.reuse, R11 ;  /* 0x0000000b24047221 */ /* 0x060fe20000010000 */
[----:B------:R-:W-:Y:S01]  /*5780*/  F2FP.F16.F32.PACK_AB R191, R36, R49 ;  /* 0x0000003124bf723e */ /* 0x000fe200000000ff */
[--C-:B------:R-:W-:Y:S02]  /*5790*/  IMAD.MOV.U32 R49, RZ, RZ, R119.reuse ;  /* 0x000000ffff317224 */ /* 0x100fe400078e0077 */
[----:B------:R-:W-:-:S03]  /*57a0*/  IMAD.MOV.U32 R36, RZ, RZ, R119 ;  /* 0x000000ffff247224 */ /* 0x000fc600078e0077 */
        /* <DEDUP_REMOVED lines=8> */
[--C-:B------:R-:W-:Y:S02]  /*5830*/  IMAD.MOV.U32 R103, RZ, RZ, R119.reuse ;  /* 0x000000ffff677224 */ /* 0x100fe400078e0077 */
[----:B--2---:R-:W-:-:S03]  /*5840*/  IMAD.MOV.U32 R55, RZ, RZ, R119 ;  /* 0x000000ffff377224 */ /* 0x004fc600078e0077 */
[----:B------:R-:W2:Y:S01]  /*5850*/  MUFU.EX2 R25, R25 ;  /* 0x0000001900197308 */ /* 0x000ea20000000800 */
[C---:B-----5:R-:W-:Y:S01]  /*5860*/  FADD.FTZ R4, R38.reuse, R11 ;  /* 0x0000000b26047221 */ /* 0x060fe20000010000 */
[----:B------:R-:W-:Y:S02]  /*5870*/  F2FP.F16.F32.PACK_AB R185, R38, R53 ;  /* 0x0000003526b9723e */ /* 0x000fe400000000ff */
[-C--:B------:R-:W-:Y:S02]  /*5880*/  MOV R53, R119.reuse ;  /* 0x0000007700357202 */ /* 0x080fe40000000f00 */
[----:B------:R-:W-:Y:S02]  /*5890*/  MOV R38, R119 ;  /* 0x0000007700267202 */ /* 0x000fe40000000f00 */
[----:B------:R3:W4:Y:S01]  /*58a0*/  MUFU.EX2 R182, R109 ;  /* 0x0000006d00b67308 */ /* 0x0007220000000800 */
[----:B-1----:R-:W-:-:S07]  /*58b0*/  FADD.FTZ R15, R107, R42 ;  /* 0x0000002a6b0f7221 */ /* 0x002fce0000010000 */
[----:B------:R1:W5:Y:S01]  /*58c0*/  MUFU.EX2 R40, R29 ;  /* 0x0000001d00287308 */ /* 0x0003620000000800 */
[----:B--2---:R-:W-:Y:S01]  /*58d0*/  FADD.FTZ R11, R25, R4 ;  /* 0x00000004190b7221 */ /* 0x004fe20000010000 */
[----:B---3--:R-:W-:-:S06]  /*58e0*/  IMAD.MOV.U32 R109, RZ, RZ, R119 ;  /* 0x000000ffff6d7224 */ /* 0x008fcc00078e0077 */
[----:B------:R-:W2:Y:S01]  /*58f0*/  MUFU.EX2 R111, R111 ;  /* 0x0000006f006f7308 */ /* 0x000ea20000000800 */
[C---:B----4-:R-:W-:Y:S01]  /*5900*/  FADD.FTZ R42, R182.reuse, R15 ;  /* 0x0000000fb62a7221 */ /* 0x050fe20000010000 */
[----:B------:R-:W-:Y:S02]  /*5910*/  F2FP.F16.F32.PACK_AB R182, R182, R107 ;  /* 0x0000006bb6b6723e */ /* 0x000fe400000000ff */
[-C--:B------:R-:W-:Y:S02]  /*5920*/  MOV R107, R119.reuse ;  /* 0x00000077006b7202 */ /* 0x080fe40000000f00 */
[----:B-1----:R-:W-:Y:S02]  /*5930*/  MOV R29, R119 ;  /* 0x00000077001d7202 */ /* 0x002fe40000000f00 */
[----:B------:R-:W1:Y:S01]  /*5940*/  MUFU.EX2 R57, R57 ;  /* 0x0000003900397308 */ /* 0x000e620000000800 */
[C---:B-----5:R-:W-:Y:S01]  /*5950*/  FADD.FTZ R4, R40.reuse, R11 ;  /* 0x0000000b28047221 */ /* 0x060fe20000010000 */
[----:B------:R-:W-:Y:S01]  /*5960*/  F2FP.F16.F32.PACK_AB R187, R40, R25 ;  /* 0x0000001928bb723e */ /* 0x000fe200000000ff */
[----:B------:R-:W-:-:S02]  /*5970*/  IMAD.MOV.U32 R40, RZ, RZ, R119 ;  /* 0x000000ffff287224 */ /* 0x000fc400078e0077 */
[----:B------:R-:W-:-:S03]  /*5980*/  IMAD.MOV.U32 R25, RZ, RZ, R119 ;  /* 0x000000ffff197224 */ /* 0x000fc600078e0077 */
[----:B------:R3:W4:Y:S01]  /*5990*/  MUFU.EX2 R176, R113 ;  /* 0x0000007100b07308 */ /* 0x0007220000000800 */
[----:B--2---:R-:W-:-:S07]  /*59a0*/  FADD.FTZ R15, R111, R42 ;  /* 0x0000002a6f0f7221 */ /* 0x004fce0000010000 */
[----:B------:R2:W5:Y:S01]  /*59b0*/  MUFU.EX2 R0, R59 ;  /* 0x0000003b00007308 */ /* 0x0005620000000800 */
[----:B-1----:R-:W-:Y:S01]  /*59c0*/  FADD.FTZ R11, R57, R4 ;  /* 0x00000004390b7221 */ /* 0x002fe20000010000 */
[----:B---3--:R-:W-:-:S06]  /*59d0*/  MOV R113, R119 ;  /* 0x0000007700717202 */ /* 0x008fcc0000000f00 */
[----:B------:R-:W1:Y:S01]  /*59e0*/  MUFU.EX2 R115, R115 ;  /* 0x0000007300737308 */ /* 0x000e620000000800 */
[C---:B----4-:R-:W-:Y:S01]  /*59f0*/  FADD.FTZ R42, R176.reuse, R15 ;  /* 0x0000000fb02a7221 */ /* 0x050fe20000010000 */
[----:B------:R-:W-:Y:S01]  /*5a00*/  F2FP.F16.F32.PACK_AB R176, R176, R111 ;  /* 0x0000006fb0b0723e */ /* 0x000fe200000000ff */
[----:B------:R-:W-:Y:S01]  /*5a10*/  IMAD.MOV.U32 R111, RZ, RZ, R119 ;  /* 0x000000ffff6f7224 */ /* 0x000fe200078e0077 */
[----:B--2---:R-:W-:-:S04]  /*5a20*/  MOV R59, R119 ;  /* 0x00000077003b7202 */ /* 0x004fc80000000f00 */
[----:B------:R-:W2:Y:S01]  /*5a30*/  MUFU.EX2 R61, R61 ;  /* 0x0000003d003d7308 */ /* 0x000ea20000000800 */
[C---:B-----5:R-:W-:Y:S01]  /*5a40*/  FADD.FTZ R4, R0.reuse, R11 ;  /* 0x0000000b00047221 */ /* 0x060fe20000010000 */
[----:B------:R-:W-:Y:S01]  /*5a50*/  F2FP.F16.F32.PACK_AB R181, R0, R57 ;  /* 0x0000003900b5723e */ /* 0x000fe200000000ff */
[----:B------:R-:W-:Y:S02]  /*5a60*/  IMAD.MOV.U32 R0, RZ, RZ, 0x3f800000 ;  /* 0x3f800000ff007424 */ /* 0x000fe400078e00ff */
[----:B------:R-:W-:-:S03]  /*5a70*/  IMAD.MOV.U32 R57, RZ, RZ, R119 ;  /* 0x000000ffff397224 */ /* 0x000fc600078e0077 */
[----:B------:R-:W3:Y:S01]  /*5a80*/  MUFU.EX2 R20, R20 ;  /* 0x0000001400147308 */ /* 0x000ee20000000800 */
[----:B-1----:R-:W-:Y:S01]  /*5a90*/  FADD.FTZ R15, R115, R42 ;  /* 0x0000002a730f7221 */ /* 0x002fe20000010000 */
[----:B------:R-:W-:-:S06]  /*5aa0*/  IMAD.MOV.U32 R42, RZ, RZ, R119 ;  /* 0x000000ffff2a7224 */ /* 0x000fcc00078e0077 */
[----:B------:R1:W4:Y:S01]  /*5ab0*/  MUFU.EX2 R10, R63 ;  /* 0x0000003f000a7308 */ /* 0x0003220000000800 */
[----:B--2---:R-:W-:-:S07]  /*5ac0*/  FADD.FTZ R11, R61, R4 ;  /* 0x000000043d0b7221 */ /* 0x004fce0000010000 */
[----:B------:R-:W2:Y:S01]  /*5ad0*/  MUFU.EX2 R65, R65 ;  /* 0x0000004100417308 */ /* 0x000ea20000000800 */
[C---:B---3--:R-:W-:Y:S01]  /*5ae0*/  FADD.FTZ R4, R20.reuse, R15 ;  /* 0x0000000f14047221 */ /* 0x048fe20000010000 */
[----:B------:R-:W-:Y:S01]  /*5af0*/  F2FP.F16.F32.PACK_AB R178, R20, R115 ;  /* 0x0000007314b2723e */ /* 0x000fe200000000ff */
[--C-:B------:R-:W-:Y:S02]  /*5b00*/  IMAD.MOV.U32 R115, RZ, RZ, R119.reuse ;  /* 0x000000ffff737224 */ /* 0x100fe400078e0077 */
[----:B-1----:R-:W-:-:S03]  /*5b10*/  IMAD.MOV.U32 R63, RZ, RZ, R119 ;  /* 0x000000ffff3f7224 */ /* 0x002fc600078e0077 */
[----:B------:R1:W3:Y:S01]  /*5b20*/  MUFU.EX2 R24, R67 ;  /* 0x0000004300187308 */ /* 0x0002e20000000800 */
[C---:B----4-:R-:W-:Y:S01]  /*5b30*/  FADD.FTZ R20, R10.reuse, R11 ;  /* 0x0000000b0a147221 */ /* 0x050fe20000010000 */
[----:B------:R-:W-:Y:S01]  /*5b40*/  F2FP.F16.F32.PACK_AB R183, R10, R61 ;  /* 0x0000003d0ab7723e */ /* 0x000fe200000000ff */
[----:B------:R-:W-:-:S05]  /*5b50*/  IMAD.MOV.U32 R61, RZ, RZ, R119 ;  /* 0x000000ffff3d7224 */ /* 0x000fca00078e0077 */
[----:B------:R-:W4:Y:S01]  /*5b60*/  MUFU.EX2 R69, R69 ;  /* 0x0000004500457308 */ /* 0x000f220000000800 */
[----:B--2---:R-:W-:Y:S01]  /*5b70*/  FADD.FTZ R3, R65, R20 ;  /* 0x0000001441037221 */ /* 0x004fe20000010000 */
[----:B-1----:R-:W-:-:S06]  /*5b80*/  IMAD.MOV.U32 R67, RZ, RZ, R119 ;  /* 0x000000ffff437224 */ /* 0x002fcc00078e0077 */
[----:B------:R1:W2:Y:S01]  /*5b90*/  MUFU.EX2 R12, R71 ;  /* 0x00000047000c7308 */ /* 0x0002a20000000800 */
[C---:B---3--:R-:W-:Y:S01]  /*5ba0*/  FADD.FTZ R14, R24.reuse, R3 ;  /* 0x00000003180e7221 */ /* 0x048fe20000010000 */
[----:B------:R-:W-:Y:S01]  /*5bb0*/  F2FP.F16.F32.PACK_AB R177, R24, R65 ;  /* 0x0000004118b1723e */ /* 0x000fe200000000ff */
[----:B------:R-:W-:Y:S01]  /*5bc0*/  IMAD.MOV.U32 R24, RZ, RZ, R119 ;  /* 0x000000ffff187224 */ /* 0x000fe200078e0077 */
[-C--:B------:R-:W-:Y:S01]  /*5bd0*/  MOV R65, R119.reuse ;  /* 0x0000007700417202 */ /* 0x080fe20000000f00 */
[----:B----4-:R-:W-:Y:S01]  /*5be0*/  FADD.FTZ R3, R69, R14 ;  /* 0x0000000e45037221 */ /* 0x010fe20000010000 */
[----:B-1----:R-:W-:Y:S02]  /*5bf0*/  MOV R71, R119 ;  /* 0x0000007700477202 */ /* 0x002fe40000000f00 */
[C---:B--2---:R-:W-:Y:S01]  /*5c00*/  F2FP.F16.F32.PACK_AB R179, R12.reuse, R69 ;  /* 0x000000450cb3723e */ /* 0x044fe200000000ff */
[----:B------:R-:W-:Y:S01]  /*5c10*/  FADD.FTZ R3, R12, R3 ;  /* 0x000000030c037221 */ /* 0x000fe20000010000 */
[----:B------:R-:W-:Y:S01]  /*5c20*/  IMAD.MOV.U32 R69, RZ, RZ, R119 ;  /* 0x000000ffff457224 */ /* 0x000fe200078e0077 */
[----:B------:R-:W-:Y:S06]  /*5c30*/  @!P2 BRA `(.L_x_15) ;  /* 0x000000440080a947 */ /* 0x000fec0003800000 */
[----:B------:R-:W-:Y:S01]  /*5c40*/  UIADD3 UR4, UR61, -0x2, URZ ;  /* 0xfffffffe3d047890 */ /* 0x000fe2000fffe03f */
[----:B------:R-:W-:Y:S01]  /*5c50*/  R2UR UR61, R16 ;  /* 0x00000000103d72ca */ /* 0x000fe200000e0000 */
[----:B------:R-:W-:Y:S01]  /*5c60*/  IMAD.MOV.U32 R11, RZ, RZ, R8 ;  /* 0x000000ffff0b7224 */ /* 0x000fe200078e0008 */
[----:B------:R-:W-:Y:S02]  /*5c70*/  MOV R10, R9 ;  /* 0x00000009000a7202 */ /* 0x000fe40000000f00 */
[----:B------:R-:W-:Y:S02]  /*5c80*/  CS2R R118, SRZ ;  /* 0x0000000000767805 */ /* 0x000fe4000001ff00 */
[----:B------:R-:W-:Y:S01]  /*5c90*/  MOV R0, 0x3f800000 ;  /* 0x3f80000000007802 */ /* 0x000fe20000000f00 */
[----:B------:R-:W-:Y:S01]  /*5ca0*/  IMAD.U32 R12, RZ, RZ, UR4 ;  /* 0x00000004ff0c7e24 */ /* 0x000fe2000f8e00ff */
[----:B------:R-:W-:Y:S02]  /*5cb0*/  CS2R R114, SRZ ;  /* 0x0000000000727805 */ /* 0x000fe4000001ff00 */
[----:B------:R-:W-:-:S02]  /*5cc0*/  CS2R R110, SRZ ;  /* 0x00000000006e7805 */ /* 0x000fc4000001ff00 */
[----:B------:R-:W-:Y:S02]  /*5cd0*/  CS2R R106, SRZ ;  /* 0x00000000006a7805 */ /* 0x000fe4000001ff00 */
[----:B------:R-:W-:Y:S02]  /*5ce0*/  CS2R R102, SRZ ;  /* 0x0000000000667805 */ /* 0x000fe4000001ff00 */
[----:B------:R-:W-:Y:S02]  /*5cf0*/  CS2R R98, SRZ ;  /* 0x0000000000627805 */ /* 0x000fe4000001ff00 */
[----:B------:R-:W-:Y:S02]  /*5d00*/  CS2R R94, SRZ ;  /* 0x00000000005e7805 */ /* 0x000fe4000001ff00 */
        /* <DEDUP_REMOVED lines=40> */
[----:B------:R-:W-:Y:S01]  /*5f90*/  CS2R R24, SRZ ;  /* 0x0000000000187805 */ /* 0x000fe2000001ff00 */
[----:B------:R-:W-:Y:S01]  /*5fa0*/  UMOV UR39, UR38 ;  /* 0x0000002600277c82 */ /* 0x000fe20008000000 */
[----:B------:R-:W-:-:S05]  /*5fb0*/  ULDC UR37, c[0x0][0x9d8] ;  /* 0x0002760000257ab9 */ /* 0x000fca0000000800 */
.L_x_24:
[----:B------:R-:W-:-:S04]  /*5fc0*/  UIADD3 UR4, UR39, 0x1, URZ ;  /* 0x0000000127047890 */ /* 0x000fc8000fffe03f */
[----:B------:R-:W-:-:S04]  /*5fd0*/  UISETP.NE.AND UP0, UPT, UR4, 0x2, UPT ;  /* 0x000000020400788c */ /* 0x000fc8000bf05270 */
[----:B------:R-:W-:Y:S02]  /*5fe0*/  USEL UR5, URZ, 0x1, UP0 ;  /* 0x000000013f057887 */ /* 0x000fe40008000000 */
[----:B------:R-:W-:Y:S02]  /*5ff0*/  USEL UR38, UR4, URZ, UP0 ;  /* 0x0000003f04267287 */ /* 0x000fe40008000000 */
[----:B------:R-:W-:-:S06]  /*6000*/  ULOP3.LUT UR4, UR61, UR5, URZ, 0x3c, !UPT ;  /* 0x000000053d047292 */ /* 0x000fcc000f8e3c3f */
[----:B------:R-:W-:Y:S01]  /*6010*/  IMAD.U32 R16, RZ, RZ, UR4 ;  /* 0x00000004ff107e24 */ /* 0x000fe2000f8e00ff */
[----:B------:R-:W-:Y:S06]  /*6020*/  @!P0 BRA `(.L_x_16) ;  /* 0x0000000000048947 */ /* 0x000fec0003800000 */
[----:B------:R-:W-:Y:S01]  /*6030*/  BPT.TRAP 0x1 ;  /* 0x000000040000795c */ /* 0x000fe20000300000 */
.L_x_16:
[----:B------:R-:W-:Y:S02]  /*6040*/  R2UR UR5, R2 ;  /* 0x00000000020572ca */ /* 0x000fe400000e0000 */
[----:B------:R-:W-:-:S11]  /*6050*/  R2UR UR4, R16 ;  /* 0x00000000100472ca */ /* 0x000fd600000e0000 */
[----:B------:R-:W-:Y:S02]  /*6060*/  ULEA UR60, UR38, UR5, 0x3 ;  /* 0x00000005263c7291 */ /* 0x000fe4000f8e183f */
[----:B------:R-:W-:-:S05]  /*6070*/  IMAD.U32 R6, RZ, RZ, UR4 ;  /* 0x00000004ff067e24 */ /* 0x000fca000f8e00ff */
[----:B------:R-:W-:-:S04]  /*6080*/  SHF.L.U32 R6, R6, 0x1f, RZ ;  /* 0x0000001f06067819 */ /* 0x000fc800000006ff */
[----:B------:R1:W2:Y:S01]  /*6090*/  SYNCS.PHASECHK.TRANS64.TRYWAIT P2, [UR60+0x36830], R6 ;  /* 0x03683006ff0075a7 */ /* 0x0002a2000804017c */
[----:B------:R-:W-:Y:S05]  /*60a0*/  @!P0 BRA `(.L_x_17) ;  /* 0x0000000000048947 */ /* 0x000fea0003800000 */
[----:B------:R-:W-:Y:S01]  /*60b0*/  BPT.TRAP 0x1 ;  /* 0x000000040000795c */ /* 0x000fe20000300000 */
.L_x_17:
[----:B--2---:R-:W-:Y:S05]  /*60c0*/  @P2 BRA `(.L_x_18) ;  /* 0x0000000000082947 */ /* 0x004fea0003800000 */
[----:B------:R-:W2:Y:S02]  /*60d0*/  SYNCS.PHASECHK.TRANS64.TRYWAIT P2, [UR60+0x36830], R6 ;  /* 0x03683006ff0075a7 */ /* 0x000ea4000804017c */
[----:B--2---:R-:W-:Y:S05]  /*60e0*/  @!P2 BRA `(.L_x_19) ;  /* 0x000000940030a947 */ /* 0x004fea0003800000 */
.L_x_18:
[----:B------:R-:W-:Y:S01]  /*60f0*/  R2UR UR4, R5 ;  /* 0x00000000050472ca */ /* 0x000fe200000e0000 */
[----:B------:R-:W-:Y:S01]  /*6100*/  WARPGROUP.ARRIVE ;  /* 0x00000000000079c5 */ /* 0x000fe20000000000 */
[----:B------:R-:W-:Y:S01]  /*6110*/  UMOV UR59, 0x40000040 ;  /* 0x40000040003b7882 */ /* 0x000fe20000000000 */
        /* <DEDUP_REMOVED lines=10> */
[----:B------:R-:W-:Y:S01]  /*61c0*/  UIMAD UR4, UR38, 0xa80, UR4 ;  /* 0x00000a80260478a4 */ /* 0x000fe2000f8e0204 */
[-C--:B------:R-:W-:Y:S01]  /*61d0*/  FMUL.FTZ R24, R24, R7.reuse ;  /* 0x0000000718187220 */ /* 0x080fe20000410000 */
[----:B------:R-:W-:Y:S01]  /*61e0*/  UMOV UR55, 0x40000040 ;  /* 0x4000004000377882 */ /* 0x000fe20000000000 */
[----:B------:R-:W-:Y:S01]  /*61f0*/  UMOV UR7, 0x40000040 ;  /* 0x4000004000077882 */ /* 0x000fe20000000000 */
[----:B------:R-:W-:Y:S01]  /*6200*/  UIADD3 UR5, UR4, 0x80, URZ ;  /* 0x0000008004057890 */ /* 0x000fe2000fffe03f */
[-C--:B------:R-:W-:Y:S01]  /*6210*/  FMUL.FTZ R25, R25, R7.reuse ;  /* 0x0000000719197220 */ /* 0x080fe20000410000 */
[----:B------:R-:W-:Y:S01]  /*6220*/  UIADD3 UR6, UR4, 0x100, URZ ;  /* 0x0000010004067890 */ /* 0x000fe2000fffe03f */
[-C--:B------:R-:W-:Y:S01]  /*6230*/  FMUL.FTZ R28, R28, R7.reuse ;  /* 0x000000071c1c7220 */ /* 0x080fe20000410000 */
[----:B------:R-:W-:Y:S01]  /*6240*/  UMOV UR58, UR4 ;  /* 0x00000004003a7c82 */ /* 0x000fe20008000000 */
[----:B------:R-:W-:Y:S01]  /*6250*/  UIADD3 UR10, UR4, 0x2, URZ ;  /* 0x00000002040a7890 */ /* 0x000fe2000fffe03f */
[----:B------:R-:W-:Y:S01]  /*6260*/  HGMMA.64x16x16.F32 R168, gdesc[UR56], RZ, !UPT, gsb0 ;  /* 0x0020000038a879f0 */ /* 0x000fe2000c0008ff */
[----:B------:R-:W-:Y:S01]  /*6270*/  UMOV UR58, UR5 ;  /* 0x00000005003a7c82 */ /* 0x000fe20008000000 */
[----:B------:R-:W-:Y:S01]  /*6280*/  UMOV UR59, 0x40000040 ;  /* 0x40000040003b7882 */ /* 0x000fe20000000000 */
[----:B------:R-:W-:Y:S01]  /*6290*/  UIADD3 UR5, UR4, 0x180, URZ ;  /* 0x0000018004057890 */ /* 0x000fe2000fffe03f */
[-C--:B------:R-:W-:Y:S01]  /*62a0*/  FMUL.FTZ R29, R29, R7.reuse ;  /* 0x000000071d1d7220 */ /* 0x080fe20000410000 */
        /* <DEDUP_REMOVED lines=46> */
[----:B------:R-:W-:Y:S01]  /*6590*/  FMUL.FTZ R104, R104, R7 ;  /* 0x0000000768687220 */ /* 0x000fe20000410000 */
[----:B------:R-:W-:-:S02]  /*65a0*/  WARPGROUP.DEPBAR.LE gsb0, 0x0 ;  /* 0x00008000000079c5 */ /* 0x000fc40000010000 */
[----:B------:R-:W-:Y:S01]  /*65b0*/  WARPGROUP.ARRIVE ;  /* 0x00000000000079c5 */ /* 0x000fe20000000000 */
[-C--:B------:R-:W-:Y:S01]  /*65c0*/  FMUL.FTZ R105, R105, R7.reuse ;  /* 0x0000000769697220 */ /* 0x080fe20000410000 */
[-C--:B------:R-:W-:Y:S01]  /*65d0*/  FMUL.FTZ R108, R108, R7.reuse ;  /* 0x000000076c6c7220 */ /* 0x080fe20000410000 */
[-C--:B------:R-:W-:Y:S01]  /*65e0*/  FMUL.FTZ R109, R109, R7.reuse ;  /* 0x000000076d6d7220 */ /* 0x080fe20000410000 */
[-C--:B------:R-:W-:Y:S01]  /*65f0*/  FMUL.FTZ R112, R112, R7.reuse ;  /* 0x0000000770707220 */ /* 0x080fe20000410000 */
[-C--:B------:R-:W-:Y:S01]  /*6600*/  FMUL.FTZ R113, R113, R7.reuse ;  /* 0x0000000771717220 */ /* 0x080fe20000410000 */
[----:B------:R-:W-:Y:S01]  /*6610*/  HGMMA.64x16x16.F32 R160, gdesc[UR56], RZ, !UPT, gsb0 ;  /* 0x0020000038a079f0 */ /* 0x000fe2000c0008ff */
[----:B------:R-:W-:Y:S01]  /*6620*/  UMOV UR58, UR6 ;  /* 0x00000006003a7c82 */ /* 0x000fe20008000000 */
[----:B------:R-:W-:Y:S01]  /*6630*/  UMOV UR59, 0x40000040 ;  /* 0x40000040003b7882 */ /* 0x000fe20000000000 */
[----:B------:R-:W-:Y:S01]  /*6640*/  UIADD3 UR6, UR4, 0x200, URZ ;  /* 0x0000020004067890 */ /* 0x000fe2000fffe03f */
[-C--:B------:R-:W-:Y:S01]  /*6650*/  FMUL.FTZ R116, R116, R7.reuse ;  /* 0x0000000774747220 */ /* 0x080fe20000410000 */
[----:B------:R-:W-:Y:S01]  /*6660*/  FMUL.FTZ R117, R117, R7 ;  /* 0x0000000775757220 */ /* 0x000fe20000410000 */
        /* <DEDUP_REMOVED lines=49> */
[----:B------:R-:W-:-:S04]  /*6980*/  FMUL.FTZ R119, R119, R0 ;  /* 0x0000000077777220 */ /* 0x000fc80000410000 */
[----:B------:R-:W-:Y:S01]  /*6990*/  HGMMA.64x16x16.F32 R152, gdesc[UR56], RZ, !UPT, gsb0 ;  /* 0x00200000389879f0 */ /* 0x000fe2000c0008ff */
[----:B------:R-:W-:Y:S01]  /*69a0*/  UMOV UR58, UR5 ;  /* 0x00000005003a7c82 */ /* 0x000fe20008000000 */
[----:B------:R-:W-:Y:S01]  /*69b0*/  UMOV UR59, 0x40000040 ;  /* 0x40000040003b7882 */ /* 0x000fe20000000000 */
[----:B------:R-:W-:Y:S01]  /*69c0*/  UIADD3 UR5, UR4, 0x280, URZ ;  /* 0x0000028004057890 */ /* 0x000fe2000fffe03f */
[----:B------:R-:W-:Y:S02]  /*69d0*/  WARPGROUP.DEPBAR.LE gsb0, 0x0 ;  /* 0x00008000000079c5 */ /* 0x000fe40000010000 */
[----:B------:R-:W-:-:S06]  /*69e0*/  WARPGROUP.ARRIVE ;  /* 0x00000000000079c5 */ /* 0x000fcc0000000000 */
        /* <DEDUP_REMOVED lines=18> */
[----:B------:R-:W-:Y:S03]  /*6b10*/  HGMMA.64x16x16.F32 R120, gdesc[UR56], RZ, !UPT, gsb0 ;  /* 0x00200000387879f0 */ /* 0x000fe6000c0008ff */
[----:B------:R-:W-:Y:S02]  /*6b20*/  WARPGROUP.DEPBAR.LE gsb0, 0x0 ;  /* 0x00008000000079c5 */ /* 0x000fe40000010000 */
[----:B------:R-:W-:-:S06]  /*6b30*/  WARPGROUP.ARRIVE ;  /* 0x00000000000079c5 */ /* 0x000fcc0000000000 */
[----:B------:R-:W-:Y:S01]  /*6b40*/  HGMMA.64x16x16.F32 R168, gdesc[UR8], R168, gsb0 ;  /* 0x0020000008a879f0 */ /* 0x000fe200080008a8 */
[----:B------:R-:W-:Y:S01]  /*6b50*/  UMOV UR10, UR5 ;  /* 0x00000005000a7c82 */ /* 0x000fe20008000000 */
[----:B------:R-:W-:Y:S01]  /*6b60*/  UMOV UR11, 0x40000040 ;  /* 0x40000040000b7882 */ /* 0x000fe20000000000 */
[----:B------:R-:W-:Y:S01]  /*6b70*/  UIADD3 UR5, UR4, 0x182, URZ ;  /* 0x0000018204057890 */ /* 0x000fe2000fffe03f */
        /* <DEDUP_REMOVED lines=397> */
[----:B------:R-:W-:-:S03]  /*8450*/  UIADD3 UR6, UR4, 0x906, URZ ;  /* 0x0000090604067890 */ /* 0x000fc6000fffe03f */
[----:B------:R-:W-:Y:S01]  /*8460*/  UMOV UR4, UR52 ;  /* 0x0000003400047c82 */ /* 0x000fe20008000000 */
[----:B------:R-:W-:Y:S02]  /*8470*/  WARPGROUP.DEPBAR.LE gsb0, 0x0 ;  /* 0x00008000000079c5 */ /* 0x000fe40000010000 */
[----:B------:R-:W-:-:S06]  /*8480*/  WARPGROUP.ARRIVE ;  /* 0x00000000000079c5 */ /* 0x000fcc0000000000 */
[----:B------:R-:W-:Y:S01]  /*8490*/  HGMMA.64x16x16.F32 R152, gdesc[UR52], R152, gsb0 ;  /* 0x00200000349879f0 */ /* 0x000fe20008000898 */
[----:B------:R-:W-:Y:S01]  /*84a0*/  UMOV UR54, UR5 ;  /* 0x0000000500367c82 */ /* 0x000fe20008000000 */
[----:B------:R-:W-:Y:S01]  /*84b0*/  UMOV UR55, 0x40000040 ;  /* 0x4000004000377882 */ /* 0x000fe20000000000 */
        /* <DEDUP_REMOVED lines=19> */
[----:B------:R-:W-:Y:S03]  /*85f0*/  HGMMA.64x16x16.F32 R120, gdesc[UR4], R120, gsb0 ;  /* 0x00200000047879f0 */ /* 0x000fe60008000878 */
[----:B------:R-:W-:Y:S02]  /*8600*/  WARPGROUP.DEPBAR.LE gsb0, 0x0 ;  /* 0x00008000000079c5 */ /* 0x000fe40000010000 */
[----:B------:R-:W-:Y:S05]  /*8610*/  @!P0 BRA `(.L_x_20) ;  /* 0x0000000000048947 */ /* 0x000fea0003800000 */
[----:B------:R-:W-:Y:S01]  /*8620*/  BPT.TRAP 0x1 ;  /* 0x000000040000795c */ /* 0x000fe20000300000 */
.L_x_20:
[----:B------:R-:W-:Y:S02]  /*8630*/  R2UR UR4, R2 ;  /* 0x00000000020472ca */ /* 0x000fe400000e0000 */
[----:B------:R-:W-:-:S04]  /*8640*/  MOV R0, UR61 ;  /* 0x0000003d00007c02 */ /* 0x000fc80008000f00 */
[----:B------:R-:W-:-:S07]  /*8650*/  SHF.L.U32 R0, R0, 0x1f, RZ ;  /* 0x0000001f00007819 */ /* 0x000fce00000006ff */
[----:B------:R-:W-:-:S09]  /*8660*/  ULEA UR4, UR39, UR4, 0x3 ;  /* 0x0000000427047291 */ /* 0x000fd2000f8e183f */
[----:B------:R3:W4:Y:S01]  /*8670*/  SYNCS.PHASECHK.TRANS64.TRYWAIT P2, [UR4+0x36850], R0 ;  /* 0x03685000ff0075a7 */ /* 0x0007220008040144 */
[----:B------:R-:W-:Y:S05]  /*8680*/  @!P0 BRA `(.L_x_21) ;  /* 0x0000000000048947 */ /* 0x000fea0003800000 */
[----:B------:R-:W-:Y:S01]  /*8690*/  BPT.TRAP 0x1 ;  /* 0x000000040000795c */ /* 0x000fe20000300000 */
.L_x_21:
[----:B----4-:R-:W-:Y:S05]  /*86a0*/  @P2 BRA `(.L_x_22) ;  /* 0x0000000000082947 */ /* 0x010fea0003800000 */
[----:B------:R-:W4:Y:S02]  /*86b0*/  SYNCS.PHASECHK.TRANS64.TRYWAIT P2, [UR4+0x36850], R0 ;  /* 0x03685000ff0075a7 */ /* 0x000f240008040144 */
[----:B----4-:R-:W-:Y:S05]  /*86c0*/  @!P2 BRA `(.L_x_23) ;  /* 0x0000006c00d0a947 */ /* 0x010fea0003800000 */
.L_x_22:
[----:B------:R-:W-:Y:S01]  /*86d0*/  R2UR UR5, R2 ;  /* 0x00000000020572ca */ /* 0x000fe200000e0000 */
[----:B------:R-:W-:Y:S01]  /*86e0*/  WARPGROUP.ARRIVE ;  /* 0x00000000000079c5 */ /* 0x000fe20000000000 */
[----:B------:R-:W-:Y:S01]  /*86f0*/  UMOV UR7, 0x40000040 ;  /* 0x4000004000077882 */ /* 0x000fe20000000000 */
[----:B---34-:R-:W-:Y:S01]  /*8700*/  FMUL.FTZ R0, R168, UR37 ;  /* 0x00000025a8007c20 */ /* 0x018fe20008410000 */
[----:B--2---:R-:W-:Y:S01]  /*8710*/  FMUL.FTZ R9, R169, UR37 ;  /* 0x00000025a9097c20 */ /* 0x004fe20008410000 */
[----:B------:R-:W-:Y:S01]  /*8720*/  FMUL.FTZ R169, R172, UR37 ;  /* 0x00000025aca97c20 */ /* 0x000fe20008410000 */
[----:B------:R-:W-:Y:S01]  /*8730*/  FMUL.FTZ R15, R171, UR37 ;  /* 0x00000025ab0f7c20 */ /* 0x000fe20008410000 */
[----:B------:R-:W-:Y:S01]  /*8740*/  FMUL.FTZ R171, R173, UR37 ;  /* 0x00000025adab7c20 */ /* 0x000fe20008410000 */
[----:B------:R-:W-:Y:S01]  /*8750*/  FMUL.FTZ R173, R175, UR37 ;  /* 0x00000025afad7c20 */ /* 0x000fe20008410000 */
[----:B------:R-:W1:Y:S01]  /*8760*/  MUFU.TANH R0, R0 ;  /* 0x0000000000007308 */ /* 0x000e620000002400 */
[----:B------:R-:W-:Y:S01]  /*8770*/  FMUL.FTZ R175, R160, UR37 ;  /* 0x00000025a0af7c20 */ /* 0x000fe20008410000 */
[----:B------:R-:W-:Y:S01]  /*8780*/  FMUL.FTZ R211, R153, UR37 ;  /* 0x0000002599d37c20 */ /* 0x000fe20008410000 */
[----:B------:R-:W-:Y:S01]  /*8790*/  FMUL.FTZ R213, R144, UR37 ;  /* 0x0000002590d57c20 */ /* 0x000fe20008410000 */
[----:B------:R-:W-:Y:S01]  /*87a0*/  UIADD3 UR5, UR5, 0x400, URZ ;  /* 0x0000040005057890 */ /* 0x000fe2000fffe03f */
[----:B------:R-:W-:Y:S01]  /*87b0*/  FMUL.FTZ R215, R145, UR37 ;  /* 0x0000002591d77c20 */ /* 0x000fe20008410000 */
[----:B------:R-:W-:Y:S01]  /*87c0*/  FMUL.FTZ R217, R148, UR37 ;  /* 0x0000002594d97c20 */ /* 0x000fe20008410000 */
[----:B------:R-:W-:Y:S01]  /*87d0*/  FMUL.FTZ R219, R149, UR37 ;  /* 0x0000002595db7c20 */ /* 0x000fe20008410000 */
[----:B------:R-:W-:Y:S01]  /*87e0*/  USHF.R.U32.HI UR5, URZ, 0x4, UR5 ;  /* 0x000000043f057899 */ /* 0x000fe20008011605 */
[----:B------:R-:W2:Y:S01]  /*87f0*/  MUFU.TANH R9, R9 ;  /* 0x0000000900097308 */ /* 0x000ea20000002400 */
[----:B------:R-:W-:Y:S01]  /*8800*/  FMUL.FTZ R221, R136, UR37 ;  /* 0x0000002588dd7c20 */ /* 0x000fe20008410000 */
[----:B------:R-:W-:Y:S01]  /*8810*/  FMUL.FTZ R223, R137, UR37 ;  /* 0x0000002589df7c20 */ /* 0x000fe20008410000 */
[----:B------:R-:W-:Y:S01]  /*8820*/  ULOP3.LUT UR5, UR5, 0x3fff, URZ, 0xc0, !UPT ;  /* 0x00003fff05057892 */ /* 0x000fe2000f8ec03f */
[----:B------:R-:W-:Y:S01]  /*8830*/  FMUL.FTZ R225, R140, UR37 ;  /* 0x000000258ce17c20 */ /* 0x000fe20008410000 */
[----:B------:R-:W-:Y:S01]  /*8840*/  FMUL.FTZ R235, R141, UR37 ;  /* 0x000000258deb7c20 */ /* 0x000fe20008410000 */
[----:B------:R-:W-:Y:S01]  /*8850*/  FMUL.FTZ R237, R128, UR37 ;  /* 0x0000002580ed7c20 */ /* 0x000fe20008410000 */
[----:B------:R-:W-:Y:S01]  /*8860*/  ULOP3.LUT UR5, UR5, 0x3800000, URZ, 0xfc, !UPT ;  /* 0x0380000005057892 */ /* 0x000fe2000f8efc3f */
[----:B------:R-:W3:Y:S01]  /*8870*/  MUFU.TANH R169, R169 ;  /* 0x000000a900a97308 */ /* 0x000ee20000002400 */
[----:B-1----:R-:W-:Y:S01]  /*8880*/  FMNMX.FTZ R6, R0, R11, !PT ;  /* 0x0000000b00067209 */ /* 0x002fe20007810000 */
[----:B------:R-:W-:Y:S01]  /*8890*/  FMUL.FTZ R231, R129, UR37 ;  /* 0x0000002581e77c20 */ /* 0x000fe20008410000 */
[----:B------:R-:W-:Y:S01]  /*88a0*/  UIMAD UR5, UR39, 0xa80, UR5 ;  /* 0x00000a80270578a4 */ /* 0x000fe2000f8e0205 */
[----:B------:R-:W-:Y:S01]  /*88b0*/  FMUL.FTZ R227, R132, UR37 ;  /* 0x0000002584e37c20 */ /* 0x000fe20008410000 */
[----:B------:R-:W-:Y:S01]  /*88c0*/  FMUL.FTZ R233, R133, UR37 ;  /* 0x0000002585e97c20 */ /* 0x000fe20008410000 */
[----:B------:R-:W-:Y:S01]  /*88d0*/  FMUL.FTZ R229, R120, UR37 ;  /* 0x0000002578e57c20 */ /* 0x000fe20008410000 */
[----:B------:R-:W-:Y:S01]  /*88e0*/  R2UR UR10, R12 ;  /* 0x000000000c0a72ca */ /* 0x000fe200000e0000 */
[----:B------:R-:W1:Y:S01]  /*88f0*/  MUFU.TANH R171, R171 ;  /* 0x000000ab00ab7308 */ /* 0x000e620000002400 */
[----:B--2---:R-:W-:Y:S01]  /*8900*/  FMNMX.FTZ R6, R9, R6, !PT ;  /* 0x0000000609067209 */ /* 0x004fe20007810000 */
[----:B------:R-:W-:Y:S01]  /*8910*/  UMOV UR6, UR5 ;  /* 0x0000000500067c82 */ /* 0x000fe20008000000 */
[----:B------:R-:W-:Y:S01]  /*8920*/  FMUL.FTZ R12, R121, UR37 ;  /* 0x00000025790c7c20 */ /* 0x000fe20008410000 */
[----:B------:R-:W-:Y:S01]  /*8930*/  HGMMA.64x192x16.F32 R24, R200, gdesc[UR4].tnspB, R24, gsb0 ;  /* 0x42e00004c8187df0 */ /* 0x000fe20008000818 */
[----:B------:R-:W-:Y:S01]  /*8940*/  UIADD3 UR6, UR5, 0x80, URZ ;  /* 0x0000008005067890 */ /* 0x000fe2000fffe03f */
[----:B------:R-:W-:Y:S01]  /*8950*/  FMUL.FTZ R13, R170, UR37 ;  /* 0x00000025aa0d7c20 */ /* 0x000fe20008410000 */
[----:B------:R-:W-:Y:S01]  /*8960*/  UMOV UR7, 0x40000040 ;  /* 0x4000004000077882 */ /* 0x000fe20000000000 */
[----:B------:R-:W2:Y:S01]  /*8970*/  MUFU.TANH R175, R175 ;  /* 0x000000af00af7308 */ /* 0x000ea20000002400 */
[----:B---3--:R-:W-:Y:S01]  /*8980*/  FMNMX.FTZ R6, R169, R6, !PT ;  /* 0x00000006a9067209 */ /* 0x008fe20007810000 */
[----:B------:R-:W-:Y:S01]  /*8990*/  FMUL.FTZ R21, R174, UR37 ;  /* 0x00000025ae157c20 */ /* 0x000fe20008410000 */
[----:B------:R-:W-:Y:S01]  /*89a0*/  FMUL.FTZ R163, R163, UR37 ;  /* 0x00000025a3a37c20 */ /* 0x000fe20008410000 */
[----:B------:R-:W-:Y:S01]  /*89b0*/  FMUL.FTZ R167, R167, UR37 ;  /* 0x00000025a7a77c20 */ /* 0x000fe20008410000 */
[----:B------:R-:W-:Y:S01]  /*89c0*/  FMUL.FTZ R153, R154, UR37 ;  /* 0x000000259a997c20 */ /* 0x000fe20008410000 */
[----:B------:R-:W-:Y:S01]  /*89d0*/  FMUL.FTZ R155, R155, UR37 ;  /* 0x000000259b9b7c20 */ /* 0x000fe20008410000 */
[----:B------:R-:W-:Y:S01]  /*89e0*/  FMUL.FTZ R159, R159, UR37 ;  /* 0x000000259f9f7c20 */ /* 0x000fe20008410000 */
[----:B------:R-:W-:Y:S01]  /*89f0*/  MUFU.TANH R211, R211 ;  /* 0x000000d300d37308 */ /* 0x000fe20000002400 */
[----:B-1----:R-:W-:Y:S01]  /*8a00*/  FMNMX.FTZ R6, R171, R6, !PT ;  /* 0x00000006ab067209 */ /* 0x002fe20007810000 */
[----:B------:R-:W-:Y:S01]  /*8a10*/  FMUL.FTZ R145, R146, UR37 ;  /* 0x0000002592917c20 */ /* 0x000fe20008410000 */
[----:B------:R-:W-:Y:S01]  /*8a20*/  FMUL.FTZ R147, R147, UR37 ;  /* 0x0000002593937c20 */ /* 0x000fe20008410000 */
[----:B------:R-:W-:Y:S01]  /*8a30*/  FMUL.FTZ R149, R150, UR37 ;  /* 0x0000002596957c20 */ /* 0x000fe20008410000 */
[----:B------:R-:W-:Y:S01]  /*8a40*/  FMUL.FTZ R121, R151, UR37 ;  /* 0x0000002597797c20 */ /* 0x000fe20008410000 */
[----:B------:R-:W-:Y:S01]  /*8a50*/  FMUL.FTZ R129, R139, UR37 ;  /* 0x000000258b817c20 */ /* 0x000fe20008410000 */
[----:B------:R-:W-:Y:S01]  /*8a60*/  FMUL.FTZ R133, R142, UR37 ;  /* 0x000000258e857c20 */ /* 0x000fe20008410000 */
[----:B------:R-:W-:Y:S01]  /*8a70*/  MUFU.TANH R213, R213 ;  /* 0x000000d500d57308 */ /* 0x000fe20000002400 */
[----:B--2---:R-:W-:Y:S01]  /*8a80*/  FMNMX.FTZ R6, R175, R6, !PT ;  /* 0x00000006af067209 */ /* 0x004fe20007810000 */
[----:B------:R-:W-:Y:S01]  /*8a90*/  FMUL.FTZ R137, R143, UR37 ;  /* 0x000000258f897c20 */ /* 0x000fe20008410000 */
[----:B------:R-:W-:Y:S01]  /*8aa0*/  FMUL.FTZ R139, R130, UR37 ;  /* 0x00000025828b7c20 */ /* 0x000fe20008410000 */
[----:B------:R-:W-:Y:S01]  /*8ab0*/  FMUL.FTZ R131, R131, UR37 ;  /* 0x0000002583837c20 */ /* 0x000fe20008410000 */
[----:B------:R-:W-:Y:S01]  /*8ac0*/  FMUL.FTZ R141, R134, UR37 ;  /* 0x00000025868d7c20 */ /* 0x000fe20008410000 */
[----:B------:R-:W-:Y:S01]  /*8ad0*/  FMUL.FTZ R135, R135, UR37 ;  /* 0x0000002587877c20 */ /* 0x000fe20008410000 */
[----:B------:R-:W-:Y:S01]  /*8ae0*/  FMUL.FTZ R143, R122, UR37 ;  /* 0x000000257a8f7c20 */ /* 0x000fe20008410000 */
[----:B------:R-:W-:Y:S01]  /*8af0*/  MUFU.TANH R215, R215 ;  /* 0x000000d700d77308 */ /* 0x000fe20000002400 */
[----:B------:R-:W-:Y:S01]  /*8b00*/  FMUL.FTZ R123, R123, UR37 ;  /* 0x000000257b7b7c20 */ /* 0x000fe20008410000 */
[----:B------:R-:W-:Y:S01]  /*8b10*/  FMUL.FTZ R151, R126, UR37 ;  /* 0x000000257e977c20 */ /* 0x000fe20008410000 */
[----:B------:R-:W-:Y:S01]  /*8b20*/  FMUL.FTZ R127, R127, UR37 ;  /* 0x000000257f7f7c20 */ /* 0x000fe20008410000 */
[----:B------:R-:W-:Y:S01]  /*8b30*/  ISETP.LT.AND P2, PT, RZ, UR10, PT ;  /* 0x0000000aff007c0c */ /* 0x000fe2000bf41270 */
[----:B------:R-:W-:Y:S01]  /*8b40*/  UMOV UR39, UR38 ;  /* 0x0000002600277c82 */ /* 0x000fe20008000000 */
[----:B------:R-:W-:-:S02]  /*8b50*/  R2UR UR61, R16 ;  /* 0x00000000103d72ca */ /* 0x000fc400000e0000 */
[----:B------:R-:W-:Y:S08]  /*8b60*/  MUFU.TANH R217, R217 ;  /* 0x000000d900d97308 */ /* 0x000ff00000002400 */
        /* <DEDUP_REMOVED lines=20> */
[----:B------:R-:W-:Y:S01]  /*8cb0*/  MUFU.TANH R145, R145 ;  /* 0x0000009100917308 */ /* 0x000fe20000002400 */
[----:B------:R-:W-:-:S02]  /*8cc0*/  WARPGROUP.DEPBAR.LE gsb0, 0x0 ;  /* 0x00008000000079c5 */ /* 0x000fc40000010000 */
[----:B------:R-:W-:Y:S01]  /*8cd0*/  WARPGROUP.ARRIVE ;  /* 0x00000000000079c5 */ /* 0x000fe20000000000 */
[----:B------:R-:W-:Y:S01]  /*8ce0*/  FMUL.FTZ R201, R165, UR37 ;  /* 0x00000025a5c97c20 */ /* 0x000fe20008410000 */
[----:B------:R-:W-:Y:S01]  /*8cf0*/  FMUL.FTZ R203, R152, UR37 ;  /* 0x0000002598cb7c20 */ /* 0x000fe20008410000 */
[----:B------:R-:W-:Y:S02]  /*8d00*/  FMUL.FTZ R165, R166, UR37 ;  /* 0x00000025a6a57c20 */ /* 0x000fe40008410000 */
[----:B------:R-:W-:Y:S01]  /*8d10*/  MUFU.TANH R147, R147 ;  /* 0x0000009300937308 */ /* 0x000fe20000002400 */
[----:B------:R-:W-:Y:S01]  /*8d20*/  HGMMA.64x192x16.F32 R24, R196, gdesc[UR4].tnspB, R24, gsb0 ;  /* 0x42e00004c4187df0 */ /* 0x000fe20008000818 */
[----:B------:R-:W-:Y:S01]  /*8d30*/  UIADD3 UR6, UR5, 0x100, URZ ;  /* 0x0000010005067890 */ /* 0x000fe2000fffe03f */
[----:B------:R-:W-:-:S05]  /*8d40*/  UMOV UR7, 0x40000040 ;  /* 0x4000004000077882 */ /* 0x000fca0000000000 */
        /* <DEDUP_REMOVED lines=20> */
[----:B------:R-:W-:-:S03]  /*8e90*/  FMUL.FTZ R161, R162, UR37 ;  /* 0x00000025a2a17c20 */ /* 0x000fc60008410000 */
[----:B------:R-:W-:Y:S01]  /*8ea0*/  HGMMA.64x192x16.F32 R24, R192, gdesc[UR4].tnspB, R24, gsb0 ;  /* 0x42e00004c0187df0 */ /* 0x000fe20008000818 */
[----:B------:R-:W-:Y:S01]  /*8eb0*/  UIADD3 UR6, UR5, 0x180, URZ ;  /* 0x0000018005067890 */ /* 0x000fe2000fffe03f */
[----:B------:R-:W1:Y:S01]  /*8ec0*/  MUFU.TANH R197, R197 ;  /* 0x000000c500c57308 */ /* 0x000e620000002400 */
[----:B------:R-:W-:-:S07]  /*8ed0*/  UMOV UR7, 0x40000040 ;  /* 0x4000004000077882 */ /* 0x000fce0000000000 */
[----:B------:R-:W2:Y:S08]  /*8ee0*/  MUFU.TANH R199, R199 ;  /* 0x000000c700c77308 */ /* 0x000eb00000002400 */
[----:B------:R-:W-:Y:S01]  /*8ef0*/  MUFU.TANH R161, R161 ;  /* 0x000000a100a17308 */ /* 0x000fe20000002400 */
[----:B-1----:R-:W-:-:S04]  /*8f00*/  FMNMX.FTZ R6, R197, R6, !PT ;  /* 0x00000006c5067209 */ /* 0x002fc80007810000 */
[----:B--2---:R-:W-:-:S04]  /*8f10*/  FMNMX.FTZ R6, R199, R6, !PT ;  /* 0x00000006c7067209 */ /* 0x004fc80007810000 */
[----:B------:R-:W-:-:S04]  /*8f20*/  FMNMX.FTZ R6, R201, R6, !PT ;  /* 0x00000006c9067209 */ /* 0x000fc80007810000 */
[----:B------:R-:W-:-:S04]  /*8f30*/  FMNMX.FTZ R6, R203, R6, !PT ;  /* 0x00000006cb067209 */ /* 0x000fc80007810000 */
[----:B------:R-:W-:Y:S01]  /*8f40*/  FMNMX.FTZ R6, R211, R6, !PT ;  /* 0x00000006d3067209 */ /* 0x000fe20007810000 */
[----:B------:R-:W-:Y:S02]  /*8f50*/  WARPGROUP.DEPBAR.LE gsb0, 0x0 ;  /* 0x00008000000079c5 */ /* 0x000fe40000010000 */
        /* <DEDUP_REMOVED lines=32> */
[----:B------:R-:W1:Y:S01]  /*9160*/  MUFU.TANH R191, R191 ;  /* 0x000000bf00bf7308 */ /* 0x000e620000002400 */
[----:B------:R-:W-:Y:S01]  /*9170*/  UIADD3 UR6, UR5, 0x280, URZ ;  /* 0x0000028005067890 */ /* 0x000fe2000fffe03f */
[----:B------:R-:W-:-:S06]  /*9180*/  UMOV UR7, 0x40000040 ;  /* 0x4000004000077882 */ /* 0x000fcc0000000000 */
[----:B------:R-:W2:Y:S08]  /*9190*/  MUFU.TANH R189, R189 ;  /* 0x000000bd00bd7308 */ /* 0x000eb00000002400 */
[----:B------:R-:W-:Y:S01]  /*91a0*/  MUFU.TANH R125, R125 ;  /* 0x0000007d007d7308 */ /* 0x000fe20000002400 */
[----:B-1----:R-:W-:-:S04]  /*91b0*/  FMNMX.FTZ R6, R191, R6, !PT ;  /* 0x00000006bf067209 */ /* 0x002fc80007810000 */
[----:B--2---:R-:W-:-:S05]  /*91c0*/  FMNMX.FTZ R6, R189, R6, !PT ;  /* 0x00000006bd067209 */ /* 0x004fca0007810000 */
[----:B------:R-:W1:Y:S02]  /*91d0*/  SHFL.BFLY PT, R7, R6, 0x2, 0x1f ;  /* 0x0c401f0006077f89 */ /* 0x000e6400000e0000 */
[----:B-1----:R-:W-:Y:S02]  /*91e0*/  FMNMX.FTZ R7, R6, R7, !PT ;  /* 0x0000000706077209 */ /* 0x002fe40007810000 */
[----:B------:R-:W1:Y:S03]  /*91f0*/  LDC R6, c[0x0][0x988] ;  /* 0x00026200ff067b82 */ /* 0x000e660000000800 */
[----:B------:R-:W2:Y:S02]  /*9200*/  SHFL.BFLY PT, R8, R7, 0x1, 0x1f ;  /* 0x0c201f0007087f89 */ /* 0x000ea400000e0000 */
[----:B--2---:R-:W-:-:S05]  /*9210*/  FMNMX.FTZ R8, R7, R8, !PT ;  /* 0x0000000807087209 */ /* 0x004fca0007810000 */
[C---:B-1----:R-:W-:Y:S01]  /*9220*/  FMUL.FTZ R14, R8.reuse, R6 ;  /* 0x00000006080e7220 */ /* 0x042fe20000410000 */
[----:B------:R-:W-:-:S03]  /*9230*/  FADD.FTZ R7, -R8, R11 ;  /* 0x0000000b08077221 */ /* 0x000fc60000010100 */
[--C-:B------:R-:W-:Y:S01]  /*9240*/  FFMA.FTZ R200, R0, R6, -R14.reuse ;  /* 0x0000000600c87223 */ /* 0x100fe2000001080e */
[----:B------:R-:W-:Y:S01]  /*9250*/  FMNMX.FTZ R0, R13, R10, !PT ;  /* 0x0000000a0d007209 */ /* 0x000fe20007810000 */
[-CC-:B------:R-:W-:Y:S01]  /*9260*/  FFMA.FTZ R11, R9, R6.reuse, -R14.reuse ;  /* 0x00000006090b7223 */ /* 0x180fe2000001080e */
[-CC-:B------:R-:W-:Y:S01]  /*9270*/  FFMA.FTZ R196, R175, R6.reuse, -R14.reuse ;  /* 0x00000006afc47223 */ /* 0x180fe2000001080e */
[----:B------:R-:W-:Y:S01]  /*9280*/  FMUL.FTZ R7, R7, R6 ;  /* 0x0000000607077220 */ /* 0x000fe20000410000 */
[----:B------:R-:W-:Y:S01]  /*9290*/  FMNMX.FTZ R0, R15, R0, !PT ;  /* 0x000000000f007209 */ /* 0x000fe20007810000 */
[-CC-:B------:R-:W-:Y:S01]  /*92a0*/  FFMA.FTZ R175, R201, R6.reuse, -R14.reuse ;  /* 0x00000006c9af7223 */ /* 0x180fe2000001080e */
[-CC-:B------:R-:W-:Y:S01]  /*92b0*/  FFMA.FTZ R188, R213, R6.reuse, -R14.reuse ;  /* 0x00000006d5bc7223 */ /* 0x180fe2000001080e */
[--C-:B------:R-:W-:Y:S01]  /*92c0*/  FFMA.FTZ R202, R169, R6, -R14.reuse ;  /* 0x00000006a9ca7223 */ /* 0x100fe2000001080e */
        /* <DEDUP_REMOVED lines=14> */
[----:B------:R-:W-:Y:S01]  /*93b0*/  FFMA.FTZ R12, R191, R6, -R14 ;  /* 0x00000006bf0c7223 */ /* 0x000fe2000001080e */
[----:B------:R-:W-:Y:S01]  /*93c0*/  MUFU.EX2 R7, R7 ;  /* 0x0000000700077308 */ /* 0x000fe20000000800 */
[----:B------:R-:W-:-:S04]  /*93d0*/  FMNMX.FTZ R0, R165, R0, !PT ;  /* 0x00000000a5007209 */ /* 0x000fc80007810000 */
[----:B------:R-:W-:-:S03]  /*93e0*/  FMNMX.FTZ R0, R167, R0, !PT ;  /* 0x00000000a7007209 */ /* 0x000fc60007810000 */
[----:B------:R-:W1:Y:S01]  /*93f0*/  MUFU.EX2 R200, R200 ;  /* 0x000000c800c87308 */ /* 0x000e620000000800 */
[----:B------:R-:W-:-:S04]  /*9400*/  FMNMX.FTZ R0, R153, R0, !PT ;  /* 0x0000000099007209 */ /* 0x000fc80007810000 */
[----:B------:R-:W-:-:S03]  /*9410*/  FMNMX.FTZ R0, R155, R0, !PT ;  /* 0x000000009b007209 */ /* 0x000fc60007810000 */
[----:B------:R-:W2:Y:S01]  /*9420*/  MUFU.EX2 R11, R11 ;  /* 0x0000000b000b7308 */ /* 0x000ea20000000800 */
[----:B------:R-:W-:-:S04]  /*9430*/  FMNMX.FTZ R0, R157, R0, !PT ;  /* 0x000000009d007209 */ /* 0x000fc80007810000 */
[----:B------:R-:W-:-:S03]  /*9440*/  FMNMX.FTZ R0, R159, R0, !PT ;  /* 0x000000009f007209 */ /* 0x000fc60007810000 */
[----:B------:R-:W3:Y:S01]  /*9450*/  MUFU.EX2 R202, R202 ;  /* 0x000000ca00ca7308 */ /* 0x000ee20000000800 */
[----:B------:R-:W-:Y:S01]  /*9460*/  FMNMX.FTZ R0, R145, R0, !PT ;  /* 0x0000000091007209 */ /* 0x000fe20007810000 */
[----:B-1----:R-:W-:-:S03]  /*9470*/  FFMA.FTZ R4, R7, R4, R200 ;  /* 0x0000000407047223 */ /* 0x002fc600000100c8 */
[----:B------:R-:W-:-:S03]  /*9480*/  FMNMX.FTZ R0, R147, R0, !PT ;  /* 0x0000000093007209 */ /* 0x000fc60007810000 */
[----:B------:R-:W1:Y:S01]  /*9490*/  MUFU.EX2 R169, R169 ;  /* 0x000000a900a97308 */ /* 0x000e620000000800 */
[----:B------:R-:W-:Y:S02]  /*94a0*/  FMNMX.FTZ R0, R149, R0, !PT ;  /* 0x0000000095007209 */ /* 0x000fe40007810000 */
[----:B--2---:R-:W-:Y:S02]  /*94b0*/  F2FP.F16.F32.PACK_AB R200, R11, R200 ;  /* 0x000000c80bc8723e */ /* 0x004fe400000000ff */
[----:B------:R-:W-:-:S03]  /*94c0*/  FMNMX.FTZ R0, R121, R0, !PT ;  /* 0x0000000079007209 */ /* 0x000fc60007810000 */
[----:B------:R-:W-:Y:S01]  /*94d0*/  MUFU.EX2 R196, R196 ;  /* 0x000000c400c47308 */ /* 0x000fe20000000800 */
[----:B------:R-:W-:-:S04]  /*94e0*/  FMNMX.FTZ R0, R125, R0, !PT ;  /* 0x000000007d007209 */ /* 0x000fc80007810000 */
        /* <DEDUP_REMOVED lines=17> */
[----:B------:R-:W-:Y:S02]  /*9600*/  WARPGROUP.DEPBAR.LE gsb0, 0x0 ;  /* 0x00008000000079c5 */ /* 0x000fe40000010000 */
[----:B------:R-:W-:Y:S01]  /*9610*/  WARPGROUP.ARRIVE ;  /* 0x00000000000079c5 */ /* 0x000fe20000000000 */
[----:B------:R-:W2:Y:S01]  /*9620*/  SHFL.BFLY PT, R9, R0, 0x2, 0x1f ;  /* 0x0c401f0000097f89 */ /* 0x000ea200000e0000 */
[-CC-:B------:R-:W-:Y:S01]  /*9630*/  FFMA.FTZ R184, R221, R6.reuse, -R14.reuse ;  /* 0x00000006ddb87223 */ /* 0x180fe2000001080e */
[-CC-:B------:R-:W-:Y:S01]  /*9640*/  FFMA.FTZ R221, R189, R6.reuse, -R14.reuse ;  /* 0x00000006bddd7223 */ /* 0x180fe2000001080e */
[-CC-:B------:R-:W-:Y:S01]  /*9650*/  FFMA.FTZ R185, R211, R6.reuse, -R14.reuse ;  /* 0x00000006d3b97223 */ /* 0x180fe2000001080e */
[-CC-:B------:R-:W-:Y:S01]  /*9660*/  FFMA.FTZ R211, R215, R6.reuse, -R14.reuse ;  /* 0x00000006d7d37223 */ /* 0x180fe2000001080e */
[----:B------:R-:W-:Y:S01]  /*9670*/  HGMMA.64x192x16.F32 R24, R180, gdesc[UR4].tnspB, R24, gsb0 ;  /* 0x42e00004b4187df0 */ /* 0x000fe20008000818 */
[----:B------:R-:W-:Y:S01]  /*9680*/  UIADD3 UR6, UR5, 0x300, URZ ;  /* 0x0000030005067890 */ /* 0x000fe2000fffe03f */
[-CC-:B------:R-:W-:Y:S01]  /*9690*/  FFMA.FTZ R187, R193, R6.reuse, -R14.reuse ;  /* 0x00000006c1bb7223 */ /* 0x180fe2000001080e */
[----:B------:R-:W-:Y:S01]  /*96a0*/  UMOV UR7, 0x40000040 ;  /* 0x4000004000077882 */ /* 0x000fe20000000000 */
[-CC-:B------:R-:W-:Y:S01]  /*96b0*/  FFMA.FTZ R215, R223, R6.reuse, -R14.reuse ;  /* 0x00000006dfd77223 */ /* 0x180fe2000001080e */
[----:B------:R-:W-:Y:S01]  /*96c0*/  FFMA.FTZ R186, R225, R6, -R14 ;  /* 0x00000006e1ba7223 */ /* 0x000fe2000001080e */
[----:B------:R-:W-:Y:S08]  /*96d0*/  MUFU.EX2 R185, R185 ;  /* 0x000000b900b97308 */ /* 0x000ff00000000800 */
[----:B------:R-:W-:Y:S01]  /*96e0*/  MUFU.EX2 R187, R187 ;  /* 0x000000bb00bb7308 */ /* 0x000fe20000000800 */
[----:B--2---:R-:W-:-:S07]  /*96f0*/  FMNMX.FTZ R120, R0, R9, !PT ;  /* 0x0000000900787209 */ /* 0x004fce0007810000 */
[----:B------:R-:W-:Y:S01]  /*9700*/  MUFU.EX2 R211, R211 ;  /* 0x000000d300d37308 */ /* 0x000fe20000000800 */
[----:B------:R-:W2:Y:S07]  /*9710*/  SHFL.BFLY PT, R9, R120, 0x1, 0x1f ;  /* 0x0c201f0078097f89 */ /* 0x000eae00000e0000 */
[----:B------:R-:W-:Y:S08]  /*9720*/  MUFU.EX2 R190, R190 ;  /* 0x000000be00be7308 */ /* 0x000ff00000000800 */
[----:B------:R-:W-:Y:S08]  /*9730*/  MUFU.EX2 R213, R213 ;  /* 0x000000d500d57308 */ /* 0x000ff00000000800 */
[----:B------:R-:W-:Y:S01]  /*9740*/  MUFU.EX2 R184, R184 ;  /* 0x000000b800b87308 */ /* 0x000fe20000000800 */
[----:B--2---:R-:W-:-:S05]  /*9750*/  FMNMX.FTZ R9, R120, R9, !PT ;  /* 0x0000000978097209 */ /* 0x004fca0007810000 */
[C---:B------:R-:W-:Y:S01]  /*9760*/  FADD.FTZ R189, -R9.reuse, R10 ;  /* 0x0000000a09bd7221 */ /* 0x040fe20000010100 */
[-C--:B------:R-:W-:Y:S01]  /*9770*/  FMUL.FTZ R10, R9, R6.reuse ;  /* 0x00000006090a7220 */ /* 0x080fe20000410000 */
[----:B------:R-:W-:Y:S02]  /*9780*/  MUFU.EX2 R215, R215 ;  /* 0x000000d700d77308 */ /* 0x000fe40000000800 */
[-C--:B------:R-:W-:Y:S01]  /*9790*/  FMUL.FTZ R189, R189, R6.reuse ;  /* 0x00000006bdbd7220 */ /* 0x080fe20000410000 */
[-CC-:B------:R-:W-:Y:S01]  /*97a0*/  FFMA.FTZ R201, R13, R6.reuse, -R10.reuse ;  /* 0x000000060dc97223 */ /* 0x180fe2000001080a */
[-CC-:B------:R-:W-:Y:S01]  /*97b0*/  FFMA.FTZ R203, R21, R6.reuse, -R10.reuse ;  /* 0x0000000615cb7223 */ /* 0x180fe2000001080a */
[----:B------:R-:W-:Y:S02]  /*97c0*/  IMAD.U32 R13, RZ, RZ, UR60 ;  /* 0x0000003cff0d7e24 */ /* 0x000fe4000f8e00ff */
[-CC-:B------:R-:W-:Y:S01]  /*97d0*/  FFMA.FTZ R120, R173, R6.reuse, -R10.reuse ;  /* 0x00000006ad787223 */ /* 0x180fe2000001080a */
[----:B------:R-:W-:Y:S01]  /*97e0*/  FFMA.FTZ R197, R161, R6, -R10 ;  /* 0x00000006a1c57223 */ /* 0x000fe2000001080a */
[----:B------:R2:W-:Y:S01]  /*97f0*/  MUFU.EX2 R0, R189 ;  /* 0x000000bd00007308 */ /* 0x0005e20000000800 */
[----:B------:R-:W-:-:S02]  /*9800*/  @!P1 VIADD R13, R13, 0x36840 ;  /* 0x000368400d0d9836 */ /* 0x000fc40000000000 */
[-CC-:B------:R-:W-:Y:S01]  /*9810*/  FFMA.FTZ R122, R163, R6.reuse, -R10.reuse ;  /* 0x00000006a37a7223 */ /* 0x180fe2000001080a */
[-CC-:B------:R-:W-:Y:S01]  /*9820*/  FFMA.FTZ R199, R165, R6.reuse, -R10.reuse ;  /* 0x00000006a5c77223 */ /* 0x180fe2000001080a */
[-CC-:B------:R-:W-:Y:S01]  /*9830*/  FFMA.FTZ R124, R167, R6.reuse, -R10.reuse ;  /* 0x00000006a77c7223 */ /* 0x180fe2000001080a */
[-CC-:B------:R-:W-:Y:S01]  /*9840*/  FFMA.FTZ R193, R153, R6.reuse, -R10.reuse ;  /* 0x0000000699c17223 */ /* 0x180fe2000001080a */
[----:B------:R-:W-:Y:S01]  /*9850*/  @!P1 PRMT R13, RZ, 0x654, R13 ;  /* 0x00000654ff0d9816 */ /* 0x000fe2000000000d */
[-CC-:B------:R-:W-:Y:S01]  /*9860*/  FFMA.FTZ R126, R155, R6.reuse, -R10.reuse ;  /* 0x000000069b7e7223 */ /* 0x180fe2000001080a */
[----:B------:R-:W-:Y:S01]  /*9870*/  MUFU.EX2 R201, R201 ;  /* 0x000000c900c97308 */ /* 0x000fe20000000800 */
[-CC-:B------:R-:W-:Y:S01]  /*9880*/  FFMA.FTZ R195, R157, R6.reuse, -R10.reuse ;  /* 0x000000069dc37223 */ /* 0x180fe2000001080a */
[-CC-:B------:R-:W-:Y:S01]  /*9890*/  FFMA.FTZ R128, R159, R6.reuse, -R10.reuse ;  /* 0x000000069f807223 */ /* 0x180fe2000001080a */
[-CC-:B--2---:R-:W-:Y:S01]  /*98a0*/  FFMA.FTZ R189, R145, R6.reuse, -R10.reuse ;  /* 0x0000000691bd7223 */ /* 0x184fe2000001080a */
[-CC-:B------:R-:W-:Y:S01]  /*98b0*/  FFMA.FTZ R130, R147, R6.reuse, -R10.reuse ;  /* 0x0000000693827223 */ /* 0x180fe2000001080a */
[-CC-:B------:R-:W-:Y:S01]  /*98c0*/  FFMA.FTZ R191, R149, R6.reuse, -R10.reuse ;  /* 0x0000000695bf7223 */ /* 0x180fe2000001080a */
[-CC-:B------:R-:W-:Y:S01]  /*98d0*/  FFMA.FTZ R132, R121, R6.reuse, -R10.reuse ;  /* 0x0000000679847223 */ /* 0x180fe2000001080a */
[-CC-:B------:R-:W-:Y:S01]  /*98e0*/  FFMA.FTZ R125, R125, R6.reuse, -R10.reuse ;  /* 0x000000067d7d7223 */ /* 0x180fe2000001080a */
[----:B------:R-:W-:Y:S01]  /*98f0*/  MUFU.EX2 R203, R203 ;  /* 0x000000cb00cb7308 */ /* 0x000fe20000000800 */
        /* <DEDUP_REMOVED lines=8> */
[----:B------:R-:W-:-:S07]  /*9980*/  FFMA.FTZ R151, R151, R6, -R10 ;  /* 0x0000000697977223 */ /* 0x000fce000001080a */
[----:B------:R-:W-:Y:S08]  /*9990*/  MUFU.EX2 R197, R197 ;  /* 0x000000c500c57308 */ /* 0x000ff00000000800 */
        /* <DEDUP_REMOVED lines=12> */
[----:B------:R-:W-:Y:S01]  /*9a60*/  MUFU.EX2 R137, R137 ;  /* 0x0000008900897308 */ /* 0x000fe20000000800 */
[----:B------:R-:W-:-:S02]  /*9a70*/  WARPGROUP.DEPBAR.LE gsb0, 0x0 ;  /* 0x00008000000079c5 */ /* 0x000fc40000010000 */
[----:B------:R-:W-:Y:S01]  /*9a80*/  WARPGROUP.ARRIVE ;  /* 0x00000000000079c5 */ /* 0x000fe20000000000 */
[-CC-:B------:R-:W-:Y:S01]  /*9a90*/  FFMA.FTZ R180, R237, R6.reuse, -R14.reuse ;  /* 0x00000006edb47223 */ /* 0x180fe2000001080e */
[-CC-:B------:R-:W-:Y:S01]  /*9aa0*/  FFMA.FTZ R181, R231, R6.reuse, -R14.reuse ;  /* 0x00000006e7b57223 */ /* 0x180fe2000001080e */
[-CC-:B------:R-:W-:Y:S01]  /*9ab0*/  FFMA.FTZ R182, R227, R6.reuse, -R14.reuse ;  /* 0x00000006e3b67223 */ /* 0x180fe2000001080e */
[-C--:B------:R-:W-:Y:S01]  /*9ac0*/  FFMA.FTZ R183, R233, R6.reuse, -R14 ;  /* 0x00000006e9b77223 */ /* 0x080fe2000001080e */
[----:B------:R-:W-:Y:S01]  /*9ad0*/  FFMA.FTZ R14, R15, R6, -R10 ;  /* 0x000000060f0e7223 */ /* 0x000fe2000001080a */
[----:B------:R-:W-:Y:S01]  /*9ae0*/  HGMMA.64x192x16.F32 R24, R176, gdesc[UR4].tnspB, R24, gsb0 ;  /* 0x42e00004b0187df0 */ /* 0x000fe20008000818 */
[----:B------:R-:W-:Y:S01]  /*9af0*/  MOV R15, UR4 ;  /* 0x00000004000f7c02 */ /* 0x000fe20008000f00 */
[----:B------:R-:W-:Y:S01]  /*9b00*/  MUFU.EX2 R217, R217 ;  /* 0x000000d900d97308 */ /* 0x000fe20000000800 */
[----:B------:R-:W-:-:S03]  /*9b10*/  UIADD3 UR4, UR10, -0x1, URZ ;  /* 0xffffffff0a047890 */ /* 0x000fc6000fffe03f */
[----:B------:R-:W-:-:S04]  /*9b20*/  @!P1 VIADD R15, R15, 0x36860 ;  /* 0x000368600f0f9836 */ /* 0x000fc80000000000 */
[----:B------:R-:W-:Y:S01]  /*9b30*/  MUFU.EX2 R14, R14 ;  /* 0x0000000e000e7308 */ /* 0x000fe20000000800 */
[----:B------:R-:W-:Y:S01]  /*9b40*/  @!P1 PRMT R21, RZ, 0x654, R15 ;  /* 0x00000654ff159816 */ /* 0x000fe2000000000f */
[----:B------:R-:W-:Y:S01]  /*9b50*/  FADD.FTZ R15, R11, R4 ;  /* 0x000000040b0f7221 */ /* 0x000fe20000010000 */
[----:B------:R-:W-:-:S03]  /*9b60*/  FFMA.FTZ R4, R129, R6, -R10 ;  /* 0x0000000681047223 */ /* 0x000fc6000001080a */
[----:B---3--:R-:W-:Y:S01]  /*9b70*/  FADD.FTZ R136, R202, R15 ;  /* 0x0000000fca887221 */ /* 0x008fe20000010000 */
[----:B-1----:R-:W-:Y:S01]  /*9b80*/  F2FP.F16.F32.PACK_AB R202, R169, R202 ;  /* 0x000000caa9ca723e */ /* 0x002fe200000000ff */
        /* <DEDUP_REMOVED lines=15> */
[----:B------:R-:W1:Y:S01]  /*9c80*/  MUFU.EX2 R221, R221 ;  /* 0x000000dd00dd7308 */ /* 0x000e620000000800 */
[----:B------:R-:W-:-:S02]  /*9c90*/  WARPGROUP.DEPBAR.LE gsb0, 0x0 ;  /* 0x00008000000079c5 */ /* 0x000fc40000010000 */
[----:B------:R2:W-:Y:S01]  /*9ca0*/  @!P1 SYNCS.ARRIVE.TRANS64.RED.A1T0 RZ, [R13+URZ], RZ ;  /* 0x000000ff0dff99a7 */ /* 0x0005e2000810043f */
[----:B-1----:R-:W-:Y:S02]  /*9cb0*/  F2FP.F16.F32.PACK_AB R178, R221, R12 ;  /* 0x0000000cddb2723e */ /* 0x002fe400000000ff */
[----:B------:R-:W-:Y:S02]  /*9cc0*/  F2FP.F16.F32.PACK_AB R176, R219, R20 ;  /* 0x00000014dbb0723e */ /* 0x000fe400000000ff */
[----:B------:R-:W-:Y:S01]  /*9cd0*/  F2FP.F16.F32.PACK_AB R177, R123, R143 ;  /* 0x0000008f7bb1723e */ /* 0x000fe200000000ff */
[----:B--2---:R-:W-:Y:S01]  /*9ce0*/  FFMA.FTZ R13, R0, R3, R201 ;  /* 0x00000003000d7223 */ /* 0x004fe200000100c9 */
[----:B------:R1:W-:Y:S01]  /*9cf0*/  @!P1 SYNCS.ARRIVE.TRANS64.RED.A1T0 RZ, [R21+URZ], RZ ;  /* 0x000000ff15ff99a7 */ /* 0x0003e2000810043f */
[C---:B------:R-:W-:Y:S01]  /*9d00*/  F2FP.F16.F32.PACK_AB R201, R14.reuse, R201 ;  /* 0x000000c90ec9723e */ /* 0x040fe200000000ff */
[----:B------:R-:W2:Y:S01]  /*9d10*/  MUFU.EX2 R3, R125 ;  /* 0x0000007d00037308 */ /* 0x000ea20000000800 */
[----:B------:R-:W-:Y:S01]  /*9d20*/  FADD.FTZ R134, R14, R13 ;  /* 0x0000000d0e867221 */ /* 0x000fe20000010000 */
[-CC-:B------:R-:W-:Y:S01]  /*9d30*/  FFMA.FTZ R13, R133, R6.reuse, -R10.reuse ;  /* 0x00000006850d7223 */ /* 0x180fe2000001080a */
[----:B------:R-:W-:-:S02]  /*9d40*/  FFMA.FTZ R10, R127, R6, -R10 ;  /* 0x000000067f0a7223 */ /* 0x000fc4000001080a */
[----:B------:R-:W-:Y:S01]  /*9d50*/  FADD.FTZ R15, R203, R134 ;  /* 0x00000086cb0f7221 */ /* 0x000fe20000010000 */
[----:B-1----:R-:W-:Y:S01]  /*9d60*/  FADD.FTZ R21, R169, R136 ;  /* 0x00000088a9157221 */ /* 0x002fe20000010000 */
[C---:B------:R-:W-:Y:S01]  /*9d70*/  F2FP.F16.F32.PACK_AB R203, R120.reuse, R203 ;  /* 0x000000cb78cb723e */ /* 0x040fe200000000ff */
[----:B------:R-:W-:Y:S01]  /*9d80*/  MUFU.EX2 R13, R13 ;  /* 0x0000000d000d7308 */ /* 0x000fe20000000800 */
[----:B------:R-:W-:Y:S01]  /*9d90*/  FADD.FTZ R134, R120, R15 ;  /* 0x0000000f78867221 */ /* 0x000fe20000010000 */
[----:B------:R-:W-:Y:S01]  /*9da0*/  FADD.FTZ R136, R196, R21 ;  /* 0x00000015c4887221 */ /* 0x000fe20000010000 */
[----:B------:R-:W-:Y:S02]  /*9db0*/  F2FP.F16.F32.PACK_AB R196, R171, R196 ;  /* 0x000000c4abc4723e */ /* 0x000fe400000000ff */
[----:B------:R-:W-:Y:S01]  /*9dc0*/  FADD.FTZ R15, R197, R134 ;  /* 0x00000086c50f7221 */ /* 0x000fe20000010000 */
[----:B------:R-:W-:Y:S01]  /*9dd0*/  FADD.FTZ R21, R171, R136 ;  /* 0x00000088ab157221 */ /* 0x000fe20000010000 */
[C---:B------:R-:W-:Y:S01]  /*9de0*/  F2FP.F16.F32.PACK_AB R197, R122.reuse, R197 ;  /* 0x000000c57ac5723e */ /* 0x040fe200000000ff */
[----:B------:R-:W1:Y:S01]  /*9df0*/  MUFU.EX2 R10, R10 ;  /* 0x0000000a000a7308 */ /* 0x000e620000000800 */
[----:B------:R-:W-:Y:S01]  /*9e00*/  FADD.FTZ R134, R122, R15 ;  /* 0x0000000f7a867221 */ /* 0x000fe20000010000 */
[----:B------:R-:W-:Y:S01]  /*9e10*/  FADD.FTZ R136, R198, R21 ;  /* 0x00000015c6887221 */ /* 0x000fe20000010000 */
[----:B------:R-:W-:-:S02]  /*9e20*/  F2FP.F16.F32.PACK_AB R198, R175, R198 ;  /* 0x000000c6afc6723e */ /* 0x000fc400000000ff */
[----:B------:R-:W-:Y:S01]  /*9e30*/  FADD.FTZ R15, R199, R134 ;  /* 0x00000086c70f7221 */ /* 0x000fe20000010000 */
[----:B------:R-:W-:Y:S01]  /*9e40*/  FADD.FTZ R21, R175, R136 ;  /* 0x00000088af157221 */ /* 0x000fe20000010000 */
[C---:B------:R-:W-:Y:S02]  /*9e50*/  F2FP.F16.F32.PACK_AB R199, R124.reuse, R199 ;  /* 0x000000c77cc7723e */ /* 0x040fe400000000ff */
[----:B------:R-:W-:Y:S01]  /*9e60*/  FADD.FTZ R134, R124, R15 ;  /* 0x0000000f7c867221 */ /* 0x000fe20000010000 */
[----:B------:R-:W-:Y:S01]  /*9e70*/  FADD.FTZ R136, R192, R21 ;  /* 0x00000015c0887221 */ /* 0x000fe20000010000 */
[----:B------:R-:W-:Y:S02]  /*9e80*/  F2FP.F16.F32.PACK_AB R192, R185, R192 ;  /* 0x000000c0b9c0723e */ /* 0x000fe400000000ff */
[----:B------:R-:W-:Y:S01]  /*9e90*/  FADD.FTZ R15, R193, R134 ;  /* 0x00000086c10f7221 */ /* 0x000fe20000010000 */
[----:B------:R-:W-:Y:S01]  /*9ea0*/  FADD.FTZ R21, R185, R136 ;  /* 0x00000088b9157221 */ /* 0x000fe20000010000 */
[----:B--2---:R-:W-:-:S02]  /*9eb0*/  F2FP.F16.F32.PACK_AB R185, R4, R3 ;  /* 0x0000000304b9723e */ /* 0x004fc400000000ff */
[----:B------:R-:W-:Y:S01]  /*9ec0*/  FADD.FTZ R134, R126, R15 ;  /* 0x0000000f7e867221 */ /* 0x000fe20000010000 */
[----:B------:R-:W-:Y:S01]  /*9ed0*/  FADD.FTZ R136, R194, R21 ;  /* 0x00000015c2887221 */ /* 0x000fe20000010000 */
[----:B------:R-:W-:Y:S02]  /*9ee0*/  F2FP.F16.F32.PACK_AB R194, R187, R194 ;  /* 0x000000c2bbc2723e */ /* 0x000fe400000000ff */
[----:B------:R-:W-:Y:S01]  /*9ef0*/  FADD.FTZ R11, R195, R134 ;  /* 0x00000086c30b7221 */ /* 0x000fe20000010000 */
[----:B------:R-:W-:Y:S01]  /*9f00*/  FADD.FTZ R15, R187, R136 ;  /* 0x00000088bb0f7221 */ /* 0x000fe20000010000 */
[----:B-1----:R-:W-:Y:S02]  /*9f10*/  F2FP.F16.F32.PACK_AB R179, R10, R151 ;  /* 0x000000970ab3723e */ /* 0x002fe400000000ff */
[----:B------:R-:W-:Y:S01]  /*9f20*/  FADD.FTZ R134, R128, R11 ;  /* 0x0000000b80867221 */ /* 0x000fe20000010000 */
[----:B------:R-:W-:Y:S01]  /*9f30*/  FADD.FTZ R14, R188, R15 ;  /* 0x0000000fbc0e7221 */ /* 0x000fe20000010000 */
[----:B------:R-:W-:-:S02]  /*9f40*/  F2FP.F16.F32.PACK_AB R193, R126, R193 ;  /* 0x000000c17ec1723e */ /* 0x000fc400000000ff */
[----:B------:R-:W-:Y:S01]  /*9f50*/  FADD.FTZ R11, R189, R134 ;  /* 0x00000086bd0b7221 */ /* 0x000fe20000010000 */
[C---:B------:R-:W-:Y:S01]  /*9f60*/  FADD.FTZ R15, R211.reuse, R14 ;  /* 0x0000000ed30f7221 */ /* 0x040fe20000010000 */
[----:B------:R-:W-:Y:S02]  /*9f70*/  F2FP.F16.F32.PACK_AB R195, R128, R195 ;  /* 0x000000c380c3723e */ /* 0x000fe400000000ff */
[----:B------:R-:W-:Y:S01]  /*9f80*/  FADD.FTZ R14, R130, R11 ;  /* 0x0000000b820e7221 */ /* 0x000fe20000010000 */
[----:B------:R-:W-:Y:S01]  /*9f90*/  FADD.FTZ R120, R190, R15 ;  /* 0x0000000fbe787221 */ /* 0x000fe20000010000 */
[----:B------:R-:W-:Y:S02]  /*9fa0*/  F2FP.F16.F32.PACK_AB R188, R211, R188 ;  /* 0x000000bcd3bc723e */ /* 0x000fe400000000ff */
[----:B------:R-:W-:Y:S01]  /*9fb0*/  FADD.FTZ R11, R191, R14 ;  /* 0x0000000ebf0b7221 */ /* 0x000fe20000010000 */
[----:B------:R-:W-:Y:S01]  /*9fc0*/  FADD.FTZ R15, R213, R120 ;  /* 0x00000078d50f7221 */ /* 0x000fe20000010000 */
[----:B------:R-:W-:-:S02]  /*9fd0*/  F2FP.F16.F32.PACK_AB R189, R130, R189 ;  /* 0x000000bd82bd723e */ /* 0x000fc400000000ff */
[----:B------:R-:W-:Y:S01]  /*9fe0*/  FADD.FTZ R14, R132, R11 ;  /* 0x0000000b840e7221 */ /* 0x000fe20000010000 */
[----:B------:R-:W-:Y:S01]  /*9ff0*/  FADD.FTZ R120, R184, R15 ;  /* 0x0000000fb8787221 */ /* 0x000fe20000010000 */
[----:B------:R-:W-:Y:S02]  /*a000*/  F2FP.F16.F32.PACK_AB R190, R213, R190 ;  /* 0x000000bed5be723e */ /* 0x000fe400000000ff */
[----:B------:R-:W-:Y:S01]  /*a010*/  FADD.FTZ R11, R3, R14 ;  /* 0x0000000e030b7221 */ /* 0x000fe20000010000 */
[C---:B------:R-:W-:Y:S01]  /*a020*/  FADD.FTZ R15, R215.reuse, R120 ;  /* 0x00000078d70f7221 */ /* 0x040fe20000010000 */
[----:B------:R-:W-:Y:S02]  /*a030*/  F2FP.F16.F32.PACK_AB R191, R132, R191 ;  /* 0x000000bf84bf723e */ /* 0x000fe400000000ff */
        /* <DEDUP_REMOVED lines=16> */
[----:B------:R-:W-:Y:S01]  /*a140*/  FADD.FTZ R3, R183, R4 ;  /* 0x00000004b7037221 */ /* 0x000fe20000010000 */
[----:B------:R-:W-:Y:S02]  /*a150*/  F2FP.F16.F32.PACK_AB R181, R131, R139 ;  /* 0x0000008b83b5723e */ /* 0x000fe400000000ff */
[C---:B------:R-:W-:Y:S01]  /*a160*/  FADD.FTZ R14, R135.reuse, R14 ;  /* 0x0000000e870e7221 */ /* 0x040fe20000010000 */
[----:B------:R-:W-:Y:S01]  /*a170*/  FADD.FTZ R4, R20, R3 ;  /* 0x0000000314047221 */ /* 0x000fe20000010000 */
[----:B------:R-:W-:-:S02]  /*a180*/  F2FP.F16.F32.PACK_AB R183, R135, R141 ;  /* 0x0000008d87b7723e */ /* 0x000fc400000000ff */
[----:B------:R-:W-:Y:S01]  /*a190*/  FADD.FTZ R14, R143, R14 ;  /* 0x0000000e8f0e7221 */ /* 0x000fe20000010000 */
[----:B------:R-:W-:Y:S01]  /*a1a0*/  FADD.FTZ R3, R219, R4 ;  /* 0x00000004db037221 */ /* 0x000fe20000010000 */
[----:B------:R-:W-:Y:S02]  /*a1b0*/  MOV R11, R8 ;  /* 0x00000008000b7202 */ /* 0x000fe40000000f00 */
[----:B------:R-:W-:Y:S01]  /*a1c0*/  FADD.FTZ R14, R123, R14 ;  /* 0x0000000e7b0e7221 */ /* 0x000fe20000010000 */
[----:B------:R-:W-:Y:S01]  /*a1d0*/  FADD.FTZ R4, R12, R3 ;  /* 0x000000030c047221 */ /* 0x000fe20000010000 */
[----:B------:R-:W-:Y:S02]  /*a1e0*/  IMAD.U32 R12, RZ, RZ, UR4 ;  /* 0x00000004ff0c7e24 */ /* 0x000fe4000f8e00ff */
[----:B------:R-:W-:Y:S01]  /*a1f0*/  FADD.FTZ R14, R151, R14 ;  /* 0x0000000e970e7221 */ /* 0x000fe20000010000 */
[----:B------:R-:W-:-:S03]  /*a200*/  FADD.FTZ R4, R221, R4 ;  /* 0x00000004dd047221 */ /* 0x000fc60000010000 */
[----:B------:R-:W-:Y:S01]  /*a210*/  FADD.FTZ R3, R10, R14 ;  /* 0x0000000e0a037221 */ /* 0x000fe20000010000 */
[----:B------:R-:W-:Y:S01]  /*a220*/  IMAD.MOV.U32 R10, RZ, RZ, R9 ;  /* 0x000000ffff0a7224 */ /* 0x000fe200078e0009 */
[----:B------:R-:W-:Y:S06]  /*a230*/  @P2 BRA `(.L_x_24) ;  /* 0xffffffbc00602947 */ /* 0x000fec000383ffff */
.L_x_15:
[----:B------:R-:W-:Y:S06]  /*a240*/  BAR.ARV 0x8, 0x120 ;  /* 0x0204800000007b1d */ /* 0x000fec0000002000 */
        /* <DEDUP_REMOVED lines=96> */
[----:B------:R-:W-:Y:S06]  /*a850*/  @!P0 BRA `(.L_x_25) ;  /* 0x0000000000048947 */ /* 0x000fec0003800000 */
[----:B------:R-:W-:Y:S01]  /*a860*/  BPT.TRAP 0x1 ;  /* 0x000000040000795c */ /* 0x000fe20000300000 */
.L_x_25:
        /* <DEDUP_REMOVED lines=8> */
.L_x_26:
[----:B--2---:R-:W-:Y:S05]  /*a8f0*/  @P2 BRA `(.L_x_27) ;  /* 0x0000000000082947 */ /* 0x004fea0003800000 */
[----:B------:R-:W2:Y:S02]  /*a900*/  SYNCS.PHASECHK.TRANS64.TRYWAIT P0, [UR7+0x36850], R0 ;  /* 0x03685000ff0075a7 */ /* 0x000ea40008000147 */
[----:B--2---:R-:W-:Y:S05]  /*a910*/  @!P0 BRA `(.L_x_28) ;  /* 0x0000004c00548947 */ /* 0x004fea0003800000 */
.L_x_27:
[----:B------:R-:W-:Y:S01]  /*a920*/  R2UR UR4, R2 ;  /* 0x00000000020472ca */ /* 0x000fe200000e0000 */
[----:B------:R-:W-:Y:S01]  /*a930*/  WARPGROUP.ARRIVE ;  /* 0x00000000000079c5 */ /* 0x000fe20000000000 */
[----:B------:R-:W-:Y:S01]  /*a940*/  UMOV UR11, 0x40000040 ;  /* 0x40000040000b7882 */ /* 0x000fe20000000000 */
[----:B--2---:R-:W2:Y:S01]  /*a950*/  SHFL.BFLY PT, R5, R4, 0x2, 0x1f ;  /* 0x0c401f0004057f89 */ /* 0x004ea200000e0000 */
[C---:B------:R-:W-:Y:S01]  /*a960*/  IADD3 R133, P4, R18.reuse, 0x40, RZ ;  /* 0x0000004012857810 */ /* 0x040fe20007f9e0ff */
[----:B------:R-:W-:Y:S01]  /*a970*/  UIADD3 UR35, -UR36, URZ, URZ ;  /* 0x0000003f24237290 */ /* 0x000fe2000fffe13f */
[C---:B------:R-:W-:Y:S01]  /*a980*/  IADD3 R121, P6, R18.reuse, 0x4000, RZ ;  /* 0x0000400012797810 */ /* 0x040fe20007fde0ff */
[----:B------:R-:W3:Y:S01]  /*a990*/  SHFL.BFLY PT, R10, R3, 0x2, 0x1f ;  /* 0x0c401f00030a7f89 */ /* 0x000ee200000e0000 */
[----:B------:R-:W-:Y:S01]  /*a9a0*/  LOP3.LUT R132, R133, 0x380, RZ, 0xc0, !PT ;  /* 0x0000038085847812 */ /* 0x000fe200078ec0ff */
[----:B------:R-:W-:Y:S01]  /*a9b0*/  ULDC.64 UR8, c[0x0][0xb70] ;  /* 0x0002dc0000087ab9 */ /* 0x000fe20000000a00 */
[----:B------:R-:W-:-:S02]  /*a9c0*/  IADD3 R123, P0, R18, 0x4020, RZ ;  /* 0x00004020127b7810 */ /* 0x000fc40007f1e0ff */
[----:B------:R-:W-:Y:S01]  /*a9d0*/  SHF.R.U64 R132, R132, 0x3, RZ ;  /* 0x0000000384847819 */ /* 0x000fe200000012ff */
[----:B------:R-:W-:Y:S01]  /*a9e0*/  UIADD3 UR4, UR4, 0x400, URZ ;  /* 0x0000040004047890 */ /* 0x000fe2000fffe03f */
[----:B------:R-:W-:Y:S02]  /*a9f0*/  LOP3.LUT R120, R121, 0x380, RZ, 0xc0, !PT ;  /* 0x0000038079787812 */ /* 0x000fe400078ec0ff */
[----:B------:R-:W-:Y:S01]  /*aa00*/  LOP3.LUT R132, R132, R133, RZ, 0x3c, !PT ;  /* 0x0000008584847212 */ /* 0x000fe200078e3cff */
[----:B------:R-:W-:Y:S01]  /*aa10*/  USHF.R.U32.HI UR4, URZ, 0x4, UR4 ;  /* 0x000000043f047899 */ /* 0x000fe20008011604 */
[----:B------:R-:W-:Y:S01]  /*aa20*/  IMAD.X R133, RZ, RZ, R19, P4 ;  /* 0x000000ffff857224 */ /* 0x000fe200020e0613 */
[----:B------:R-:W-:Y:S02]  /*aa30*/  LOP3.LUT R122, R123, 0x380, RZ, 0xc0, !PT ;  /* 0x000003807b7a7812 */ /* 0x000fe400078ec0ff */
[----:B------:R-:W-:Y:S01]  /*aa40*/  ULOP3.LUT UR4, UR4, 0x3fff, URZ, 0xc0, !UPT ;  /* 0x00003fff04047892 */ /* 0x000fe2000f8ec03f */
[----:B------:R-:W-:-:S02]  /*aa50*/  IADD3 R21, P4, R18, 0x8000, RZ ;  /* 0x0000800012157810 */ /* 0x000fc40007f9e0ff */
[----:B------:R-:W-:Y:S01]  /*aa60*/  SHF.R.U64 R120, R120, 0x3, RZ ;  /* 0x0000000378787819 */ /* 0x000fe200000012ff */
[----:B------:R-:W-:Y:S01]  /*aa70*/  ULOP3.LUT UR4, UR4, 0x3800000, URZ, 0xfc, !UPT ;  /* 0x0380000004047892 */ /* 0x000fe2000f8efc3f */
[----:B------:R-:W-:Y:S01]  /*aa80*/  SHF.R.U64 R122, R122, 0x3, RZ ;  /* 0x000000037a7a7819 */ /* 0x000fe200000012ff */
[----:B--2---:R-:W-:Y:S01]  /*aa90*/  FADD.FTZ R5, R5, R4 ;  /* 0x0000000405057221 */ /* 0x004fe20000010000 */
[----:B------:R-:W-:Y:S01]  /*aaa0*/  LOP3.LUT R20, R21, 0x380, RZ, 0xc0, !PT ;  /* 0x0000038015147812 */ /* 0x000fe200078ec0ff */
[----:B------:R-:W-:Y:S01]  /*aab0*/  UIMAD UR4, UR38, 0xa80, UR4 ;  /* 0x00000a80260478a4 */ /* 0x000fe2000f8e0204 */
[----:B------:R-:W-:Y:S01]  /*aac0*/  LOP3.LUT R120, R120, R121, RZ, 0x3c, !PT ;  /* 0x0000007978787212 */ /* 0x000fe200078e3cff */
[----:B---3--:R-:W-:Y:S01]  /*aad0*/  FADD.FTZ R7, R10, R3 ;  /* 0x000000030a077221 */ /* 0x008fe20000010000 */
[----:B------:R-:W-:Y:S01]  /*aae0*/  LOP3.LUT R122, R122, R123, RZ, 0x3c, !PT ;  /* 0x0000007b7a7a7212 */ /* 0x000fe200078e3cff */
[----:B------:R-:W-:Y:S01]  /*aaf0*/  UIADD3 UR6, UR4, 0x80, URZ ;  /* 0x0000008004067890 */ /* 0x000fe2000fffe03f */
[----:B------:R-:W-:Y:S01]  /*ab00*/  IADD3.X R121, RZ, R19, RZ, P6, !PT ;  /* 0x00000013ff797210 */ /* 0x000fe200037fe4ff */
[----:B------:R-:W-:Y:S01]  /*ab10*/  IMAD.X R123, RZ, RZ, R19, P0 ;  /* 0x000000ffff7b7224 */ /* 0x000fe200000e0613 */
[----:B------:R-:W-:Y:S01]  /*ab20*/  UMOV UR10, UR4 ;  /* 0x00000004000a7c82 */ /* 0x000fe20008000000 */
[----:B------:R-:W-:Y:S01]  /*ab30*/  SHF.R.U64 R20, R20, 0x3, RZ ;  /* 0x0000000314147819 */ /* 0x000fe200000012ff */
[----:B------:R-:W-:Y:S01]  /*ab40*/  HGMMA.64x192x16.F32 R24, R200, gdesc[UR8].tnspB, R24, gsb0 ;  /* 0x42e00008c8187df0 */ /* 0x000fe20008000818 */
[----:B------:R-:W-:Y:S01]  /*ab50*/  UMOV UR11, 0x40000040 ;  /* 0x40000040000b7882 */ /* 0x000fe20000000000 */
[----:B------:R-:W-:Y:S01]  /*ab60*/  UMOV UR10, UR6 ;  /* 0x00000006000a7c82 */ /* 0x000fe20008000000 */
[----:B------:R-:W-:Y:S01]  /*ab70*/  UIADD3 UR6, UR4, 0x100, URZ ;  /* 0x0000010004067890 */ /* 0x000fe2000fffe03f */
[C---:B------:R-:W-:Y:S01]  /*ab80*/  IADD3 R4, P6, R18.reuse, 0x8040, RZ ;  /* 0x0000804012047810 */ /* 0x040fe20007fde0ff */
[----:B-1----:R-:W-:Y:S01]  /*ab90*/  SHFL.BFLY PT, R0, R5, 0x1, 0x1f ;  /* 0x0c201f0005007f89 */ /* 0x002fe200000e0000 */
[----:B------:R-:W-:-:S02]  /*aba0*/  IADD3 R134, P0, R18, 0x8060, RZ ;  /* 0x0000806012867810 */ /* 0x000fc40007f1e0ff */
[----:B------:R-:W-:Y:S02]  /*abb0*/  LOP3.LUT R20, R20, R21, RZ, 0x3c, !PT ;  /* 0x0000001514147212 */ /* 0x000fe400078e3cff */
[----:B------:R-:W-:Y:S02]  /*abc0*/  LOP3.LUT R11, R4, 0x380, RZ, 0xc0, !PT ;  /* 0x00000380040b7812 */ /* 0x000fe400078ec0ff */
[----:B------:R-:W-:Y:S02]  /*abd0*/  LOP3.LUT R21, R134, 0x380, RZ, 0xc0, !PT ;  /* 0x0000038086157812 */ /* 0x000fe400078ec0ff */
[----:B------:R-:W-:Y:S02]  /*abe0*/  SHF.R.U64 R11, R11, 0x3, RZ ;  /* 0x000000030b0b7819 */ /* 0x000fe400000012ff */
[----:B------:R-:W-:Y:S02]  /*abf0*/  SHF.R.U64 R21, R21, 0x3, RZ ;  /* 0x0000000315157819 */ /* 0x000fe400000012ff */
[----:B------:R-:W-:Y:S01]  /*ac00*/  LOP3.LUT R10, R11, R4, RZ, 0x3c, !PT ;  /* 0x000000040b0a7212 */ /* 0x000fe200078e3cff */
[--C-:B------:R-:W-:Y:S01]  /*ac10*/  IMAD.X R11, RZ, RZ, R19.reuse, P6 ;  /* 0x000000ffff0b7224 */ /* 0x100fe200030e0613 */
[----:B------:R-:W-:Y:S01]  /*ac20*/  LOP3.LUT R4, R21, R134, RZ, 0x3c, !PT ;  /* 0x0000008615047212 */ /* 0x000fe200078e3cff */
[----:B------:R-:W-:Y:S01]  /*ac30*/  IMAD.X R21, RZ, RZ, R19, P4 ;  /* 0x000000ffff157224 */ /* 0x000fe200020e0613 */
[----:B------:R-:W1:Y:S01]  /*ac40*/  SHFL.BFLY PT, R134, R7, 0x1, 0x1f ;  /* 0x0c201f0007867f89 */ /* 0x000e6200000e0000 */
[----:B------:R-:W-:-:S02]  /*ac50*/  IADD3 R127, P3, R18, 0x20, RZ ;  /* 0x00000020127f7810 */ /* 0x000fc40007f7e0ff */
[----:B------:R-:W-:Y:S02]  /*ac60*/  LOP3.LUT R125, R18, 0x380, RZ, 0xc0, !PT ;  /* 0x00000380127d7812 */ /* 0x000fe400078ec0ff */
[----:B------:R-:W-:Y:S02]  /*ac70*/  LOP3.LUT R126, R127, 0x380, RZ, 0xc0, !PT ;  /* 0x000003807f7e7812 */ /* 0x000fe400078ec0ff */
[----:B------:R-:W-:Y:S02]  /*ac80*/  SHF.R.U64 R125, R125, 0x3, RZ ;  /* 0x000000037d7d7819 */ /* 0x000fe400000012ff */
[----:B------:R-:W-:Y:S02]  /*ac90*/  SHF.R.U64 R126, R126, 0x3, RZ ;  /* 0x000000037e7e7819 */ /* 0x000fe400000012ff */
[----:B------:R-:W-:Y:S02]  /*aca0*/  IADD3 R131, P2, R18, 0x4040, RZ ;  /* 0x0000404012837810 */ /* 0x000fe40007f5e0ff */
[----:B------:R-:W-:-:S02]  /*acb0*/  LOP3.LUT R126, R126, R127, RZ, 0x3c, !PT ;  /* 0x0000007f7e7e7212 */ /* 0x000fc400078e3cff */
[C---:B------:R-:W-:Y:S02]  /*acc0*/  IADD3 R15, P5, R18.reuse, 0x60, RZ ;  /* 0x00000060120f7810 */ /* 0x040fe40007fbe0ff */
[----:B------:R-:W-:Y:S02]  /*acd0*/  IADD3.X R127, RZ, R19, RZ, P3, !PT ;  /* 0x00000013ff7f7210 */ /* 0x000fe40001ffe4ff */
[----:B------:R-:W-:Y:S02]  /*ace0*/  IADD3 R129, P3, R18, 0x4060, RZ ;  /* 0x0000406012817810 */ /* 0x000fe40007f7e0ff */
[----:B------:R-:W-:Y:S01]  /*acf0*/  LOP3.LUT R124, R125, R18, RZ, 0x3c, !PT ;  /* 0x000000127d7c7212 */ /* 0x000fe200078e3cff */
[----:B------:R-:W-:Y:S01]  /*ad00*/  IMAD.MOV.U32 R125, RZ, RZ, R19 ;  /* 0x000000ffff7d7224 */ /* 0x000fe200078e0013 */
[----:B------:R-:W-:Y:S01]  /*ad10*/  LOP3.LUT R130, R131, 0x380, RZ, 0xc0, !PT ;  /* 0x0000038083827812 */ /* 0x000fe200078ec0ff */
[----:B-1----:R-:W-:Y:S01]  /*ad20*/  FADD.FTZ R134, R7, R134 ;  /* 0x0000008607867221 */ /* 0x002fe20000010000 */
[----:B------:R-:W-:-:S02]  /*ad30*/  LOP3.LUT R14, R15, 0x380, RZ, 0xc0, !PT ;  /* 0x000003800f0e7812 */ /* 0x000fc400078ec0ff */
[----:B------:R-:W-:Y:S02]  /*ad40*/  LOP3.LUT R128, R129, 0x380, RZ, 0xc0, !PT ;  /* 0x0000038081807812 */ /* 0x000fe400078ec0ff */
[----:B------:R-:W-:Y:S02]  /*ad50*/  SHF.R.U64 R130, R130, 0x3, RZ ;  /* 0x0000000382827819 */ /* 0x000fe400000012ff */
[----:B------:R-:W-:Y:S01]  /*ad60*/  MOV R125, R124 ;  /* 0x0000007c007d7202 */ /* 0x000fe20000000f00 */
[----:B------:R-:W-:Y:S01]  /*ad70*/  FADD.FTZ R124, R5, R0 ;  /* 0x00000000057c7221 */ /* 0x000fe20000010000 */
[----:B------:R-:W-:Y:S01]  /*ad80*/  SHF.R.U64 R14, R14, 0x3, RZ ;  /* 0x000000030e0e7819 */ /* 0x000fe200000012ff */
[----:B------:R-:W-:Y:S01]  /*ad90*/  IMAD.X R5, RZ, RZ, R19, P0 ;  /* 0x000000ffff057224 */ /* 0x000fe200000e0613 */
[----:B------:R-:W-:Y:S02]  /*ada0*/  FSETP.NE.FTZ.AND P4, PT, R134, RZ, PT ;  /* 0x000000ff8600720b */ /* 0x000fe40003f95000 */
[----:B------:R-:W-:-:S02]  /*adb0*/  SHF.R.U64 R128, R128, 0x3, RZ ;  /* 0x0000000380807819 */ /* 0x000fc400000012ff */
[----:B------:R-:W-:Y:S02]  /*adc0*/  LOP3.LUT R130, R130, R131, RZ, 0x3c, !PT ;  /* 0x0000008382827212 */ /* 0x000fe400078e3cff */
[----:B------:R-:W-:Y:S01]  /*add0*/  LOP3.LUT R14, R14, R15, RZ, 0x3c, !PT ;  /* 0x0000000f0e0e7212 */ /* 0x000fe200078e3cff */
[--C-:B------:R-:W-:Y:S01]  /*ade0*/  IMAD.X R15, RZ, RZ, R19.reuse, P5 ;  /* 0x000000ffff0f7224 */ /* 0x100fe200028e0613 */
[----:B------:R-:W-:Y:S02]  /*adf0*/  IADD3.X R131, RZ, R19, RZ, P2, !PT ;  /* 0x00000013ff837210 */ /* 0x000fe400017fe4ff */
[----:B------:R-:W-:Y:S01]  /*ae00*/  LOP3.LUT R128, R128, R129, RZ, 0x3c, !PT ;  /* 0x0000008180807212 */ /* 0x000fe200078e3cff */
[----:B------:R-:W-:Y:S01]  /*ae10*/  IMAD.X R129, RZ, RZ, R19, P3 ;  /* 0x000000ffff817224 */ /* 0x000fe200018e0613 */
[----:B------:R-:W-:Y:S02]  /*ae20*/  FSETP.NE.FTZ.AND P2, PT, R124, RZ, PT ;  /* 0x000000ff7c00720b */ /* 0x000fe40003f55000 */
[----:B------:R-:W-:-:S02]  /*ae30*/  MOV R15, R14 ;  /* 0x0000000e000f7202 */ /* 0x000fc40000000f00 */
[----:B------:R-:W-:Y:S02]  /*ae40*/  MOV R120, R120 ;  /* 0x0000007800787202 */ /* 0x000fe40000000f00 */
[----:B------:R-:W-:Y:S02]  /*ae50*/  MOV R14, R128 ;  /* 0x00000080000e7202 */ /* 0x000fe40000000f00 */
[----:B------:R-:W-:Y:S02]  /*ae60*/  CS2R R128, SRZ ;  /* 0x0000000000807805 */ /* 0x000fe4000001ff00 */
[----:B------:R-:W-:Y:S02]  /*ae70*/  MOV R121, R10 ;  /* 0x0000000a00797202 */ /* 0x000fe40000000f00 */
[----:B------:R-:W1:Y:S01]  /*ae80*/  @P4 MUFU.LG2 R10, R134 ;  /* 0x00000086000a4308 */ /* 0x000e620000000c00 */
[----:B------:R-:W-:Y:S02]  /*ae90*/  R2UR UR5, R205 ;  /* 0x00000000cd0572ca */ /* 0x000fe400000e0000 */
[----:B------:R-:W-:Y:S01]  /*aea0*/  MOV R11, UR7 ;  /* 0x00000007000b7c02 */ /* 0x000fe20008000f00 */
[----:B------:R-:W-:Y:S01]  /*aeb0*/  ULDC UR7, c[0x0][0xa88] ;  /* 0x0002a20000077ab9 */ /* 0x000fe20000000800 */
[----:B------:R-:W-:-:S02]  /*aec0*/  R2UR UR12, R204 ;  /* 0x00000000cc0c72ca */ /* 0x000fc400000e0000 */
[----:B------:R-:W-:Y:S01]  /*aed0*/  @!P1 IADD3 R11, R11, 0x36860, RZ ;  /* 0x000368600b0b9810 */ /* 0x000fe20007ffe0ff */
[----:B------:R-:W-:Y:S01]  /*aee0*/  @P2 MUFU.RCP R129, R124 ;  /* 0x0000007c00812308 */ /* 0x000fe20000001000 */
[----:B------:R-:W-:Y:S02]  /*aef0*/  IADD3 R13, P5, R18, 0x8020, RZ ;  /* 0x00008020120d7810 */ /* 0x000fe40007fbe0ff */
[----:B------:R-:W-:Y:S01]  /*af00*/  MOV R0, R130 ;  /* 0x0000008200007202 */ /* 0x000fe20000000f00 */
[----:B------:R-:W-:Y:S01]  /*af10*/  @P4 FMUL.FTZ R131, R6, 0.69314718246459960938 ;  /* 0x3f31721806834820 */ /* 0x000fe20000410000 */
[----:B------:R-:W-:Y:S01]  /*af20*/  @!P1 PRMT R11, RZ, 0x654, R11 ;  /* 0x00000654ff0b9816 */ /* 0x000fe2000000000b */
[----:B------:R-:W-:Y:S01]  /*af30*/  UIADD3 UR34, -UR5, URZ, URZ ;  /* 0x0000003f05227290 */ /* 0x000fe2000fffe13f */
[----:B------:R-:W-:Y:S01]  /*af40*/  LOP3.LUT R12, R13, 0x380, RZ, 0xc0, !PT ;  /* 0x000003800d0c7812 */ /* 0x000fe200078ec0ff */
[----:B------:R2:W3:Y:S01]  /*af50*/  @P2 MUFU.LG2 R7, R124 ;  /* 0x0000007c00072308 */ /* 0x0004e20000000c00 */
[----:B-1----:R-:W-:Y:S01]  /*af60*/  @P4 FMUL.FTZ R10, R10, 0.69314718246459960938 ;  /* 0x3f3172180a0a4820 */ /* 0x002fe20000410000 */
[----:B------:R-:W-:Y:S01]  /*af70*/  MOV R122, R122 ;  /* 0x0000007a007a7202 */ /* 0x000fe20000000f00 */
[----:B------:R-:W-:Y:S01]  /*af80*/  IMAD.MOV.U32 R123, RZ, RZ, -0x800000 ;  /* 0xff800000ff7b7424 */ /* 0x000fe200078e00ff */
[----:B------:R-:W-:-:S02]  /*af90*/  SHF.R.U64 R12, R12, 0x3, RZ ;  /* 0x000000030c0c7819 */ /* 0x000fc400000012ff */
[----:B------:R-:W-:Y:S02]  /*afa0*/  MOV R20, R20 ;  /* 0x0000001400147202 */ /* 0x000fe40000000f00 */
[----:B------:R-:W1:Y:S01]  /*afb0*/  @P4 MUFU.RCP R128, R134 ;  /* 0x0000008600804308 */ /* 0x000e620000001000 */
[----:B------:R-:W-:Y:S02]  /*afc0*/  LOP3.LUT R12, R12, R13, RZ, 0x3c, !PT ;  /* 0x0000000d0c0c7212 */ /* 0x000fe400078e3cff */
[----:B--2---:R-:W-:Y:S01]  /*afd0*/  MOV R124, R4 ;  /* 0x00000004007c7202 */ /* 0x004fe20000000f00 */
[----:B------:R-:W-:Y:S01]  /*afe0*/  @P2 FMUL.FTZ R5, R6, 0.69314718246459960938 ;  /* 0x3f31721806052820 */ /* 0x000fe20000410000 */
[----:B------:R-:W-:Y:S02]  /*aff0*/  IADD3.X R13, RZ, R19, RZ, P5, !PT ;  /* 0x00000013ff0d7210 */ /* 0x000fe40002ffe4ff */
[----:B------:R-:W-:Y:S01]  /*b000*/  MOV R127, R126 ;  /* 0x0000007e007f7202 */ /* 0x000fe20000000f00 */
[----:B---3--:R-:W-:Y:S01]  /*b010*/  @P2 FMUL.FTZ R4, R7, 0.69314718246459960938 ;  /* 0x3f31721807042820 */ /* 0x008fe20000410000 */
[----:B------:R-:W-:-:S02]  /*b020*/  MOV R21, R12 ;  /* 0x0000000c00157202 */ /* 0x000fc40000000f00 */
[----:B------:R-:W-:Y:S01]  /*b030*/  MOV R3, R132 ;  /* 0x0000008400037202 */ /* 0x000fe20000000f00 */
[----:B------:R-:W-:Y:S01]  /*b040*/  @P2 FFMA.FTZ R123, R5, R8, R4 ;  /* 0x00000008057b2223 */ /* 0x000fe20000010004 */
[----:B------:R-:W-:Y:S01]  /*b050*/  LOP3.LUT P0, RZ, R23, 0x3, RZ, 0xc0, !PT ;  /* 0x0000000317ff7812 */ /* 0x000fe2000780c0ff */
[----:B------:R-:W-:Y:S02]  /*b060*/  WARPGROUP.DEPBAR.LE gsb0, 0x0 ;  /* 0x00008000000079c5 */ /* 0x000fe40000010000 */
[----:B------:R-:W-:-:S06]  /*b070*/  WARPGROUP.ARRIVE ;  /* 0x00000000000079c5 */ /* 0x000fcc0000000000 */
[----:B------:R-:W-:Y:S01]  /*b080*/  HGMMA.64x192x16.F32 R24, R196, gdesc[UR8].tnspB, R24, gsb0 ;  /* 0x42e00008c4187df0 */ /* 0x000fe20008000818 */
[----:B------:R-:W-:Y:S01]  /*b090*/  UMOV UR10, UR6 ;  /* 0x00000006000a7c82 */ /* 0x000fe20008000000 */
[----:B------:R-:W-:Y:S01]  /*b0a0*/  UMOV UR11, 0x40000040 ;  /* 0x40000040000b7882 */ /* 0x000fe20000000000 */
[----:B------:R-:W-:Y:S01]  /*b0b0*/  UIADD3 UR6, UR4, 0x180, URZ ;  /* 0x0000018004067890 */ /* 0x000fe2000fffe03f */
[----:B------:R-:W-:Y:S02]  /*b0c0*/  WARPGROUP.DEPBAR.LE gsb0, 0x0 ;  /* 0x00008000000079c5 */ /* 0x000fe40000010000 */
[----:B------:R-:W-:-:S14]  /*b0d0*/  WARPGROUP.ARRIVE ;  /* 0x00000000000079c5 */ /* 0x000fdc0000000000 */
        /* <DEDUP_REMOVED lines=9> */
[----:B------:R-:W-:Y:S02]  /*b170*/  UIADD3 UR6, UR4, 0x280, URZ ;  /* 0x0000028004067890 */ /* 0x000fe4000fffe03f */
[----:B------:R-:W-:Y:S01]  /*b180*/  UIADD3 UR4, UR4, 0x300, URZ ;  /* 0x0000030004047890 */ /* 0x000fe2000fffe03f */
[----:B------:R-:W-:Y:S02]  /*b190*/  WARPGROUP.DEPBAR.LE gsb0, 0x0 ;  /* 0x00008000000079c5 */ /* 0x000fe40000010000 */
[----:B------:R-:W-:-:S12]  /*b1a0*/  WARPGROUP.ARRIVE ;  /* 0x00000000000079c5 */ /* 0x000fd80000000000 */
[----:B------:R-:W-:Y:S01]  /*b1b0*/  HGMMA.64x192x16.F32 R24, R184, gdesc[UR8].tnspB, R24, gsb0 ;  /* 0x42e00008b8187df0 */ /* 0x000fe20008000818 */
[----:B------:R-:W-:Y:S01]  /*b1c0*/  UMOV UR10, UR6 ;  /* 0x00000006000a7c82 */ /* 0x000fe20008000000 */
[----:B------:R-:W-:Y:S01]  /*b1d0*/  UMOV UR11, 0x40000040 ;  /* 0x40000040000b7882 */ /* 0x000fe20000000000 */
[----:B------:R-:W-:Y:S02]  /*b1e0*/  WARPGROUP.DEPBAR.LE gsb0, 0x0 ;  /* 0x00008000000079c5 */ /* 0x000fe40000010000 */
[----:B------:R-:W-:-:S15]  /*b1f0*/  WARPGROUP.ARRIVE ;  /* 0x00000000000079c5 */ /* 0x000fde0000000000 */
[----:B------:R-:W-:Y:S01]  /*b200*/  HGMMA.64x192x16.F32 R24, R180, gdesc[UR8].tnspB, R24, gsb0 ;  /* 0x42e00008b4187df0 */ /* 0x000fe20008000818 */
[----:B------:R-:W-:Y:S01]  /*b210*/  UMOV UR10, UR4 ;  /* 0x00000004000a7c82 */ /* 0x000fe20008000000 */
[----:B------:R-:W-:Y:S01]  /*b220*/  UMOV UR11, 0x40000040 ;  /* 0x40000040000b7882 */ /* 0x000fe20000000000 */
[----:B------:R-:W-:Y:S02]  /*b230*/  ULDC UR4, c[0x0][0xdb4] ;  /* 0x00036d0000047ab9 */ /* 0x000fe40000000800 */
[----:B------:R-:W-:-:S03]  /*b240*/  UIMAD UR35, UR4, UR35, UR5 ;  /* 0x00000023042372a4 */ /* 0x000fc6000f8e0205 */
[----:B------:R-:W-:Y:S01]  /*b250*/  ULDC UR5, c[0x0][0xda8] ;  /* 0x00036a0000057ab9 */ /* 0x000fe20000000800 */
[----:B------:R-:W-:Y:S02]  /*b260*/  USHF.R.S32.HI UR4, URZ, 0x1f, UR35 ;  /* 0x0000001f3f047899 */ /* 0x000fe40008011423 */
[----:B------:R-:W-:Y:S02]  /*b270*/  UIMAD UR34, UR5, UR34, UR12 ;  /* 0x00000022052272a4 */ /* 0x000fe4000f8e020c */
[----:B------:R-:W-:Y:S02]  /*b280*/  UIMAD UR6, UR4, UR8, URZ ;  /* 0x00000008040672a4 */ /* 0x000fe4000f8e023f */
[----:B------:R-:W-:Y:S02]  /*b290*/  UIMAD.WIDE.U32 UR4, UR35, UR8, URZ ;  /* 0x00000008230472a5 */ /* 0x000fe4000f8e003f */
[----:B------:R-:W-:Y:S02]  /*b2a0*/  UIMAD UR6, UR35, UR9, UR6 ;  /* 0x00000009230672a4 */ /* 0x000fe4000f8e0206 */
[----:B------:R-:W-:-:S02]  /*b2b0*/  USHF.L.U32 UR34, UR34, 0x7, URZ ;  /* 0x0000000722227899 */ /* 0x000fc4000800063f */
[----:B------:R-:W-:Y:S01]  /*b2c0*/  IMAD.U32 R12, RZ, RZ, UR4 ;  /* 0x00000004ff0c7e24 */ /* 0x000fe2000f8e00ff */
[----:B------:R-:W-:Y:S02]  /*b2d0*/  UIADD3 UR4, UR5, UR6, URZ ;  /* 0x0000000605047290 */ /* 0x000fe4000fffe03f */
[----:B------:R-:W-:Y:S01]  /*b2e0*/  MOV R13, UR5 ;  /* 0x00000005000d7c02 */ /* 0x000fe20008000f00 */
[----:B------:R-:W-:Y:S01]  /*b2f0*/  ULDC.64 UR12, c[0x0][0x208] ;  /* 0x00008200000c7ab9 */ /* 0x000fe20000000a00 */
[----:B------:R-:W-:Y:S02]  /*b300*/  VIADD R126, R208, UR34 ;  /* 0x00000022d07e7c36 */ /* 0x000fe40008000000 */
[----:B------:R-:W-:Y:S01]  /*b310*/  IMAD.U32 R13, RZ, RZ, UR4 ;  /* 0x00000004ff0d7e24 */ /* 0x000fe2000f8e00ff */
[----:B------:R-:W-:Y:S01]  /*b320*/  USHF.R.S32.HI UR4, URZ, 0x1f, UR36 ;  /* 0x0000001f3f047899 */ /* 0x000fe20008011424 */
[----:B------:R-:W-:-:S05]  /*b330*/  VIADD R130, R126, 0x8 ;  /* 0x000000087e827836 */ /* 0x000fca0000000000 */
[----:B------:R-:W-:Y:S02]  /*b340*/  ISETP.GE.OR P3, PT, R130, UR7, P0 ;  /* 0x0000000782007c0c */ /* 0x000fe40008766670 */
[----:B------:R-:W-:Y:S01]  /*b350*/  ISETP.GE.OR P0, PT, R126, UR7, P0 ;  /* 0x000000077e007c0c */ /* 0x000fe20008706670 */
[----:B------:R-:W-:Y:S02]  /*b360*/  WARPGROUP.DEPBAR.LE gsb0, 0x0 ;  /* 0x00008000000079c5 */ /* 0x000fe40000010000 */
[----:B------:R-:W-:-:S06]  /*b370*/  WARPGROUP.ARRIVE ;  /* 0x00000000000079c5 */ /* 0x000fcc0000000000 */
[----:B------:R-:W-:Y:S01]  /*b380*/  HGMMA.64x192x16.F32 R24, R176, gdesc[UR8].tnspB, R24, gsb0 ;  /* 0x42e00008b0187df0 */ /* 0x000fe20008000818 */
[----:B------:R-:W-:Y:S01]  /*b390*/  R2UR UR10, R17 ;  /* 0x00000000110a72ca */ /* 0x000fe200000e0000 */
[----:B------:R-:W-:Y:S02]  /*b3a0*/  IMAD.MOV.U32 R17, RZ, RZ, -0x800000 ;  /* 0xff800000ff117424 */ /* 0x000fe400078e00ff */
[----:B------:R-:W-:Y:S01]  /*b3b0*/  @P4 FFMA.FTZ R17, R131, R9, R10 ;  /* 0x0000000983114223 */ /* 0x000fe2000001000a */
[----:B------:R-:W-:Y:S02]  /*b3c0*/  WARPGROUP.DEPBAR.LE gsb0, 0x0 ;  /* 0x00008000000079c5 */ /* 0x000fe40000010000 */
[----:B------:R2:W-:Y:S01]  /*b3d0*/  @!P1 SYNCS.ARRIVE.TRANS64.RED.A1T0 RZ, [R11+URZ], RZ ;  /* 0x000000ff0bff99a7 */ /* 0x0005e2000810043f */
[-C--:B------:R-:W-:Y:S01]  /*b3e0*/  FMUL.FTZ R10, R37, R129.reuse ;  /* 0x00000081250a7220 */ /* 0x080fe20000410000 */
[-C--:B------:R-:W-:Y:S01]  /*b3f0*/  FMUL.FTZ R6, R29, R129.reuse ;  /* 0x000000811d067220 */ /* 0x080fe20000410000 */
[-C--:B------:R-:W-:Y:S01]  /*b400*/  FMUL.FTZ R7, R28, R129.reuse ;  /* 0x000000811c077220 */ /* 0x080fe20000410000 */
[-C--:B------:R-:W-:Y:S01]  /*b410*/  FMUL.FTZ R4, R25, R129.reuse ;  /* 0x0000008119047220 */ /* 0x080fe20000410000 */
[-C--:B------:R-:W-:Y:S01]  /*b420*/  FMUL.FTZ R5, R24, R129.reuse ;  /* 0x0000008118057220 */ /* 0x080fe20000410000 */
[-C--:B-1----:R-:W-:Y:S01]  /*b430*/  FMUL.FTZ R27, R27, R128.reuse ;  /* 0x000000801b1b7220 */ /* 0x082fe20000410000 */
[-C--:B------:R-:W-:Y:S01]  /*b440*/  FMUL.FTZ R26, R26, R128.reuse ;  /* 0x000000801a1a7220 */ /* 0x080fe20000410000 */
[----:B--2---:R-:W-:Y:S01]  /*b450*/  FMUL.FTZ R11, R36, R129 ;  /* 0x00000081240b7220 */ /* 0x004fe20000410000 */
[----:B------:R-:W-:Y:S01]  /*b460*/  F2FP.F16.F32.PACK_AB R6, R6, R7 ;  /* 0x000000070606723e */ /* 0x000fe200000000ff */
[----:B------:R-:W1:Y:S01]  /*b470*/  LDC.64 R36, c[0x0][0xb78] ;  /* 0x0002de00ff247b82 */ /* 0x000e620000000a00 */
[-C--:B------:R-:W-:Y:S01]  /*b480*/  FMUL.FTZ R8, R33, R129.reuse ;  /* 0x0000008121087220 */ /* 0x080fe20000410000 */
[----:B------:R-:W-:Y:S01]  /*b490*/  FMUL.FTZ R9, R32, R129 ;  /* 0x0000008120097220 */ /* 0x000fe20000410000 */
[-C--:B------:R-:W-:Y:S01]  /*b4a0*/  FMUL.FTZ R7, R31, R128.reuse ;  /* 0x000000801f077220 */ /* 0x080fe20000410000 */
[-C--:B------:R-:W-:Y:S01]  /*b4b0*/  FMUL.FTZ R30, R30, R128.reuse ;  /* 0x000000801e1e7220 */ /* 0x080fe20000410000 */
[-C--:B------:R-:W-:Y:S01]  /*b4c0*/  FMUL.FTZ R35, R35, R128.reuse ;  /* 0x0000008023237220 */ /* 0x080fe20000410000 */
[-C--:B------:R-:W-:Y:S01]  /*b4d0*/  FMUL.FTZ R34, R34, R128.reuse ;  /* 0x0000008022227220 */ /* 0x080fe20000410000 */
[-C--:B------:R-:W-:Y:S01]  /*b4e0*/  FMUL.FTZ R39, R39, R128.reuse ;  /* 0x0000008027277220 */ /* 0x080fe20000410000 */
[----:B------:R-:W-:Y:S01]  /*b4f0*/  FMUL.FTZ R38, R38, R128 ;  /* 0x0000008026267220 */ /* 0x000fe20000410000 */
[----:B------:R-:W-:Y:S01]  /*b500*/  F2FP.F16.F32.PACK_AB R4, R4, R5 ;  /* 0x000000050404723e */ /* 0x000fe200000000ff */
[-C--:B------:R-:W-:Y:S01]  /*b510*/  FMUL.FTZ R24, R41, R129.reuse ;  /* 0x0000008129187220 */ /* 0x080fe20000410000 */
[----:B------:R-:W-:Y:S01]  /*b520*/  F2FP.F16.F32.PACK_AB R5, R27, R26 ;  /* 0x0000001a1b05723e */ /* 0x000fe200000000ff */
[----:B------:R-:W-:Y:S01]  /*b530*/  FMUL.FTZ R25, R40, R129 ;  /* 0x0000008128197220 */ /* 0x000fe20000410000 */
[----:B------:R-:W-:Y:S01]  /*b540*/  F2FP.F16.F32.PACK_AB R7, R7, R30 ;  /* 0x0000001e0707723e */ /* 0x000fe200000000ff */
[----:B------:R-:W-:Y:S01]  /*b550*/  BAR.SYNC.DEFER_BLOCKING 0x1, 0x100 ;  /* 0x0044000000007b1d */ /* 0x000fe20000010000 */
[----:B------:R-:W-:Y:S01]  /*b560*/  F2FP.F16.F32.PACK_AB R8, R8, R9 ;  /* 0x000000090808723e */ /* 0x000fe200000000ff */
[----:B------:R-:W-:Y:S01]  /*b570*/  FMUL.FTZ R45, R45, R129 ;  /* 0x000000812d2d7220 */ /* 0x000fe20000410000 */
[----:B------:R-:W-:Y:S01]  /*b580*/  F2FP.F16.F32.PACK_AB R10, R10, R11 ;  /* 0x0000000b0a0a723e */ /* 0x000fe200000000ff */
[-C--:B------:R-:W-:Y:S01]  /*b590*/  FMUL.FTZ R44, R44, R129.reuse ;  /* 0x000000812c2c7220 */ /* 0x080fe20000410000 */
[----:B------:R-:W-:Y:S01]  /*b5a0*/  F2FP.F16.F32.PACK_AB R9, R35, R34 ;  /* 0x000000222309723e */ /* 0x000fe200000000ff */
[----:B------:R-:W-:Y:S01]  /*b5b0*/  FMUL.FTZ R43, R43, R128 ;  /* 0x000000802b2b7220 */ /* 0x000fe20000410000 */
[----:B------:R-:W-:Y:S01]  /*b5c0*/  F2FP.F16.F32.PACK_AB R11, R39, R38 ;  /* 0x00000026270b723e */ /* 0x000fe200000000ff */
        /* <DEDUP_REMOVED lines=19> */
[----:B------:R-:W-:Y:S01]  /*b700*/  STSM.16.M88.4 [R125], R4 ;  /* 0x000000047d007844 */ /* 0x000fe20000000200 */
        /* <DEDUP_REMOVED lines=8> */
[----:B------:R1:W-:Y:S01]  /*b790*/  STSM.16.M88.4 [R127], R8 ;  /* 0x000000087f007844 */ /* 0x0003e20000000200 */
        /* <DEDUP_REMOVED lines=16> */
[----:B-1----:R-:W-:-:S02]  /*b8a0*/  IMAD R8, R36, UR4, RZ ;  /* 0x0000000424087c24 */ /* 0x002fc4000f8e02ff */
        /* <DEDUP_REMOVED lines=36> */
[-C--:B------:R-:W-:Y:S01]  /*baf0*/  FMUL.FTZ R111, R111, R128.reuse ;  /* 0x000000806f6f7220 */ /* 0x080fe20000410000 */
[-C--:B------:R-:W-:Y:S01]  /*bb00*/  FMUL.FTZ R110, R110, R128.reuse ;  /* 0x000000806e6e7220 */ /* 0x080fe20000410000 */
[-C--:B------:R-:W-:Y:S01]  /*bb10*/  FMUL.FTZ R115, R115, R128.reuse ;  /* 0x0000008073737220 */ /* 0x080fe20000410000 */
[----:B------:R-:W-:Y:S01]  /*bb20*/  FMUL.FTZ R114, R114, R128 ;  /* 0x0000008072727220 */ /* 0x000fe20000410000 */
[----:B------:R-:W-:Y:S01]  /*bb30*/  F2FP.F16.F32.PACK_AB R4, R65, R64 ;  /* 0x000000404104723e */ /* 0x000fe200000000ff */
[----:B------:R-:W-:Y:S01]  /*bb40*/  IMAD R37, R37, UR36, R8 ;  /* 0x0000002425257c24 */ /* 0x000fe2000f8e0208 */
[----:B------:R-:W-:Y:S01]  /*bb50*/  F2FP.F16.F32.PACK_AB R5, R67, R66 ;  /* 0x000000424305723e */ /* 0x000fe200000000ff */
[-C--:B------:R-:W-:Y:S01]  /*bb60*/  FMUL.FTZ R117, R117, R129.reuse ;  /* 0x0000008175757220 */ /* 0x080fe20000410000 */
[----:B------:R-:W-:Y:S01]  /*bb70*/  F2FP.F16.F32.PACK_AB R6, R69, R68 ;  /* 0x000000444506723e */ /* 0x000fe200000000ff */
[----:B------:R-:W-:Y:S01]  /*bb80*/  FMUL.FTZ R116, R116, R129 ;  /* 0x0000008174747220 */ /* 0x000fe20000410000 */
[----:B------:R-:W-:Y:S01]  /*bb90*/  F2FP.F16.F32.PACK_AB R7, R71, R70 ;  /* 0x000000464707723e */ /* 0x000fe200000000ff */
[-C--:B------:R-:W-:Y:S01]  /*bba0*/  FMUL.FTZ R119, R119, R128.reuse ;  /* 0x0000008077777220 */ /* 0x080fe20000410000 */
[----:B------:R-:W-:Y:S01]  /*bbb0*/  FMUL.FTZ R118, R118, R128 ;  /* 0x0000008076767220 */ /* 0x000fe20000410000 */
[----:B------:R1:W-:Y:S01]  /*bbc0*/  STSM.16.M88.4 [R3], R24 ;  /* 0x0000001803007844 */ /* 0x0003e20000000200 */
[----:B------:R-:W-:Y:S01]  /*bbd0*/  F2FP.F16.F32.PACK_AB R8, R73, R72 ;  /* 0x000000484908723e */ /* 0x000fe200000000ff */
[----:B------:R-:W-:Y:S01]  /*bbe0*/  IMAD.WIDE.U32 R12, R36, UR36, R12 ;  /* 0x00000024240c7c25 */ /* 0x000fe2000f8e000c */
[----:B------:R-:W-:Y:S01]  /*bbf0*/  F2FP.F16.F32.PACK_AB R9, R75, R74 ;  /* 0x0000004a4b09723e */ /* 0x000fe200000000ff */
[----:B------:R-:W-:Y:S01]  /*bc00*/  STSM.16.M88.4 [R15], R28 ;  /* 0x0000001c0f007844 */ /* 0x000fe20000000200 */
[----:B------:R-:W-:Y:S01]  /*bc10*/  F2FP.F16.F32.PACK_AB R10, R77, R76 ;  /* 0x0000004c4d0a723e */ /* 0x000fe200000000ff */
[----:B------:R-:W-:Y:S01]  /*bc20*/  ULDC.64 UR4, c[0x0][0xb40] ;  /* 0x0002d00000047ab9 */ /* 0x000fe20000000a00 */
[----:B------:R-:W-:Y:S01]  /*bc30*/  F2FP.F16.F32.PACK_AB R11, R79, R78 ;  /* 0x0000004e4f0b723e */ /* 0x000fe200000000ff */
[----:B------:R-:W-:Y:S01]  /*bc40*/  STSM.16.M88.4 [R120], R32 ;  /* 0x0000002078007844 */ /* 0x000fe20000000200 */
[----:B------:R-:W-:-:S02]  /*bc50*/  F2FP.F16.F32.PACK_AB R88, R89, R88 ;  /* 0x000000585958723e */ /* 0x000fc400000000ff */
[----:B------:R-:W-:Y:S01]  /*bc60*/  F2FP.F16.F32.PACK_AB R89, R91, R90 ;  /* 0x0000005a5b59723e */ /* 0x000fe200000000ff */
[----:B------:R2:W-:Y:S01]  /*bc70*/  STSM.16.M88.4 [R122], R4 ;  /* 0x000000047a007844 */ /* 0x0005e20000000200 */
[----:B------:R-:W-:Y:S02]  /*bc80*/  F2FP.F16.F32.PACK_AB R96, R97, R96 ;  /* 0x000000606160723e */ /* 0x000fe400000000ff */
[----:B------:R-:W-:Y:S01]  /*bc90*/  F2FP.F16.F32.PACK_AB R90, R93, R92 ;  /* 0x0000005c5d5a723e */ /* 0x000fe200000000ff */
[----:B------:R-:W-:Y:S01]  /*bca0*/  STSM.16.M88.4 [R0], R8 ;  /* 0x0000000800007844 */ /* 0x000fe20000000200 */
[----:B-1----:R-:W-:Y:S02]  /*bcb0*/  F2FP.F16.F32.PACK_AB R24, R81, R80 ;  /* 0x000000505118723e */ /* 0x002fe400000000ff */
[----:B------:R-:W-:Y:S01]  /*bcc0*/  F2FP.F16.F32.PACK_AB R25, R83, R82 ;  /* 0x000000525319723e */ /* 0x000fe200000000ff */
[----:B------:R-:W1:Y:S01]  /*bcd0*/  SHFL.IDX PT, R0, R207, RZ, 0x1f ;  /* 0x00001fffcf007589 */ /* 0x000e6200000e0000 */
[----:B------:R-:W-:-:S02]  /*bce0*/  F2FP.F16.F32.PACK_AB R26, R85, R84 ;  /* 0x00000054551a723e */ /* 0x000fc400000000ff */
[----:B------:R-:W-:Y:S02]  /*bcf0*/  F2FP.F16.F32.PACK_AB R27, R87, R86 ;  /* 0x00000056571b723e */ /* 0x000fe400000000ff */
[----:B------:R-:W-:Y:S02]  /*bd00*/  F2FP.F16.F32.PACK_AB R91, R95, R94 ;  /* 0x0000005e5f5b723e */ /* 0x000fe400000000ff */
[----:B------:R-:W-:Y:S01]  /*bd10*/  F2FP.F16.F32.PACK_AB R97, R99, R98 ;  /* 0x000000626361723e */ /* 0x000fe200000000ff */
[----:B------:R-:W-:Y:S01]  /*bd20*/  STSM.16.M88.4 [R14], R24 ;  /* 0x000000180e007844 */ /* 0x000fe20000000200 */
[----:B------:R-:W-:Y:S02]  /*bd30*/  F2FP.F16.F32.PACK_AB R104, R105, R104 ;  /* 0x000000686968723e */ /* 0x000fe400000000ff */
[----:B------:R-:W-:Y:S01]  /*bd40*/  F2FP.F16.F32.PACK_AB R98, R101, R100 ;  /* 0x000000646562723e */ /* 0x000fe200000000ff */
[----:B------:R-:W-:Y:S01]  /*bd50*/  STSM.16.M88.4 [R20], R88 ;  /* 0x0000005814007844 */ /* 0x000fe20000000200 */
[----:B------:R-:W-:-:S02]  /*bd60*/  F2FP.F16.F32.PACK_AB R99, R103, R102 ;  /* 0x000000666763723e */ /* 0x000fc400000000ff */
[----:B------:R-:W-:Y:S02]  /*bd70*/  F2FP.F16.F32.PACK_AB R105, R107, R106 ;  /* 0x0000006a6b69723e */ /* 0x000fe400000000ff */
[----:B------:R-:W-:Y:S01]  /*bd80*/  F2FP.F16.F32.PACK_AB R112, R113, R112 ;  /* 0x000000707170723e */ /* 0x000fe200000000ff */
[----:B------:R-:W-:Y:S01]  /*bd90*/  STSM.16.M88.4 [R21], R96 ;  /* 0x0000006015007844 */ /* 0x000fe20000000200 */
[----:B------:R-:W-:Y:S02]  /*bda0*/  F2FP.F16.F32.PACK_AB R106, R109, R108 ;  /* 0x0000006c6d6a723e */ /* 0x000fe400000000ff */
[----:B------:R-:W-:Y:S02]  /*bdb0*/  F2FP.F16.F32.PACK_AB R107, R111, R110 ;  /* 0x0000006e6f6b723e */ /* 0x000fe400000000ff */
[----:B------:R-:W-:Y:S02]  /*bdc0*/  F2FP.F16.F32.PACK_AB R113, R115, R114 ;  /* 0x000000727371723e */ /* 0x000fe400000000ff */
[----:B------:R-:W-:Y:S01]  /*bdd0*/  F2FP.F16.F32.PACK_AB R114, R117, R116 ;  /* 0x000000747572723e */ /* 0x000fe200000000ff */
[----:B------:R-:W-:Y:S01]  /*bde0*/  STSM.16.M88.4 [R121], R104 ;  /* 0x0000006879007844 */ /* 0x000fe20000000200 */
[----:B------:R-:W-:-:S02]  /*bdf0*/  F2FP.F16.F32.PACK_AB R115, R119, R118 ;  /* 0x000000767773723e */ /* 0x000fc400000000ff */
[----:B------:R-:W-:Y:S02]  /*be00*/  SHF.R.S32.HI R3, RZ, 0x1f, R126 ;  /* 0x0000001fff037819 */ /* 0x000fe4000001147e */
[----:B------:R-:W-:Y:S01]  /*be10*/  IADD3 R126, P1, R126, R12, RZ ;  /* 0x0000000c7e7e7210 */ /* 0x000fe20007f3e0ff */
[----:B------:R-:W-:Y:S03]  /*be20*/  STSM.16.M88.4 [R124], R112 ;  /* 0x000000707c007844 */ /* 0x000fe60000000200 */
[----:B------:R-:W-:Y:S01]  /*be30*/  IADD3.X R3, R3, R13, R37, P1, !PT ;  /* 0x0000000d03037210 */ /* 0x000fe20000ffe425 */
[----:B------:R-:W-:Y:S01]  /*be40*/  @!PT LDS RZ, [RZ] ;  /* 0x00000000fffff984 */ /* 0x000fe20000000800 */
[----:B------:R-:W-:Y:S01]  /*be50*/  @!PT LDS RZ, [RZ] ;  /* 0x00000000fffff984 */ /* 0x000fe20000000800 */
[----:B------:R-:W-:Y:S01]  /*be60*/  @!PT LDS RZ, [RZ] ;  /* 0x00000000fffff984 */ /* 0x000fe20000000800 */
[----:B------:R3:W-:Y:S06]  /*be70*/  MEMBAR.ALL.CTA ;  /* 0x0000000000007992 */ /* 0x0007ec0000008000 */
[----:B---3--:R-:W3:Y:S02]  /*be80*/  FENCE.VIEW.ASYNC.S ;  /* 0x00000000000073c6 */ /* 0x008ee40000000000 */
[----:B---3--:R-:W-:Y:S06]  /*be90*/  BAR.ARV 0x1, 0x120 ;  /* 0x0044800000007b1d */ /* 0x008fec0000002000 */
[----:B--2---:R-:W-:Y:S01]  /*bea0*/  LEA R4, P1, R126, UR4, 0x2 ;  /* 0x000000047e047c11 */ /* 0x004fe2000f8210ff */
[----:B------:R-:W-:-:S02]  /*beb0*/  ULDC UR4, c[0x0][0xc] ;  /* 0x0000030000047ab9 */ /* 0x000fc40000000800 */
[----:B------:R-:W-:Y:S01]  /*bec0*/  UIADD3 UR10, UR4, UR10, URZ ;  /* 0x0000000a040a7290 */ /* 0x000fe2000fffe03f */
[----:B------:R-:W-:-:S05]  /*bed0*/  LEA.HI.X R5, R126, UR5, R3, 0x2, P1 ;  /* 0x000000057e057c11 */ /* 0x000fca00088f1403 */
[----:B------:R-:W-:Y:S01]  /*bee0*/  @!P0 STG.E desc[UR12][R4.64], R123 ;  /* 0x0000007b04008986 */ /* 0x000fe2000c10190c */
[----:B-1----:R-:W-:-:S03]  /*bef0*/  ISETP.NE.AND P0, PT, R0, 0x7, PT ;  /* 0x000000070000780c */ /* 0x002fc60003f05270 */
[----:B------:R1:W-:Y:S02]  /*bf00*/  @!P3 STG.E desc[UR12][R4.64+0x20], R17 ;  /* 0x000020110400b986 */ /* 0x0003e4000c10190c */
[----:B-1----:R-:W-:-:S08]  /*bf10*/  MOV R17, UR10 ;  /* 0x0000000a00117c02 */ /* 0x002fd00008000f00 */
[----:B------:R-:W-:Y:S05]  /*bf20*/  @P0 BRA `(.L_x_29) ;  /* 0x0000000000700947 */ /* 0x000fea0003800000 */
[----:B------:R-:W-:Y:S01]  /*bf30*/  BAR.SYNC.DEFER_BLOCKING 0x1, 0x120 ;  /* 0x0044800000007b1d */ /* 0x000fe20000010000 */
[----:B------:R-:W-:-:S05]  /*bf40*/  ELECT P0, URZ, PT ;  /* 0x00000000003f782f */ /* 0x000fca0003800000 */
[----:B------:R-:W-:Y:S08]  /*bf50*/  BSSY B0, `(.L_x_29) ;  /* 0x0000019000007945 */ /* 0x000ff00003800000 */
[----:B------:R-:W-:Y:S05]  /*bf60*/  @!P0 BRA `(.L_x_30) ;  /* 0x00000000005c8947 */ /* 0x000fea0003800000 */
[----:B------:R-:W-:Y:S01]  /*bf70*/  R2UR UR9, R2 ;  /* 0x00000000020972ca */ /* 0x000fe200000e0000 */
[----:B------:R-:W-:Y:S01]  /*bf80*/  ULDC.64 UR10, c[0x0][0x198] ;  /* 0x00006600000a7ab9 */ /* 0x000fe20000000a00 */
[----:B------:R-:W-:Y:S01]  /*bf90*/  UMOV UR33, URZ ;  /* 0x0000003f00217c82 */ /* 0x000fe20008000000 */
[----:B------:R-:W-:Y:S01]  /*bfa0*/  UIADD3 UR4, UP0, UR10, 0x9f0, URZ ;  /* 0x000009f00a047890 */ /* 0x000fe2000ff1e03f */
[----:B------:R-:W-:Y:S01]  /*bfb0*/  UMOV UR37, URZ ;  /* 0x0000003f00257c82 */ /* 0x000fe20008000000 */
[----:B------:R-:W-:Y:S02]  /*bfc0*/  UMOV UR7, 0x40 ;  /* 0x0000004000077882 */ /* 0x000fe40000000000 */
[----:B------:R-:W-:-:S06]  /*bfd0*/  UIADD3.X UR5, URZ, UR11, URZ, UP0, !UPT ;  /* 0x0000000b3f057290 */ /* 0x000fcc00087fe43f */
[----:B------:R-:W-:Y:S02]  /*bfe0*/  UIADD3 UR6, UR9, 0x4000, URZ ;  /* 0x0000400009067890 */ /* 0x000fe4000fffe03f */
[----:B------:R-:W-:Y:S02]  /*bff0*/  UIADD3 UR8, UR9, 0x8000, URZ ;  /* 0x0000800009087890 */ /* 0x000fe4000fffe03f */
[----:B------:R-:W-:Y:S02]  /*c000*/  UMOV UR32, UR9 ;  /* 0x0000000900207c82 */ /* 0x000fe40008000000 */
[----:B------:R1:W-:Y:S02]  /*c010*/  UTMASTG.5D [UR32], [UR4] ;  /* 0x00000020040073b5 */ /* 0x0003e40008020000 */
[----:B-1----:R-:W-:Y:S01]  /*c020*/  UMOV UR32, UR6 ;  /* 0x0000000600207c82 */ /* 0x002fe20008000000 */
[----:B------:R-:W-:Y:S01]  /*c030*/  UMOV UR33, UR7 ;  /* 0x0000000700217c82 */ /* 0x000fe20008000000 */
[----:B------:R-:W-:Y:S01]  /*c040*/  UMOV UR6, 0x80 ;  /* 0x0000008000067882 */ /* 0x000fe20000000000 */
[----:B------:R1:W-:Y:S02]  /*c050*/  UTMASTG.5D [UR32], [UR4] ;  /* 0x00000020040073b5 */ /* 0x0003e40008020000 */
[----:B-1----:R-:W-:Y:S01]  /*c060*/  UMOV UR32, UR8 ;  /* 0x0000000800207c82 */ /* 0x002fe20008000000 */
[----:B------:R-:W-:Y:S01]  /*c070*/  UMOV UR33, UR6 ;  /* 0x0000000600217c82 */ /* 0x000fe20008000000 */
[----:B------:R-:W-:Y:S01]  /*c080*/  UIADD3 UR6, UR9, 0x36820, URZ ;  /* 0x0003682009067890 */ /* 0x000fe2000fffe03f */
[----:B------:R1:W-:Y:S03]  /*c090*/  UTMASTG.5D [UR32], [UR4] ;  /* 0x00000020040073b5 */ /* 0x0003e60008020000 */
[----:B------:R-:W-:Y:S01]  /*c0a0*/  UPRMT UR6, URZ, 0x654, UR6 ;  /* 0x000006543f067896 */ /* 0x000fe20008000006 */
[----:B------:R0:W-:Y:S01]  /*c0b0*/  UTMACMDFLUSH ;  /* 0x00000000000079b7 */ /* 0x0001e20000000000 */
[----:B------:R-:W-:-:S07]  /*c0c0*/  DEPBAR.LE SB0, 0x0 ;  /* 0x000080000000791a */ /* 0x000fce0000000000 */
[----:B-1----:R-:W-:Y:S03]  /*c0d0*/  SYNCS.ARRIVE.TRANS64.RED.A1T0 RZ, [UR6], RZ ;  /* 0x000000ffffff79a7 */ /* 0x002fe60008100406 */
.L_x_30:
[----:B------:R-:W-:Y:S05]  /*c0e0*/  BSYNC B0 ;  /* 0x0000000000007941 */ /* 0x000fea0003800000 */
.L_x_29:
[----:B------:R-:W1:Y:S01]  /*c0f0*/  LDC R0, c[0x0][0xda4] ;  /* 0x00036900ff007b82 */ /* 0x000e620000000800 */
[----:B------:R-:W-:Y:S01]  /*c100*/  R2UR UR4, R22 ;  /* 0x00000000160472ca */ /* 0x000fe200000e0000 */
[----:B------:R-:W-:Y:S01]  /*c110*/  UIADD3 UR38, UR38, 0x1, URZ ;  /* 0x0000000126267890 */ /* 0x000fe2000fffe03f */
[----:B------:R-:W-:Y:S02]  /*c120*/  R2UR UR6, R17 ;  /* 0x00000000110672ca */ /* 0x000fe400000e0000 */
[----:B------:R-:W-:Y:S01]  /*c130*/  R2UR UR5, R16 ;  /* 0x00000000100572ca */ /* 0x000fe200000e0000 */
[----:B------:R-:W-:-:S04]  /*c140*/  UISETP.NE.AND UP0, UPT, UR38, 0x2, UPT ;  /* 0x000000022600788c */ /* 0x000fc8000bf05270 */
[----:B------:R-:W-:-:S04]  /*c150*/  USEL UR38, UR38, URZ, UP0 ;  /* 0x0000003f26267287 */ /* 0x000fc80008000000 */
[----:B------:R-:W-:-:S06]  /*c160*/  UIADD3 UR4, UR4, 0x1, URZ ;  /* 0x0000000104047890 */ /* 0x000fcc000fffe03f */
[----:B------:R-:W-:Y:S01]  /*c170*/  IMAD.U32 R22, RZ, RZ, UR4 ;  /* 0x00000004ff167e24 */ /* 0x000fe2000f8e00ff */
[----:B------:R-:W-:Y:S01]  /*c180*/  USEL UR4, URZ, 0x1, UP0 ;  /* 0x000000013f047887 */ /* 0x000fe20008000000 */
[----:B-1----:R-:W-:-:S03]  /*c190*/  ISETP.LE.AND P0, PT, R0, UR6, PT ;  /* 0x0000000600007c0c */ /* 0x002fc6000bf03270 */
[----:B------:R-:W-:-:S06]  /*c1a0*/  ULOP3.LUT UR5, UR5, UR4, URZ, 0x3c, !UPT ;  /* 0x0000000405057292 */ /* 0x000fcc000f8e3c3f */
[----:B------:R-:W-:-:S04]  /*c1b0*/  IMAD.U32 R16, RZ, RZ, UR5 ;  /* 0x00000005ff107e24 */ /* 0x000fc8000f8e00ff */
[----:B------:R-:W-:Y:S05]  /*c1c0*/  @!P0 BRA `(.L_x_31) ;  /* 0xffffff4800f88947 */ /* 0x000fea000383ffff */
[----:B------:R-:W-:Y:S05]  /*c1d0*/  EXIT ;  /* 0x000000000000794d */ /* 0x000fea0003800000 */
.L_x_7:
[----:B------:R-:W-:-:S08]  /*c1e0*/  NOP ;  /* 0x0000000000007918 */ /* 0x000fd00000000000 */
[----:B-1----:R-:W1:-:S00]  /*c1f0*/  USETMAXREG.DEALLOC.CTAPOOL 0x18 ;  /* 0x00000018000079c8 */ /* 0x002e4000080e0500 */
[----:B-1----:R-:W-:-:S06]  /*c200*/  LOP3.LUT R0, R0, 0x3, RZ, 0xc0, !PT ;  /* 0x0000000300007812 */ /* 0x002fcc00078ec0ff */
[----:B------:R-:W1:Y:S02]  /*c210*/  SHFL.IDX PT, R0, R0, RZ, 0x1f ;  /* 0x00001fff00007589 */ /* 0x000e6400000e0000 */
[----:B-1----:R-:W-:-:S13]  /*c220*/  ISETP.NE.AND P0, PT, R0, RZ, PT ;  /* 0x000000ff0000720c */ /* 0x002fda0003f05270 */
[----:B------:R-:W-:Y:S05]  /*c230*/  @P0 EXIT ;  /* 0x000000000000094d */ /* 0x000fea0003800000 */
[----:B------:R-:W1:Y:S01]  /*c240*/  S2UR UR4, SR_CTAID.X ;  /* 0x00000000000479c3 */ /* 0x000e620000002500 */
[----:B------:R-:W-:Y:S01]  /*c250*/  MOV R16, RZ ;  /* 0x000000ff00107202 */ /* 0x000fe20000000f00 */
[----:B------:R-:W-:Y:S02]  /*c260*/  IMAD.MOV.U32 R2, RZ, RZ, 0x1 ;  /* 0x00000001ff027424 */ /* 0x000fe400078e00ff */
[----:B------:R-:W-:-:S04]  /*c270*/  IMAD.MOV.U32 R17, RZ, RZ, 0x1 ;  /* 0x00000001ff117424 */ /* 0x000fc800078e00ff */
[----:B------:R-:W1:Y:S02]  /*c280*/  LDC R0, c[0x0][0xda4] ;  /* 0x00036900ff007b82 */ /* 0x000e640000000800 */
[----:B-1----:R-:W-:-:S13]  /*c290*/  ISETP.LE.AND P0, PT, R0, UR4, PT ;  /* 0x0000000400007c0c */ /* 0x002fda000bf03270 */
[----:B------:R-:W-:Y:S05]  /*c2a0*/  @P0 BRA `(.L_x_32) ;  /* 0x0000002c00b40947 */ /* 0x000fea0003800000 */
[----:B------:R-:W-:Y:S01]  /*c2b0*/  MOV R0, UR4 ;  /* 0x0000000400007c02 */ /* 0x000fe20008000f00 */
[----:B------:R-:W-:Y:S01]  /*c2c0*/  IMAD.MOV.U32 R16, RZ, RZ, RZ ;  /* 0x000000ffff107224 */ /* 0x000fe200078e00ff */
[----:B------:R-:W-:Y:S01]  /*c2d0*/  ULDC.64 UR36, c[0x0][0x198] ;  /* 0x0000660000247ab9 */ /* 0x000fe20000000a00 */
[----:B------:R-:W-:Y:S01]  /*c2e0*/  IMAD.MOV.U32 R17, RZ, RZ, 0x1 ;  /* 0x00000001ff117424 */ /* 0x000fe200078e00ff */
[----:B------:R-:W-:Y:S01]  /*c2f0*/  ULDC UR38, c[0x0][0xc] ;  /* 0x0000030000267ab9 */ /* 0x000fe20000000800 */
[----:B------:R1:W-:Y:S04]  /*c300*/  STL [R1+0x10], R0 ;  /* 0x0000100001007387 */ /* 0x0003e80000100800 */
[----:B------:R1:W-:Y:S02]  /*c310*/  STL [R1+0x18], RZ ;  /* 0x000018ff01007387 */ /* 0x0003e40000100800 */
.L_x_76:
[----:B------:R-:W2:Y:S01]  /*c320*/  LDL R4, [R1+0x10] ;  /* 0x0000100001047983 */ /* 0x000ea20000100800 */
[----:B-1----:R-:W1:Y:S01]  /*c330*/  LDC R0, c[0x0][0xda8] ;  /* 0x00036a00ff007b82 */ /* 0x002e620000000800 */
[----:B------:R-:W-:Y:S05]  /*c340*/  YIELD ;  /* 0x0000000000007946 */ /* 0x000fea0003800000 */
[----:B------:R-:W3:Y:S01]  /*c350*/  S2R R5, SR_CgaCtaId ;  /* 0x0000000000057919 */ /* 0x000ee20000008800 */
[----:B------:R-:W-:Y:S02]  /*c360*/  ULDC.64 UR4, c[0x0][0x3f8] ;  /* 0x0000fe0000047ab9 */ /* 0x000fe40000000a00 */
[----:B------:R-:W-:-:S03]  /*c370*/  UISETP.NE.U32.AND UP0, UPT, UR4, URZ, UPT ;  /* 0x0000003f0400728c */ /* 0x000fc6000bf05070 */
[----:B------:R-:W-:Y:S01]  /*c380*/  ULDC UR4, c[0x0][0x404] ;  /* 0x0001010000047ab9 */ /* 0x000fe20000000800 */
[----:B------:R-:W-:-:S04]  /*c390*/  UISETP.NE.AND.EX UP0, UPT, UR5, URZ, UPT, UP0 ;  /* 0x0000003f0500728c */ /* 0x000fc8000bf05300 */
[----:B------:R-:W-:Y:S01]  /*c3a0*/  USEL UR4, UR4, 0x1, UP0 ;  /* 0x0000000104047887 */ /* 0x000fe20008000000 */
[----:B-1----:R-:W-:Y:S02]  /*c3b0*/  ISETP.NE.AND P0, PT, R0, 0x1, PT ;  /* 0x000000010000780c */ /* 0x002fe40003f05270 */
[----:B------:R-:W1:Y:S11]  /*c3c0*/  LDC R0, c[0x0][0xdb4] ;  /* 0x00036d00ff007b82 */ /* 0x000e760000000800 */
[----:B------:R-:W2:Y:S08]  /*c3d0*/  @P0 LDC R2, c[0x0][0xdac] ;  /* 0x00036b00ff020b82 */ /* 0x000eb00000000800 */
[----:B------:R-:W4:Y:S01]  /*c3e0*/  @P0 LDC R3, c[0x0][0xdb0] ;  /* 0x00036c00ff030b82 */ /* 0x000f220000000800 */
[----:B-1----:R-:W-:Y:S01]  /*c3f0*/  ISETP.NE.AND P1, PT, R0, 0x1, PT ;  /* 0x000000010000780c */ /* 0x002fe20003f25270 */
[----:B--2---:R-:W-:Y:S01]  /*c400*/  @P0 IMAD.HI.U32 R2, R4, R2, RZ ;  /* 0x0000000204020227 */ /* 0x004fe200078e00ff */
[----:B------:R-:W-:-:S05]  /*c410*/  MOV R6, R4 ;  /* 0x0000000400067202 */ /* 0x000fca0000000f00 */
[----:B------:R-:W1:Y:S01]  /*c420*/  LDC R4, c[0x0][0x2e0] ;  /* 0x0000b800ff047b82 */ /* 0x000e620000000800 */
[----:B----4-:R-:W-:-:S05]  /*c430*/  @P0 SHF.R.U32.HI R6, RZ, R3, R2 ;  /* 0x00000003ff060219 */ /* 0x010fca0000011602 */
[----:B------:R-:W-:Y:S02]  /*c440*/  IMAD.MOV.U32 R19, RZ, RZ, R6 ;  /* 0x000000ffff137224 */ /* 0x000fe400078e0006 */
[----:B------:R-:W2:Y:S01]  /*c450*/  @P1 LDC.64 R2, c[0x0][0xdb8] ;  /* 0x00036e00ff021b82 */ /* 0x000ea20000000a00 */
[----:B------:R4:W-:Y:S01]  /*c460*/  STL [R1+0x8], R6 ;  /* 0x0000080601007387 */ /* 0x0009e20000100800 */
[----:B-1----:R-:W-:-:S05]  /*c470*/  IMAD R8, R4, UR4, RZ ;  /* 0x0000000404087c24 */ /* 0x002fca000f8e02ff */
[----:B------:R4:W-:Y:S01]  /*c480*/  STL [R1+0x14], R8 ;  /* 0x0000140801007387 */ /* 0x0009e20000100800 */
[----:B--2---:R-:W-:-:S05]  /*c490*/  @P1 IMAD.HI.U32 R2, R6, R2, RZ ;  /* 0x0000000206021227 */ /* 0x004fca00078e00ff */
[----:B------:R-:W-:Y:S01]  /*c4a0*/  @P1 SHF.R.U32.HI R19, RZ, R3, R2 ;  /* 0x00000003ff131219 */ /* 0x000fe20000011602 */
[----:B------:R-:W-:Y:S01]  /*c4b0*/  VIADD R3, R8, 0x6f ;  /* 0x0000006f08037836 */ /* 0x000fe20000000000 */
[----:B------:R-:W-:-:S04]  /*c4c0*/  MOV R2, 0x400 ;  /* 0x0000040000027802 */ /* 0x000fc80000000f00 */
[----:B---3--:R-:W-:Y:S02]  /*c4d0*/  LEA R7, R5, R2, 0x18 ;  /* 0x0000000205077211 */ /* 0x008fe400078ec0ff */
[----:B------:R-:W-:-:S03]  /*c4e0*/  MOV R2, RZ ;  /* 0x000000ff00027202 */ /* 0x000fc60000000f00 */
[----:B------:R-:W-:Y:S01]  /*c4f0*/  VIADD R4, R7, 0x21400 ;  /* 0x0002140007047836 */ /* 0x000fe20000000000 */
[----:B------:R4:W-:Y:S01]  /*c500*/  STL [R1+0x4], R7 ;  /* 0x0000040701007387 */ /* 0x0009e20000100800 */
[----:B------:R-:W-:-:S03]  /*c510*/  IMAD.HI R2, R3, -0x6db6db6d, R2 ;  /* 0x9249249303027827 */ /* 0x000fc600078e0202 */
[----:B------:R-:W-:Y:S01]  /*c520*/  LOP3.LUT P0, RZ, R4, 0x3ff, RZ, 0xc0, !PT ;  /* 0x000003ff04ff7812 */ /* 0x000fe2000780c0ff */
[----:B------:R-:W-:-:S04]  /*c530*/  IMAD.MOV R3, RZ, RZ, -R19 ;  /* 0x000000ffff037224 */ /* 0x000fc800078e0a13 */
[----:B------:R-:W-:Y:S01]  /*c540*/  IMAD R4, R0, R3, R6 ;  /* 0x0000000300047224 */ /* 0x000fe200078e0206 */
[----:B------:R-:W-:-:S04]  /*c550*/  SHF.R.U32.HI R3, RZ, 0x1f, R2 ;  /* 0x0000001fff037819 */ /* 0x000fc80000011602 */
[----:B------:R-:W-:Y:S01]  /*c560*/  LEA.HI.SX32 R0, R2, R3, 0x1a ;  /* 0x0000000302007211 */ /* 0x000fe200078fd2ff */
[----:B------:R4:W-:Y:S04]  /*c570*/  STL [R1], R4 ;  /* 0x0000000401007387 */ /* 0x0009e80000100800 */
[----:B------:R4:W-:Y:S01]  /*c580*/  STL [R1+0xc], R0 ;  /* 0x00000c0001007387 */ /* 0x0009e20000100800 */
[----:B------:R-:W-:Y:S05]  /*c590*/  @!P0 BRA `(.L_x_33) ;  /* 0x0000000000408947 */ /* 0x000fea0003800000 */
[----:B------:R-:W-:Y:S01]  /*c5a0*/  MOV R2, 0x0 ;  /* 0x0000000000027802 */ /* 0x000fe20000000f00 */
[----:B------:R-:W-:Y:S01]  /*c5b0*/  ULDC.64 UR6, c[0x4][0xa8] ;  /* 0x01002a0000067ab9 */ /* 0x000fe20000000a00 */
[----:B------:R-:W-:Y:S01]  /*c5c0*/  ULDC.64 UR8, c[0x4][0xb0] ;  /* 0x01002c0000087ab9 */ /* 0x000fe20000000a00 */
[----:B------:R-:W-:Y:S01]  /*c5d0*/  ULDC.64 UR4, c[0x4][0x8] ;  /* 0x0100020000047ab9 */ /* 0x000fe20000000a00 */
[----:B----4-:R-:W-:Y:S01]  /*c5e0*/  MOV R4, UR6 ;  /* 0x0000000600047c02 */ /* 0x010fe20008000f00 */
[----:B------:R-:W-:Y:S01]  /*c5f0*/  IMAD.U32 R5, RZ, RZ, UR7 ;  /* 0x00000007ff057e24 */ /* 0x000fe2000f8e00ff */
[----:B------:R-:W1:Y:S01]  /*c600*/  LDC.64 R2, c[0x4][R2] ;  /* 0x0100000002027b82 */ /* 0x000e620000000a00 */
[----:B------:R-:W-:Y:S01]  /*c610*/  IMAD.U32 R6, RZ, RZ, UR8 ;  /* 0x00000008ff067e24 */ /* 0x000fe2000f8e00ff */
[----:B------:R-:W-:Y:S01]  /*c620*/  MOV R7, UR9 ;  /* 0x0000000900077c02 */ /* 0x000fe20008000f00 */
[----:B------:R-:W-:Y:S01]  /*c630*/  IMAD.U32 R10, RZ, RZ, UR4 ;  /* 0x00000004ff0a7e24 */ /* 0x000fe2000f8e00ff */
[----:B------:R-:W-:Y:S01]  /*c640*/  MOV R8, 0x70 ;  /* 0x0000007000087802 */ /* 0x000fe20000000f00 */
[----:B------:R-:W-:-:S02]  /*c650*/  IMAD.U32 R11, RZ, RZ, UR5 ;  /* 0x00000005ff0b7e24 */ /* 0x000fc4000f8e00ff */
[----:B------:R-:W-:Y:S02]  /*c660*/  IMAD.MOV.U32 R12, RZ, RZ, 0x1 ;  /* 0x00000001ff0c7424 */ /* 0x000fe400078e00ff */
[----:B------:R-:W-:-:S07]  /*c670*/  IMAD.MOV.U32 R13, RZ, RZ, RZ ;  /* 0x000000ffff0d7224 */ /* 0x000fce00078e00ff */
[----:B------:R-:W-:-:S07]  /*c680*/  LEPC R20, `(.L_x_33) ;  /* 0x000000001014794e */ /* 0x000fce0000000000 */
[----:B-1----:R-:W-:Y:S05]  /*c690*/  CALL.ABS.NOINC R2 ;  /* 0x0000000002007343 */ /* 0x002fea0003c00000 */
.L_x_33:
[----:B------:R-:W4:Y:S02]  /*c6a0*/  LDL R2, [R1+0x4] ;  /* 0x0000040001027983 */ /* 0x000f240000100800 */
[----:B----4-:R-:W-:-:S04]  /*c6b0*/  IADD3 R0, R2, 0x400, RZ ;  /* 0x0000040002007810 */ /* 0x010fc80007ffe0ff */
[----:B------:R-:W-:-:S13]  /*c6c0*/  LOP3.LUT P0, RZ, R0, 0x3ff, RZ, 0xc0, !PT ;  /* 0x000003ff00ff7812 */ /* 0x000fda000780c0ff */
[----:B------:R-:W-:Y:S05]  /*c6d0*/  @!P0 BRA `(.L_x_34) ;  /* 0x0000000000808947 */ /* 0x000fea0003800000 */
[----:B------:R-:W-:Y:S01]  /*c6e0*/  MOV R0, 0x0 ;  /* 0x0000000000007802 */ /* 0x000fe20000000f00 */
[----:B------:R-:W-:Y:S01]  /*c6f0*/  ULDC.64 UR6, c[0x4][0xa8] ;  /* 0x01002a0000067ab9 */ /* 0x000fe20000000a00 */
[----:B------:R-:W-:Y:S01]  /*c700*/  ULDC.64 UR8, c[0x4][0xb0] ;  /* 0x01002c0000087ab9 */ /* 0x000fe20000000a00 */
[----:B------:R-:W-:Y:S01]  /*c710*/  ULDC.64 UR4, c[0x4][0x10] ;  /* 0x0100040000047ab9 */ /* 0x000fe20000000a00 */
[----:B------:R1:W2:Y:S01]  /*c720*/  LDC.64 R2, c[0x4][R0] ;  /* 0x0100000000027b82 */ /* 0x0002a20000000a00 */
[----:B------:R-:W-:Y:S01]  /*c730*/  IMAD.U32 R4, RZ, RZ, UR6 ;  /* 0x00000006ff047e24 */ /* 0x000fe2000f8e00ff */
[----:B------:R-:W-:Y:S01]  /*c740*/  MOV R6, UR8 ;  /* 0x0000000800067c02 */ /* 0x000fe20008000f00 */
[----:B------:R-:W-:Y:S01]  /*c750*/  IMAD.U32 R5, RZ, RZ, UR7 ;  /* 0x00000007ff057e24 */ /* 0x000fe2000f8e00ff */
[----:B------:R-:W-:Y:S01]  /*c760*/  MOV R11, UR5 ;  /* 0x00000005000b7c02 */ /* 0x000fe20008000f00 */
[----:B------:R-:W-:Y:S01]  /*c770*/  IMAD.U32 R7, RZ, RZ, UR9 ;  /* 0x00000009ff077e24 */ /* 0x000fe2000f8e00ff */
[----:B------:R-:W-:Y:S01]  /*c780*/  MOV R13, RZ ;  /* 0x000000ff000d7202 */ /* 0x000fe20000000f00 */
[----:B------:R-:W-:-:S02]  /*c790*/  IMAD.U32 R10, RZ, RZ, UR4 ;  /* 0x00000004ff0a7e24 */ /* 0x000fc4000f8e00ff */
[----:B------:R-:W-:Y:S02]  /*c7a0*/  IMAD.MOV.U32 R8, RZ, RZ, 0x70 ;  /* 0x00000070ff087424 */ /* 0x000fe400078e00ff */
[----:B-1----:R-:W-:-:S07]  /*c7b0*/  IMAD.MOV.U32 R12, RZ, RZ, 0x1 ;  /* 0x00000001ff0c7424 */ /* 0x002fce00078e00ff */
[----:B------:R-:W-:-:S07]  /*c7c0*/  LEPC R20, `(.L_x_35) ;  /* 0x000000001014794e */ /* 0x000fce0000000000 */
[----:B--2---:R-:W-:Y:S05]  /*c7d0*/  CALL.ABS.NOINC R2 ;  /* 0x0000000002007343 */ /* 0x004fea0003c00000 */
.L_x_35:
[----:B------:R-:W-:Y:S01]  /*c7e0*/  MOV R2, 0x0 ;  /* 0x0000000000027802 */ /* 0x000fe20000000f00 */
[----:B------:R-:W-:Y:S01]  /*c7f0*/  ULDC.64 UR6, c[0x4][0xa8] ;  /* 0x01002a0000067ab9 */ /* 0x000fe20000000a00 */
[----:B------:R-:W-:Y:S01]  /*c800*/  ULDC.64 UR8, c[0x4][0xb0] ;  /* 0x01002c0000087ab9 */ /* 0x000fe20000000a00 */
[----:B------:R-:W-:Y:S01]  /*c810*/  ULDC.64 UR4, c[0x4][0x18] ;  /* 0x0100060000047ab9 */ /* 0x000fe20000000a00 */
[----:B------:R-:W-:Y:S01]  /*c820*/  IMAD.U32 R4, RZ, RZ, UR6 ;  /* 0x00000006ff047e24 */ /* 0x000fe2000f8e00ff */
[----:B------:R-:W-:Y:S01]  /*c830*/  MOV R6, UR8 ;  /* 0x0000000800067c02 */ /* 0x000fe20008000f00 */
[----:B------:R-:W1:Y:S01]  /*c840*/  LDC.64 R2, c[0x4][R2] ;  /* 0x0100000002027b82 */ /* 0x000e620000000a00 */
[----:B------:R-:W-:Y:S01]  /*c850*/  IMAD.U32 R5, RZ, RZ, UR7 ;  /* 0x00000007ff057e24 */ /* 0x000fe2000f8e00ff */
[----:B------:R-:W-:Y:S01]  /*c860*/  MOV R11, UR5 ;  /* 0x00000005000b7c02 */ /* 0x000fe20008000f00 */
[----:B------:R-:W-:Y:S01]  /*c870*/  IMAD.U32 R7, RZ, RZ, UR9 ;  /* 0x00000009ff077e24 */ /* 0x000fe2000f8e00ff */
[----:B------:R-:W-:Y:S01]  /*c880*/  MOV R13, RZ ;  /* 0x000000ff000d7202 */ /* 0x000fe20000000f00 */
[----:B------:R-:W-:-:S02]  /*c890*/  IMAD.U32 R10, RZ, RZ, UR4 ;  /* 0x00000004ff0a7e24 */ /* 0x000fc4000f8e00ff */
[----:B------:R-:W-:Y:S02]  /*c8a0*/  IMAD.MOV.U32 R8, RZ, RZ, 0x70 ;  /* 0x00000070ff087424 */ /* 0x000fe400078e00ff */
[----:B------:R-:W-:-:S07]  /*c8b0*/  IMAD.MOV.U32 R12, RZ, RZ, 0x1 ;  /* 0x00000001ff0c7424 */ /* 0x000fce00078e00ff */
[----:B------:R-:W-:-:S07]  /*c8c0*/  LEPC R20, `(.L_x_34) ;  /* 0x000000001014794e */ /* 0x000fce0000000000 */
[----:B-1----:R-:W-:Y:S05]  /*c8d0*/  CALL.ABS.NOINC R2 ;  /* 0x0000000002007343 */ /* 0x002fea0003c00000 */
.L_x_34:
[----:B------:R-:W2:Y:S01]  /*c8e0*/  LDL R2, [R1] ;  /* 0x0000000001027983 */ /* 0x000ea20000100800 */
[----:B------:R-:W1:Y:S01]  /*c8f0*/  LDC R0, c[0x0][0x428] ;  /* 0x00010a00ff007b82 */ /* 0x000e620000000800 */
[----:B------:R-:W-:Y:S02]  /*c900*/  ULDC.64 UR4, c[0x0][0x9f8] ;  /* 0x00027e0000047ab9 */ /* 0x000fe40000000a00 */
[----:B------:R-:W3:Y:S01]  /*c910*/  LDL.LU R6, [R1+0x8] ;  /* 0x0000080001067983 */ /* 0x000ee20000300800 */
[----:B-1----:R-:W-:-:S03]  /*c920*/  ISETP.NE.AND P1, PT, R0, 0x1, PT ;  /* 0x000000010000780c */ /* 0x002fc60003f25270 */
[----:B------:R-:W4:Y:S01]  /*c930*/  LDL R5, [R1+0x10] ;  /* 0x0000100001057983 */ /* 0x000f220000100800 */
[----:B------:R-:W-:Y:S01]  /*c940*/  ISETP.NE.U32.AND P0, PT, RZ, UR4, PT ;  /* 0x00000004ff007c0c */ /* 0x000fe2000bf05070 */
[----:B------:R-:W-:Y:S01]  /*c950*/  ULDC.64 UR6, c[0x0][0x208] ;  /* 0x0000820000067ab9 */ /* 0x000fe20000000a00 */
[----:B------:R-:W-:Y:S01]  /*c960*/  ULDC UR4, c[0x0][0xda8] ;  /* 0x00036a0000047ab9 */ /* 0x000fe20000000800 */
[----:B------:R-:W1:Y:S01]  /*c970*/  S2R R7, SR_TID.X ;  /* 0x0000000000077919 */ /* 0x000e620000002100 */
[----:B------:R-:W-:-:S05]  /*c980*/  ISETP.NE.AND.EX P0, PT, RZ, UR5, PT, P0 ;  /* 0x00000005ff007c0c */ /* 0x000fca000bf05300 */
[----:B------:R-:W2:Y:S08]  /*c990*/  @P1 LDC R0, c[0x0][0x42c] ;  /* 0x00010b00ff001b82 */ /* 0x000eb00000000800 */
[----:B------:R-:W2:Y:S01]  /*c9a0*/  @P1 LDC R3, c[0x0][0x430] ;  /* 0x00010c00ff031b82 */ /* 0x000ea20000000800 */
[----:B-1----:R-:W-:Y:S01]  /*c9b0*/  LOP3.LUT R7, R7, 0x1f, RZ, 0xc0, !PT ;  /* 0x0000001f07077812 */ /* 0x002fe200078ec0ff */
[----:B--2---:R-:W-:-:S04]  /*c9c0*/  @P1 IMAD.HI.U32 R0, R2, R0, RZ ;  /* 0x0000000002001227 */ /* 0x004fc800078e00ff */
[----:B------:R-:W-:Y:S01]  /*c9d0*/  IMAD.MOV.U32 R4, RZ, RZ, R2 ;  /* 0x000000ffff047224 */ /* 0x000fe200078e0002 */
[----:B------:R-:W-:Y:S02]  /*c9e0*/  @P1 SHF.R.U32.HI R4, RZ, R3, R0 ;  /* 0x00000003ff041219 */ /* 0x000fe40000011600 */
[----:B------:R-:W1:Y:S01]  /*c9f0*/  @P0 LDC.64 R2, c[0x0][0x9f8] ;  /* 0x00027e00ff020b82 */ /* 0x000e620000000a00 */
[----:B------:R-:W-:Y:S01]  /*ca00*/  MOV R0, R19 ;  /* 0x0000001300007202 */ /* 0x000fe20000000f00 */
[----:B-1----:R-:W-:-:S05]  /*ca10*/  @P0 IMAD.WIDE R2, R19, 0x4, R2 ;  /* 0x0000000413020825 */ /* 0x002fca00078e0202 */
[----:B------:R1:W5:Y:S01]  /*ca20*/  @P0 LDG.E R0, desc[UR6][R2.64] ;  /* 0x0000000602000981 */ /* 0x000362000c1e1900 */
[----:B------:R-:W-:Y:S01]  /*ca30*/  ISETP.NE.AND P1, PT, R7, RZ, PT ;  /* 0x000000ff0700720c */ /* 0x000fe20003f25270 */
[----:B---3--:R-:W-:-:S03]  /*ca40*/  IMAD.MOV R8, RZ, RZ, -R6 ;  /* 0x000000ffff087224 */ /* 0x008fc600078e0a06 */
[----:B------:R-:W-:Y:S01]  /*ca50*/  PLOP3.LUT P2, PT, P1, PT, PT, 0x8, 0x0 ;  /* 0x000000000000781c */ /* 0x000fe20000f4e170 */
[----:B----4-:R-:W-:-:S05]  /*ca60*/  IMAD R8, R8, UR4, R5 ;  /* 0x0000000408087c24 */ /* 0x010fca000f8e0205 */
[----:B------:R-:W-:-:S03]  /*ca70*/  SHF.L.U32 R8, R8, 0x7, RZ ;  /* 0x0000000708087819 */ /* 0x000fc600000006ff */
[----:B------:R-:W-:-:S05]  /*ca80*/  VOTEU.ALL UP1, P1 ;  /* 0x00000000003f7886 */ /* 0x000fca0000820000 */
[----:B------:R-:W-:-:S04]  /*ca90*/  @!UP1 UIADD3 UR8, UP0, UR36, 0x270, URZ ;  /* 0x0000027024089890 */ /* 0x000fc8000ff1e03f */
[----:B------:R-:W-:-:S03]  /*caa0*/  @!UP1 UIADD3.X UR9, URZ, UR37, URZ, UP0, !UPT ;  /* 0x000000253f099290 */ /* 0x000fc600087fe43f */
[----:B-1----:R-:W-:-:S09]  /*cab0*/  VOTEU.ALL UP0, P1 ;  /* 0x00000000003f7886 */ /* 0x002fd20000800000 */
.L_x_36:
[----:B------:R-:W2:Y:S01]  /*cac0*/  LDL R2, [R1] ;  /* 0x0000000001027983 */ /* 0x000ea20000100800 */
[----:B------:R-:W-:Y:S02]  /*cad0*/  PLOP3.LUT P0, PT, P0, P2, PT, 0xa2, 0x0 ;  /* 0x000000000000781c */ /* 0x000fe40000705472 */
[----:B------:R-:W-:Y:S01]  /*cae0*/  @P2 R2UR P0, UR7, R19 ;  /* 0x00000000130722ca */ /* 0x000fe20000000000 */
[----:B------:R-:W-:-:S07]  /*caf0*/  UMOV UR4, URZ ;  /* 0x0000003f00047c82 */ /* 0x000fce0008000000 */
[----:B------:R-:W-:Y:S02]  /*cb00*/  PLOP3.LUT P0, PT, P0, P2, PT, 0xa2, 0x0 ;  /* 0x000000000000781c */ /* 0x000fe40000705472 */
[----:B--2---:R-:W-:-:S08]  /*cb10*/  @P2 R2UR.OR P0, UR6, R2 ;  /* 0x00000000020622ca */ /* 0x004fd00000100000 */
[----:B------:R-:W-:Y:S02]  /*cb20*/  PLOP3.LUT P0, PT, P0, P2, PT, 0xa2, 0x0 ;  /* 0x000000000000781c */ /* 0x000fe40000705472 */
[----:B------:R-:W-:-:S08]  /*cb30*/  @P2 R2UR.OR P0, UR5, R8 ;  /* 0x00000000080522ca */ /* 0x000fd00000100000 */
[----:B------:R-:W-:-:S05]  /*cb40*/  @P2 PLOP3.LUT P2, PT, P0, PT, PT, 0x80, 0x0 ;  /* 0x000000000000281c */ /* 0x000fca000074f070 */
[----:B------:R1:W-:Y:S08]  /*cb50*/  @!UP0 UTMAPF.L2.4D [UR4], [UR8] ;  /* 0x00000004080085b8 */ /* 0x0003f00008018000 */
[----:B-1----:R-:W-:Y:S05]  /*cb60*/  @P2 BRA.U.ANY `(.L_x_36) ;  /* 0xfffffffd00d42947 */ /* 0x002fea000393ffff */
[----:B------:R-:W-:Y:S01]  /*cb70*/  PLOP3.LUT P2, PT, P1, PT, PT, 0x8, 0x0 ;  /* 0x000000000000781c */ /* 0x000fe20000f4e170 */
[----:B------:R-:W-:Y:S01]  /*cb80*/  VOTEU.ALL UP0, P1 ;  /* 0x00000000003f7886 */ /* 0x000fe20000800000 */
[----:B------:R-:W-:-:S11]  /*cb90*/  UMOV UR4, 0x40 ;  /* 0x0000004000047882 */ /* 0x000fd60000000000 */
.L_x_37:
[----:B------:R-:W2:Y:S01]  /*cba0*/  LDL R2, [R1] ;  /* 0x0000000001027983 */ /* 0x000ea20000100800 */
[----:B------:R-:W-:Y:S02]  /*cbb0*/  PLOP3.LUT P0, PT, P0, P2, PT, 0xa2, 0x0 ;  /* 0x000000000000781c */ /* 0x000fe40000705472 */
[----:B------:R-:W-:-:S08]  /*cbc0*/  @P2 R2UR P0, UR7, R19 ;  /* 0x00000000130722ca */ /* 0x000fd00000000000 */
        /* <DEDUP_REMOVED lines=10> */
.L_x_38:
        /* <DEDUP_REMOVED lines=10> */
[----:B------:R-:W1:Y:S01]  /*cd10*/  LDC.64 R2, c[0x0][0x3f8] ;  /* 0x0000fe00ff027b82 */ /* 0x000e620000000a00 */
[----:B------:R-:W-:Y:S01]  /*cd20*/  UMOV UR4, 0xffffffff ;  /* 0xffffffff00047882 */ /* 0x000fe20000000000 */
[----:B-1----:R-:W-:-:S04]  /*cd30*/  ISETP.NE.U32.AND P0, PT, R2, RZ, PT ;  /* 0x000000ff0200720c */ /* 0x002fc80003f05070 */
[----:B------:R-:W-:-:S04]  /*cd40*/  ISETP.NE.AND.EX P0, PT, R3, RZ, PT, P0 ;  /* 0x000000ff0300720c */ /* 0x000fc80003f05300 */
[----:B-----5:R-:W-:Y:S01]  /*cd50*/  SEL R5, R0, RZ, !P0 ;  /* 0x000000ff00057207 */ /* 0x020fe20004000000 */
[----:B------:R-:W-:Y:S08]  /*cd60*/  BRA.DIV UR4, `(.L_x_39) ;  /* 0x0000002a04587947 */ /* 0x000ff0000b800000 */
.L_x_92:
[----:B------:R-:W2:Y:S01]  /*cd70*/  LDL R6, [R1+0xc] ;  /* 0x00000c0001067983 */ /* 0x000ea20000100800 */
[----:B------:R-:W-:Y:S01]  /*cd80*/  UMOV UR4, 0xffffffff ;  /* 0xffffffff00047882 */ /* 0x000fe20000000000 */
[----:B------:R-:W-:Y:S01]  /*cd90*/  SHF.R.S32.HI R11, RZ, 0x1f, R0 ;  /* 0x0000001fff0b7819 */ /* 0x000fe20000011400 */
[----:B--2---:R-:W-:Y:S01]  /*cda0*/  VIADD R10, R6, 0xffffffff ;  /* 0xffffffff060a7836 */ /* 0x004fe20000000000 */
[----:B------:R-:W-:Y:S06]  /*cdb0*/  BRA.DIV UR4, `(.L_x_40) ;  /* 0x0000002a04787947 */ /* 0x000fec000b800000 */
[----:B------:R-:W-:-:S13]  /*cdc0*/  ELECT P6, URZ, PT ;  /* 0x00000000003f782f */ /* 0x000fda00038c0000 */
.L_x_95:
[----:B------:R-:W-:Y:S05]  /*cdd0*/  @!P6 BRA `(.L_x_41) ;  /* 0x000000040018e947 */ /* 0x000fea0003800000 */
[----:B------:R-:W-:Y:S01]  /*cde0*/  MOV R18, R10 ;  /* 0x0000000a00127202 */ /* 0x000fe20000000f00 */
[----:B------:R-:W-:Y:S01]  /*cdf0*/  IMAD.MOV.U32 R5, RZ, RZ, R0 ;  /* 0x000000ffff057224 */ /* 0x000fe200078e0000 */
[----:B------:R-:W-:Y:S06]  /*ce00*/  @!P0 BRA `(.L_x_42) ;  /* 0x00000000004c8947 */ /* 0x000fec0003800000 */
[----:B------:R-:W1:Y:S01]  /*ce10*/  LDC R9, c[0x0][0x41c] ;  /* 0x00010700ff097b82 */ /* 0x000e620000000800 */
[----:B------:R-:W-:Y:S01]  /*ce20*/  MOV R5, R10 ;  /* 0x0000000a00057202 */ /* 0x000fe20000000f00 */
[----:B------:R-:W-:Y:S01]  /*ce30*/  ULDC.64 UR4, c[0x0][0x408] ;  /* 0x0001020000047ab9 */ /* 0x000fe20000000a00 */
[----:B------:R-:W-:Y:S01]  /*ce40*/  ULDC.64 UR6, c[0x0][0x208] ;  /* 0x0000820000067ab9 */ /* 0x000fe20000000a00 */
[----:B-1----:R-:W-:-:S13]  /*ce50*/  ISETP.NE.AND P1, PT, R9, 0x1, PT ;  /* 0x000000010900780c */ /* 0x002fda0003f25270 */
[----:B------:R-:W1:Y:S02]  /*ce60*/  @P1 LDC.64 R6, c[0x0][0x420] ;  /* 0x00010800ff061b82 */ /* 0x000e640000000a00 */
[----:B-1----:R-:W-:-:S05]  /*ce70*/  @P1 IMAD.HI.U32 R6, R10, R6, RZ ;  /* 0x000000060a061227 */ /* 0x002fca00078e00ff */
[----:B------:R-:W-:Y:S01]  /*ce80*/  @P1 SHF.R.U32.HI R5, RZ, R7, R6 ;  /* 0x00000007ff051219 */ /* 0x000fe20000011606 */
[----:B------:R-:W-:-:S03]  /*ce90*/  IMAD R6, R11, UR4, RZ ;  /* 0x000000040b067c24 */ /* 0x000fc6000f8e02ff */
[--C-:B------:R-:W-:Y:S01]  /*cea0*/  SHF.R.S32.HI R7, RZ, 0x1f, R5.reuse ;  /* 0x0000001fff077819 */ /* 0x100fe20000011405 */
[----:B------:R-:W-:-:S04]  /*ceb0*/  IMAD.MOV R18, RZ, RZ, -R5 ;  /* 0x000000ffff127224 */ /* 0x000fc800078e0a05 */
[----:B------:R-:W-:Y:S02]  /*cec0*/  IMAD R18, R9, R18, R10 ;  /* 0x0000001209127224 */ /* 0x000fe400078e020a */
[----:B------:R-:W-:Y:S01]  /*ced0*/  IMAD R9, R0, UR5, R6 ;  /* 0x0000000500097c24 */ /* 0x000fe2000f8e0206 */
[----:B------:R-:W-:-:S05]  /*cee0*/  MOV R6, R5 ;  /* 0x0000000500067202 */ /* 0x000fca0000000f00 */
[----:B------:R-:W-:-:S04]  /*cef0*/  IMAD.WIDE.U32 R6, R0, UR4, R6 ;  /* 0x0000000400067c25 */ /* 0x000fc8000f8e0006 */
[----:B------:R-:W-:Y:S01]  /*cf00*/  IMAD.IADD R5, R7, 0x1, R9 ;  /* 0x0000000107057824 */ /* 0x000fe200078e0209 */
[----:B------:R-:W-:-:S04]  /*cf10*/  LEA R12, P1, R6, R2, 0x2 ;  /* 0x00000002060c7211 */ /* 0x000fc800078210ff */
[----:B------:R-:W-:-:S05]  /*cf20*/  LEA.HI.X R13, R6, R3, R5, 0x2, P1 ;  /* 0x00000003060d7211 */ /* 0x000fca00008f1405 */
[----:B------:R1:W5:Y:S04]  /*cf30*/  LDG.E R5, desc[UR6][R12.64] ;  /* 0x000000060c057981 */ /* 0x000368000c1e1900 */
.L_x_42:
[----:B------:R-:W2:Y:S01]  /*cf40*/  S2R R7, SR_CgaCtaId ;  /* 0x0000000000077919 */ /* 0x000ea20000008800 */
[----:B------:R-:W-:-:S04]  /*cf50*/  MOV R6, 0x400 ;  /* 0x0000040000067802 */ /* 0x000fc80000000f00 */
[----:B--2---:R-:W-:Y:S02]  /*cf60*/  LEA R6, R7, R6, 0x18 ;  /* 0x0000000607067211 */ /* 0x004fe400078ec0ff */
[----:B------:R-:W-:Y:S02]  /*cf70*/  SHF.L.U32 R7, R17, 0x1f, RZ ;  /* 0x0000001f11077819 */ /* 0x000fe400000006ff */
[----:B------:R-:W-:-:S04]  /*cf80*/  LEA R6, R16, R6, 0x3 ;  /* 0x0000000610067211 */ /* 0x000fc800078e18ff */
[----:B------:R-:W2:Y:S02]  /*cf90*/  SYNCS.PHASECHK.TRANS64.TRYWAIT P1, [R6+URZ+0x36840], R7 ;  /* 0x03684007060075a7 */ /* 0x000ea4000802017f */
[----:B--2---:R-:W-:Y:S05]  /*cfa0*/  @!P1 BRA `(.L_x_43) ;  /* 0x00000028001c9947 */ /* 0x004fea0003800000 */
.L_x_96:
[----:B------:R-:W3:Y:S02]  /*cfb0*/  S2R R9, SR_TID.X ;  /* 0x0000000000097919 */ /* 0x000ee40000002100 */
[----:B---3--:R-:W-:-:S04]  /*cfc0*/  LOP3.LUT R9, R9, 0x7f, RZ, 0xc0, !PT ;  /* 0x0000007f09097812 */ /* 0x008fc800078ec0ff */
[----:B------:R-:W-:-:S13]  /*cfd0*/  ISETP.NE.AND P1, PT, R9, RZ, PT ;  /* 0x000000ff0900720c */ /* 0x000fda0003f25270 */
[----:B------:R-:W-:Y:S05]  /*cfe0*/  @P1 BRA `(.L_x_44) ;  /* 0x00000000001c1947 */ /* 0x000fea0003800000 */
[----:B------:R-:W3:Y:S01]  /*cff0*/  S2R R9, SR_TID.X ;  /* 0x0000000000097919 */ /* 0x000ee20000002100 */
[----:B--2---:R-:W-:-:S04]  /*d000*/  IMAD.MOV.U32 R7, RZ, RZ, 0xa800 ;  /* 0x0000a800ff077424 */ /* 0x004fc800078e00ff */
[----:B------:R4:W-:Y:S01]  /*d010*/  SYNCS.ARRIVE.TRANS64 RZ, [R6+URZ+0x36830], R7 ;  /* 0x0368300706ff79a7 */ /* 0x0009e2000800003f */
[----:B---3--:R-:W-:-:S04]  /*d020*/  LOP3.LUT R9, R9, 0x1f, RZ, 0xc0, !PT ;  /* 0x0000001f09097812 */ /* 0x008fc800078ec0ff */
[----:B------:R-:W-:-:S13]  /*d030*/  ISETP.NE.AND P1, PT, R9, RZ, PT ;  /* 0x000000ff0900720c */ /* 0x000fda0003f25270 */
[----:B----4-:R-:W-:Y:S05]  /*d040*/  @!P1 BRA `(.L_x_44) ;  /* 0x0000000000049947 */ /* 0x010fea0003800000 */
[----:B------:R-:W-:Y:S01]  /*d050*/  BPT.TRAP 0x1 ;  /* 0x000000040000795c */ /* 0x000fe20000300000 */
.L_x_44:
[----:B------:R-:W3:Y:S01]  /*d060*/  S2R R9, SR_CgaCtaId ;  /* 0x0000000000097919 */ /* 0x000ee20000008800 */
[----:B--2---:R-:W-:Y:S01]  /*d070*/  MOV R7, 0x400 ;  /* 0x0000040000077802 */ /* 0x004fe20000000f00 */
[----:B------:R-:W-:Y:S01]  /*d080*/  UIADD3 UR4, UP0, UR36, 0x370, URZ ;  /* 0x0000037024047890 */ /* 0x000fe2000ff1e03f */
[----:B------:R-:W-:Y:S01]  /*d090*/  R2UR UR9, R6 ;  /* 0x00000000060972ca */ /* 0x000fe200000e0000 */
[----:B------:R-:W-:Y:S01]  /*d0a0*/  UMOV UR10, URZ ;  /* 0x0000003f000a7c82 */ /* 0x000fe20008000000 */
[----:B------:R-:W-:Y:S01]  /*d0b0*/  R2UR UR11, R18 ;  /* 0x00000000120b72ca */ /* 0x000fe200000e0000 */
[----:B------:R-:W-:Y:S01]  /*d0c0*/  UIADD3.X UR5, URZ, UR37, URZ, UP0, !UPT ;  /* 0x000000253f057290 */ /* 0x000fe200087fe43f */
[----:B------:R-:W-:Y:S01]  /*d0d0*/  R2UR UR12, R4 ;  /* 0x00000000040c72ca */ /* 0x000fe200000e0000 */
[----:B------:R-:W-:Y:S01]  /*d0e0*/  UMOV UR6, 0x0 ;  /* 0x0000000000067882 */ /* 0x000fe20000000000 */
[----:B-----5:R-:W-:Y:S01]  /*d0f0*/  R2UR UR13, R5 ;  /* 0x00000000050d72ca */ /* 0x020fe200000e0000 */
[----:B------:R-:W-:Y:S01]  /*d100*/  UMOV UR7, 0x14f00000 ;  /* 0x14f0000000077882 */ /* 0x000fe20000000000 */
[----:B------:R-:W-:-:S05]  /*d110*/  UMOV UR16, 0x40 ;  /* 0x0000004000107882 */ /* 0x000fca0000000000 */
[----:B------:R-:W-:Y:S02]  /*d120*/  UIADD3 UR9, UR9, 0x36830, URZ ;  /* 0x0003683009097890 */ /* 0x000fe4000fffe03f */
[----:B------:R-:W-:Y:S01]  /*d130*/  UIMAD UR11, UR11, 0x70, URZ ;  /* 0x000000700b0b78a4 */ /* 0x000fe2000f8e023f */
[----:B---3--:R-:W-:-:S05]  /*d140*/  LEA R7, R9, R7, 0x18 ;  /* 0x0000000709077211 */ /* 0x008fca00078ec0ff */
[----:B------:R-:W-:-:S05]  /*d150*/  IMAD R6, R16, 0xa800, R7 ;  /* 0x0000a80010067824 */ /* 0x000fca00078e0207 */
[----:B------:R-:W-:-:S13]  /*d160*/  R2UR UR8, R6 ;  /* 0x00000000060872ca */ /* 0x000fda00000e0000 */
[----:B------:R-:W-:Y:S02]  /*d170*/  UIADD3 UR14, UR8, 0x21400, URZ ;  /* 0x00021400080e7890 */ /* 0x000fe4000fffe03f */
[----:B------:R-:W-:Y:S02]  /*d180*/  UIADD3 UR15, UR8, 0x24c00, URZ ;  /* 0x00024c00080f7890 */ /* 0x000fe4000fffe03f */
[----:B------:R-:W-:-:S03]  /*d190*/  UIADD3 UR17, UR8, 0x28400, URZ ;  /* 0x0002840008117890 */ /* 0x000fc6000fffe03f */
[----:B------:R-:W-:Y:S01]  /*d1a0*/  UMOV UR8, UR14 ;  /* 0x0000000e00087c82 */ /* 0x000fe20008000000 */
[----:B------:R-:W-:Y:S01]  /*d1b0*/  UMOV UR14, 0x80 ;  /* 0x00000080000e7882 */ /* 0x000fe20000000000 */
[----:B------:R2:W-:Y:S02]  /*d1c0*/  UTMALDG.4D [UR8], [UR4], desc[UR6] ;  /* 0x00000608040075b4 */ /* 0x0005e40008019000 */
[----:B--2---:R-:W-:Y:S01]  /*d1d0*/  UMOV UR8, UR15 ;  /* 0x0000000f00087c82 */ /* 0x004fe20008000000 */
[----:B------:R-:W-:Y:S02]  /*d1e0*/  UMOV UR10, UR16 ;  /* 0x00000010000a7c82 */ /* 0x000fe40008000000 */
[----:B------:R2:W-:Y:S02]  /*d1f0*/  UTMALDG.4D [UR8], [UR4], desc[UR6] ;  /* 0x00000608040075b4 */ /* 0x0005e40008019000 */
[----:B--2---:R-:W-:Y:S01]  /*d200*/  UMOV UR8, UR17 ;  /* 0x0000001100087c82 */ /* 0x004fe20008000000 */
[----:B------:R-:W-:-:S02]  /*d210*/  UMOV UR10, UR14 ;  /* 0x0000000e000a7c82 */ /* 0x000fc40008000000 */
[----:B------:R2:W-:Y:S02]  /*d220*/  UTMALDG.4D [UR8], [UR4], desc[UR6] ;  /* 0x00000608040075b4 */ /* 0x0005e40008019000 */
[----:B--2---:R-:W-:Y:S01]  /*d230*/  NOP ;  /* 0x0000000000007918 */ /* 0x004fe20000000000 */
.L_x_41:
[----:B------:R-:W2:Y:S04]  /*d240*/  LDL.LU R14, [R1] ;  /* 0x00000000010e7983 */ /* 0x000ea80000300800 */
[----:B-1----:R-:W3:Y:S01]  /*d250*/  LDL R13, [R1+0x18] ;  /* 0x00001800010d7983 */ /* 0x002ee20000100800 */
[----:B------:R-:W-:-:S03]  /*d260*/  MOV R9, 0x400 ;  /* 0x0000040000097802 */ /* 0x000fc60000000f00 */
[----:B------:R-:W4:Y:S01]  /*d270*/  LDL.LU R7, [R1+0x14] ;  /* 0x0000140001077983 */ /* 0x000f220000300800 */
[----:B------:R-:W1:Y:S01]  /*d280*/  S2R R12, SR_CgaCtaId ;  /* 0x00000000000c7919 */ /* 0x000e620000008800 */
[----:B------:R-:W-:Y:S05]  /*d290*/  WARPSYNC.ALL ;  /* 0x0000000000007948 */ /* 0x000fea0003800000 */
[----:B------:R-:W-:-:S13]  /*d2a0*/  ELECT P1, URZ, PT ;  /* 0x00000000003f782f */ /* 0x000fda0003820000 */
[----:B------:R-:W-:Y:S01]  /*d2b0*/  @P1 R2UR UR13, R19 ;  /* 0x00000000130d12ca */ /* 0x000fe200000e0000 */
[----:B------:R-:W-:Y:S01]  /*d2c0*/  UIADD3 UR4, UP0, UR36, 0x270, URZ ;  /* 0x0000027024047890 */ /* 0x000fe2000ff1e03f */
[----:B------:R-:W-:-:S03]  /*d2d0*/  @P1 R2UR UR11, R8 ;  /* 0x00000000080b12ca */ /* 0x000fc600000e0000 */
[----:B------:R-:W-:Y:S01]  /*d2e0*/  UIADD3.X UR5, URZ, UR37, URZ, UP0, !UPT ;  /* 0x000000253f057290 */ /* 0x000fe200087fe43f */
[----:B-1----:R-:W-:-:S04]  /*d2f0*/  LEA R9, R12, R9, 0x18 ;  /* 0x000000090c097211 */ /* 0x002fc800078ec0ff */
[----:B------:R-:W-:Y:S02]  /*d300*/  R2UR UR24, R9 ;  /* 0x00000000091872ca */ /* 0x000fe400000e0000 */
[----:B------:R-:W-:Y:S01]  /*d310*/  @P1 MOV R6, 0xc000 ;  /* 0x0000c00000061802 */ /* 0x000fe20000000f00 */
[----:B------:R-:W-:Y:S01]  /*d320*/  BAR.SYNC.DEFER_BLOCKING 0x8, 0x120 ;  /* 0x0204800000007b1d */ /* 0x000fe20000010000 */
[----:B------:R-:W-:-:S09]  /*d330*/  @P1 R2UR UR21, R19 ;  /* 0x00000000131512ca */ /* 0x000fd200000e0000 */
[----:B------:R-:W-:Y:S02]  /*d340*/  UIADD3 UR8, UR24, 0x15400, URZ ;  /* 0x0001540018087890 */ /* 0x000fe4000fffe03f */
[----:B------:R-:W-:Y:S01]  /*d350*/  UIADD3 UR9, UR24, 0x36800, URZ ;  /* 0x0003680018097890 */ /* 0x000fe2000fffe03f */
[----:B------:R-:W-:Y:S01]  /*d360*/  UMOV UR6, 0x0 ;  /* 0x0000000000067882 */ /* 0x000fe20000000000 */
[----:B------:R-:W-:Y:S01]  /*d370*/  UMOV UR7, 0x12f00000 ;  /* 0x12f0000000077882 */ /* 0x000fe20000000000 */
[----:B------:R-:W-:Y:S01]  /*d380*/  UMOV UR10, URZ ;  /* 0x0000003f000a7c82 */ /* 0x000fe20008000000 */
[----:B------:R-:W-:Y:S01]  /*d390*/  @P1 R2UR UR19, R8 ;  /* 0x00000000081312ca */ /* 0x000fe200000e0000 */
[----:B------:R-:W-:Y:S01]  /*d3a0*/  UIADD3 UR16, UR24, 0x19400, URZ ;  /* 0x0001940018107890 */ /* 0x000fe2000fffe03f */
[----:B------:R3:W-:Y:S01]  /*d3b0*/  @P1 SYNCS.ARRIVE.TRANS64 RZ, [R9+URZ+0x36800], R6 ;  /* 0x0368000609ff19a7 */ /* 0x0007e2000800003f */
[----:B------:R-:W-:Y:S01]  /*d3c0*/  UMOV UR14, 0x0 ;  /* 0x00000000000e7882 */ /* 0x000fe20000000000 */
[----:B------:R-:W-:Y:S01]  /*d3d0*/  UMOV UR15, 0x12f00000 ;  /* 0x12f00000000f7882 */ /* 0x000fe20000000000 */
[----:B------:R-:W-:Y:S01]  /*d3e0*/  UMOV UR18, 0x40 ;  /* 0x0000004000127882 */ /* 0x000fe20000000000 */
[----:B------:R-:W-:Y:S01]  /*d3f0*/  UMOV UR17, UR9 ;  /* 0x0000000900117c82 */ /* 0x000fe20008000000 */
[----:B------:R-:W-:Y:S01]  /*d400*/  UMOV UR22, 0x0 ;  /* 0x0000000000167882 */ /* 0x000fe20000000000 */
[----:B------:R-:W-:Y:S01]  /*d410*/  UMOV UR23, 0x12f00000 ;  /* 0x12f0000000177882 */ /* 0x000fe20000000000 */
[----:B------:R-:W-:Y:S01]  /*d420*/  BSSY B0, `(.L_x_45) ;  /* 0x0000010000007945 */ /* 0x000fe20003800000 */
[----:B--2---:R-:W-:-:S02]  /*d430*/  @P1 R2UR UR12, R14 ;  /* 0x000000000e0c12ca */ /* 0x004fc400000e0000 */
[----:B------:R-:W-:Y:S02]  /*d440*/  @P1 R2UR UR20, R14 ;  /* 0x000000000e1412ca */ /* 0x000fe400000e0000 */
[----:B---3--:R-:W-:-:S09]  /*d450*/  LOP3.LUT R6, R13, 0x1, RZ, 0xc, !PT ;  /* 0x000000010d067812 */ /* 0x008fd200078e0cff */
[----:B------:R1:W-:Y:S01]  /*d460*/  UTMALDG.4D [UR8], [UR4], desc[UR6] ;  /* 0x00000608040075b4 */ /* 0x0003e20008019000 */
[----:B------:R-:W-:Y:S01]  /*d470*/  SHF.L.U32 R6, R6, 0x1f, RZ ;  /* 0x0000001f06067819 */ /* 0x000fe200000006ff */
[----:B------:R2:W-:Y:S01]  /*d480*/  UTMALDG.4D [UR16], [UR4], desc[UR14] ;  /* 0x00000e10040075b4 */ /* 0x0005e20008019000 */
[----:B-1----:R-:W-:Y:S02]  /*d490*/  @P1 R2UR UR13, R19 ;  /* 0x00000000130d12ca */ /* 0x002fe400000e0000 */
[----:B------:R-:W-:Y:S02]  /*d4a0*/  @P1 R2UR UR12, R14 ;  /* 0x000000000e0c12ca */ /* 0x000fe400000e0000 */
[----:B------:R-:W-:Y:S01]  /*d4b0*/  @P1 R2UR UR11, R8 ;  /* 0x00000000080b12ca */ /* 0x000fe200000e0000 */
[----:B------:R-:W-:Y:S01]  /*d4c0*/  UIADD3 UR8, UR24, 0x1d400, URZ ;  /* 0x0001d40018087890 */ /* 0x000fe2000fffe03f */
[----:B------:R-:W-:-:S11]  /*d4d0*/  UMOV UR10, 0x80 ;  /* 0x00000080000a7882 */ /* 0x000fd60000000000 */
[----:B------:R2:W-:Y:S01]  /*d4e0*/  UTMALDG.4D [UR8], [UR4], desc[UR22] ;  /* 0x00001608040075b4 */ /* 0x0005e20008019000 */
[----:B------:R-:W1:Y:S01]  /*d4f0*/  SYNCS.PHASECHK.TRANS64.TRYWAIT P1, [R9+URZ+0x36820], R6 ;  /* 0x03682006090075a7 */ /* 0x000e62000802017f */
[----:B----4-:R-:W-:Y:S01]  /*d500*/  ISETP.GE.AND P2, PT, R7, 0x71, PT ;  /* 0x000000710700780c */ /* 0x010fe20003f46270 */
[----:B-12---:R-:W-:-:S12]  /*d510*/  @!P1 BRA `(.L_x_46) ;  /* 0x0000002000d49947 */ /* 0x006fd80003800000 */
.L_x_97:
[----:B------:R-:W-:Y:S05]  /*d520*/  BSYNC B0 ;  /* 0x0000000000007941 */ /* 0x000fea0003800000 */
.L_x_45:
[----:B------:R-:W-:Y:S05]  /*d530*/  @!P2 BRA `(.L_x_47) ;  /* 0x000000180008a947 */ /* 0x000fea0003800000 */
[----:B------:R-:W2:Y:S01]  /*d540*/  LDL R8, [R1+0xc] ;  /* 0x00000c0001087983 */ /* 0x000ea20000100800 */
[----:B-1----:R-:W-:Y:S01]  /*d550*/  MOV R7, 0x1 ;  /* 0x0000000100077802 */ /* 0x002fe20000000f00 */
[----:B--2---:R-:W-:-:S05]  /*d560*/  IMAD.MOV R12, RZ, RZ, -R8 ;  /* 0x000000ffff0c7224 */ /* 0x004fca00078e0a08 */
[----:B------:R-:W-:-:S05]  /*d570*/  VIADDMNMX R12, R12, R7, 0xffffffff, !PT ;  /* 0xffffffff0c0c7446 */ /* 0x000fca0007800107 */
[----:B------:R-:W-:-:S05]  /*d580*/  IMAD.IADD R6, R8, 0x1, R12 ;  /* 0x0000000108067824 */ /* 0x000fca00078e020c */
[----:B------:R-:W-:-:S04]  /*d590*/  LOP3.LUT R6, R6, 0x1, RZ, 0xc0, !PT ;  /* 0x0000000106067812 */ /* 0x000fc800078ec0ff */
[----:B------:R-:W-:Y:S02]  /*d5a0*/  ISETP.NE.U32.AND P1, PT, R6, 0x1, PT ;  /* 0x000000010600780c */ /* 0x000fe40003f25070 */
[----:B------:R-:W-:-:S11]  /*d5b0*/  IADD3 R6, R8, -0x2, RZ ;  /* 0xfffffffe08067810 */ /* 0x000fd60007ffe0ff */
[----:B------:R-:W-:Y:S05]  /*d5c0*/  @P1 BRA `(.L_x_48) ;  /* 0x0000000400fc1947 */ /* 0x000fea0003800000 */
[----:B------:R-:W-:Y:S01]  /*d5d0*/  VIADD R7, R16, 0x1 ;  /* 0x0000000110077836 */ /* 0x000fe20000000000 */
[----:B------:R-:W-:Y:S04]  /*d5e0*/  BSSY B0, `(.L_x_49) ;  /* 0x0000079000007945 */ /* 0x000fe80003800000 */
[----:B------:R-:W-:-:S04]  /*d5f0*/  ISETP.NE.AND P1, PT, R7, 0x2, PT ;  /* 0x000000020700780c */ /* 0x000fc80003f25270 */
[----:B------:R-:W-:Y:S02]  /*d600*/  SEL R13, RZ, 0x1, P1 ;  /* 0x00000001ff0d7807 */ /* 0x000fe40000800000 */
[----:B------:R-:W-:Y:S02]  /*d610*/  SEL R7, R7, RZ, P1 ;  /* 0x000000ff07077207 */ /* 0x000fe40000800000 */
[----:B------:R-:W-:Y:S01]  /*d620*/  LOP3.LUT R13, R17, R13, RZ, 0x3c, !PT ;  /* 0x0000000d110d7212 */ /* 0x000fe200078e3cff */
[----:B------:R-:W-:Y:S06]  /*d630*/  @!P6 BRA `(.L_x_50) ;  /* 0x0000000400cce947 */ /* 0x000fec0003800000 */
[----:B------:R-:W-:Y:S01]  /*d640*/  MOV R8, R5 ;  /* 0x0000000500087202 */ /* 0x000fe20000000f00 */
[----:B------:R-:W-:Y:S06]  /*d650*/  @!P0 BRA `(.L_x_51) ;  /* 0x0000000000488947 */ /* 0x000fec0003800000 */
[----:B------:R-:W1:Y:S01]  /*d660*/  LDC R15, c[0x0][0x41c] ;  /* 0x00010700ff0f7b82 */ /* 0x000e620000000800 */
[----:B------:R-:W-:Y:S01]  /*d670*/  ULDC.64 UR4, c[0x0][0x408] ;  /* 0x0001020000047ab9 */ /* 0x000fe20000000a00 */
[----:B------:R-:W-:Y:S01]  /*d680*/  ULDC.64 UR6, c[0x0][0x208] ;  /* 0x0000820000067ab9 */ /* 0x000fe20000000a00 */
[----:B-1----:R-:W-:-:S13]  /*d690*/  ISETP.NE.AND P1, PT, R15, 0x1, PT ;  /* 0x000000010f00780c */ /* 0x002fda0003f25270 */
[----:B------:R-:W1:Y:S02]  /*d6a0*/  @P1 LDC.64 R8, c[0x0][0x420] ;  /* 0x00010800ff081b82 */ /* 0x000e640000000a00 */
[----:B-1----:R-:W-:-:S04]  /*d6b0*/  @P1 IMAD.HI.U32 R14, R6, R8, RZ ;  /* 0x00000008060e1227 */ /* 0x002fc800078e00ff */
[----:B------:R-:W-:Y:S01]  /*d6c0*/  IMAD.MOV.U32 R8, RZ, RZ, R6 ;  /* 0x000000ffff087224 */ /* 0x000fe200078e0006 */
[----:B------:R-:W-:Y:S01]  /*d6d0*/  @P1 SHF.R.U32.HI R8, RZ, R9, R14 ;  /* 0x00000009ff081219 */ /* 0x000fe2000001160e */
[----:B------:R-:W-:-:S03]  /*d6e0*/  IMAD R14, R11, UR4, RZ ;  /* 0x000000040b0e7c24 */ /* 0x000fc6000f8e02ff */
[----:B------:R-:W-:Y:S01]  /*d6f0*/  IADD3 R9, -R8, RZ, RZ ;  /* 0x000000ff08097210 */ /* 0x000fe20007ffe1ff */
[----:B------:R-:W-:-:S04]  /*d700*/  IMAD R14, R0, UR5, R14 ;  /* 0x00000005000e7c24 */ /* 0x000fc8000f8e020e */
[----:B------:R-:W-:Y:S01]  /*d710*/  IMAD R6, R15, R9, R6 ;  /* 0x000000090f067224 */ /* 0x000fe200078e0206 */
[----:B------:R-:W-:-:S03]  /*d720*/  SHF.R.S32.HI R9, RZ, 0x1f, R8 ;  /* 0x0000001fff097819 */ /* 0x000fc60000011408 */
[----:B------:R-:W-:-:S04]  /*d730*/  IMAD.WIDE.U32 R8, R0, UR4, R8 ;  /* 0x0000000400087c25 */ /* 0x000fc8000f8e0008 */
[----:B------:R-:W-:Y:S01]  /*d740*/  IMAD.IADD R9, R14, 0x1, R9 ;  /* 0x000000010e097824 */ /* 0x000fe200078e0209 */
[----:B------:R-:W-:-:S04]  /*d750*/  LEA R2, P1, R8, R2, 0x2 ;  /* 0x0000000208027211 */ /* 0x000fc800078210ff */
[----:B------:R-:W-:-:S05]  /*d760*/  LEA.HI.X R3, R8, R3, R9, 0x2, P1 ;  /* 0x0000000308037211 */ /* 0x000fca00008f1409 */
[----:B------:R1:W5:Y:S04]  /*d770*/  LDG.E R8, desc[UR6][R2.64] ;  /* 0x0000000602087981 */ /* 0x000368000c1e1900 */
.L_x_51:
[----:B-1----:R-:W1:Y:S01]  /*d780*/  S2R R3, SR_CgaCtaId ;  /* 0x0000000000037919 */ /* 0x002e620000008800 */
[----:B------:R-:W-:-:S04]  /*d790*/  MOV R2, 0x400 ;  /* 0x0000040000027802 */ /* 0x000fc80000000f00 */
[----:B-1----:R-:W-:Y:S02]  /*d7a0*/  LEA R2, R3, R2, 0x18 ;  /* 0x0000000203027211 */ /* 0x002fe400078ec0ff */
[----:B------:R-:W-:Y:S02]  /*d7b0*/  SHF.L.U32 R3, R13, 0x1f, RZ ;  /* 0x0000001f0d037819 */ /* 0x000fe400000006ff */
[----:B------:R-:W-:-:S04]  /*d7c0*/  LEA R2, R7, R2, 0x3 ;  /* 0x0000000207027211 */ /* 0x000fc800078e18ff */
[----:B------:R-:W1:Y:S02]  /*d7d0*/  SYNCS.PHASECHK.TRANS64.TRYWAIT P1, [R2+URZ+0x36840], R3 ;  /* 0x03684003020075a7 */ /* 0x000e64000802017f */
[----:B-1----:R-:W-:Y:S05]  /*d7e0*/  @!P1 BRA `(.L_x_52) ;  /* 0x0000002000409947 */ /* 0x002fea0003800000 */
.L_x_98:
[----:B------:R-:W2:Y:S02]  /*d7f0*/  S2R R9, SR_TID.X ;  /* 0x0000000000097919 */ /* 0x000ea40000002100 */
[----:B--2---:R-:W-:-:S04]  /*d800*/  LOP3.LUT R9, R9, 0x7f, RZ, 0xc0, !PT ;  /* 0x0000007f09097812 */ /* 0x004fc800078ec0ff */
[----:B------:R-:W-:-:S13]  /*d810*/  ISETP.NE.AND P2, PT, R9, RZ, PT ;  /* 0x000000ff0900720c */ /* 0x000fda0003f45270 */
[----:B------:R-:W-:Y:S05]  /*d820*/  @P2 BRA `(.L_x_53) ;  /* 0x00000000001c2947 */ /* 0x000fea0003800000 */
[----:B------:R-:W2:Y:S01]  /*d830*/  S2R R9, SR_TID.X ;  /* 0x0000000000097919 */ /* 0x000ea20000002100 */
[----:B-1----:R-:W-:-:S04]  /*d840*/  IMAD.MOV.U32 R3, RZ, RZ, 0xa800 ;  /* 0x0000a800ff037424 */ /* 0x002fc800078e00ff */
[----:B------:R3:W-:Y:S01]  /*d850*/  SYNCS.ARRIVE.TRANS64 RZ, [R2+URZ+0x36830], R3 ;  /* 0x0368300302ff79a7 */ /* 0x0007e2000800003f */
[----:B--2---:R-:W-:-:S04]  /*d860*/  LOP3.LUT R9, R9, 0x1f, RZ, 0xc0, !PT ;  /* 0x0000001f09097812 */ /* 0x004fc800078ec0ff */
[----:B------:R-:W-:-:S13]  /*d870*/  ISETP.NE.AND P1, PT, R9, RZ, PT ;  /* 0x000000ff0900720c */ /* 0x000fda0003f25270 */
[----:B---3--:R-:W-:Y:S05]  /*d880*/  @!P1 BRA `(.L_x_53) ;  /* 0x0000000000049947 */ /* 0x008fea0003800000 */
[----:B------:R-:W-:Y:S01]  /*d890*/  BPT.TRAP 0x1 ;  /* 0x000000040000795c */ /* 0x000fe20000300000 */
.L_x_53:
[----:B------:R-:W2:Y:S01]  /*d8a0*/  S2R R14, SR_CgaCtaId ;  /* 0x00000000000e7919 */ /* 0x000ea20000008800 */
[----:B------:R-:W-:Y:S01]  /*d8b0*/  MOV R9, 0x400 ;  /* 0x0000040000097802 */ /* 0x000fe20000000f00 */
        /* <DEDUP_REMOVED lines=9> */
[----:B------:R-:W-:Y:S01]  /*d950*/  UMOV UR16, 0x40 ;  /* 0x0000004000107882 */ /* 0x000fe20000000000 */
[----:B------:R-:W-:Y:S01]  /*d960*/  UMOV UR17, 0x80 ;  /* 0x0000008000117882 */ /* 0x000fe20000000000 */
[----:B-1----:R-:W-:-:S03]  /*d970*/  SHF.L.U32 R3, R17, 0x1f, RZ ;  /* 0x0000001f11037819 */ /* 0x002fc600000006ff */
[----:B------:R-:W-:Y:S02]  /*d980*/  UIADD3 UR9, UR9, 0x36830, URZ ;  /* 0x0003683009097890 */ /* 0x000fe4000fffe03f */
[----:B------:R-:W-:Y:S01]  /*d990*/  UIMAD UR11, UR11, 0x70, URZ ;  /* 0x000000700b0b78a4 */ /* 0x000fe2000f8e023f */
[----:B--2---:R-:W-:-:S05]  /*d9a0*/  LEA R9, R14, R9, 0x18 ;  /* 0x000000090e097211 */ /* 0x004fca00078ec0ff */
[----:B------:R-:W-:-:S05]  /*d9b0*/  IMAD R2, R7, 0xa800, R9 ;  /* 0x0000a80007027824 */ /* 0x000fca00078e0209 */
[----:B------:R-:W-:Y:S02]  /*d9c0*/  R2UR UR14, R2 ;  /* 0x00000000020e72ca */ /* 0x000fe400000e0000 */
[----:B------:R-:W-:-:S05]  /*d9d0*/  IADD3 R2, R9, 0x36800, RZ ;  /* 0x0003680009027810 */ /* 0x000fca0007ffe0ff */
[----:B------:R-:W-:-:S06]  /*d9e0*/  IMAD R2, R16, 0x8, R2 ;  /* 0x0000000810027824 */ /* 0x000fcc00078e0202 */
[----:B------:R-:W-:Y:S02]  /*d9f0*/  UIADD3 UR8, UR14, 0x21400, URZ ;  /* 0x000214000e087890 */ /* 0x000fe4000fffe03f */
[----:B------:R-:W-:Y:S02]  /*da00*/  UIADD3 UR15, UR14, 0x24c00, URZ ;  /* 0x00024c000e0f7890 */ /* 0x000fe4000fffe03f */
[----:B------:R-:W-:-:S05]  /*da10*/  UIADD3 UR14, UR14, 0x28400, URZ ;  /* 0x000284000e0e7890 */ /* 0x000fca000fffe03f */
[----:B------:R1:W-:Y:S02]  /*da20*/  UTMALDG.4D [UR8], [UR4], desc[UR6] ;  /* 0x00000608040075b4 */ /* 0x0003e40008019000 */
[----:B-1----:R-:W-:Y:S01]  /*da30*/  UMOV UR8, UR15 ;  /* 0x0000000f00087c82 */ /* 0x002fe20008000000 */
[----:B------:R-:W-:Y:S02]  /*da40*/  UMOV UR10, UR16 ;  /* 0x00000010000a7c82 */ /* 0x000fe40008000000 */
[----:B------:R1:W-:Y:S02]  /*da50*/  UTMALDG.4D [UR8], [UR4], desc[UR6] ;  /* 0x00000608040075b4 */ /* 0x0003e40008019000 */
[----:B-1----:R-:W-:Y:S01]  /*da60*/  UMOV UR8, UR14 ;  /* 0x0000000e00087c82 */ /* 0x002fe20008000000 */
[----:B------:R-:W-:Y:S02]  /*da70*/  UMOV UR10, UR17 ;  /* 0x00000011000a7c82 */ /* 0x000fe40008000000 */
[----:B------:R1:W-:Y:S01]  /*da80*/  UTMALDG.4D [UR8], [UR4], desc[UR6] ;  /* 0x00000608040075b4 */ /* 0x0003e20008019000 */
[----:B------:R-:W2:Y:S02]  /*da90*/  SYNCS.PHASECHK.TRANS64.TRYWAIT P1, [R2+URZ+0x60], R3 ;  /* 0x00006003020075a7 */ /* 0x000ea4000802017f */
[----:B-12---:R-:W-:Y:S05]  /*daa0*/  @!P1 BRA `(.L_x_54) ;  /* 0x0000001c00a49947 */ /* 0x006fea0003800000 */
.L_x_99:
[----:B------:R-:W-:Y:S05]  /*dab0*/  @P2 BRA `(.L_x_55) ;  /* 0x00000000002c2947 */ /* 0x000fea0003800000 */
[----:B------:R-:W2:Y:S01]  /*dac0*/  S2R R9, SR_TID.X ;  /* 0x0000000000097919 */ /* 0x000ea20000002100 */
[----:B------:R-:W-:Y:S01]  /*dad0*/  MOV R14, 0x400 ;  /* 0x00000400000e7802 */ /* 0x000fe20000000f00 */
[----:B-1----:R-:W-:Y:S01]  /*dae0*/  IMAD.MOV.U32 R3, RZ, RZ, 0xa800 ;  /* 0x0000a800ff037424 */ /* 0x002fe200078e00ff */
[----:B------:R-:W1:Y:S01]  /*daf0*/  S2R R15, SR_CgaCtaId ;  /* 0x00000000000f7919 */ /* 0x000e620000008800 */
[----:B--2---:R-:W-:-:S04]  /*db00*/  LOP3.LUT R9, R9, 0x1f, RZ, 0xc0, !PT ;  /* 0x0000001f09097812 */ /* 0x004fc800078ec0ff */
[----:B------:R-:W-:Y:S02]  /*db10*/  ISETP.NE.AND P1, PT, R9, RZ, PT ;  /* 0x000000ff0900720c */ /* 0x000fe40003f25270 */
[----:B-1----:R-:W-:-:S04]  /*db20*/  LEA R14, R15, R14, 0x18 ;  /* 0x0000000e0f0e7211 */ /* 0x002fc800078ec0ff */
[----:B------:R-:W-:-:S04]  /*db30*/  LEA R2, R16, R14, 0x3 ;  /* 0x0000000e10027211 */ /* 0x000fc800078e18ff */
[----:B------:R2:W-:Y:S03]  /*db40*/  SYNCS.ARRIVE.TRANS64 RZ, [R2+URZ+0x36850], R3 ;  /* 0x0368500302ff79a7 */ /* 0x0005e6000800003f */
[----:B------:R-:W-:Y:S05]  /*db50*/  @!P1 BRA `(.L_x_55) ;  /* 0x0000000000049947 */ /* 0x000fea0003800000 */
[----:B------:R-:W-:Y:S01]  /*db60*/  BPT.TRAP 0x1 ;  /* 0x000000040000795c */ /* 0x000fe20000300000 */
.L_x_55:
[----:B------:R-:W3:Y:S01]  /*db70*/  S2R R9, SR_CgaCtaId ;  /* 0x0000000000097919 */ /* 0x000ee20000008800 */
[----:B-12---:R-:W-:Y:S01]  /*db80*/  MOV R3, 0x400 ;  /* 0x0000040000037802 */ /* 0x006fe20000000f00 */
[----:B------:R-:W-:Y:S01]  /*db90*/  UIADD3 UR4, UP0, UR36, 0x470, URZ ;  /* 0x0000047024047890 */ /* 0x000fe2000ff1e03f */
[----:B------:R-:W-:Y:S01]  /*dba0*/  R2UR UR11, R18 ;  /* 0x00000000120b72ca */ /* 0x000fe200000e0000 */
[----:B------:R-:W-:Y:S01]  /*dbb0*/  UMOV UR10, URZ ;  /* 0x0000003f000a7c82 */ /* 0x000fe20008000000 */
[----:B------:R-:W-:Y:S01]  /*dbc0*/  R2UR UR13, R5 ;  /* 0x00000000050d72ca */ /* 0x000fe200000e0000 */
[----:B------:R-:W-:Y:S01]  /*dbd0*/  UIADD3.X UR5, URZ, UR37, URZ, UP0, !UPT ;  /* 0x000000253f057290 */ /* 0x000fe200087fe43f */
[----:B------:R-:W-:Y:S01]  /*dbe0*/  R2UR UR12, R4 ;  /* 0x00000000040c72ca */ /* 0x000fe200000e0000 */
[----:B------:R-:W-:Y:S01]  /*dbf0*/  UMOV UR6, 0x0 ;  /* 0x0000000000067882 */ /* 0x000fe20000000000 */
[----:B------:R-:W-:Y:S01]  /*dc00*/  UMOV UR7, 0x14f00000 ;  /* 0x14f0000000077882 */ /* 0x000fe20000000000 */
[----:B------:R-:W-:Y:S01]  /*dc10*/  UMOV UR16, 0x40 ;  /* 0x0000004000107882 */ /* 0x000fe20000000000 */
[----:B------:R-:W-:Y:S01]  /*dc20*/  IMAD.MOV.U32 R5, RZ, RZ, R8 ;  /* 0x000000ffff057224 */ /* 0x000fe200078e0008 */
[----:B------:R-:W-:-:S04]  /*dc30*/  MOV R18, R6 ;  /* 0x0000000600127202 */ /* 0x000fc80000000f00 */
[----:B------:R-:W-:Y:S01]  /*dc40*/  UIMAD UR11, UR11, 0x70, URZ ;  /* 0x000000700b0b78a4 */ /* 0x000fe2000f8e023f */
[----:B---3--:R-:W-:-:S04]  /*dc50*/  LEA R3, R9, R3, 0x18 ;  /* 0x0000000309037211 */ /* 0x008fc800078ec0ff */
[----:B------:R-:W-:-:S04]  /*dc60*/  LEA R2, R16, R3, 0x3 ;  /* 0x0000000310027211 */ /* 0x000fc800078e18ff */
[----:B------:R-:W-:Y:S01]  /*dc70*/  R2UR UR9, R2 ;  /* 0x00000000020972ca */ /* 0x000fe200000e0000 */
[----:B------:R-:W-:-:S05]  /*dc80*/  IMAD R2, R16, 0xa800, R3 ;  /* 0x0000a80010027824 */ /* 0x000fca00078e0203 */
[----:B------:R-:W-:-:S07]  /*dc90*/  R2UR UR15, R2 ;  /* 0x00000000020f72ca */ /* 0x000fce00000e0000 */
[----:B------:R-:W-:-:S06]  /*dca0*/  UIADD3 UR9, UR9, 0x36850, URZ ;  /* 0x0003685009097890 */ /* 0x000fcc000fffe03f */
[----:B------:R-:W-:Y:S02]  /*dcb0*/  UIADD3 UR8, UR15, 0x400, URZ ;  /* 0x000004000f087890 */ /* 0x000fe4000fffe03f */
[----:B------:R-:W-:Y:S02]  /*dcc0*/  UIADD3 UR14, UR15, 0x3c00, URZ ;  /* 0x00003c000f0e7890 */ /* 0x000fe4000fffe03f */
[----:B------:R-:W-:-:S05]  /*dcd0*/  UIADD3 UR15, UR15, 0x7400, URZ ;  /* 0x000074000f0f7890 */ /* 0x000fca000fffe03f */
[----:B------:R1:W-:Y:S02]  /*dce0*/  UTMALDG.4D [UR8], [UR4], desc[UR6] ;  /* 0x00000608040075b4 */ /* 0x0003e40008019000 */
[----:B-1----:R-:W-:Y:S01]  /*dcf0*/  UMOV UR8, UR14 ;  /* 0x0000000e00087c82 */ /* 0x002fe20008000000 */
[----:B------:R-:W-:Y:S01]  /*dd00*/  UMOV UR10, UR16 ;  /* 0x00000010000a7c82 */ /* 0x000fe20008000000 */
[----:B------:R-:W-:Y:S01]  /*dd10*/  UMOV UR14, 0x80 ;  /* 0x00000080000e7882 */ /* 0x000fe20000000000 */
[----:B------:R1:W-:Y:S02]  /*dd20*/  UTMALDG.4D [UR8], [UR4], desc[UR6] ;  /* 0x00000608040075b4 */ /* 0x0003e40008019000 */
[----:B-1----:R-:W-:Y:S01]  /*dd30*/  UMOV UR8, UR15 ;  /* 0x0000000f00087c82 */ /* 0x002fe20008000000 */
[----:B------:R-:W-:Y:S02]  /*dd40*/  UMOV UR10, UR14 ;  /* 0x0000000e000a7c82 */ /* 0x000fe40008000000 */
[----:B------:R1:W-:Y:S02]  /*dd50*/  UTMALDG.4D [UR8], [UR4], desc[UR6] ;  /* 0x00000608040075b4 */ /* 0x0003e40008019000 */
[----:B-1----:R-:W-:Y:S01]  /*dd60*/  NOP ;  /* 0x0000000000007918 */ /* 0x002fe20000000000 */
.L_x_50:
[----:B------:R-:W-:Y:S05]  /*dd70*/  BSYNC B0 ;  /* 0x0000000000007941 */ /* 0x000fea0003800000 */
.L_x_49:
[----:B------:R-:W2:Y:S01]  /*dd80*/  LDL.LU R2, [R1+0xc] ;  /* 0x00000c0001027983 */ /* 0x000ea20000300800 */
[----:B------:R-:W-:Y:S01]  /*dd90*/  MOV R16, R7 ;  /* 0x0000000700107202 */ /* 0x000fe20000000f00 */
[----:B------:R-:W-:Y:S02]  /*dda0*/  IMAD.MOV.U32 R17, RZ, RZ, R13 ;  /* 0x000000ffff117224 */ /* 0x000fe400078e000d */
[----:B--2---:R-:W-:-:S07]  /*ddb0*/  VIADD R6, R2, 0xfffffffd ;  /* 0xfffffffd02067836 */ /* 0x004fce0000000000 */
.L_x_48:
[----:B------:R-:W-:Y:S01]  /*ddc0*/  IADD3 R3, -R12, RZ, RZ ;  /* 0x000000ff0c037210 */ /* 0x000fe20007ffe1ff */
[----:B------:R-:W-:Y:S03]  /*ddd0*/  BSSY B0, `(.L_x_47) ;  /* 0x00000f8000007945 */ /* 0x000fe60003800000 */
[----:B------:R-:W-:-:S13]  /*dde0*/  ISETP.NE.AND P1, PT, R10, R3, PT ;  /* 0x000000030a00720c */ /* 0x000fda0003f25270 */
[----:B------:R-:W-:Y:S05]  /*ddf0*/  @!P1 BRA `(.L_x_56) ;  /* 0x0000000c00d49947 */ /* 0x000fea0003800000 */
[----:B------:R-:W-:-:S07]  /*de00*/  IMAD.MOV.U32 R8, RZ, RZ, R5 ;  /* 0x000000ffff087224 */ /* 0x000fce00078e0005 */
.L_x_71:
[----:B------:R-:W-:Y:S01]  /*de10*/  IADD3 R7, R16, 0x1, RZ ;  /* 0x0000000110077810 */ /* 0x000fe20007ffe0ff */
[----:B------:R-:W-:Y:S03]  /*de20*/  BSSY B1, `(.L_x_57) ;  /* 0x0000076000017945 */ /* 0x000fe60003800000 */
[----:B------:R-:W-:-:S04]  /*de30*/  ISETP.NE.AND P1, PT, R7, 0x2, PT ;  /* 0x000000020700780c */ /* 0x000fc80003f25270 */
[----:B------:R-:W-:Y:S02]  /*de40*/  SEL R10, RZ, 0x1, P1 ;  /* 0x00000001ff0a7807 */ /* 0x000fe40000800000 */
[----:B------:R-:W-:Y:S02]  /*de50*/  SEL R7, R7, RZ, P1 ;  /* 0x000000ff07077207 */ /* 0x000fe40000800000 */
[----:B------:R-:W-:Y:S01]  /*de60*/  LOP3.LUT R10, R17, R10, RZ, 0x3c, !PT ;  /* 0x0000000a110a7212 */ /* 0x000fe200078e3cff */
[----:B------:R-:W-:Y:S06]  /*de70*/  @!P6 BRA `(.L_x_58) ;  /* 0x0000000400c0e947 */ /* 0x000fec0003800000 */
[----:B------:R-:W-:Y:S01]  /*de80*/  IMAD.MOV.U32 R12, RZ, RZ, R6 ;  /* 0x000000ffff0c7224 */ /* 0x000fe200078e0006 */
[----:B------:R-:W-:Y:S06]  /*de90*/  @!P0 BRA `(.L_x_59) ;  /* 0x00000000004c8947 */ /* 0x000fec0003800000 */
[----:B------:R-:W1:Y:S01]  /*dea0*/  LDC R9, c[0x0][0x41c] ;  /* 0x00010700ff097b82 */ /* 0x000e620000000800 */
[----:B------:R-:W-:Y:S01]  /*deb0*/  ULDC.64 UR4, c[0x0][0x408] ;  /* 0x0001020000047ab9 */ /* 0x000fe20000000a00 */
[----:B------:R-:W-:Y:S01]  /*dec0*/  ULDC.64 UR6, c[0x0][0x208] ;  /* 0x0000820000067ab9 */ /* 0x000fe20000000a00 */
[----:B------:R-:W-:-:S04]  /*ded0*/  IMAD R13, R11, UR4, RZ ;  /* 0x000000040b0d7c24 */ /* 0x000fc8000f8e02ff */
[----:B------:R-:W-:Y:S01]  /*dee0*/  IMAD R13, R0, UR5, R13 ;  /* 0x00000005000d7c24 */ /* 0x000fe2000f8e020d */
[----:B-1----:R-:W-:-:S13]  /*def0*/  ISETP.NE.AND P1, PT, R9, 0x1, PT ;  /* 0x000000010900780c */ /* 0x002fda0003f25270 */
[----:B------:R-:W1:Y:S02]  /*df00*/  @P1 LDC.64 R2, c[0x0][0x420] ;  /* 0x00010800ff021b82 */ /* 0x000e640000000a00 */
[----:B-1----:R-:W-:Y:S01]  /*df10*/  @P1 IMAD.HI.U32 R8, R6, R2, RZ ;  /* 0x0000000206081227 */ /* 0x002fe200078e00ff */
[----:B------:R-:W-:-:S04]  /*df20*/  MOV R2, R6 ;  /* 0x0000000600027202 */ /* 0x000fc80000000f00 */
[----:B------:R-:W-:-:S04]  /*df30*/  @P1 SHF.R.U32.HI R2, RZ, R3, R8 ;  /* 0x00000003ff021219 */ /* 0x000fc80000011608 */
[--C-:B------:R-:W-:Y:S01]  /*df40*/  SHF.R.S32.HI R3, RZ, 0x1f, R2.reuse ;  /* 0x0000001fff037819 */ /* 0x100fe20000011402 */
[----:B------:R-:W-:-:S04]  /*df50*/  IMAD.MOV R12, RZ, RZ, -R2 ;  /* 0x000000ffff0c7224 */ /* 0x000fc800078e0a02 */
[----:B------:R-:W-:Y:S02]  /*df60*/  IMAD R12, R9, R12, R6 ;  /* 0x0000000c090c7224 */ /* 0x000fe400078e0206 */
[----:B------:R-:W1:Y:S01]  /*df70*/  LDC.64 R8, c[0x0][0x3f8] ;  /* 0x0000fe00ff087b82 */ /* 0x000e620000000a00 */
[----:B------:R-:W-:-:S05]  /*df80*/  IMAD.WIDE.U32 R2, R0, UR4, R2 ;  /* 0x0000000400027c25 */ /* 0x000fca000f8e0002 */
[----:B------:R-:W-:Y:S02]  /*df90*/  IADD3 R13, R13, R3, RZ ;  /* 0x000000030d0d7210 */ /* 0x000fe40007ffe0ff */
[----:B-1----:R-:W-:-:S04]  /*dfa0*/  LEA R8, P1, R2, R8, 0x2 ;  /* 0x0000000802087211 */ /* 0x002fc800078210ff */
[----:B------:R-:W-:-:S05]  /*dfb0*/  LEA.HI.X R9, R2, R9, R13, 0x2, P1 ;  /* 0x0000000902097211 */ /* 0x000fca00008f140d */
[----:B------:R1:W5:Y:S04]  /*dfc0*/  LDG.E R8, desc[UR6][R8.64] ;  /* 0x0000000608087981 */ /* 0x000368000c1e1900 */
.L_x_59:
[----:B------:R-:W2:Y:S01]  /*dfd0*/  S2R R3, SR_CgaCtaId ;  /* 0x0000000000037919 */ /* 0x000ea20000008800 */
[----:B------:R-:W-:-:S04]  /*dfe0*/  MOV R2, 0x400 ;  /* 0x0000040000027802 */ /* 0x000fc80000000f00 */
[----:B--2---:R-:W-:Y:S02]  /*dff0*/  LEA R2, R3, R2, 0x18 ;  /* 0x0000000203027211 */ /* 0x004fe400078ec0ff */
[----:B------:R-:W-:-:S03]  /*e000*/  SHF.L.U32 R3, R10, 0x1f, RZ ;  /* 0x0000001f0a037819 */ /* 0x000fc600000006ff */
[----:B------:R-:W-:-:S04]  /*e010*/  IMAD R2, R7, 0x8, R2 ;  /* 0x0000000807027824 */ /* 0x000fc800078e0202 */
[----:B------:R-:W2:Y:S02]  /*e020*/  SYNCS.PHASECHK.TRANS64.TRYWAIT P1, [R2+URZ+0x36840], R3 ;  /* 0x03684003020075a7 */ /* 0x000ea4000802017f */
[----:B--2---:R-:W-:Y:S05]  /*e030*/  @!P1 BRA `(.L_x_60) ;  /* 0x0000001800549947 */ /* 0x004fea0003800000 */
.L_x_100:
[----:B-1----:R-:W1:Y:S02]  /*e040*/  S2R R9, SR_TID.X ;  /* 0x0000000000097919 */ /* 0x002e640000002100 */
[----:B-1----:R-:W-:-:S04]  /*e050*/  LOP3.LUT R9, R9, 0x7f, RZ, 0xc0, !PT ;  /* 0x0000007f09097812 */ /* 0x002fc800078ec0ff */
[----:B------:R-:W-:-:S13]  /*e060*/  ISETP.NE.AND P2, PT, R9, RZ, PT ;  /* 0x000000ff0900720c */ /* 0x000fda0003f45270 */
[----:B------:R-:W-:Y:S05]  /*e070*/  @P2 BRA `(.L_x_61) ;  /* 0x00000000001c2947 */ /* 0x000fea0003800000 */
[----:B------:R-:W1:Y:S01]  /*e080*/  S2R R9, SR_TID.X ;  /* 0x0000000000097919 */ /* 0x000e620000002100 */
[----:B--2---:R-:W-:-:S04]  /*e090*/  MOV R3, 0xa800 ;  /* 0x0000a80000037802 */ /* 0x004fc80000000f00 */
[----:B------:R3:W-:Y:S01]  /*e0a0*/  SYNCS.ARRIVE.TRANS64 RZ, [R2+URZ+0x36830], R3 ;  /* 0x0368300302ff79a7 */ /* 0x0007e2000800003f */
[----:B-1----:R-:W-:-:S04]  /*e0b0*/  LOP3.LUT R9, R9, 0x1f, RZ, 0xc0, !PT ;  /* 0x0000001f09097812 */ /* 0x002fc800078ec0ff */
[----:B------:R-:W-:-:S13]  /*e0c0*/  ISETP.NE.AND P1, PT, R9, RZ, PT ;  /* 0x000000ff0900720c */ /* 0x000fda0003f25270 */
[----:B---3--:R-:W-:Y:S05]  /*e0d0*/  @!P1 BRA `(.L_x_61) ;  /* 0x0000000000049947 */ /* 0x008fea0003800000 */
[----:B------:R-:W-:Y:S01]  /*e0e0*/  BPT.TRAP 0x1 ;  /* 0x000000040000795c */ /* 0x000fe20000300000 */
.L_x_61:
[----:B------:R-:W1:Y:S01]  /*e0f0*/  S2R R9, SR_CgaCtaId ;  /* 0x0000000000097919 */ /* 0x000e620000008800 */
        /* <DEDUP_REMOVED lines=12> */
[----:B------:R-:W-:-:S03]  /*e1c0*/  SHF.L.U32 R17, R17, 0x1f, RZ ;  /* 0x0000001f11117819 */ /* 0x000fc600000006ff */
[----:B------:R-:W-:Y:S02]  /*e1d0*/  UIADD3 UR9, UR9, 0x36830, URZ ;  /* 0x0003683009097890 */ /* 0x000fe4000fffe03f */
[----:B------:R-:W-:Y:S01]  /*e1e0*/  UIMAD UR11, UR11, 0x70, URZ ;  /* 0x000000700b0b78a4 */ /* 0x000fe2000f8e023f */
[----:B-1----:R-:W-:-:S05]  /*e1f0*/  LEA R3, R9, R3, 0x18 ;  /* 0x0000000309037211 */ /* 0x002fca00078ec0ff */
[----:B------:R-:W-:Y:S02]  /*e200*/  IMAD R2, R7, 0xa800, R3 ;  /* 0x0000a80007027824 */ /* 0x000fe400078e0203 */
[----:B------:R-:W-:-:S03]  /*e210*/  VIADD R3, R3, 0x36800 ;  /* 0x0003680003037836 */ /* 0x000fc60000000000 */
[----:B------:R-:W-:Y:S02]  /*e220*/  R2UR UR14, R2 ;  /* 0x00000000020e72ca */ /* 0x000fe400000e0000 */
[----:B------:R-:W-:-:S11]  /*e230*/  LEA R2, R16, R3, 0x3 ;  /* 0x0000000310027211 */ /* 0x000fd600078e18ff */
        /* <DEDUP_REMOVED lines=12> */
.L_x_101:
[----:B------:R-:W-:Y:S05]  /*e300*/  @P2 BRA `(.L_x_63) ;  /* 0x00000000001c2947 */ /* 0x000fea0003800000 */
[----:B------:R-:W2:Y:S01]  /*e310*/  S2R R9, SR_TID.X ;  /* 0x0000000000097919 */ /* 0x000ea20000002100 */
[----:B------:R-:W-:-:S04]  /*e320*/  IMAD.MOV.U32 R3, RZ, RZ, 0xa800 ;  /* 0x0000a800ff037424 */ /* 0x000fc800078e00ff */
[----:B------:R3:W-:Y:S01]  /*e330*/  SYNCS.ARRIVE.TRANS64 RZ, [R2+URZ+0x50], R3 ;  /* 0x0000500302ff79a7 */ /* 0x0007e2000800003f */
[----:B--2---:R-:W-:-:S04]  /*e340*/  LOP3.LUT R9, R9, 0x1f, RZ, 0xc0, !PT ;  /* 0x0000001f09097812 */ /* 0x004fc800078ec0ff */
[----:B------:R-:W-:-:S13]  /*e350*/  ISETP.NE.AND P1, PT, R9, RZ, PT ;  /* 0x000000ff0900720c */ /* 0x000fda0003f25270 */
[----:B---3--:R-:W-:Y:S05]  /*e360*/  @!P1 BRA `(.L_x_63) ;  /* 0x0000000000049947 */ /* 0x008fea0003800000 */
[----:B------:R-:W-:Y:S01]  /*e370*/  BPT.TRAP 0x1 ;  /* 0x000000040000795c */ /* 0x000fe20000300000 */
.L_x_63:
        /* <DEDUP_REMOVED lines=9> */
[----:B------:R-:W-:Y:S01]  /*e410*/  R2UR UR12, R4 ;  /* 0x00000000040c72ca */ /* 0x000fe200000e0000 */
[----:B------:R-:W-:Y:S01]  /*e420*/  UMOV UR7, 0x14f00000 ;  /* 0x14f0000000077882 */ /* 0x000fe20000000000 */
[----:B------:R-:W-:Y:S01]  /*e430*/  UMOV UR17, 0x40 ;  /* 0x0000004000117882 */ /* 0x000fe20000000000 */
[----:B------:R-:W-:Y:S01]  /*e440*/  MOV R18, R12 ;  /* 0x0000000c00127202 */ /* 0x000fe20000000f00 */
[----:B------:R-:W-:-:S03]  /*e450*/  IMAD.MOV.U32 R5, RZ, RZ, R8 ;  /* 0x000000ffff057224 */ /* 0x000fc600078e0008 */
[----:B------:R-:W-:Y:S02]  /*e460*/  UIMAD UR11, UR11, 0x70, URZ ;  /* 0x000000700b0b78a4 */ /* 0x000fe4000f8e023f */
[----:B------:R-:W-:Y:S01]  /*e470*/  UIADD3 UR9, UR9, 0x50, URZ ;  /* 0x0000005009097890 */ /* 0x000fe2000fffe03f */
[----:B--2---:R-:W-:-:S05]  /*e480*/  LEA R3, R9, R3, 0x18 ;  /* 0x0000000309037211 */ /* 0x004fca00078ec0ff */
        /* <DEDUP_REMOVED lines=15> */
.L_x_58:
[----:B------:R-:W-:Y:S05]  /*e580*/  BSYNC B1 ;  /* 0x0000000000017941 */ /* 0x000fea0003800000 */
.L_x_57:
[----:B------:R-:W-:Y:S01]  /*e590*/  IADD3 R16, R7, 0x1, RZ ;  /* 0x0000000107107810 */ /* 0x000fe20007ffe0ff */
[----:B------:R-:W-:Y:S03]  /*e5a0*/  BSSY B1, `(.L_x_64) ;  /* 0x0000077000017945 */ /* 0x000fe60003800000 */
[----:B------:R-:W-:-:S04]  /*e5b0*/  ISETP.NE.AND P1, PT, R16, 0x2, PT ;  /* 0x000000021000780c */ /* 0x000fc80003f25270 */
[----:B-1----:R-:W-:Y:S02]  /*e5c0*/  SEL R17, RZ, 0x1, P1 ;  /* 0x00000001ff117807 */ /* 0x002fe40000800000 */
[----:B------:R-:W-:Y:S02]  /*e5d0*/  SEL R16, R16, RZ, P1 ;  /* 0x000000ff10107207 */ /* 0x000fe40000800000 */
[----:B------:R-:W-:Y:S01]  /*e5e0*/  LOP3.LUT R17, R10, R17, RZ, 0x3c, !PT ;  /* 0x000000110a117212 */ /* 0x000fe200078e3cff */
[----:B------:R-:W-:Y:S06]  /*e5f0*/  @!P6 BRA `(.L_x_65) ;  /* 0x0000000400c4e947 */ /* 0x000fec0003800000 */
[----:B------:R-:W-:Y:S01]  /*e600*/  VIADD R12, R6, 0xffffffff ;  /* 0xffffffff060c7836 */ /* 0x000fe20000000000 */
        /* <DEDUP_REMOVED lines=10> */
[----:B------:R-:W-:-:S05]  /*e6b0*/  @P1 SHF.R.U32.HI R2, RZ, R3, R9 ;  /* 0x00000003ff021219 */ /* 0x000fca0000011609 */
[----:B------:R-:W-:-:S04]  /*e6c0*/  IMAD.MOV R3, RZ, RZ, -R2 ;  /* 0x000000ffff037224 */ /* 0x000fc800078e0a02 */
[----:B------:R-:W-:Y:S01]  /*e6d0*/  IMAD R12, R8, R3, R12 ;  /* 0x00000003080c7224 */ /* 0x000fe200078e020c */
[--C-:B------:R-:W-:Y:S01]  /*e6e0*/  SHF.R.S32.HI R3, RZ, 0x1f, R2.reuse ;  /* 0x0000001fff037819 */ /* 0x100fe20000011402 */
[----:B------:R-:W1:Y:S02]  /*e6f0*/  LDC.64 R8, c[0x0][0x3f8] ;  /* 0x0000fe00ff087b82 */ /* 0x000e640000000a00 */
[----:B------:R-:W-:-:S05]  /*e700*/  IMAD.WIDE.U32 R2, R0, UR4, R2 ;  /* 0x0000000400027c25 */ /* 0x000fca000f8e0002 */
[----:B------:R-:W-:Y:S02]  /*e710*/  IADD3 R13, R13, R3, RZ ;  /* 0x000000030d0d7210 */ /* 0x000fe40007ffe0ff */
[----:B-1----:R-:W-:-:S04]  /*e720*/  LEA R8, P1, R2, R8, 0x2 ;  /* 0x0000000802087211 */ /* 0x002fc800078210ff */
[----:B------:R-:W-:-:S05]  /*e730*/  LEA.HI.X R9, R2, R9, R13, 0x2, P1 ;  /* 0x0000000902097211 */ /* 0x000fca00008f140d */
[----:B------:R1:W5:Y:S04]  /*e740*/  LDG.E R8, desc[UR6][R8.64] ;  /* 0x0000000608087981 */ /* 0x000368000c1e1900 */
.L_x_66:
[----:B------:R-:W2:Y:S01]  /*e750*/  S2R R3, SR_CgaCtaId ;  /* 0x0000000000037919 */ /* 0x000ea20000008800 */
[----:B------:R-:W-:-:S04]  /*e760*/  MOV R2, 0x400 ;  /* 0x0000040000027802 */ /* 0x000fc80000000f00 */
[----:B--2---:R-:W-:Y:S02]  /*e770*/  LEA R2, R3, R2, 0x18 ;  /* 0x0000000203027211 */ /* 0x004fe400078ec0ff */
[----:B------:R-:W-:-:S03]  /*e780*/  SHF.L.U32 R3, R17, 0x1f, RZ ;  /* 0x0000001f11037819 */ /* 0x000fc600000006ff */
[----:B------:R-:W-:-:S04]  /*e790*/  IMAD R2, R16, 0x8, R2 ;  /* 0x0000000810027824 */ /* 0x000fc800078e0202 */
[----:B------:R-:W2:Y:S02]  /*e7a0*/  SYNCS.PHASECHK.TRANS64.TRYWAIT P1, [R2+URZ+0x36840], R3 ;  /* 0x03684003020075a7 */ /* 0x000ea4000802017f */
[----:B--2---:R-:W-:Y:S05]  /*e7b0*/  @!P1 BRA `(.L_x_67) ;  /* 0x00000010009c9947 */ /* 0x004fea0003800000 */
.L_x_102:
        /* <DEDUP_REMOVED lines=11> */
.L_x_68:
[----:B------:R-:W1:Y:S01]  /*e870*/  S2R R13, SR_CgaCtaId ;  /* 0x00000000000d7919 */ /* 0x000e620000008800 */
[----:B------:R-:W-:Y:S01]  /*e880*/  MOV R9, 0x400 ;  /* 0x0000040000097802 */ /* 0x000fe20000000f00 */
[----:B------:R-:W-:Y:S01]  /*e890*/  UIADD3 UR4, UP0, UR36, 0x370, URZ ;  /* 0x0000037024047890 */ /* 0x000fe2000ff1e03f */
[----:B------:R-:W-:Y:S01]  /*e8a0*/  R2UR UR11, R12 ;  /* 0x000000000c0b72ca */ /* 0x000fe200000e0000 */
[----:B------:R-:W-:Y:S01]  /*e8b0*/  UMOV UR10, URZ ;  /* 0x0000003f000a7c82 */ /* 0x000fe20008000000 */
[----:B------:R-:W-:Y:S01]  /*e8c0*/  R2UR UR12, R4 ;  /* 0x00000000040c72ca */ /* 0x000fe200000e0000 */
[----:B------:R-:W-:Y:S01]  /*e8d0*/  UIADD3.X UR5, URZ, UR37, URZ, UP0, !UPT ;  /* 0x000000253f057290 */ /* 0x000fe200087fe43f */
[----:B-----5:R-:W-:Y:S01]  /*e8e0*/  R2UR UR13, R8 ;  /* 0x00000000080d72ca */ /* 0x020fe200000e0000 */
[----:B------:R-:W-:Y:S01]  /*e8f0*/  UMOV UR6, 0x0 ;  /* 0x0000000000067882 */ /* 0x000fe20000000000 */
[----:B------:R-:W-:Y:S01]  /*e900*/  UMOV UR7, 0x14f00000 ;  /* 0x14f0000000077882 */ /* 0x000fe20000000000 */
[----:B------:R-:W-:Y:S01]  /*e910*/  UMOV UR17, 0x40 ;  /* 0x0000004000117882 */ /* 0x000fe20000000000 */
[----:B------:R-:W-:-:S05]  /*e920*/  UMOV UR18, 0x80 ;  /* 0x0000008000127882 */ /* 0x000fca0000000000 */
[----:B------:R-:W-:Y:S01]  /*e930*/  UIMAD UR11, UR11, 0x70, URZ ;  /* 0x000000700b0b78a4 */ /* 0x000fe2000f8e023f */
[----:B-1----:R-:W-:-:S05]  /*e940*/  LEA R9, R13, R9, 0x18 ;  /* 0x000000090d097211 */ /* 0x002fca00078ec0ff */
[----:B--2---:R-:W-:-:S05]  /*e950*/  VIADD R2, R9, 0x36800 ;  /* 0x0003680009027836 */ /* 0x004fca0000000000 */
[----:B------:R-:W-:Y:S01]  /*e960*/  LEA R3, R16, R2, 0x3 ;  /* 0x0000000210037211 */ /* 0x000fe200078e18ff */
[----:B------:R-:W-:-:S03]  /*e970*/  IMAD R2, R7, 0x8, R2 ;  /* 0x0000000807027824 */ /* 0x000fc600078e0202 */
[----:B------:R-:W-:Y:S01]  /*e980*/  R2UR UR9, R3 ;  /* 0x00000000030972ca */ /* 0x000fe200000e0000 */
[----:B------:R-:W-:-:S05]  /*e990*/  IMAD R3, R16, 0xa800, R9 ;  /* 0x0000a80010037824 */ /* 0x000fca00078e0209 */
[----:B------:R-:W-:Y:S02]  /*e9a0*/  R2UR UR8, R3 ;  /* 0x00000000030872ca */ /* 0x000fe400000e0000 */
[----:B------:R-:W-:-:S05]  /*e9b0*/  SHF.L.U32 R3, R10, 0x1f, RZ ;  /* 0x0000001f0a037819 */ /* 0x000fca00000006ff */
[----:B------:R-:W-:-:S06]  /*e9c0*/  UIADD3 UR9, UR9, 0x30, URZ ;  /* 0x0000003009097890 */ /* 0x000fcc000fffe03f */
[----:B------:R-:W-:Y:S02]  /*e9d0*/  UIADD3 UR14, UR8, 0x21400, URZ ;  /* 0x00021400080e7890 */ /* 0x000fe4000fffe03f */
[----:B------:R-:W-:Y:S02]  /*e9e0*/  UIADD3 UR15, UR8, 0x24c00, URZ ;  /* 0x00024c00080f7890 */ /* 0x000fe4000fffe03f */
[----:B------:R-:W-:-:S03]  /*e9f0*/  UIADD3 UR16, UR8, 0x28400, URZ ;  /* 0x0002840008107890 */ /* 0x000fc6000fffe03f */
[----:B------:R-:W-:Y:S02]  /*ea00*/  UMOV UR8, UR14 ;  /* 0x0000000e00087c82 */ /* 0x000fe40008000000 */
[----:B------:R1:W-:Y:S02]  /*ea10*/  UTMALDG.4D [UR8], [UR4], desc[UR6] ;  /* 0x00000608040075b4 */ /* 0x0003e40008019000 */
[----:B-1----:R-:W-:Y:S01]  /*ea20*/  UMOV UR8, UR15 ;  /* 0x0000000f00087c82 */ /* 0x002fe20008000000 */
[----:B------:R-:W-:Y:S02]  /*ea30*/  UMOV UR10, UR17 ;  /* 0x00000011000a7c82 */ /* 0x000fe40008000000 */
[----:B------:R1:W-:Y:S02]  /*ea40*/  UTMALDG.4D [UR8], [UR4], desc[UR6] ;  /* 0x00000608040075b4 */ /* 0x0003e40008019000 */
[----:B-1----:R-:W-:Y:S01]  /*ea50*/  UMOV UR8, UR16 ;  /* 0x0000001000087c82 */ /* 0x002fe20008000000 */
[----:B------:R-:W-:-:S02]  /*ea60*/  UMOV UR10, UR18 ;  /* 0x00000012000a7c82 */ /* 0x000fc40008000000 */
[----:B------:R1:W-:Y:S01]  /*ea70*/  UTMALDG.4D [UR8], [UR4], desc[UR6] ;  /* 0x00000608040075b4 */ /* 0x0003e20008019000 */
[----:B------:R-:W2:Y:S02]  /*ea80*/  SYNCS.PHASECHK.TRANS64.TRYWAIT P1, [R2+URZ+0x60], R3 ;  /* 0x00006003020075a7 */ /* 0x000ea4000802017f */
[----:B-12---:R-:W-:Y:S05]  /*ea90*/  @!P1 BRA `(.L_x_69) ;  /* 0x0000000c00f89947 */ /* 0x006fea0003800000 */
.L_x_103:
[----:B------:R-:W-:Y:S05]  /*eaa0*/  @P2 BRA `(.L_x_70) ;  /* 0x00000000001c2947 */ /* 0x000fea0003800000 */
[----:B------:R-:W2:Y:S01]  /*eab0*/  S2R R9, SR_TID.X ;  /* 0x0000000000097919 */ /* 0x000ea20000002100 */
[----:B-1----:R-:W-:-:S04]  /*eac0*/  MOV R3, 0xa800 ;  /* 0x0000a80000037802 */ /* 0x002fc80000000f00 */
[----:B------:R3:W-:Y:S01]  /*ead0*/  SYNCS.ARRIVE.TRANS64 RZ, [R2+URZ+0x50], R3 ;  /* 0x0000500302ff79a7 */ /* 0x0007e2000800003f */
[----:B--2---:R-:W-:-:S04]  /*eae0*/  LOP3.LUT R9, R9, 0x1f, RZ, 0xc0, !PT ;  /* 0x0000001f09097812 */ /* 0x004fc800078ec0ff */
[----:B------:R-:W-:-:S13]  /*eaf0*/  ISETP.NE.AND P1, PT, R9, RZ, PT ;  /* 0x000000ff0900720c */ /* 0x000fda0003f25270 */
[----:B---3--:R-:W-:Y:S05]  /*eb00*/  @!P1 BRA `(.L_x_70) ;  /* 0x0000000000049947 */ /* 0x008fea0003800000 */
[----:B------:R-:W-:Y:S01]  /*eb10*/  BPT.TRAP 0x1 ;  /* 0x000000040000795c */ /* 0x000fe20000300000 */
.L_x_70:
[----:B------:R-:W2:Y:S01]  /*eb20*/  S2R R9, SR_CgaCtaId ;  /* 0x0000000000097919 */ /* 0x000ea20000008800 */
[----:B-1----:R-:W-:Y:S01]  /*eb30*/  MOV R3, 0x400 ;  /* 0x0000040000037802 */ /* 0x002fe20000000f00 */
        /* <DEDUP_REMOVED lines=10> */
[----:B------:R-:W-:Y:S01]  /*ebe0*/  IMAD.MOV.U32 R18, RZ, RZ, R12 ;  /* 0x000000ffff127224 */ /* 0x000fe200078e000c */
[----:B------:R-:W-:-:S03]  /*ebf0*/  MOV R5, R8 ;  /* 0x0000000800057202 */ /* 0x000fc60000000f00 */
[----:B------:R-:W-:Y:S02]  /*ec00*/  UIMAD UR11, UR11, 0x70, URZ ;  /* 0x000000700b0b78a4 */ /* 0x000fe4000f8e023f */
[----:B------:R-:W-:Y:S01]  /*ec10*/  UIADD3 UR9, UR9, 0x50, URZ ;  /* 0x0000005009097890 */ /* 0x000fe2000fffe03f */
[----:B--2---:R-:W-:-:S05]  /*ec20*/  LEA R3, R9, R3, 0x18 ;  /* 0x0000000309037211 */ /* 0x004fca00078ec0ff */
[----:B------:R-:W-:-:S05]  /*ec30*/  IMAD R7, R7, 0xa800, R3 ;  /* 0x0000a80007077824 */ /* 0x000fca00078e0203 */
[----:B------:R-:W-:-:S13]  /*ec40*/  R2UR UR15, R7 ;  /* 0x00000000070f72ca */ /* 0x000fda00000e0000 */
        /* <DEDUP_REMOVED lines=12> */
.L_x_65:
[----:B------:R-:W-:Y:S05]  /*ed10*/  BSYNC B1 ;  /* 0x0000000000017941 */ /* 0x000fea0003800000 */
.L_x_64:
[C---:B------:R-:W-:Y:S01]  /*ed20*/  ISETP.GT.AND P1, PT, R6.reuse, 0x1, PT ;  /* 0x000000010600780c */ /* 0x040fe20003f24270 */
[----:B------:R-:W-:-:S12]  /*ed30*/  VIADD R6, R6, 0xfffffffe ;  /* 0xfffffffe06067836 */ /* 0x000fd80000000000 */
[----:B------:R-:W-:Y:S05]  /*ed40*/  @P1 BRA `(.L_x_71) ;  /* 0xfffffff000301947 */ /* 0x000fea000383ffff */
.L_x_56:
[----:B------:R-:W-:Y:S05]  /*ed50*/  BSYNC B0 ;  /* 0x0000000000007941 */ /* 0x000fea0003800000 */
.L_x_47:
[----:B------:R-:W-:Y:S04]  /*ed60*/  BSSY B0, `(.L_x_72) ;  /* 0x0000032000007945 */ /* 0x000fe80003800000 */
[----:B------:R-:W-:Y:S05]  /*ed70*/  @!P6 BRA `(.L_x_73) ;  /* 0x0000000000c0e947 */ /* 0x000fea0003800000 */
[----:B------:R-:W2:Y:S01]  /*ed80*/  S2R R3, SR_CgaCtaId ;  /* 0x0000000000037919 */ /* 0x000ea20000008800 */
[----:B------:R-:W-:Y:S01]  /*ed90*/  MOV R0, 0x400 ;  /* 0x0000040000007802 */ /* 0x000fe20000000f00 */
[----:B------:R-:W3:Y:S03]  /*eda0*/  S2R R2, SR_TID.X ;  /* 0x0000000000027919 */ /* 0x000ee60000002100 */
[----:B--2---:R-:W-:-:S04]  /*edb0*/  LEA R0, R3, R0, 0x18 ;  /* 0x0000000003007211 */ /* 0x004fc800078ec0ff */
[----:B------:R-:W-:Y:S02]  /*edc0*/  LEA R3, R16, R0, 0x3 ;  /* 0x0000000010037211 */ /* 0x000fe400078e18ff */
[----:B------:R-:W-:Y:S02]  /*edd0*/  SHF.L.U32 R0, R17, 0x1f, RZ ;  /* 0x0000001f11007819 */ /* 0x000fe400000006ff */
[----:B---3--:R-:W-:Y:S02]  /*ede0*/  LOP3.LUT R2, R2, 0x7f, RZ, 0xc0, !PT ;  /* 0x0000007f02027812 */ /* 0x008fe400078ec0ff */
[----:B------:R-:W2:Y:S02]  /*edf0*/  SYNCS.PHASECHK.TRANS64.TRYWAIT P0, [R3+URZ+0x36860], R0 ;  /* 0x03686000030075a7 */ /* 0x000ea4000800017f */
[----:B------:R-:W-:Y:S01]  /*ee00*/  ISETP.NE.AND P1, PT, R2, RZ, PT ;  /* 0x000000ff0200720c */ /* 0x000fe20003f25270 */
[----:B--2---:R-:W-:-:S12]  /*ee10*/  @!P0 BRA `(.L_x_74) ;  /* 0x0000000c002c8947 */ /* 0x004fd80003800000 */
.L_x_104:
        /* <DEDUP_REMOVED lines=8> */
.L_x_75:
        /* <DEDUP_REMOVED lines=30> */
.L_x_73:
[----:B------:R-:W-:Y:S05]  /*f080*/  BSYNC B0 ;  /* 0x0000000000007941 */ /* 0x000fea0003800000 */
.L_x_72:
[----:B------:R-:W2:Y:S01]  /*f090*/  LDL.LU R0, [R1+0x10] ;  /* 0x0000100001007983 */ /* 0x000ea20000300800 */
[----:B------:R-:W-:-:S03]  /*f0a0*/  ULDC UR4, c[0x0][0xda4] ;  /* 0x0003690000047ab9 */ /* 0x000fc60000000800 */
[----:B------:R-:W3:Y:S01]  /*f0b0*/  LDL.LU R2, [R1+0x18] ;  /* 0x0000180001027983 */ /* 0x000ee20000300800 */
[----:B------:R-:W-:-:S04]  /*f0c0*/  IADD3 R16, R16, 0x1, RZ ;  /* 0x0000000110107810 */ /* 0x000fc80007ffe0ff */
[----:B------:R-:W-:-:S04]  /*f0d0*/  ISETP.NE.AND P0, PT, R16, 0x2, PT ;  /* 0x000000021000780c */ /* 0x000fc80003f05270 */
[----:B------:R-:W-:Y:S01]  /*f0e0*/  SEL R16, R16, RZ, P0 ;  /* 0x000000ff10107207 */ /* 0x000fe20000000000 */
[----:B--2---:R-:W-:Y:S01]  /*f0f0*/  VIADD R0, R0, UR38 ;  /* 0x0000002600007c36 */ /* 0x004fe20008000000 */
[----:B---3--:R-:W-:-:S04]  /*f100*/  IADD3 R2, R2, 0x1, RZ ;  /* 0x0000000102027810 */ /* 0x008fc80007ffe0ff */
[----:B------:R2:W-:Y:S01]  /*f110*/  STL [R1+0x10], R0 ;  /* 0x0000100001007387 */ /* 0x0005e20000100800 */
[----:B------:R-:W-:-:S03]  /*f120*/  ISETP.GE.AND P1, PT, R0, UR4, PT ;  /* 0x0000000400007c0c */ /* 0x000fc6000bf26270 */
[----:B------:R3:W-:Y:S01]  /*f130*/  STL [R1+0x18], R2 ;  /* 0x0000180201007387 */ /* 0x0007e20000100800 */
[----:B--2---:R-:W-:-:S04]  /*f140*/  SEL R0, RZ, 0x1, P0 ;  /* 0x00000001ff007807 */ /* 0x004fc80000000000 */
[----:B------:R-:W-:-:S05]  /*f150*/  LOP3.LUT R17, R17, R0, RZ, 0x3c, !PT ;  /* 0x0000000011117212 */ /* 0x000fca00078e3cff */
[----:B---3--:R-:W-:Y:S05]  /*f160*/  @!P1 BRA `(.L_x_76) ;  /* 0xffffffd0006c9947 */ /* 0x008fea000383ffff */
[----:B------:R-:W-:-:S07]  /*f170*/  LOP3.LUT R2, R2, 0x1, RZ, 0xc, !PT ;  /* 0x0000000102027812 */ /* 0x000fce00078e0cff */
.L_x_32:
[----:B------:R-:W2:Y:S01]  /*f180*/  S2R R3, SR_CgaCtaId ;  /* 0x0000000000037919 */ /* 0x000ea20000008800 */
[----:B------:R-:W-:Y:S01]  /*f190*/  MOV R0, 0x400 ;  /* 0x0000040000007802 */ /* 0x000fe20000000f00 */
[----:B------:R-:W-:Y:S03]  /*f1a0*/  BSSY B0, `(.L_x_77) ;  /* 0x0000005000007945 */ /* 0x000fe60003800000 */
[----:B--2---:R-:W-:Y:S02]  /*f1b0*/  LEA R0, R3, R0, 0x18 ;  /* 0x0000000003007211 */ /* 0x004fe400078ec0ff */
[----:B------:R-:W-:-:S04]  /*f1c0*/  SHF.L.U32 R3, R2, 0x1f, RZ ;  /* 0x0000001f02037819 */ /* 0x000fc800000006ff */
[----:B------:R-:W2:Y:S02]  /*f1d0*/  SYNCS.PHASECHK.TRANS64.TRYWAIT P0, [R0+URZ+0x36820], R3 ;  /* 0x03682003000075a7 */ /* 0x000ea4000800017f */
[----:B--2---:R-:W-:Y:S05]  /*f1e0*/  @!P0 BRA `(.L_x_78) ;  /* 0x00000008004c8947 */ /* 0x004fea0003800000 */
.L_x_105:
[----:B------:R-:W-:Y:S05]  /*f1f0*/  BSYNC B0 ;  /* 0x0000000000007941 */ /* 0x000fea0003800000 */
.L_x_77:
[----:B------:R-:W-:-:S03]  /*f200*/  UMOV UR4, 0xffffffff ;  /* 0xffffffff00047882 */ /* 0x000fc60000000000 */
[----:B------:R-:W-:Y:S05]  /*f210*/  BRA.DIV UR4, `(.L_x_79) ;  /* 0x0000000a04547947 */ /* 0x000fea000b800000 */
[----:B------:R-:W3:Y:S02]  /*f220*/  S2R R2, SR_TID.X ;  /* 0x0000000000027919 */ /* 0x000ee40000002100 */
[----:B---3--:R-:W-:-:S04]  /*f230*/  SHF.R.U32.HI R2, RZ, 0x5, R2 ;  /* 0x00000005ff027819 */ /* 0x008fc80000011602 */
[----:B------:R-:W-:-:S05]  /*f240*/  LOP3.LUT R2, R2, 0x3, RZ, 0xc0, !PT ;  /* 0x0000000302027812 */ /* 0x000fca00078ec0ff */
[----:B------:R3:W4:Y:S02]  /*f250*/  SHFL.IDX PT, R14, R2, RZ, 0x1f ;  /* 0x00001fff020e7589 */ /* 0x00072400000e0000 */
.L_x_108:
[----:B----4-:R-:W-:Y:S01]  /*f260*/  ISETP.NE.AND P0, PT, R14, RZ, PT ;  /* 0x000000ff0e00720c */ /* 0x010fe20003f05270 */
[----:B------:R-:W-:-:S12]  /*f270*/  BSSY B0, `(.L_x_80) ;  /* 0x0000026000007945 */ /* 0x000fd80003800000 */
[----:B------:R-:W-:Y:S05]  /*f280*/  @P0 BRA `(.L_x_81) ;  /* 0x0000000000900947 */ /* 0x000fea0003800000 */
[----:B------:R-:W-:-:S03]  /*f290*/  UMOV UR4, 0xffffffff ;  /* 0xffffffff00047882 */ /* 0x000fc60000000000 */
[----:B------:R-:W-:Y:S05]  /*f2a0*/  BRA.DIV UR4, `(.L_x_82) ;  /* 0x0000000a04647947 */ /* 0x000fea000b800000 */
[----:B------:R-:W-:-:S13]  /*f2b0*/  ELECT P6, URZ, PT ;  /* 0x00000000003f782f */ /* 0x000fda00038c0000 */
.L_x_111:
[----:B------:R-:W-:Y:S05]  /*f2c0*/  @!P6 BRA `(.L_x_81) ;  /* 0x000000000080e947 */ /* 0x000fea0003800000 */
[----:B---3--:R-:W3:Y:S02]  /*f2d0*/  LDL R2, [R1+0x1c] ;  /* 0x00001c0001027983 */ /* 0x008ee40000100800 */
[----:B---3--:R-:W-:-:S13]  /*f2e0*/  R2UR UR4, R2 ;  /* 0x00000000020472ca */ /* 0x008fda00000e0000 */
[----:B------:R-:W-:-:S06]  /*f2f0*/  ULOP3.LUT UR4, UR4, 0x2, URZ, 0xfc, !UPT ;  /* 0x0000000204047892 */ /* 0x000fcc000f8efc3f */
[----:B------:R-:W-:-:S05]  /*f300*/  IMAD.U32 R2, RZ, RZ, UR4 ;  /* 0x00000004ff027e24 */ /* 0x000fca000f8e00ff */
[----:B------:R-:W-:-:S13]  /*f310*/  ISETP.NE.AND P2, PT, R2, 0x3, PT ;  /* 0x000000030200780c */ /* 0x000fda0003f45270 */
[----:B------:R-:W-:Y:S05]  /*f320*/  @!P2 BRA `(.L_x_83) ;  /* 0x000000000004a947 */ /* 0x000fea0003800000 */
[----:B------:R-:W-:Y:S01]  /*f330*/  BPT.TRAP 0x1 ;  /* 0x000000040000795c */ /* 0x000fe20000300000 */
.L_x_83:
[----:B--2---:R-:W-:Y:S02]  /*f340*/  IADD3 R3, R0, 0x36840, RZ ;  /* 0x0003684000037810 */ /* 0x004fe40007ffe0ff */
[----:B------:R-:W-:Y:S02]  /*f350*/  SHF.L.U32 R5, R17, 0x1f, RZ ;  /* 0x0000001f11057819 */ /* 0x000fe400000006ff */
[C---:B------:R-:W-:Y:S01]  /*f360*/  IADD3 R2, R16.reuse, 0x1, RZ ;  /* 0x0000000110027810 */ /* 0x040fe20007ffe0ff */
[----:B-1----:R-:W-:-:S03]  /*f370*/  IMAD R6, R16, 0x8, R3 ;  /* 0x0000000810067824 */ /* 0x002fc600078e0203 */
[----:B------:R-:W-:Y:S01]  /*f380*/  ISETP.NE.AND P1, PT, R2, 0x2, PT ;  /* 0x000000020200780c */ /* 0x000fe20003f25270 */
[----:B------:R-:W1:Y:S03]  /*f390*/  SYNCS.PHASECHK.TRANS64.TRYWAIT P0, [R6+URZ], R5 ;  /* 0x00000005060075a7 */ /* 0x000e66000800017f */
[----:B------:R-:W-:-:S04]  /*f3a0*/  SEL R4, RZ, 0x1, P1 ;  /* 0x00000001ff047807 */ /* 0x000fc80000800000 */
[----:B------:R-:W-:Y:S02]  /*f3b0*/  LOP3.LUT R17, R17, R4, RZ, 0x3c, !PT ;  /* 0x0000000411117212 */ /* 0x000fe400078e3cff */
[----:B------:R-:W-:Y:S02]  /*f3c0*/  SEL R4, R2, RZ, P1 ;  /* 0x000000ff02047207 */ /* 0x000fe40000800000 */
[----:B------:R-:W-:-:S03]  /*f3d0*/  SHF.L.U32 R2, R17, 0x1f, RZ ;  /* 0x0000001f11027819 */ /* 0x000fc600000006ff */
[----:B------:R-:W-:Y:S01]  /*f3e0*/  IMAD R3, R4, 0x8, R3 ;  /* 0x0000000804037824 */ /* 0x000fe200078e0203 */
[----:B-1----:R-:W-:Y:S06]  /*f3f0*/  @!P0 BRA `(.L_x_84) ;  /* 0x0000000800308947 */ /* 0x002fec0003800000 */
.L_x_112:
[----:B------:R-:W2:Y:S02]  /*f400*/  SYNCS.PHASECHK.TRANS64.TRYWAIT P0, [R3+URZ], R2 ;  /* 0x00000002030075a7 */ /* 0x000ea4000800017f */
[----:B--2---:R-:W-:Y:S05]  /*f410*/  @!P0 BRA `(.L_x_85) ;  /* 0x00000008003c8947 */ /* 0x004fea0003800000 */
.L_x_113:
[----:B------:R-:W-:Y:S05]  /*f420*/  @!P2 BRA `(.L_x_86) ;  /* 0x000000000004a947 */ /* 0x000fea0003800000 */
[----:B------:R-:W-:Y:S01]  /*f430*/  BPT.TRAP 0x1 ;  /* 0x000000040000795c */ /* 0x000fe20000300000 */
.L_x_86:
[----:B--2---:R-:W-:-:S05]  /*f440*/  IADD3 R3, R0, 0x36860, RZ ;  /* 0x0003686000037810 */ /* 0x004fca0007ffe0ff */
[----:B------:R-:W-:-:S04]  /*f450*/  IMAD R16, R16, 0x8, R3 ;  /* 0x0000000810107824 */ /* 0x000fc800078e0203 */
[----:B------:R-:W2:Y:S02]  /*f460*/  SYNCS.PHASECHK.TRANS64.TRYWAIT P0, [R16+URZ], R5 ;  /* 0x00000005100075a7 */ /* 0x000ea4000800017f */
[----:B--2---:R-:W-:Y:S05]  /*f470*/  @!P0 BRA `(.L_x_87) ;  /* 0x0000000800388947 */ /* 0x004fea0003800000 */
.L_x_114:
[----:B------:R-:W-:-:S07]  /*f480*/  LEA R3, R4, R3, 0x3 ;  /* 0x0000000304037211 */ /* 0x000fce00078e18ff */
.L_x_88:
[----:B---3--:R3:W4:Y:S02]  /*f490*/  SYNCS.PHASECHK.TRANS64.TRYWAIT P0, [R3+URZ], R2 ;  /* 0x00000002030075a7 */ /* 0x008724000800017f */
[----:B----4-:R-:W-:Y:S05]  /*f4a0*/  @!P0 NANOSLEEP.SYNCS 0x989680 ;  /* 0x009896800000895d */ /* 0x010fea0003900000 */
[----:B------:R-:W4:Y:S02]  /*f4b0*/  @!P0 SYNCS.PHASECHK.TRANS64 P0, [R3+URZ], R2 ;  /* 0x00000002030085a7 */ /* 0x000f24000800007f */
[----:B----4-:R-:W-:Y:S05]  /*f4c0*/  @!P0 BRA `(.L_x_88) ;  /* 0xfffffffc00f08947 */ /* 0x010fea000383ffff */
.L_x_81:
[----:B------:R-:W-:Y:S05]  /*f4d0*/  BSYNC B0 ;  /* 0x0000000000007941 */ /* 0x000fea0003800000 */
.L_x_80:
[----:B------:R-:W-:Y:S05]  /*f4e0*/  EXIT ;  /* 0x000000000000794d */ /* 0x000fea0003800000 */
.L_x_10:
[----:B------:R-:W-:-:S13]  /*f4f0*/  R2UR UR4, R2 ;  /* 0x00000000020472ca */ /* 0x000fda00000e0000 */
[----:B-1----:R-:W-:-:S04]  /*f500*/  IMAD.U32 R3, RZ, RZ, UR4 ;  /* 0x00000004ff037e24 */ /* 0x002fc8000f8e00ff */
[----:B------:R1:W2:Y:S03]  /*f510*/  SYNCS.PHASECHK.TRANS64.TRYWAIT P1, [R3+URZ+0x36800], R0 ;  /* 0x03680000030075a7 */ /* 0x0002a6000802017f */
[----:B--2---:R-:W-:Y:S05]  /*f520*/  @!P1 NANOSLEEP.SYNCS 0x989680 ;  /* 0x009896800000995d */ /* 0x004fea0003900000 */
[----:B------:R-:W2:Y:S02]  /*f530*/  @!P1 SYNCS.PHASECHK.TRANS64 P1, [R3+URZ+0x36800], R0 ;  /* 0x03680000030095a7 */ /* 0x000ea4000802007f */
[----:B--2---:R-:W-:Y:S05]  /*f540*/  @!P1 BRA `(.L_x_10) ;  /* 0xfffffffc00e89947 */ /* 0x004fea000383ffff */
[----:B------:R-:W-:Y:S05]  /*f550*/  BRA `(.L_x_89) ;  /* 0xffffff1c00247947 */ /* 0x000fea000383ffff */
.L_x_14:
[----:B--2---:R2:W3:Y:S02]  /*f560*/  SYNCS.PHASECHK.TRANS64.TRYWAIT P2, [R0+URZ+0x36830], R3 ;  /* 0x03683003000075a7 */ /* 0x0044e4000804017f */
[----:B---3--:R-:W-:Y:S05]  /*f570*/  @!P2 NANOSLEEP.SYNCS 0x989680 ;  /* 0x009896800000a95d */ /* 0x008fea0003900000 */
[----:B------:R-:W3:Y:S02]  /*f580*/  @!P2 SYNCS.PHASECHK.TRANS64 P2, [R0+URZ+0x36830], R3 ;  /* 0x036830030000a5a7 */ /* 0x000ee4000804007f */
[----:B---3--:R-:W-:Y:S05]  /*f590*/  @!P2 BRA `(.L_x_14) ;  /* 0xfffffffc00f0a947 */ /* 0x008fea000383ffff */
[----:B------:R-:W-:Y:S05]  /*f5a0*/  BRA `(.L_x_13) ;  /* 0xffffff1c00587947 */ /* 0x000fea000383ffff */
.L_x_19:
[----:B--2---:R-:W-:-:S04]  /*f5b0*/  MOV R9, UR60 ;  /* 0x0000003c00097c02 */ /* 0x004fc80008000f00 */
[----:B------:R2:W3:Y:S03]  /*f5c0*/  SYNCS.PHASECHK.TRANS64.TRYWAIT P2, [R9+URZ+0x36830], R6 ;  /* 0x03683006090075a7 */ /* 0x0004e6000804017f */
[----:B---3--:R-:W-:Y:S05]  /*f5d0*/  @!P2 NANOSLEEP.SYNCS 0x989680 ;  /* 0x009896800000a95d */ /* 0x008fea0003900000 */
[----:B------:R-:W3:Y:S02]  /*f5e0*/  @!P2 SYNCS.PHASECHK.TRANS64 P2, [R9+URZ+0x36830], R6 ;  /* 0x036830060900a5a7 */ /* 0x000ee4000804007f */
[----:B---3--:R-:W-:Y:S05]  /*f5f0*/  @!P2 BRA `(.L_x_19) ;  /* 0xfffffffc00eca947 */ /* 0x008fea000383ffff */
[----:B------:R-:W-:Y:S05]  /*f600*/  BRA `(.L_x_18) ;  /* 0xffffff6800b87947 */ /* 0x000fea000383ffff */
.L_x_23:
[----:B----4-:R-:W-:-:S04]  /*f610*/  IMAD.U32 R7, RZ, RZ, UR4 ;  /* 0x00000004ff077e24 */ /* 0x010fc8000f8e00ff */
[----:B------:R4:W1:Y:S03]  /*f620*/  SYNCS.PHASECHK.TRANS64.TRYWAIT P2, [R7+URZ+0x36850], R0 ;  /* 0x03685000070075a7 */ /* 0x000866000804017f */
[----:B-1----:R-:W-:Y:S05]  /*f630*/  @!P2 NANOSLEEP.SYNCS 0x989680 ;  /* 0x009896800000a95d */ /* 0x002fea0003900000 */
[----:B------:R-:W1:Y:S02]  /*f640*/  @!P2 SYNCS.PHASECHK.TRANS64 P2, [R7+URZ+0x36850], R0 ;  /* 0x036850000700a5a7 */ /* 0x000e64000804007f */
[----:B-1----:R-:W-:Y:S05]  /*f650*/  @!P2 BRA `(.L_x_23) ;  /* 0xfffffffc00eca947 */ /* 0x002fea000383ffff */
[----:B------:R-:W-:Y:S05]  /*f660*/  BRA `(.L_x_22) ;  /* 0xffffff9000187947 */ /* 0x000fea000383ffff */
.L_x_28:
[----:B--2---:R-:W-:-:S04]  /*f670*/  MOV R5, UR7 ;  /* 0x0000000700057c02 */ /* 0x004fc80008000f00 */
[----:B------:R2:W3:Y:S03]  /*f680*/  SYNCS.PHASECHK.TRANS64.TRYWAIT P0, [R5+URZ+0x36850], R0 ;  /* 0x03685000050075a7 */ /* 0x0004e6000800017f */
[----:B---3--:R-:W-:Y:S05]  /*f690*/  @!P0 NANOSLEEP.SYNCS 0x989680 ;  /* 0x009896800000895d */ /* 0x008fea0003900000 */
[----:B------:R-:W3:Y:S02]  /*f6a0*/  @!P0 SYNCS.PHASECHK.TRANS64 P0, [R5+URZ+0x36850], R0 ;  /* 0x03685000050085a7 */ /* 0x000ee4000800007f */
[----:B---3--:R-:W-:Y:S05]  /*f6b0*/  @!P0 BRA `(.L_x_28) ;  /* 0xfffffffc00ec8947 */ /* 0x008fea000383ffff */
[----:B------:R-:W-:Y:S05]  /*f6c0*/  BRA `(.L_x_27) ;  /* 0xffffffb000947947 */ /* 0x000fea000383ffff */
.L_x_39:
[----:B------:R-:W1:Y:S01]  /*f6d0*/  S2R R6, SR_TID.X ;  /* 0x0000000000067919 */ /* 0x000e620000002100 */
[----:B------:R-:W-:Y:S01]  /*f6e0*/  BSSY B0, `(.L_x_90) ;  /* 0x000000a000007945 */ /* 0x000fe20003800000 */
[----:B------:R-:W-:Y:S01]  /*f6f0*/  MOV R12, RZ ;  /* 0x000000ff000c7202 */ /* 0x000fe20000000f00 */
[----:B------:R-:W-:Y:S01]  /*f700*/  IMAD.MOV.U32 R11, RZ, RZ, 0x1f ;  /* 0x0000001fff0b7424 */ /* 0x000fe200078e00ff */
[----:B------:R-:W-:Y:S02]  /*f710*/  MOV R15, 0xffffffff ;  /* 0xffffffff000f7802 */ /* 0x000fe40000000f00 */
[----:B-1----:R-:W-:-:S04]  /*f720*/  SHF.R.U32.HI R6, RZ, 0x5, R6 ;  /* 0x00000005ff067819 */ /* 0x002fc80000011606 */
[----:B------:R-:W-:-:S05]  /*f730*/  LOP3.LUT R6, R6, 0x3, RZ, 0xc0, !PT ;  /* 0x0000000306067812 */ /* 0x000fca00078ec0ff */
[----:B------:R-:W-:-:S07]  /*f740*/  IMAD.MOV.U32 R13, RZ, RZ, R6 ;  /* 0x000000ffff0d7224 */ /* 0x000fce00078e0006 */
[----:B------:R-:W-:Y:S05]  /*f750*/  WARPSYNC.COLLECTIVE R15, `(.L_x_91) ;  /* 0x000000000f087348 */ /* 0x000fea0003c00000 */
[----:B------:R1:W2:Y:S02]  /*f760*/  SHFL.IDX P6, R14, R13, R12, R11 ;  /* 0x0000000c0d0e7389 */ /* 0x0002a400000c000b */
[----:B-12---:R-:W-:Y:S01]  /*f770*/  ENDCOLLECTIVE ;  /* 0x000000000000791b */ /* 0x006fe20003800000 */
.L_x_91:
[----:B------:R-:W-:Y:S05]  /*f780*/  BSYNC B0 ;  /* 0x0000000000007941 */ /* 0x000fea0003800000 */
.L_x_90:
[----:B------:R-:W-:Y:S05]  /*f790*/  BRA `(.L_x_92) ;  /* 0xffffffd400747947 */ /* 0x000fea000383ffff */
.L_x_40:
[----:B------:R-:W-:Y:S01]  /*f7a0*/  BSSY B0, `(.L_x_93) ;  /* 0x0000006000007945 */ /* 0x000fe20003800000 */
[----:B------:R-:W-:-:S07]  /*f7b0*/  IMAD.MOV.U32 R15, RZ, RZ, -0x1 ;  /* 0xffffffffff0f7424 */ /* 0x000fce00078e00ff */
[----:B------:R-:W-:Y:S05]  /*f7c0*/  WARPSYNC.COLLECTIVE R15, `(.L_x_94) ;  /* 0x000000000f0c7348 */ /* 0x000fea0003c00000 */
[----:B------:R-:W-:Y:S02]  /*f7d0*/  ELECT P6, UR62, PT ;  /* 0x00000000003e782f */ /* 0x000fe400038c0000 */
[----:B------:R-:W-:Y:S01]  /*f7e0*/  MOV R14, UR62 ;  /* 0x0000003e000e7c02 */ /* 0x000fe20008000f00 */
[----:B------:R-:W-:Y:S10]  /*f7f0*/  ENDCOLLECTIVE ;  /* 0x000000000000791b */ /* 0x000ff40003800000 */
.L_x_94:
[----:B------:R-:W-:Y:S05]  /*f800*/  BSYNC B0 ;  /* 0x0000000000007941 */ /* 0x000fea0003800000 */
.L_x_93:
[----:B------:R-:W-:Y:S05]  /*f810*/  BRA `(.L_x_95) ;  /* 0xffffffd4006c7947 */ /* 0x000fea000383ffff */
.L_x_43:
[----:B--2---:R2:W3:Y:S02]  /*f820*/  SYNCS.PHASECHK.TRANS64.TRYWAIT P1, [R6+URZ+0x36840], R7 ;  /* 0x03684007060075a7 */ /* 0x0044e4000802017f */
[----:B---3--:R-:W-:Y:S05]  /*f830*/  @!P1 NANOSLEEP.SYNCS 0x989680 ;  /* 0x009896800000995d */ /* 0x008fea0003900000 */
[----:B------:R-:W3:Y:S02]  /*f840*/  @!P1 SYNCS.PHASECHK.TRANS64 P1, [R6+URZ+0x36840], R7 ;  /* 0x03684007060095a7 */ /* 0x000ee4000802007f */
[----:B---3--:R-:W-:Y:S05]  /*f850*/  @!P1 BRA `(.L_x_43) ;  /* 0xfffffffc00f09947 */ /* 0x008fea000383ffff */
[----:B------:R-:W-:Y:S05]  /*f860*/  BRA `(.L_x_96) ;  /* 0xffffffd400d07947 */ /* 0x000fea000383ffff */
.L_x_46:
[----:B-1----:R-:W1:Y:S01]  /*f870*/  S2R R8, SR_CgaCtaId ;  /* 0x0000000000087919 */ /* 0x002e620000008800 */
[----:B------:R-:W-:-:S04]  /*f880*/  MOV R7, 0x400 ;  /* 0x0000040000077802 */ /* 0x000fc80000000f00 */
[----:B-1----:R-:W-:-:S04]  /*f890*/  LEA R7, R8, R7, 0x18 ;  /* 0x0000000708077211 */ /* 0x002fc800078ec0ff */
[----:B------:R1:W2:Y:S03]  /*f8a0*/  SYNCS.PHASECHK.TRANS64.TRYWAIT P1, [R7+URZ+0x36820], R6 ;  /* 0x03682006070075a7 */ /* 0x0002a6000802017f */
[----:B--2---:R-:W-:Y:S05]  /*f8b0*/  @!P1 NANOSLEEP.SYNCS 0x989680 ;  /* 0x009896800000995d */ /* 0x004fea0003900000 */
[----:B------:R-:W2:Y:S02]  /*f8c0*/  @!P1 SYNCS.PHASECHK.TRANS64 P1, [R7+URZ+0x36820], R6 ;  /* 0x03682006070095a7 */ /* 0x000ea4000802007f */
[----:B--2---:R-:W-:Y:S05]  /*f8d0*/  @!P1 BRA `(.L_x_46) ;  /* 0xfffffffc00e49947 */ /* 0x004fea000383ffff */
[----:B------:R-:W-:Y:S05]  /*f8e0*/  BRA `(.L_x_97) ;  /* 0xffffffdc000c7947 */ /* 0x000fea000383ffff */
.L_x_52:
[----:B-1----:R1:W2:Y:S02]  /*f8f0*/  SYNCS.PHASECHK.TRANS64.TRYWAIT P1, [R2+URZ+0x36840], R3 ;  /* 0x03684003020075a7 */ /* 0x0022a4000802017f */
[----:B--2---:R-:W-:Y:S05]  /*f900*/  @!P1 NANOSLEEP.SYNCS 0x989680 ;  /* 0x009896800000995d */ /* 0x004fea0003900000 */
[----:B------:R-:W2:Y:S02]  /*f910*/  @!P1 SYNCS.PHASECHK.TRANS64 P1, [R2+URZ+0x36840], R3 ;  /* 0x03684003020095a7 */ /* 0x000ea4000802007f */
[----:B--2---:R-:W-:Y:S05]  /*f920*/  @!P1 BRA `(.L_x_52) ;  /* 0xfffffffc00f09947 */ /* 0x004fea000383ffff */
[----:B------:R-:W-:Y:S05]  /*f930*/  BRA `(.L_x_98) ;  /* 0xffffffdc00ac7947 */ /* 0x000fea000383ffff */
.L_x_54:
[----:B-1----:R1:W2:Y:S02]  /*f940*/  SYNCS.PHASECHK.TRANS64.TRYWAIT P1, [R2+URZ+0x60], R3 ;  /* 0x00006003020075a7 */ /* 0x0022a4000802017f */
[----:B--2---:R-:W-:Y:S05]  /*f950*/  @!P1 NANOSLEEP.SYNCS 0x989680 ;  /* 0x009896800000995d */ /* 0x004fea0003900000 */
[----:B------:R-:W2:Y:S02]  /*f960*/  @!P1 SYNCS.PHASECHK.TRANS64 P1, [R2+URZ+0x60], R3 ;  /* 0x00006003020095a7 */ /* 0x000ea4000802007f */
[----:B--2---:R-:W-:Y:S05]  /*f970*/  @!P1 BRA `(.L_x_54) ;  /* 0xfffffffc00f09947 */ /* 0x004fea000383ffff */
[----:B------:R-:W-:Y:S05]  /*f980*/  BRA `(.L_x_99) ;  /* 0xffffffe000487947 */ /* 0x000fea000383ffff */
.L_x_60:
[----:B--2---:R2:W3:Y:S02]  /*f990*/  SYNCS.PHASECHK.TRANS64.TRYWAIT P1, [R2+URZ+0x36840], R3 ;  /* 0x03684003020075a7 */ /* 0x0044e4000802017f */
[----:B---3--:R-:W-:Y:S05]  /*f9a0*/  @!P1 NANOSLEEP.SYNCS 0x989680 ;  /* 0x009896800000995d */ /* 0x008fea0003900000 */
[----:B------:R-:W3:Y:S02]  /*f9b0*/  @!P1 SYNCS.PHASECHK.TRANS64 P1, [R2+URZ+0x36840], R3 ;  /* 0x03684003020095a7 */ /* 0x000ee4000802007f */
[----:B---3--:R-:W-:Y:S05]  /*f9c0*/  @!P1 BRA `(.L_x_60) ;  /* 0xfffffffc00f09947 */ /* 0x008fea000383ffff */
[----:B------:R-:W-:Y:S05]  /*f9d0*/  BRA `(.L_x_100) ;  /* 0xffffffe400987947 */ /* 0x000fea000383ffff */
.L_x_62:
[----:B-1----:R1:W2:Y:S02]  /*f9e0*/  SYNCS.PHASECHK.TRANS64.TRYWAIT P1, [R2+URZ+0x60], R17 ;  /* 0x00006011020075a7 */ /* 0x0022a4000802017f */
[----:B--2---:R-:W-:Y:S05]  /*f9f0*/  @!P1 NANOSLEEP.SYNCS 0x989680 ;  /* 0x009896800000995d */ /* 0x004fea0003900000 */
[----:B------:R-:W2:Y:S02]  /*fa00*/  @!P1 SYNCS.PHASECHK.TRANS64 P1, [R2+URZ+0x60], R17 ;  /* 0x00006011020095a7 */ /* 0x000ea4000802007f */
[----:B--2---:R-:W-:Y:S05]  /*fa10*/  @!P1 BRA `(.L_x_62) ;  /* 0xfffffffc00f09947 */ /* 0x004fea000383ffff */
[----:B------:R-:W-:Y:S05]  /*fa20*/  BRA `(.L_x_101) ;  /* 0xffffffe800347947 */ /* 0x000fea000383ffff */
.L_x_67:
[----:B--2---:R2:W3:Y:S02]  /*fa30*/  SYNCS.PHASECHK.TRANS64.TRYWAIT P1, [R2+URZ+0x36840], R3 ;  /* 0x03684003020075a7 */ /* 0x0044e4000802017f */
[----:B---3--:R-:W-:Y:S05]  /*fa40*/  @!P1 NANOSLEEP.SYNCS 0x989680 ;  /* 0x009896800000995d */ /* 0x008fea0003900000 */
[----:B------:R-:W3:Y:S02]  /*fa50*/  @!P1 SYNCS.PHASECHK.TRANS64 P1, [R2+URZ+0x36840], R3 ;  /* 0x03684003020095a7 */ /* 0x000ee4000802007f */
[----:B---3--:R-:W-:Y:S05]  /*fa60*/  @!P1 BRA `(.L_x_67) ;  /* 0xfffffffc00f09947 */ /* 0x008fea000383ffff */
[----:B------:R-:W-:Y:S05]  /*fa70*/  BRA `(.L_x_102) ;  /* 0xffffffec00507947 */ /* 0x000fea000383ffff */
.L_x_69:
[----:B-1----:R1:W2:Y:S02]  /*fa80*/  SYNCS.PHASECHK.TRANS64.TRYWAIT P1, [R2+URZ+0x60], R3 ;  /* 0x00006003020075a7 */ /* 0x0022a4000802017f */
[----:B--2---:R-:W-:Y:S05]  /*fa90*/  @!P1 NANOSLEEP.SYNCS 0x989680 ;  /* 0x009896800000995d */ /* 0x004fea0003900000 */
[----:B------:R-:W2:Y:S02]  /*faa0*/  @!P1 SYNCS.PHASECHK.TRANS64 P1, [R2+URZ+0x60], R3 ;  /* 0x00006003020095a7 */ /* 0x000ea4000802007f */
[----:B--2---:R-:W-:Y:S05]  /*fab0*/  @!P1 BRA `(.L_x_69) ;  /* 0xfffffffc00f09947 */ /* 0x004fea000383ffff */
[----:B------:R-:W-:Y:S05]  /*fac0*/  BRA `(.L_x_103) ;  /* 0xffffffec00f47947 */ /* 0x000fea000383ffff */
.L_x_74:
[----:B--2---:R2:W3:Y:S02]  /*fad0*/  SYNCS.PHASECHK.TRANS64.TRYWAIT P0, [R3+URZ+0x36860], R0 ;  /* 0x03686000030075a7 */ /* 0x0044e4000800017f */
[----:B---3--:R-:W-:Y:S05]  /*fae0*/  @!P0 NANOSLEEP.SYNCS 0x989680 ;  /* 0x009896800000895d */ /* 0x008fea0003900000 */
[----:B------:R-:W3:Y:S02]  /*faf0*/  @!P0 SYNCS.PHASECHK.TRANS64 P0, [R3+URZ+0x36860], R0 ;  /* 0x03686000030085a7 */ /* 0x000ee4000800007f */
[----:B---3--:R-:W-:Y:S05]  /*fb00*/  @!P0 BRA `(.L_x_74) ;  /* 0xfffffffc00f08947 */ /* 0x008fea000383ffff */
[----:B------:R-:W-:Y:S05]  /*fb10*/  BRA `(.L_x_104) ;  /* 0xfffffff000c07947 */ /* 0x000fea000383ffff */
.L_x_78:
[----:B--2---:R2:W3:Y:S02]  /*fb20*/  SYNCS.PHASECHK.TRANS64.TRYWAIT P0, [R0+URZ+0x36820], R3 ;  /* 0x03682003000075a7 */ /* 0x0044e4000800017f */
[----:B---3--:R-:W-:Y:S05]  /*fb30*/  @!P0 NANOSLEEP.SYNCS 0x989680 ;  /* 0x009896800000895d */ /* 0x008fea0003900000 */
[----:B------:R-:W3:Y:S02]  /*fb40*/  @!P0 SYNCS.PHASECHK.TRANS64 P0, [R0+URZ+0x36820], R3 ;  /* 0x03682003000085a7 */ /* 0x000ee4000800007f */
[----:B---3--:R-:W-:Y:S05]  /*fb50*/  @!P0 BRA `(.L_x_78) ;  /* 0xfffffffc00f08947 */ /* 0x008fea000383ffff */
[----:B------:R-:W-:Y:S05]  /*fb60*/  BRA `(.L_x_105) ;  /* 0xfffffff400a07947 */ /* 0x000fea000383ffff */
.L_x_79:
[----:B------:R-:W3:Y:S01]  /*fb70*/  S2R R2, SR_TID.X ;  /* 0x0000000000027919 */ /* 0x000ee20000002100 */
[----:B------:R-:W-:Y:S01]  /*fb80*/  BSSY B0, `(.L_x_106) ;  /* 0x000000a000007945 */ /* 0x000fe20003800000 */
[----:B------:R-:W-:Y:S01]  /*fb90*/  IMAD.MOV.U32 R12, RZ, RZ, RZ ;  /* 0x000000ffff0c7224 */ /* 0x000fe200078e00ff */
[----:B------:R-:W-:Y:S01]  /*fba0*/  MOV R11, 0x1f ;  /* 0x0000001f000b7802 */ /* 0x000fe20000000f00 */
[----:B------:R-:W-:Y:S01]  /*fbb0*/  IMAD.MOV.U32 R15, RZ, RZ, -0x1 ;  /* 0xffffffffff0f7424 */ /* 0x000fe200078e00ff */
[----:B---3--:R-:W-:-:S04]  /*fbc0*/  SHF.R.U32.HI R2, RZ, 0x5, R2 ;  /* 0x00000005ff027819 */ /* 0x008fc80000011602 */
[----:B------:R-:W-:-:S04]  /*fbd0*/  LOP3.LUT R2, R2, 0x3, RZ, 0xc0, !PT ;  /* 0x0000000302027812 */ /* 0x000fc800078ec0ff */
[----:B------:R-:W-:-:S07]  /*fbe0*/  MOV R13, R2 ;  /* 0x00000002000d7202 */ /* 0x000fce0000000f00 */
[----:B-12---:R-:W-:Y:S05]  /*fbf0*/  WARPSYNC.COLLECTIVE R15, `(.L_x_107) ;  /* 0x000000000f087348 */ /* 0x006fea0003c00000 */
[----:B------:R3:W4:Y:S02]  /*fc00*/  SHFL.IDX P6, R14, R13, R12, R11 ;  /* 0x0000000c0d0e7389 */ /* 0x00072400000c000b */
[----:B-1234-:R-:W-:Y:S01]  /*fc10*/  ENDCOLLECTIVE ;  /* 0x000000000000791b */ /* 0x01efe20003800000 */
.L_x_107:
[----:B------:R-:W-:Y:S05]  /*fc20*/  BSYNC B0 ;  /* 0x0000000000007941 */ /* 0x000fea0003800000 */
.L_x_106:
[----:B------:R-:W-:Y:S05]  /*fc30*/  BRA `(.L_x_108) ;  /* 0xfffffff400887947 */ /* 0x000fea000383ffff */
.L_x_82:
[----:B------:R-:W-:Y:S01]  /*fc40*/  BSSY B1, `(.L_x_109) ;  /* 0x0000006000017945 */ /* 0x000fe20003800000 */
[----:B------:R-:W-:-:S07]  /*fc50*/  MOV R15, 0xffffffff ;  /* 0xffffffff000f7802 */ /* 0x000fce0000000f00 */
[----:B-123--:R-:W-:Y:S05]  /*fc60*/  WARPSYNC.COLLECTIVE R15, `(.L_x_110) ;  /* 0x000000000f0c7348 */ /* 0x00efea0003c00000 */
[----:B------:R-:W-:Y:S02]  /*fc70*/  ELECT P6, UR62, PT ;  /* 0x00000000003e782f */ /* 0x000fe400038c0000 */
[----:B------:R-:W-:Y:S01]  /*fc80*/  MOV R14, UR62 ;  /* 0x0000003e000e7c02 */ /* 0x000fe20008000f00 */
[----:B-123--:R-:W-:Y:S10]  /*fc90*/  ENDCOLLECTIVE ;  /* 0x000000000000791b */ /* 0x00eff40003800000 */
.L_x_110:
[----:B------:R-:W-:Y:S05]  /*fca0*/  BSYNC B1 ;  /* 0x0000000000017941 */ /* 0x000fea0003800000 */
.L_x_109:
[----:B------:R-:W-:Y:S05]  /*fcb0*/  BRA `(.L_x_111) ;  /* 0xfffffff400807947 */ /* 0x000fea000383ffff */
.L_x_84:
[----:B-1----:R1:W2:Y:S02]  /*fcc0*/  SYNCS.PHASECHK.TRANS64.TRYWAIT P0, [R6+URZ], R5 ;  /* 0x00000005060075a7 */ /* 0x0022a4000800017f */
[----:B--2---:R-:W-:Y:S05]  /*fcd0*/  @!P0 NANOSLEEP.SYNCS 0x989680 ;  /* 0x009896800000895d */ /* 0x004fea0003900000 */
[----:B------:R-:W2:Y:S02]  /*fce0*/  @!P0 SYNCS.PHASECHK.TRANS64 P0, [R6+URZ], R5 ;  /* 0x00000005060085a7 */ /* 0x000ea4000800007f */
[----:B--2---:R-:W-:Y:S05]  /*fcf0*/  @!P0 BRA `(.L_x_84) ;  /* 0xfffffffc00f08947 */ /* 0x004fea000383ffff */
[----:B------:R-:W-:Y:S05]  /*fd00*/  BRA `(.L_x_112) ;  /* 0xfffffff400bc7947 */ /* 0x000fea000383ffff */
.L_x_85:
[----:B--2---:R2:W3:Y:S02]  /*fd10*/  SYNCS.PHASECHK.TRANS64.TRYWAIT P0, [R3+URZ], R2 ;  /* 0x00000002030075a7 */ /* 0x0044e4000800017f */
[----:B---3--:R-:W-:Y:S05]  /*fd20*/  @!P0 NANOSLEEP.SYNCS 0x989680 ;  /* 0x009896800000895d */ /* 0x008fea0003900000 */
[----:B------:R-:W3:Y:S02]  /*fd30*/  @!P0 SYNCS.PHASECHK.TRANS64 P0, [R3+URZ], R2 ;  /* 0x00000002030085a7 */ /* 0x000ee4000800007f */
[----:B---3--:R-:W-:Y:S05]  /*fd40*/  @!P0 BRA `(.L_x_85) ;  /* 0xfffffffc00f08947 */ /* 0x008fea000383ffff */
[----:B------:R-:W-:Y:S05]  /*fd50*/  BRA `(.L_x_113) ;  /* 0xfffffff400b07947 */ /* 0x000fea000383ffff */
.L_x_87:
[----:B--2---:R2:W3:Y:S02]  /*fd60*/  SYNCS.PHASECHK.TRANS64.TRYWAIT P0, [R16+URZ], R5 ;  /* 0x00000005100075a7 */ /* 0x0044e4000800017f */
[----:B---3--:R-:W-:Y:S05]  /*fd70*/  @!P0 NANOSLEEP.SYNCS 0x989680 ;  /* 0x009896800000895d */ /* 0x008fea0003900000 */
[----:B------:R-:W3:Y:S02]  /*fd80*/  @!P0 SYNCS.PHASECHK.TRANS64 P0, [R16+URZ], R5 ;  /* 0x00000005100085a7 */ /* 0x000ee4000800007f */
[----:B---3--:R-:W-:Y:S05]  /*fd90*/  @!P0 BRA `(.L_x_87) ;  /* 0xfffffffc00f08947 */ /* 0x008fea000383ffff */
[----:B------:R-:W-:Y:S05]  /*fda0*/  BRA `(.L_x_114) ;  /* 0xfffffff400b47947 */ /* 0x000fea000383ffff */
.L_x_115:
[----:B------:R-:W-:-:S00]  /*fdb0*/  BRA `(.L_x_115) ;  /* 0xfffffffc00fc7947 */ /* 0x000fc0000383ffff */
[----:B------:R-:W-:-:S00]  /*fdc0*/  NOP ;  /* 0x0000000000007918 */ /* 0x000fc00000000000 */
        /* <DEDUP_REMOVED lines=11> */
.L_x_2655:


//--------------------- .text._ZN7cutlass13device_kernelIN5flash11enable_sm90INS1_16FlashAttnFwdSm90INS1_25CollectiveMainloopFwdSm90ILi2EN4cute5tupleIJNS5_1CILi2EEENS7_ILi1EEES9_EEENS6_IJNS7_ILi128EEENS7_ILi112EEENS7_ILi192EEEEEELi192ENS_6half_tEfNS_4arch4Sm90ELb0ELb0ELb1ELb0ELb0ELb0ELb0ELb1ELb1ELb0ELb0ELb0EEENS1_21CollectiveEpilogueFwdINS6_IJSB_SD_SC_EEESA_SF_SH_Li256ELb0ELb0ELb0ELb0EEENS1_29StaticPersistentTileSchedulerILb0EEEEEEEEEvNT_6ParamsE --------------------------
	.section	.text._ZN7cutlass13device_kernelIN5flash11enable_sm90INS1_16FlashAttnFwdSm90INS1_25CollectiveMainloopFwdSm90ILi2EN4cute5tupleIJNS5_1CILi2EEENS7_ILi1EEES9_EEENS6_IJNS7_ILi128EEENS7_ILi112EEENS7_ILi192EEEEEELi192ENS_6half_tEfNS_4arch4Sm90ELb0ELb0ELb1ELb0ELb0ELb0ELb0ELb1ELb1ELb0ELb0ELb0EEENS1_21CollectiveEpilogueFwdINS6_IJSB_SD_SC_EEESA_SF_SH_Li256ELb0ELb0ELb0ELb0EEENS1_29StaticPersistentTileSchedulerILb0EEEEEEEEEvNT_6ParamsE,"ax",@progbits
	.align	128
.text._ZN7cutlass13device_kernelIN5flash11enable_sm90INS1_16FlashAttnFwdSm90INS1_25CollectiveMainloopFwdSm90ILi2EN4cute5tupleIJNS5_1CILi2EEENS7_ILi1EEES9_EEENS6_IJNS7_ILi128EEENS7_ILi112EEENS7_ILi192EEEEEELi192ENS_6half_tEfNS_4arch4Sm90ELb0ELb0ELb1ELb0ELb0ELb0ELb0ELb1ELb1ELb0ELb0ELb0EEENS1_21CollectiveEpilogueFwdINS6_IJSB_SD_SC_EEESA_SF_SH_Li256ELb0ELb0ELb0ELb0EEENS1_29StaticPersistentTileSchedulerILb0EEEEEEEEEvNT_6ParamsE:
        .type           _ZN7cutlass13device_kernelIN5flash11enable_sm90INS1_16FlashAttnFwdSm90INS1_25CollectiveMainloopFwdSm90ILi2EN4cute5tupleIJNS5_1CILi2EEENS7_ILi1EEES9_EEENS6_IJNS7_ILi128EEENS7_ILi112EEENS7_ILi192EEEEEELi192ENS_6half_tEfNS_4arch4Sm90ELb0ELb0ELb1ELb0ELb0ELb0ELb0ELb1ELb1ELb0ELb0ELb0EEENS1_21CollectiveEpilogueFwdINS6_IJSB_SD_SC_EEESA_SF_SH_Li256ELb0ELb0ELb0ELb0EEENS1_29StaticPersistentTileSchedulerILb0EEEEEEEEEvNT_6ParamsE,@function
        .size           _ZN7cutlass13device_kernelIN5flash11enable_sm90INS1_16FlashAttnFwdSm90INS1_25CollectiveMainloopFwdSm90ILi2EN4cute5tupleIJNS5_1CILi2EEENS7_ILi1EEES9_EEENS6_IJNS7_ILi128EEENS7_ILi112EEENS7_ILi192EEEEEELi192ENS_6half_tEfNS_4arch4Sm90ELb0ELb0ELb1ELb0ELb0ELb0ELb0ELb1ELb1ELb0ELb0ELb0EEENS1_21CollectiveEpilogueFwdINS6_IJSB_SD_SC_EEESA_SF_SH_Li256ELb0ELb0ELb0ELb0EEENS1_29StaticPersistentTileSchedulerILb0EEEEEEEEEvNT_6ParamsE,(.L_x_2656 - _ZN7cutlass13device_kernelIN5flash11enable_sm90INS1_16FlashAttnFwdSm90INS1_25CollectiveMainloopFwdSm90ILi2EN4cute5tupleIJNS5_1CILi2EEENS7_ILi1EEES9_EEENS6_IJNS7_ILi128EEENS7_ILi112EEENS7_ILi192EEEEEELi192ENS_6half_tEfNS_4arch4Sm90ELb0ELb0ELb1ELb0ELb0ELb0ELb0ELb1ELb1ELb0ELb0ELb0EEENS1_21CollectiveEpilogueFwdINS6_IJSB_SD_SC_EEESA_SF_SH_Li256ELb0ELb0ELb0ELb0EEENS1_29StaticPersistentTileSchedulerILb0EEEEEEEEEvNT_6ParamsE)
        .other          _ZN7cutlass13device_kernelIN5flash11enable_sm90INS1_16FlashAttnFwdSm90INS1_25CollectiveMainloopFwdSm90ILi2EN4cute5tupleIJNS5_1CILi2EEENS7_ILi1EEES9_EEENS6_IJNS7_ILi128EEENS7_ILi112EEENS7_ILi192EEEEEELi192ENS_6half_tEfNS_4arch4Sm90ELb0ELb0ELb1ELb0ELb0ELb0ELb0ELb1ELb1ELb0ELb0ELb0EEENS1_21CollectiveEpilogueFwdINS6_IJSB_SD_SC_EEESA_SF_SH_Li256ELb0ELb0ELb0ELb0EEENS1_29StaticPersistentTileSchedulerILb0EEEEEEEEEvNT_6ParamsE,@"STO_CUDA_ENTRY STV_DEFAULT"
_ZN7cutlass13device_kernelIN5flash11enable_sm90INS1_16FlashAttnFwdSm90INS1_25CollectiveMainloopFwdSm90ILi2EN4cute5tupleIJNS5_1CILi2EEENS7_ILi1EEES9_EEENS6_IJNS7_ILi128EEENS7_ILi112EEENS7_ILi192EEEEEELi192ENS_6half_tEfNS_4arch4Sm90ELb0ELb0ELb1ELb0ELb0ELb0ELb0ELb1ELb1ELb0ELb0ELb0EEENS1_21CollectiveEpilogueFwdINS6_IJSB_SD_SC_EEESA_SF_SH_Li256ELb0ELb0ELb0ELb0EEENS1_29StaticPersistentTileSchedulerILb0EEEEEEEEEvNT_6ParamsE:
[----:B------:R-:W1:Y:S02]  /*0000*/  LDC R1, c[0x0][0x28] ;  /* 0x00000a00ff017b82 */ /* 0x000e640000000800 */
[----:B-1----:R-:W-:Y:S01]  /*0010*/  VIADD R1, R1, 0xffffffd0 ;  /* 0xffffffd001017836 */ /* 0x002fe20000000000 */
[----:B------:R-:W1:Y:S01]  /*0020*/  S2R R11, SR_TID.X ;  /* 0x00000000000b7919 */ /* 0x000e620000002100 */
[----:B------:R-:W-:Y:S01]  /*0030*/  ELECT P0, URZ, PT ;  /* 0x00000000003f782f */ /* 0x000fe20003800000 */
[----:B------:R-:W-:Y:S01]  /*0040*/  BSSY B0, `(.L_x_116) ;  /* 0x0000013000007945 */ /* 0x000fe20003800000 */
[----:B-1----:R-:W-:-:S05]  /*0050*/  SHF.R.U32.HI R0, RZ, 0x5, R11 ;  /* 0x00000005ff007819 */ /* 0x002fca000001160b */
[----:B------:R-:W1:Y:S02]  /*0060*/  SHFL.IDX PT, R2, R0, RZ, 0x1f ;  /* 0x00001fff00027589 */ /* 0x000e6400000e0000 */
[----:B-1----:R-:W-:-:S13]  /*0070*/  ISETP.EQ.AND P0, PT, R2, RZ, P0 ;  /* 0x000000ff0200720c */ /* 0x002fda0000702270 */
        /* <DEDUP_REMOVED lines=15> */
.L_x_117:
[----:B------:R-:W-:Y:S05]  /*0170*/  BSYNC B0 ;  /* 0x0000000000007941 */ /* 0x000fea0003800000 */
.L_x_116:
[----:B------:R-:W-:Y:S01]  /*0180*/  VOTEU.ANY UP0, P0 ;  /* 0x00000000003f7886 */ /* 0x000fe20000000100 */
[----:B------:R-:W1:Y:S01]  /*0190*/  SHFL.IDX PT, R3, R0, RZ, 0x1f ;  /* 0x00001fff00037589 */ /* 0x000e6200000e0000 */
[----:B------:R-:W-:Y:S01]  /*01a0*/  UMOV UR4, 0x1 ;  /* 0x0000000100047882 */ /* 0x000fe20000000000 */
[----:B------:R-:W-:Y:S01]  /*01b0*/  UMOV UR7, 0x2 ;  /* 0x0000000200077882 */ /* 0x000fe20000000000 */
[----:B------:R-:W-:Y:S01]  /*01c0*/  SHF.R.U32.HI R2, RZ, 0x7, R11 ;  /* 0x00000007ff027819 */ /* 0x000fe2000001160b */
[----:B------:R-:W2:Y:S01]  /*01d0*/  @UP0 S2UR UR8, SR_CgaCtaId ;  /* 0x00000000000809c3 */ /* 0x000ea20000008800 */
[----:B------:R-:W-:Y:S01]  /*01e0*/  @UP0 UMOV UR6, 0x400 ;  /* 0x0000040000060882 */ /* 0x000fe20000000000 */
[----:B------:R-:W-:-:S04]  /*01f0*/  @UP0 UIADD3 UR4, -UR4, 0x100000, URZ ;  /* 0x0010000004040890 */ /* 0x000fc8000fffe13f */
[----:B------:R-:W-:Y:S02]  /*0200*/  @UP0 USHF.L.U32 UR5, UR4, 0xb, URZ ;  /* 0x0000000b04050899 */ /* 0x000fe4000800063f */
[----:B------:R-:W-:Y:S01]  /*0210*/  @UP0 USHF.L.U32 UR4, UR4, 0x1, URZ ;  /* 0x0000000104040899 */ /* 0x000fe2000800063f */
[----:B------:R-:W-:Y:S01]  /*0220*/  VOTEU.ANY UP1, P0 ;  /* 0x00000000003f7886 */ /* 0x000fe20000020100 */
[----:B------:R-:W3:Y:S01]  /*0230*/  SHFL.IDX PT, R2, R2, RZ, 0x1f ;  /* 0x00001fff02027589 */ /* 0x000ee200000e0000 */
[----:B-1----:R-:W-:Y:S01]  /*0240*/  ISETP.NE.AND P1, PT, R3, RZ, PT ;  /* 0x000000ff0300720c */ /* 0x002fe20003f25270 */
[----:B--2---:R-:W-:Y:S02]  /*0250*/  @UP0 ULEA UR8, UR8, UR6, 0x18 ;  /* 0x0000000608080291 */ /* 0x004fe4000f8ec03f */
[----:B------:R-:W-:-:S04]  /*0260*/  @UP0 UIADD3 UR6, -UR7, 0x100000, URZ ;  /* 0x0010000007060890 */ /* 0x000fc8000fffe13f */
[----:B------:R-:W-:Y:S02]  /*0270*/  @UP0 USHF.L.U32 UR7, UR6, 0xb, URZ ;  /* 0x0000000b06070899 */ /* 0x000fe4000800063f */
[----:B------:R-:W-:Y:S01]  /*0280*/  @UP0 USHF.L.U32 UR6, UR6, 0x1, URZ ;  /* 0x0000000106060899 */ /* 0x000fe2000800063f */
[----:B------:R-:W-:Y:S01]  /*0290*/  VOTEU.ANY UP0, P0 ;  /* 0x00000000003f7886 */ /* 0x000fe20000000100 */
[----:B------:R-:W1:Y:S04]  /*02a0*/  FENCE.VIEW.ASYNC.S ;  /* 0x00000000000073c6 */ /* 0x000e680000000000 */
[----:B-1----:R1:W2:Y:S06]  /*02b0*/  @UP0 SYNCS.EXCH.64 URZ, [UR8+0x36800], UR4 ;  /* 0x03680004083f05b2 */ /* 0x0022ac0008000100 */
[----:B------:R1:W4:Y:S01]  /*02c0*/  @UP1 SYNCS.EXCH.64 URZ, [UR8+0x36820], UR6 ;  /* 0x03682006083f15b2 */ /* 0x0003220008000100 */
[----:B---3--:R-:W-:Y:S05]  /*02d0*/  @P1 BRA `(.L_x_118) ;  /* 0x0000000000481947 */ /* 0x008fea0003800000 */
        /* <DEDUP_REMOVED lines=17> */
[----:B---3--:R-:W-:Y:S01]  /*03f0*/  NOP ;  /* 0x0000000000007918 */ /* 0x008fe20000000000 */
.L_x_118:
[----:B-1----:R-:W1:Y:S01]  /*0400*/  S2UR UR4, SR_CTAID.Y ;  /* 0x00000000000479c3 */ /* 0x002e620000002600 */
[----:B------:R-:W3:Y:S01]  /*0410*/  SHFL.IDX PT, R7, R0, RZ, 0x1f ;  /* 0x00001fff00077589 */ /* 0x000ee200000e0000 */
[----:B------:R-:W-:Y:S01]  /*0420*/  ULDC UR5, c[0x0][0x154] ;  /* 0x0000550000057ab9 */ /* 0x000fe20000000800 */
[----:B------:R-:W-:-:S05]  /*0430*/  NOP ;  /* 0x0000000000007918 */ /* 0x000fca0000000000 */
[----:B------:R-:W5:Y:S08]  /*0440*/  S2UR UR6, SR_CTAID.X ;  /* 0x00000000000679c3 */ /* 0x000f700000002500 */
[----:B------:R-:W2:Y:S01]  /*0450*/  LDC R8, c[0x0][0x148] ;  /* 0x00005200ff087b82 */ /* 0x000ea20000000800 */
[----:B-1----:R-:W-:Y:S02]  /*0460*/  I2FP.F32.U32 R4, UR4 ;  /* 0x0000000400047c45 */ /* 0x002fe40008201000 */
[----:B---3--:R-:W-:-:S03]  /*0470*/  ISETP.NE.AND P0, PT, R7, RZ, PT ;  /* 0x000000ff0700720c */ /* 0x008fc60003f05270 */
[----:B------:R-:W-:Y:S01]  /*0480*/  FMUL R6, R4, UR5 ;  /* 0x0000000504067c20 */ /* 0x000fe20008400000 */
[----:B------:R-:W-:Y:S02]  /*0490*/  SHF.R.S32.HI R4, RZ, 0x1f, R11 ;  /* 0x0000001fff047819 */ /* 0x000fe4000001140b */
[----:B-----5:R-:W-:Y:S02]  /*04a0*/  I2FP.F32.U32 R5, UR6 ;  /* 0x0000000600057c45 */ /* 0x020fe40008201000 */
[----:B------:R-:W-:Y:S01]  /*04b0*/  LEA.HI R4, R4, R11, RZ, 0x7 ;  /* 0x0000000b04047211 */ /* 0x000fe200078f38ff */
[----:B------:R-:W1:Y:S02]  /*04c0*/  F2I.U32.TRUNC.NTZ R6, R6 ;  /* 0x0000000600067305 */ /* 0x000e64000020f000 */
[----:B-1----:R-:W-:-:S04]  /*04d0*/  IMAD.MOV R9, RZ, RZ, -R6 ;  /* 0x000000ffff097224 */ /* 0x002fc800078e0a06 */
[----:B--2---:R-:W-:Y:S01]  /*04e0*/  IMAD R12, R8, R9, UR4 ;  /* 0x00000004080c7e24 */ /* 0x004fe2000f8e0209 */
[----:B------:R-:W-:Y:S02]  /*04f0*/  ULDC UR4, c[0x0][0x150] ;  /* 0x0000540000047ab9 */ /* 0x000fe40000000800 */
[----:B------:R-:W-:Y:S01]  /*0500*/  FMUL R9, R5, UR4 ;  /* 0x0000000405097c20 */ /* 0x000fe20008400000 */
[----:B------:R-:W-:Y:S06]  /*0510*/  @P0 BRA `(.L_x_119) ;  /* 0x0000000000480947 */ /* 0x000fec0003800000 */
[----:B------:R-:W1:Y:S01]  /*0520*/  S2UR UR5, SR_CgaCtaId ;  /* 0x00000000000579c3 */ /* 0x000e620000008800 */
        /* <DEDUP_REMOVED lines=12> */
[----:B-1----:R1:W2:Y:S08]  /*05f0*/  SYNCS.EXCH.64 URZ, [UR8+0x36850], UR4 ;  /* 0x03685004083f75b2 */ /* 0x0022b00008000100 */
[----:B------:R1:W3:Y:S01]  /*0600*/  SYNCS.EXCH.64 URZ, [UR8+0x36860], UR6 ;  /* 0x03686006083f75b2 */ /* 0x0002e20008000100 */
[----:B------:R1:W1:Y:S01]  /*0610*/  SYNCS.EXCH.64 URZ, [UR8+0x36858], UR4 ;  /* 0x03685804083f75b2 */ /* 0x0002620008000100 */
[----:B------:R1:W1:Y:S01]  /*0620*/  SYNCS.EXCH.64 URZ, [UR8+0x36868], UR6 ;  /* 0x03686806083f75b2 */ /* 0x0002620008000100 */
[----:B------:R-:W-:Y:S01]  /*0630*/  NOP ;  /* 0x0000000000007918 */ /* 0x000fe20000000000 */
.L_x_119:
[----:B------:R-:W5:Y:S01]  /*0640*/  SHFL.IDX PT, R10, R0, RZ, 0x1f ;  /* 0x00001fff000a7589 */ /* 0x000f6200000e0000 */
[----:B------:R-:W-:Y:S01]  /*0650*/  LOP3.LUT R4, R4, 0xffffff80, RZ, 0xc0, !PT ;  /* 0xffffff8004047812 */ /* 0x000fe200078ec0ff */
[----:B------:R-:W1:Y:S01]  /*0660*/  F2I.U32.TRUNC.NTZ R9, R9 ;  /* 0x0000000900097305 */ /* 0x000e62000020f000 */
[----:B------:R-:W-:Y:S01]  /*0670*/  SHF.R.S32.HI R8, RZ, 0x1f, R3 ;  /* 0x0000001fff087819 */ /* 0x000fe20000011403 */
[----:B------:R-:W-:Y:S02]  /*0680*/  NOP ;  /* 0x0000000000007918 */ /* 0x000fe40000000000 */
[----:B------:R-:W-:Y:S01]  /*0690*/  IMAD.IADD R4, R11, 0x1, -R4 ;  /* 0x000000010b047824 */ /* 0x000fe200078e0a04 */
[----:B------:R-:W-:Y:S01]  /*06a0*/  LEA.HI R8, R8, R3, RZ, 0x2 ;  /* 0x0000000308087211 */ /* 0x000fe200078f10ff */
[----:B------:R-:W1:Y:S03]  /*06b0*/  LDC R11, c[0x0][0x144] ;  /* 0x00005100ff0b7b82 */ /* 0x000e660000000800 */
[----:B------:R-:W-:-:S02]  /*06c0*/  SHF.R.S32.HI R5, RZ, 0x1f, R4 ;  /* 0x0000001fff057819 */ /* 0x000fc40000011404 */
[----:B------:R-:W-:Y:S02]  /*06d0*/  LOP3.LUT R8, R8, 0x3ffffffc, RZ, 0xc0, !PT ;  /* 0x3ffffffc08087812 */ /* 0x000fe400078ec0ff */
[----:B------:R-:W-:-:S04]  /*06e0*/  LEA.HI R5, R5, R4, RZ, 0x3 ;  /* 0x0000000405057211 */ /* 0x000fc800078f18ff */
[--C-:B------:R-:W-:Y:S02]  /*06f0*/  SHF.R.S32.HI R6, RZ, 0x3, R5.reuse ;  /* 0x00000003ff067819 */ /* 0x100fe40000011405 */
[----:B------:R-:W-:Y:S02]  /*0700*/  SHF.R.S32.HI R5, RZ, 0x1f, R5 ;  /* 0x0000001fff057819 */ /* 0x000fe40000011405 */
[----:B-----5:R-:W-:Y:S02]  /*0710*/  ISETP.NE.AND P0, PT, R10, RZ, PT ;  /* 0x000000ff0a00720c */ /* 0x020fe40003f05270 */
[----:B------:R-:W-:Y:S02]  /*0720*/  LEA.HI R5, R5, R6, RZ, 0x2 ;  /* 0x0000000605057211 */ /* 0x000fe400078f10ff */
[----:B------:R-:W-:Y:S02]  /*0730*/  SHF.R.S32.HI R10, RZ, 0x1f, R7 ;  /* 0x0000001fff0a7819 */ /* 0x000fe40000011407 */
[----:B------:R-:W-:-:S02]  /*0740*/  LOP3.LUT R5, R5, 0xfffffffc, RZ, 0xc0, !PT ;  /* 0xfffffffc05057812 */ /* 0x000fc400078ec0ff */
[----:B------:R-:W-:-:S05]  /*0750*/  LEA.HI R10, R10, R7, RZ, 0x2 ;  /* 0x000000070a0a7211 */ /* 0x000fca00078f10ff */
        /* <DEDUP_REMOVED lines=17> */
[----:B------:R1:W1:Y:S01]  /*0870*/  SYNCS.EXCH.64 URZ, [UR8+0x36888], UR6 ;  /* 0x03688806083f75b2 */ /* 0x0002620008000100 */
[----:B------:R-:W-:Y:S01]  /*0880*/  NOP ;  /* 0x0000000000007918 */ /* 0x000fe20000000000 */
.L_x_120:
[----:B------:R-:W5:Y:S01]  /*0890*/  SHFL.IDX PT, R13, R0, RZ, 0x1f ;  /* 0x00001fff000d7589 */ /* 0x000f6200000e0000 */
[----:B-1----:R-:W1:Y:S01]  /*08a0*/  S2UR UR4, SR_CTAID.X ;  /* 0x00000000000479c3 */ /* 0x002e620000002500 */
[----:B------:R-:W-:Y:S01]  /*08b0*/  LOP3.LUT R10, R10, 0x3ffffffc, RZ, 0xc0, !PT ;  /* 0x3ffffffc0a0a7812 */ /* 0x000fe200078ec0ff */
[----:B------:R-:W-:Y:S01]  /*08c0*/  IMAD.IADD R5, R6, 0x1, -R5 ;  /* 0x0000000106057824 */ /* 0x000fe200078e0a05 */
[----:B------:R-:W-:Y:S01]  /*08d0*/  IADD3 R8, R3, -R8, RZ ;  /* 0x8000000803087210 */ /* 0x000fe20007ffe0ff */
[----:B------:R-:W-:Y:S01]  /*08e0*/  NOP ;  /* 0x0000000000007918 */ /* 0x000fe20000000000 */
[----:B------:R-:W-:Y:S01]  /*08f0*/  IADD3 R6, -R9, RZ, RZ ;  /* 0x000000ff09067210 */ /* 0x000fe20007ffe1ff */
[----:B------:R-:W-:Y:S02]  /*0900*/  IMAD.IADD R10, R7, 0x1, -R10 ;  /* 0x00000001070a7824 */ /* 0x000fe400078e0a0a */
[----:B------:R-:W2:Y:S01]  /*0910*/  LDC R7, c[0x0][0x140] ;  /* 0x00005000ff077b82 */ /* 0x000ea20000000800 */
[----:B------:R-:W-:-:S02]  /*0920*/  IMAD R8, R8, 0x4, R5 ;  /* 0x0000000408087824 */ /* 0x000fc400078e0205 */
[----:B------:R-:W-:-:S03]  /*0930*/  IMAD R10, R10, 0x4, R5 ;  /* 0x000000040a0a7824 */ /* 0x000fc600078e0205 */
[----:B------:R-:W-:Y:S02]  /*0940*/  LEA.HI R3, R8, R8, RZ, 0x1 ;  /* 0x0000000808037211 */ /* 0x000fe400078f08ff */
[----:B------:R-:W-:Y:S02]  /*0950*/  LEA.HI R5, R10, R10, RZ, 0x1 ;  /* 0x0000000a0a057211 */ /* 0x000fe400078f08ff */
[----:B------:R-:W-:Y:S02]  /*0960*/  LOP3.LUT R3, R3, 0xfffffffe, RZ, 0xc0, !PT ;  /* 0xfffffffe03037812 */ /* 0x000fe400078ec0ff */
[----:B------:R-:W-:Y:S02]  /*0970*/  LOP3.LUT R5, R5, 0xfffffffe, RZ, 0xc0, !PT ;  /* 0xfffffffe05057812 */ /* 0x000fe400078ec0ff */
[----:B-----5:R-:W-:Y:S01]  /*0980*/  ISETP.NE.AND P0, PT, R13, RZ, PT ;  /* 0x000000ff0d00720c */ /* 0x020fe20003f05270 */
[----:B-1----:R-:W-:Y:S02]  /*0990*/  IMAD R6, R11, R6, UR4 ;  /* 0x000000040b067e24 */ /* 0x002fe4000f8e0206 */
[----:B------:R-:W-:-:S02]  /*09a0*/  IMAD.IADD R3, R8, 0x1, -R3 ;  /* 0x0000000108037824 */ /* 0x000fc400078e0a03 */
[----:B------:R-:W-:-:S03]  /*09b0*/  IMAD.IADD R5, R10, 0x1, -R5 ;  /* 0x000000010a057824 */ /* 0x000fc600078e0a05 */
[-C--:B------:R-:W-:Y:S02]  /*09c0*/  ISETP.NE.AND P3, PT, R3, R6.reuse, PT ;  /* 0x000000060300720c */ /* 0x080fe40003f65270 */
[----:B------:R-:W-:-:S03]  /*09d0*/  ISETP.NE.AND P5, PT, R5, R6, PT ;  /* 0x000000060500720c */ /* 0x000fc60003fa5270 */
[----:B------:R-:W-:Y:S10]  /*09e0*/  @P0 BRA `(.L_x_121) ;  /* 0x0000000000480947 */ /* 0x000ff40003800000 */
        /* <DEDUP_REMOVED lines=18> */
.L_x_121:
[----:B------:R-:W5:Y:S01]  /*0b10*/  SHFL.IDX PT, R6, R0, RZ, 0x1f ;  /* 0x00001fff00067589 */ /* 0x000f6200000e0000 */
[----:B------:R-:W-:Y:S01]  /*0b20*/  IMAD.SHL.U32 R3, R8, 0x4, RZ ;  /* 0x0000000408037824 */ /* 0x000fe200078e00ff */
[----:B------:R-:W-:Y:S01]  /*0b30*/  SHF.L.U32 R5, R10, 0x2, RZ ;  /* 0x000000020a057819 */ /* 0x000fe200000006ff */
[----:B------:R-:W-:Y:S01]  /*0b40*/  IMAD.MOV.U32 R23, RZ, RZ, 0x1 ;  /* 0x00000001ff177424 */ /* 0x000fe200078e00ff */
[----:B------:R-:W-:Y:S01]  /*0b50*/  LOP3.LUT P0, RZ, R4, 0x7, RZ, 0xc0, !PT ;  /* 0x0000000704ff7812 */ /* 0x000fe2000780c0ff */
[----:B------:R-:W-:Y:S01]  /*0b60*/  IMAD.MOV.U32 R22, RZ, RZ, 0x1 ;  /* 0x00000001ff167424 */ /* 0x000fe200078e00ff */
[----:B------:R-:W-:Y:S01]  /*0b70*/  LOP3.LUT R11, R8, 0xc, R3, 0x78, !PT ;  /* 0x0000000c080b7812 */ /* 0x000fe200078e7803 */
[----:B------:R-:W-:Y:S01]  /*0b80*/  NOP ;  /* 0x0000000000007918 */ /* 0x000fe20000000000 */
[----:B------:R-:W-:Y:S02]  /*0b90*/  LOP3.LUT R9, R10, 0xc, R5, 0x78, !PT ;  /* 0x0000000c0a097812 */ /* 0x000fe400078e7805 */
[----:B------:R-:W-:Y:S01]  /*0ba0*/  @P3 LEA.HI R3, R11, R11, RZ, 0x1 ;  /* 0x0000000b0b033211 */ /* 0x000fe200078f08ff */
[----:B------:R1:W-:Y:S01]  /*0bb0*/  STL [R1+0x4], R11 ;  /* 0x0000040b01007387 */ /* 0x0003e20000100800 */
[----:B------:R-:W-:-:S02]  /*0bc0*/  @P5 LEA.HI R5, R9, R9, RZ, 0x1 ;  /* 0x0000000909055211 */ /* 0x000fc400078f08ff */
[----:B------:R-:W-:Y:S01]  /*0bd0*/  @P3 SHF.R.S32.HI R3, RZ, 0x1, R3 ;  /* 0x00000001ff033819 */ /* 0x000fe20000011403 */
[----:B------:R1:W-:Y:S01]  /*0be0*/  STL [R1], R9 ;  /* 0x0000000901007387 */ /* 0x0003e20000100800 */
[----:B------:R-:W-:Y:S02]  /*0bf0*/  @P5 SHF.R.S32.HI R5, RZ, 0x1, R5 ;  /* 0x00000001ff055819 */ /* 0x000fe40000011405 */
[-C--:B------:R-:W-:Y:S02]  /*0c00*/  @P3 ISETP.NE.AND P6, PT, R3, R12.reuse, PT ;  /* 0x0000000c0300320c */ /* 0x080fe40003fc5270 */
[----:B------:R-:W-:Y:S02]  /*0c10*/  @P5 ISETP.NE.AND P4, PT, R5, R12, PT ;  /* 0x0000000c0500520c */ /* 0x000fe40003f85270 */
[----:B------:R-:W-:Y:S02]  /*0c20*/  @P3 SEL R23, RZ, 0x1, P6 ;  /* 0x00000001ff173807 */ /* 0x000fe40003000000 */
[----:B-----5:R-:W-:-:S02]  /*0c30*/  ISETP.NE.AND P3, PT, R6, RZ, PT ;  /* 0x000000ff0600720c */ /* 0x020fc40003f65270 */
[----:B------:R-:W-:Y:S02]  /*0c40*/  ISETP.LT.U32.AND P6, PT, R11, 0x2, !P0 ;  /* 0x000000020b00780c */ /* 0x000fe400047c1070 */
[----:B------:R-:W-:Y:S02]  /*0c50*/  ISETP.LT.U32.AND P0, PT, R9, 0x2, !P0 ;  /* 0x000000020900780c */ /* 0x000fe40004701070 */
[----:B------:R-:W-:Y:S02]  /*0c60*/  ISETP.NE.AND P2, PT, R2, RZ, PT ;  /* 0x000000ff0200720c */ /* 0x000fe40003f45270 */
[----:B--2---:R-:W-:Y:S02]  /*0c70*/  ISETP.EQ.U32.AND P1, PT, R7, 0x1, PT ;  /* 0x000000010700780c */ /* 0x004fe40003f22070 */
[----:B------:R-:W-:Y:S02]  /*0c80*/  SEL R2, RZ, 0x1, !P6 ;  /* 0x00000001ff027807 */ /* 0x000fe40007000000 */
[----:B------:R-:W-:-:S02]  /*0c90*/  SEL R3, RZ, 0x1, !P0 ;  /* 0x00000001ff037807 */ /* 0x000fc40004000000 */
[----:B------:R-:W-:Y:S01]  /*0ca0*/  @P5 SEL R22, RZ, 0x1, P4 ;  /* 0x00000001ff165807 */ /* 0x000fe20002000000 */
[----:B-1----:R-:W-:Y:S06]  /*0cb0*/  @P3 BRA `(.L_x_122) ;  /* 0x0000000000483947 */ /* 0x002fec0003800000 */
        /* <DEDUP_REMOVED lines=14> */
[----:B------:R1:W1:Y:S01]  /*0da0*/  SYNCS.EXCH.64 URZ, [UR8+0x368c0], UR6 ;  /* 0x0368c006083f75b2 */ /* 0x0002620008000100 */
[----:B------:R1:W1:Y:S01]  /*0db0*/  SYNCS.EXCH.64 URZ, [UR8+0x368b8], UR4 ;  /* 0x0368b804083f75b2 */ /* 0x0002620008000100 */
[----:B------:R1:W1:Y:S01]  /*0dc0*/  SYNCS.EXCH.64 URZ, [UR8+0x368c8], UR6 ;  /* 0x0368c806083f75b2 */ /* 0x0002620008000100 */
[----:B------:R-:W-:Y:S01]  /*0dd0*/  NOP ;  /* 0x0000000000007918 */ /* 0x000fe20000000000 */
.L_x_122:
[----:B------:R-:W-:Y:S01]  /*0de0*/  LOP3.LUT R23, R23, R2, RZ, 0xc0, !PT ;  /* 0x0000000217177212 */ /* 0x000fe200078ec0ff */
[----:B------:R-:W-:Y:S01]  /*0df0*/  NOP ;  /* 0x0000000000007918 */ /* 0x000fe20000000000 */
[----:B------:R-:W-:Y:S01]  /*0e00*/  LOP3.LUT R22, R22, R3, RZ, 0xc0, !PT ;  /* 0x0000000316167212 */ /* 0x000fe200078ec0ff */
[----:B------:R-:W-:Y:S06]  /*0e10*/  @!P1 BRA `(.L_x_123) ;  /* 0x0000000000089947 */ /* 0x000fec0003800000 */
[----:B-1234-:R-:W-:Y:S01]  /*0e20*/  UCGABAR_ARV ;  /* 0x00000000000079c7 */ /* 0x01efe20008000000 */
[----:B------:R-:W-:Y:S05]  /*0e30*/  BRA `(.L_x_124) ;  /* 0x0000000000047947 */ /* 0x000fea0003800000 */
.L_x_123:
[----:B-1234-:R-:W-:Y:S01]  /*0e40*/  NOP ;  /* 0x0000000000007918 */ /* 0x01efe20000000000 */
.L_x_124:
[----:B------:R-:W-:Y:S05]  /*0e50*/  @!P1 BRA `(.L_x_125) ;  /* 0x00000000000c9947 */ /* 0x000fea0003800000 */
[----:B------:R-:W-:Y:S01]  /*0e60*/  UCGABAR_WAIT ;  /* 0x0000000000007dc7 */ /* 0x000fe20008000000 */
[----:B------:R-:W-:Y:S01]  /*0e70*/  CCTL.IVALL ;  /* 0x00000000ff00798f */ /* 0x000fe20002000000 */
[----:B------:R-:W-:Y:S05]  /*0e80*/  BRA `(.L_x_126) ;  /* 0x0000000000047947 */ /* 0x000fea0003800000 */
.L_x_125:
[----:B------:R-:W-:Y:S06]  /*0e90*/  BAR.SYNC.DEFER_BLOCKING 0x0 ;  /* 0x0000000000007b1d */ /* 0x000fec0000010000 */
.L_x_126:
[----:B------:R-:W-:-:S05]  /*0ea0*/  IMAD.MOV.U32 R2, RZ, RZ, 0x1 ;  /* 0x00000001ff027424 */ /* 0x000fca00078e00ff */
[----:B------:R-:W-:-:S05]  /*0eb0*/  SEL R2, R2, 0x2, !P2 ;  /* 0x0000000202027807 */ /* 0x000fca0005000000 */
[----:B------:R1:W-:Y:S01]  /*0ec0*/  STL [R1+0x1c], R2 ;  /* 0x00001c0201007387 */ /* 0x0003e20000100800 */
[----:B------:R-:W-:Y:S05]  /*0ed0*/  @!P2 BRA `(.L_x_127) ;  /* 0x000000b00010a947 */ /* 0x000fea0003800000 */
.L_x_128:
        /* <DEDUP_REMOVED lines=9> */
[----:B------:R-:W2:Y:S01]  /*0f70*/  LDL.LU R10, [R1+0x1c] ;  /* 0x00001c00010a7983 */ /* 0x000ea20000300800 */
[----:B-1----:R-:W1:Y:S01]  /*0f80*/  S2R R2, SR_TID.X ;  /* 0x0000000000027919 */ /* 0x002e620000002100 */
[----:B------:R-:W3:Y:S08]  /*0f90*/  S2UR UR5, SR_CgaCtaId ;  /* 0x00000000000579c3 */ /* 0x000ef00000008800 */
[----:B------:R-:W4:Y:S01]  /*0fa0*/  S2UR UR6, SR_SWINHI ;  /* 0x00000000000679c3 */ /* 0x000f220000002f00 */
[----:B-1----:R-:W-:-:S04]  /*0fb0*/  IADD3 R0, R2, -0x80, RZ ;  /* 0xffffff8002007810 */ /* 0x002fc80007ffe0ff */
[----:B------:R-:W-:-:S04]  /*0fc0*/  SHF.R.S32.HI R3, RZ, 0x1f, R0 ;  /* 0x0000001fff037819 */ /* 0x000fc80000011400 */
[----:B------:R-:W-:-:S04]  /*0fd0*/  LEA.HI R4, R3, R0, RZ, 0x7 ;  /* 0x0000000003047211 */ /* 0x000fc800078f38ff */
[----:B------:R-:W-:Y:S02]  /*0fe0*/  LOP3.LUT R5, R4, 0xffffff80, RZ, 0xc0, !PT ;  /* 0xffffff8004057812 */ /* 0x000fe400078ec0ff */
[----:B------:R-:W-:-:S03]  /*0ff0*/  LEA.HI R2, R3, R0, RZ, 0x4 ;  /* 0x0000000003027211 */ /* 0x000fc600078f20ff */
[----:B------:R-:W-:Y:S01]  /*1000*/  IMAD.IADD R206, R0, 0x1, -R5 ;  /* 0x0000000100ce7824 */ /* 0x000fe200078e0a05 */
[----:B------:R-:W-:-:S04]  /*1010*/  LOP3.LUT R7, R2, 0x3fffff0, RZ, 0xc0, !PT ;  /* 0x03fffff002077812 */ /* 0x000fc800078ec0ff */
[----:B------:R-:W-:Y:S02]  /*1020*/  SHF.R.S32.HI R5, RZ, 0x1f, R206 ;  /* 0x0000001fff057819 */ /* 0x000fe400000114ce */
[----:B------:R-:W-:Y:S02]  /*1030*/  SHF.R.S32.HI R9, RZ, 0x4, R2 ;  /* 0x00000004ff097819 */ /* 0x000fe40000011402 */
[----:B------:R-:W-:Y:S01]  /*1040*/  LEA.HI R6, R5, R206, RZ, 0x2 ;  /* 0x000000ce05067211 */ /* 0x000fe200078f10ff */
[----:B------:R-:W-:Y:S01]  /*1050*/  IMAD.IADD R7, R0, 0x1, -R7 ;  /* 0x0000000100077824 */ /* 0x000fe200078e0a07 */
[----:B------:R-:W-:Y:S02]  /*1060*/  LEA.HI R210, R3, R0, RZ, 0x5 ;  /* 0x0000000003d27211 */ /* 0x000fe400078f28ff */
[----:B------:R-:W-:Y:S02]  /*1070*/  LEA.HI R2, R2, R9, RZ, 0x1 ;  /* 0x0000000902027211 */ /* 0x000fe400078f08ff */
[----:B------:R-:W-:-:S02]  /*1080*/  SHF.R.S32.HI R0, RZ, 0x2, R6 ;  /* 0x00000002ff007819 */ /* 0x000fc40000011406 */
[----:B------:R-:W-:Y:S02]  /*1090*/  SHF.R.S32.HI R3, RZ, 0x1f, R6 ;  /* 0x0000001fff037819 */ /* 0x000fe40000011406 */
[----:B------:R-:W-:Y:S02]  /*10a0*/  LOP3.LUT R2, R2, 0x1ffffffe, RZ, 0xc0, !PT ;  /* 0x1ffffffe02027812 */ /* 0x000fe400078ec0ff */
[----:B------:R-:W-:Y:S02]  /*10b0*/  SHF.R.S32.HI R210, RZ, 0x5, R210 ;  /* 0x00000005ffd27819 */ /* 0x000fe400000114d2 */
[----:B------:R-:W-:Y:S02]  /*10c0*/  LEA.HI R3, R3, R0, RZ, 0x3 ;  /* 0x0000000003037211 */ /* 0x000fe400078f18ff */
[----:B------:R-:W-:Y:S01]  /*10d0*/  SHF.R.S32.HI R209, RZ, 0x7, R4 ;  /* 0x00000007ffd17819 */ /* 0x000fe20000011404 */
[----:B------:R-:W-:Y:S01]  /*10e0*/  UMOV UR4, 0x400 ;  /* 0x0000040000047882 */ /* 0x000fe20000000000 */
[----:B------:R-:W-:Y:S01]  /*10f0*/  LEA R7, R210, R7, 0x4 ;  /* 0x00000007d2077211 */ /* 0x000fe200078e20ff */
[----:B------:R-:W-:Y:S01]  /*1100*/  IMAD.IADD R2, R9, 0x1, -R2 ;  /* 0x0000000109027824 */ /* 0x000fe200078e0a02 */
[----:B------:R-:W-:Y:S01]  /*1110*/  LOP3.LUT R3, R3, 0xfffffff8, RZ, 0xc0, !PT ;  /* 0xfffffff803037812 */ /* 0x000fe200078ec0ff */
[----:B---3--:R-:W-:Y:S01]  /*1120*/  ULEA UR8, UR5, UR4, 0x18 ;  /* 0x0000000405087291 */ /* 0x008fe2000f8ec03f */
[----:B------:R-:W-:-:S02]  /*1130*/  LEA.HI R5, R5, R206, RZ, 0x5 ;  /* 0x000000ce05057211 */ /* 0x000fc400078f28ff */
[----:B------:R-:W-:Y:S01]  /*1140*/  LEA.HI R4, R4, R209, RZ, 0x1 ;  /* 0x000000d104047211 */ /* 0x000fe200078f08ff */
[----:B------:R-:W-:Y:S02]  /*1150*/  IMAD R8, R7, 0x8, R2 ;  /* 0x0000000807087824 */ /* 0x000fe400078e0202 */
[----:B------:R-:W-:Y:S01]  /*1160*/  IMAD.IADD R7, R0, 0x1, -R3 ;  /* 0x0000000100077824 */ /* 0x000fe200078e0a03 */
[----:B------:R-:W-:Y:S02]  /*1170*/  LOP3.LUT R3, R6, 0x7ffffffc, RZ, 0xc0, !PT ;  /* 0x7ffffffc06037812 */ /* 0x000fe400078ec0ff */
[----:B------:R-:W-:Y:S02]  /*1180*/  SHF.R.S32.HI R0, RZ, 0x5, R5 ;  /* 0x00000005ff007819 */ /* 0x000fe40000011405 */
[----:B------:R-:W-:Y:S01]  /*1190*/  LOP3.LUT R4, R4, 0x3fffffe, RZ, 0xc0, !PT ;  /* 0x03fffffe04047812 */ /* 0x000fe200078ec0ff */
[----:B------:R-:W-:Y:S01]  /*11a0*/  UMOV UR4, UR8 ;  /* 0x0000000800047c82 */ /* 0x000fe20008000000 */
[----:B----4-:R-:W-:Y:S01]  /*11b0*/  UMOV UR5, UR6 ;  /* 0x0000000600057c82 */ /* 0x010fe20008000000 */
[----:B------:R-:W-:Y:S01]  /*11c0*/  MOV R212, 0xfffffffe ;  /* 0xfffffffe00d47802 */ /* 0x000fe20000000f00 */
[----:B------:R-:W-:Y:S01]  /*11d0*/  IMAD.U32 R18, RZ, RZ, UR4 ;  /* 0x00000004ff127e24 */ /* 0x000fe2000f8e00ff */
[----:B------:R-:W-:Y:S01]  /*11e0*/  SHF.L.U32 R5, R8, 0x3, RZ ;  /* 0x0000000308057819 */ /* 0x000fe200000006ff */
[----:B------:R-:W-:-:S02]  /*11f0*/  IMAD.U32 R19, RZ, RZ, UR5 ;  /* 0x00000005ff137e24 */ /* 0x000fc4000f8e00ff */
[----:B------:R-:W-:Y:S02]  /*1200*/  IMAD.IADD R3, R206, 0x1, -R3 ;  /* 0x00000001ce037824 */ /* 0x000fe400078e0a03 */
[----:B------:R-:W-:Y:S02]  /*1210*/  IMAD R7, R0, 0x10, R7 ;  /* 0x0000001000077824 */ /* 0x000fe400078e0207 */
[----:B------:R-:W-:Y:S01]  /*1220*/  IMAD.IADD R4, R209, 0x1, -R4 ;  /* 0x00000001d1047824 */ /* 0x000fe200078e0a04 */
[----:B------:R-:W-:Y:S01]  /*1230*/  UMOV UR4, URZ ;  /* 0x0000003f00047c82 */ /* 0x000fe20008000000 */
[----:B------:R-:W-:Y:S01]  /*1240*/  IMAD.U32 R2, RZ, RZ, UR8 ;  /* 0x00000008ff027e24 */ /* 0x000fe2000f8e00ff */
[----:B------:R-:W-:Y:S01]  /*1250*/  MOV R204, UR7 ;  /* 0x0000000700cc7c02 */ /* 0x000fe20008000f00 */
[----:B------:R-:W-:Y:S02]  /*1260*/  IMAD R212, R3, R212, 0x70 ;  /* 0x0000007003d47424 */ /* 0x000fe400078e02d4 */
[----:B------:R-:W-:Y:S01]  /*1270*/  IMAD.WIDE R18, R5, 0x2, R18 ;  /* 0x0000000205127825 */ /* 0x000fe200078e0212 */
[----:B------:R-:W-:-:S03]  /*1280*/  UMOV UR38, URZ ;  /* 0x0000003f00267c82 */ /* 0x000fc60008000000 */
[----:B------:R-:W-:Y:S02]  /*1290*/  IMAD R211, R4, 0x40, R7 ;  /* 0x0000004004d37824 */ /* 0x000fe400078e0207 */
[----:B------:R-:W-:Y:S02]  /*12a0*/  IMAD.MOV.U32 R205, RZ, RZ, RZ ;  /* 0x000000ffffcd7224 */ /* 0x000fe400078e00ff */
[----:B------:R-:W-:Y:S01]  /*12b0*/  IMAD.U32 R16, RZ, RZ, UR4 ;  /* 0x00000004ff107e24 */ /* 0x000fe2000f8e00ff */
[----:B--2---:R-:W-:-:S07]  /*12c0*/  LOP3.LUT R17, R10, 0x1, RZ, 0xfc, !PT ;  /* 0x000000010a117812 */ /* 0x004fce00078efcff */
.L_x_155:
[----:B------:R-:W1:Y:S01]  /*12d0*/  SHFL.IDX PT, R0, R209, RZ, 0x1f ;  /* 0x00001fffd1007589 */ /* 0x000e6200000e0000 */
[----:B------:R-:W2:Y:S01]  /*12e0*/  LDC R81, c[0x0][0x2e0] ;  /* 0x0000b800ff517b82 */ /* 0x000ea20000000800 */
[----:B------:R-:W-:Y:S01]  /*12f0*/  R2UR UR12, R2 ;  /* 0x00000000020c72ca */ /* 0x000fe200000e0000 */
[----:B------:R-:W-:Y:S01]  /*1300*/  ULDC UR4, c[0x0][0xda8] ;  /* 0x00036a0000047ab9 */ /* 0x000fe20000000800 */
[----:B------:R-:W-:Y:S01]  /*1310*/  ULDC.64 UR8, c[0x0][0x3f8] ;  /* 0x0000fe0000087ab9 */ /* 0x000fe20000000a00 */
[----:B------:R-:W-:Y:S01]  /*1320*/  R2UR UR10, R204 ;  /* 0x00000000cc0a72ca */ /* 0x000fe200000e0000 */
[----:B------:R-:W-:Y:S01]  /*1330*/  UISETP.NE.AND UP1, UPT, UR4, 0x1, UPT ;  /* 0x000000010400788c */ /* 0x000fe2000bf25270 */
[----:B------:R-:W-:Y:S01]  /*1340*/  IMAD.MOV.U32 R4, RZ, RZ, RZ ;  /* 0x000000ffff047224 */ /* 0x000fe200078e00ff */
[----:B------:R-:W-:Y:S01]  /*1350*/  UISETP.NE.U32.AND UP0, UPT, UR8, URZ, UPT ;  /* 0x0000003f0800728c */ /* 0x000fe2000bf05070 */
[----:B------:R-:W-:Y:S01]  /*1360*/  ULDC UR5, c[0x0][0xdb4] ;  /* 0x00036d0000057ab9 */ /* 0x000fe20000000800 */
[----:B------:R-:W-:-:S02]  /*1370*/  ULDC UR6, c[0x0][0x404] ;  /* 0x0001010000067ab9 */ /* 0x000fc40000000800 */
[----:B------:R-:W-:Y:S02]  /*1380*/  UISETP.NE.AND.EX UP0, UPT, UR9, URZ, UPT, UP0 ;  /* 0x0000003f0900728c */ /* 0x000fe4000bf05300 */
[----:B------:R-:W-:Y:S02]  /*1390*/  UISETP.NE.AND UP2, UPT, UR5, 0x1, UPT ;  /* 0x000000010500788c */ /* 0x000fe4000bf45270 */
[----:B------:R-:W-:Y:S02]  /*13a0*/  UIADD3 UR9, UR12, 0x15400, URZ ;  /* 0x000154000c097890 */ /* 0x000fe4000fffe03f */
[----:B------:R-:W-:Y:S01]  /*13b0*/  USEL UR6, UR6, 0x1, UP0 ;  /* 0x0000000106067887 */ /* 0x000fe20008000000 */
[----:B------:R-:W-:Y:S01]  /*13c0*/  @UP1 ULDC UR5, c[0x0][0xdac] ;  /* 0x00036b0000051ab9 */ /* 0x000fe20000000800 */
[----:B------:R-:W-:Y:S01]  /*13d0*/  ULOP3.LUT UP0, URZ, UR9, 0x9f, URZ, 0xc0, !UPT ;  /* 0x0000009f093f7892 */ /* 0x000fe2000f80c03f */
[----:B------:R-:W-:Y:S01]  /*13e0*/  UMOV UR11, UR10 ;  /* 0x0000000a000b7c82 */ /* 0x000fe20008000000 */
[----:B-1----:R-:W-:-:S02]  /*13f0*/  R2UR UR7, R0 ;  /* 0x00000000000772ca */ /* 0x002fc400000e0000 */
[----:B--2---:R-:W-:Y:S01]  /*1400*/  IMAD R81, R81, UR6, RZ ;  /* 0x0000000651517c24 */ /* 0x004fe2000f8e02ff */
[----:B------:R-:W-:Y:S01]  /*1410*/  @UP1 ULDC UR6, c[0x0][0xdb0] ;  /* 0x00036c0000061ab9 */ /* 0x000fe20000000800 */
[----:B------:R-:W-:Y:S02]  /*1420*/  PLOP3.LUT P0, PT, PT, PT, UP0, 0x80, 0x0 ;  /* 0x000000000000781c */ /* 0x000fe40003f0f008 */
[----:B------:R-:W-:-:S04]  /*1430*/  VIADD R5, R81, 0x6f ;  /* 0x0000006f51057836 */ /* 0x000fc80000000000 */
[----:B------:R-:W-:-:S03]  /*1440*/  IMAD.HI R4, R5, -0x6db6db6d, R4 ;  /* 0x9249249305047827 */ /* 0x000fc600078e0204 */
[----:B------:R-:W-:Y:S02]  /*1450*/  ULEA.HI UR4, UR7, UR7, URZ, 0x1 ;  /* 0x0000000707047291 */ /* 0x000fe4000f8f083f */
[----:B------:R-:W-:Y:S02]  /*1460*/  SHF.R.U32.HI R3, RZ, 0x1f, R4 ;  /* 0x0000001fff037819 */ /* 0x000fe40000011604 */
[----:B------:R-:W-:Y:S02]  /*1470*/  ULOP3.LUT UR8, UR4, 0x1e, URZ, 0xc0, !UPT ;  /* 0x0000001e04087892 */ /* 0x000fe4000f8ec03f */
[----:B------:R-:W-:Y:S01]  /*1480*/  LEA.HI.SX32 R120, R4, R3, 0x1a ;  /* 0x0000000304787211 */ /* 0x000fe200078fd2ff */
[----:B------:R-:W-:Y:S02]  /*1490*/  UIMAD.WIDE.U32 UR4, UR10, UR5, URZ ;  /* 0x000000050a0472a5 */ /* 0x000fe4000f8e003f */
[----:B------:R-:W-:Y:S02]  /*14a0*/  UIADD3 UR8, UR7, -UR8, URZ ;  /* 0x8000000807087290 */ /* 0x000fe4000fffe03f */
[----:B------:R-:W-:-:S02]  /*14b0*/  @UP1 USHF.R.U32.HI UR11, URZ, UR6, UR5 ;  /* 0x000000063f0b1299 */ /* 0x000fc40008011605 */
[----:B------:R-:W-:Y:S01]  /*14c0*/  ULEA UR8, UR8, UR9, 0xd ;  /* 0x0000000908087291 */ /* 0x000fe2000f8e683f */
[----:B------:R-:W-:Y:S02]  /*14d0*/  @UP2 ULDC.64 UR6, c[0x0][0xdb8] ;  /* 0x00036e0000062ab9 */ /* 0x000fe40000000a00 */
[----:B------:R-:W-:Y:S02]  /*14e0*/  UIMAD.WIDE.U32 UR4, UR11, UR6, URZ ;  /* 0x000000060b0472a5 */ /* 0x000fe4000f8e003f */
[----:B------:R-:W-:Y:S01]  /*14f0*/  MOV R208, UR11 ;  /* 0x0000000b00d07c02 */ /* 0x000fe20008000f00 */
[----:B------:R-:W-:Y:S01]  /*1500*/  USHF.R.U32.HI UR8, URZ, 0x4, UR8 ;  /* 0x000000043f087899 */ /* 0x000fe20008011608 */
[----:B------:R-:W-:Y:S01]  /*1510*/  UMOV UR36, UR11 ;  /* 0x0000000b00247c82 */ /* 0x000fe20008000000 */
[----:B------:R-:W-:Y:S02]  /*1520*/  @UP2 USHF.R.U32.HI UR36, URZ, UR7, UR5 ;  /* 0x000000073f242299 */ /* 0x000fe40008011605 */
[----:B------:R-:W-:Y:S01]  /*1530*/  UMOV UR4, UR10 ;  /* 0x0000000a00047c82 */ /* 0x000fe20008000000 */
[----:B------:R-:W-:Y:S01]  /*1540*/  ULOP3.LUT UR37, UR8, 0x3fff, URZ, 0xc0, !UPT ;  /* 0x00003fff08257892 */ /* 0x000fe2000f8ec03f */
[----:B------:R-:W-:Y:S01]  /*1550*/  IMAD.U32 R207, RZ, RZ, UR4 ;  /* 0x00000004ffcf7e24 */ /* 0x000fe2000f8e00ff */
[----:B------:R-:W-:Y:S10]  /*1560*/  @!P0 BRA `(.L_x_129) ;  /* 0x0000000000408947 */ /* 0x000ff40003800000 */
[----:B------:R-:W-:Y:S01]  /*1570*/  MOV R0, 0x0 ;  /* 0x0000000000007802 */ /* 0x000fe20000000f00 */
[----:B------:R-:W-:Y:S01]  /*1580*/  ULDC.64 UR4, c[0x4][0xa8] ;  /* 0x01002a0000047ab9 */ /* 0x000fe20000000a00 */
[----:B------:R-:W-:Y:S01]  /*1590*/  ULDC.64 UR6, c[0x4][0x20] ;  /* 0x0100080000067ab9 */ /* 0x000fe20000000a00 */
[----:B------:R-:W-:Y:S01]  /*15a0*/  IMAD.U32 R4, RZ, RZ, UR4 ;  /* 0x00000004ff047e24 */ /* 0x000fe2000f8e00ff */
[----:B------:R1:W2:Y:S01]  /*15b0*/  LDC.64 R14, c[0x4][R0] ;  /* 0x01000000000e7b82 */ /* 0x0002a20000000a00 */
[----:B------:R-:W-:Y:S01]  /*15c0*/  MOV R5, UR5 ;  /* 0x0000000500057c02 */ /* 0x000fe20008000f00 */
[----:B------:R-:W-:Y:S01]  /*15d0*/  ULDC.64 UR4, c[0x4][0xb0] ;  /* 0x01002c0000047ab9 */ /* 0x000fe20000000a00 */
[----:B------:R-:W-:Y:S01]  /*15e0*/  IMAD.U32 R10, RZ, RZ, UR6 ;  /* 0x00000006ff0a7e24 */ /* 0x000fe2000f8e00ff */
[----:B------:R-:W-:Y:S01]  /*15f0*/  MOV R11, UR7 ;  /* 0x00000007000b7c02 */ /* 0x000fe20008000f00 */
[----:B------:R-:W-:Y:S02]  /*1600*/  IMAD.U32 R6, RZ, RZ, UR4 ;  /* 0x00000004ff067e24 */ /* 0x000fe4000f8e00ff */
[----:B------:R-:W-:-:S02]  /*1610*/  IMAD.U32 R7, RZ, RZ, UR5 ;  /* 0x00000005ff077e24 */ /* 0x000fc4000f8e00ff */
[----:B------:R-:W-:Y:S02]  /*1620*/  IMAD.MOV.U32 R8, RZ, RZ, 0x70 ;  /* 0x00000070ff087424 */ /* 0x000fe400078e00ff */
[----:B------:R-:W-:Y:S02]  /*1630*/  IMAD.MOV.U32 R12, RZ, RZ, 0x1 ;  /* 0x00000001ff0c7424 */ /* 0x000fe400078e00ff */
[----:B-1----:R-:W-:-:S07]  /*1640*/  IMAD.MOV.U32 R13, RZ, RZ, RZ ;  /* 0x000000ffff0d7224 */ /* 0x002fce00078e00ff */
[----:B------:R-:W-:-:S07]  /*1650*/  LEPC R20, `(.L_x_129) ;  /* 0x000000001014794e */ /* 0x000fce0000000000 */
[----:B--2---:R-:W-:Y:S05]  /*1660*/  CALL.ABS.NOINC R14 ;  /* 0x000000000e007343 */ /* 0x004fea0003c00000 */
.L_x_129:
[----:B------:R-:W-:Y:S02]  /*1670*/  R2UR UR4, R2 ;  /* 0x00000000020472ca */ /* 0x000fe400000e0000 */
[----:B------:R-:W-:Y:S02]  /*1680*/  LOP3.LUT R0, R205, 0x1, RZ, 0xc0, !PT ;  /* 0x00000001cd007812 */ /* 0x000fe400078ec0ff */
[----:B------:R-:W-:Y:S02]  /*1690*/  ISETP.NE.AND P0, PT, R17, 0x3, PT ;  /* 0x000000031100780c */ /* 0x000fe40003f05270 */
[----:B------:R-:W-:-:S07]  /*16a0*/  SHF.L.U32 R0, R0, 0x1f, RZ ;  /* 0x0000001f00007819 */ /* 0x000fce00000006ff */
[----:B------:R-:W1:Y:S02]  /*16b0*/  SYNCS.PHASECHK.TRANS64.TRYWAIT P1, [UR4+0x36800], R0 ;  /* 0x03680000ff0075a7 */ /* 0x000e640008020144 */
[----:B-1----:R-:W-:Y:S05]  /*16c0*/  @!P1 BRA `(.L_x_130) ;  /* 0x000000dc00849947 */ /* 0x002fea0003800000 */
.L_x_221:
[----:B------:R-:W-:Y:S05]  /*16d0*/  @!P0 BRA `(.L_x_131) ;  /* 0x0000000000048947 */ /* 0x000fea0003800000 */
[----:B------:R-:W-:Y:S01]  /*16e0*/  BPT.TRAP 0x1 ;  /* 0x000000040000795c */ /* 0x000fe20000300000 */
.L_x_131:
        /* <DEDUP_REMOVED lines=9> */
.L_x_132:
[----:B--2---:R-:W-:Y:S05]  /*1780*/  @P1 BRA `(.L_x_133) ;  /* 0x0000000000081947 */ /* 0x004fea0003800000 */
[----:B------:R-:W2:Y:S02]  /*1790*/  SYNCS.PHASECHK.TRANS64.TRYWAIT P1, [R0+URZ+0x36830], R3 ;  /* 0x03683003000075a7 */ /* 0x000ea4000802017f */
[----:B--2---:R-:W-:Y:S05]  /*17a0*/  @!P1 BRA `(.L_x_134) ;  /* 0x000000dc00689947 */ /* 0x004fea0003800000 */
.L_x_133:
[----:B------:R-:W-:Y:S05]  /*17b0*/  WARPSYNC.ALL ;  /* 0x0000000000007948 */ /* 0x000fea0003800000 */
[----:B------:R-:W-:Y:S01]  /*17c0*/  R2UR UR4, R2 ;  /* 0x00000000020472ca */ /* 0x000fe200000e0000 */
[----:B------:R-:W-:Y:S01]  /*17d0*/  WARPGROUP.ARRIVE ;  /* 0x00000000000079c5 */ /* 0x000fe20000000000 */
[----:B------:R-:W-:Y:S01]  /*17e0*/  UMOV UR57, 0x40000040 ;  /* 0x4000004000397882 */ /* 0x000fe20000000000 */
[----:B------:R-:W-:Y:S01]  /*17f0*/  UMOV UR59, 0x40000040 ;  /* 0x40000040003b7882 */ /* 0x000fe20000000000 */
[----:B------:R-:W-:Y:S01]  /*1800*/  UMOV UR9, UR57 ;  /* 0x0000003900097c82 */ /* 0x000fe20008000000 */
[----:B------:R-:W-:Y:S01]  /*1810*/  UMOV UR11, 0x40000040 ;  /* 0x40000040000b7882 */ /* 0x000fe20000000000 */
[----:B------:R-:W-:Y:S01]  /*1820*/  UMOV UR13, UR57 ;  /* 0x00000039000d7c82 */ /* 0x000fe20008000000 */
[----:B------:R-:W-:Y:S01]  /*1830*/  UMOV UR15, 0x40000040 ;  /* 0x40000040000f7882 */ /* 0x000fe20000000000 */
[----:B------:R-:W-:Y:S01]  /*1840*/  UMOV UR17, UR57 ;  /* 0x0000003900117c82 */ /* 0x000fe20008000000 */
[----:B------:R-:W-:Y:S01]  /*1850*/  UMOV UR19, 0x40000040 ;  /* 0x4000004000137882 */ /* 0x000fe20000000000 */
[----:B------:R-:W-:Y:S01]  /*1860*/  UMOV UR21, UR57 ;  /* 0x0000003900157c82 */ /* 0x000fe20008000000 */
[----:B------:R-:W-:Y:S01]  /*1870*/  UMOV UR23, 0x40000040 ;  /* 0x4000004000177882 */ /* 0x000fe20000000000 */
[----:B------:R-:W-:Y:S01]  /*1880*/  UMOV UR27, 0x40000040 ;  /* 0x40000040001b7882 */ /* 0x000fe20000000000 */
[----:B------:R-:W-:Y:S01]  /*1890*/  UIADD3 UR4, UR4, 0x21400, URZ ;  /* 0x0002140004047890 */ /* 0x000fe2000fffe03f */
[----:B------:R-:W-:Y:S01]  /*18a0*/  MOV R6, UR38 ;  /* 0x0000002600067c02 */ /* 0x000fe20008000f00 */
[----:B------:R-:W-:Y:S01]  /*18b0*/  UMOV UR31, 0x40000040 ;  /* 0x40000040001f7882 */ /* 0x000fe20000000000 */
[----:B------:R-:W-:Y:S01]  /*18c0*/  UMOV UR35, 0x40000040 ;  /* 0x4000004000237882 */ /* 0x000fe20000000000 */
[----:B------:R-:W-:Y:S01]  /*18d0*/  USHF.R.U32.HI UR5, URZ, 0x4, UR4 ;  /* 0x000000043f057899 */ /* 0x000fe20008011604 */
[----:B------:R-:W-:Y:S01]  /*18e0*/  MOV R7, UR36 ;  /* 0x0000002400077c02 */ /* 0x000fe20008000f00 */
[----:B------:R-:W-:Y:S01]  /*18f0*/  ULOP3.LUT UR4, UR37, 0x10000, URZ, 0xfc, !UPT ;  /* 0x0001000025047892 */ /* 0x000fe2000f8efc3f */
[----:B-12---:R-:W-:Y:S01]  /*1900*/  MOV R3, UR57 ;  /* 0x0000003900037c02 */ /* 0x006fe20008000f00 */
[----:B------:R-:W-:Y:S01]  /*1910*/  ULOP3.LUT UR5, UR5, 0x3fff, URZ, 0xc0, !UPT ;  /* 0x00003fff05057892 */ /* 0x000fe2000f8ec03f */
[----:B------:R-:W-:Y:S01]  /*1920*/  UMOV UR43, 0x40000040 ;  /* 0x40000040002b7882 */ /* 0x000fe20000000000 */
[----:B------:R-:W-:-:S02]  /*1930*/  UMOV UR47, 0x40000040 ;  /* 0x40000040002f7882 */ /* 0x000fc40000000000 */
[----:B------:R-:W-:Y:S01]  /*1940*/  ULOP3.LUT UR6, UR5, 0x10000, URZ, 0xfc, !UPT ;  /* 0x0001000005067892 */ /* 0x000fe2000f8efc3f */
[----:B------:R-:W-:Y:S01]  /*1950*/  UMOV UR56, UR4 ;  /* 0x0000000400387c82 */ /* 0x000fe20008000000 */
[----:B------:R-:W-:Y:S01]  /*1960*/  UMOV UR51, 0x40000040 ;  /* 0x4000004000337882 */ /* 0x000fe20000000000 */
[----:B------:R-:W-:Y:S01]  /*1970*/  UMOV UR8, UR56 ;  /* 0x0000003800087c82 */ /* 0x000fe20008000000 */
[----:B------:R-:W-:Y:S02]  /*1980*/  UMOV UR12, UR56 ;  /* 0x00000038000c7c82 */ /* 0x000fe40008000000 */
[----:B------:R-:W-:Y:S01]  /*1990*/  IMAD.U32 R5, RZ, RZ, UR6 ;  /* 0x00000006ff057e24 */ /* 0x000fe2000f8e00ff */
[----:B------:R-:W-:Y:S01]  /*19a0*/  UIMAD UR6, UR38, 0xa80, UR6 ;  /* 0x00000a80260678a4 */ /* 0x000fe2000f8e0206 */
[----:B------:R-:W-:Y:S01]  /*19b0*/  MOV R4, UR56 ;  /* 0x0000003800047c02 */ /* 0x000fe20008000f00 */
[----:B------:R-:W-:Y:S01]  /*19c0*/  UMOV UR16, UR56 ;  /* 0x0000003800107c82 */ /* 0x000fe20008000000 */
[----:B------:R-:W-:Y:S01]  /*19d0*/  UMOV UR20, UR56 ;  /* 0x0000003800147c82 */ /* 0x000fe20008000000 */
[----:B------:R-:W-:-:S02]  /*19e0*/  UIADD3 UR10, UR6, 0x80, URZ ;  /* 0x00000080060a7890 */ /* 0x000fc4000fffe03f */
[----:B------:R-:W-:Y:S02]  /*19f0*/  UIADD3 UR14, UR6, 0x100, URZ ;  /* 0x00000100060e7890 */ /* 0x000fe4000fffe03f */
[----:B------:R-:W-:Y:S01]  /*1a00*/  UMOV UR58, UR6 ;  /* 0x00000006003a7c82 */ /* 0x000fe20008000000 */
[----:B------:R-:W-:Y:S01]  /*1a10*/  UIADD3 UR18, UR6, 0x180, URZ ;  /* 0x0000018006127890 */ /* 0x000fe2000fffe03f */
[----:B------:R-:W-:Y:S01]  /*1a20*/  HGMMA.64x16x16.F32 R72, gdesc[UR56], RZ, !UPT, gsb0 ;  /* 0x00200000384879f0 */ /* 0x000fe2000c0008ff */
[----:B------:R-:W-:Y:S02]  /*1a30*/  UIADD3 UR22, UR6, 0x200, URZ ;  /* 0x0000020006167890 */ /* 0x000fe4000fffe03f */
[----:B------:R-:W-:Y:S01]  /*1a40*/  UIADD3 UR58, UR6, 0x280, URZ ;  /* 0x00000280063a7890 */ /* 0x000fe2000fffe03f */
[----:B------:R-:W-:Y:S01]  /*1a50*/  UMOV UR59, 0x40000040 ;  /* 0x40000040003b7882 */ /* 0x000fe20000000000 */
[----:B------:R-:W-:Y:S02]  /*1a60*/  UIADD3 UR5, UR6, 0x300, URZ ;  /* 0x0000030006057890 */ /* 0x000fe4000fffe03f */
[----:B------:R-:W-:-:S02]  /*1a70*/  UIADD3 UR26, UR6, 0x204, URZ ;  /* 0x00000204061a7890 */ /* 0x000fc4000fffe03f */
[----:B------:R-:W-:Y:S02]  /*1a80*/  UIADD3 UR30, UR6, 0x206, URZ ;  /* 0x00000206061e7890 */ /* 0x000fe4000fffe03f */
[----:B------:R-:W-:Y:S02]  /*1a90*/  UIADD3 UR34, UR6, 0x580, URZ ;  /* 0x0000058006227890 */ /* 0x000fe4000fffe03f */
[----:B------:R-:W-:Y:S02]  /*1aa0*/  UIADD3 UR42, UR6, 0x582, URZ ;  /* 0x00000582062a7890 */ /* 0x000fe4000fffe03f */
[----:B------:R-:W-:Y:S02]  /*1ab0*/  UIADD3 UR46, UR6, 0x584, URZ ;  /* 0x00000584062e7890 */ /* 0x000fe4000fffe03f */
[----:B------:R-:W-:Y:S02]  /*1ac0*/  UIADD3 UR50, UR6, 0x586, URZ ;  /* 0x0000058606327890 */ /* 0x000fe4000fffe03f */
[----:B------:R-:W-:Y:S01]  /*1ad0*/  UIADD3 UR54, UR6, 0x780, URZ ;  /* 0x0000078006367890 */ /* 0x000fe2000fffe03f */
[----:B------:R-:W-:Y:S01]  /*1ae0*/  UMOV UR55, 0x40000040 ;  /* 0x4000004000377882 */ /* 0x000fe20000000000 */
[----:B------:R-:W-:Y:S01]  /*1af0*/  UMOV UR39, 0x40000040 ;  /* 0x4000004000277882 */ /* 0x000fe20000000000 */
[----:B------:R-:W-:Y:S01]  /*1b00*/  UIADD3 UR7, UR6, 0xa02, URZ ;  /* 0x00000a0206077890 */ /* 0x000fe2000fffe03f */
[----:B------:R-:W-:-:S02]  /*1b10*/  WARPGROUP.DEPBAR.LE gsb0, 0x0 ;  /* 0x00008000000079c5 */ /* 0x000fc40000010000 */
[----:B------:R-:W-:-:S06]  /*1b20*/  WARPGROUP.ARRIVE ;  /* 0x00000000000079c5 */ /* 0x000fcc0000000000 */
[----:B------:R-:W-:Y:S01]  /*1b30*/  HGMMA.64x16x16.F32 R64, gdesc[UR8], RZ, !UPT, gsb0 ;  /* 0x00200000084079f0 */ /* 0x000fe2000c0008ff */
[----:B------:R-:W-:Y:S02]  /*1b40*/  UIADD3 UR8, UR4, 0x2, URZ ;  /* 0x0000000204087890 */ /* 0x000fe4000fffe03f */
[----:B------:R-:W-:Y:S01]  /*1b50*/  UIADD3 UR10, UR6, 0x2, URZ ;  /* 0x00000002060a7890 */ /* 0x000fe2000fffe03f */
[----:B------:R-:W-:Y:S01]  /*1b60*/  UMOV UR9, 0x40000040 ;  /* 0x4000004000097882 */ /* 0x000fe20000000000 */
        /* <DEDUP_REMOVED lines=31> */
[----:B------:R-:W-:Y:S02]  /*1d60*/  UMOV UR59, 0x40000040 ;  /* 0x40000040003b7882 */ /* 0x000fe40000000000 */
        /* <DEDUP_REMOVED lines=14> */
[----:B------:R-:W-:Y:S02]  /*1e50*/  UIADD3 UR12, UR4, 0x4, URZ ;  /* 0x00000004040c7890 */ /* 0x000fe4000fffe03f */
[----:B------:R-:W-:Y:S01]  /*1e60*/  UIADD3 UR14, UR6, 0x4, URZ ;  /* 0x00000004060e7890 */ /* 0x000fe2000fffe03f */
[----:B------:R-:W-:Y:S01]  /*1e70*/  UMOV UR13, 0x40000040 ;  /* 0x40000040000d7882 */ /* 0x000fe20000000000 */
[----:B------:R-:W-:Y:S01]  /*1e80*/  UMOV UR15, 0x40000040 ;  /* 0x40000040000f7882 */ /* 0x000fe20000000000 */
[----:B------:R-:W-:Y:S02]  /*1e90*/  UMOV UR25, UR13 ;  /* 0x0000000d00197c82 */ /* 0x000fe40008000000 */
[----:B------:R-:W-:Y:S01]  /*1ea0*/  UMOV UR24, UR12 ;  /* 0x0000000c00187c82 */ /* 0x000fe20008000000 */
        /* <DEDUP_REMOVED lines=309> */
[----:B------:R-:W-:Y:S01]  /*3200*/  UMOV UR52, UR44 ;  /* 0x0000002c00347c82 */ /* 0x000fe20008000000 */
[----:B------:R-:W-:Y:S01]  /*3210*/  UMOV UR53, UR45 ;  /* 0x0000002d00357c82 */ /* 0x000fe20008000000 */
        /* <DEDUP_REMOVED lines=12> */
[----:B------:R-:W-:-:S07]  /*32e0*/  UIADD3 UR5, UR6, 0x782, URZ ;  /* 0x0000078206057890 */ /* 0x000fce000fffe03f */
[----:B------:R-:W-:Y:S01]  /*32f0*/  UMOV UR38, UR5 ;  /* 0x0000000500267c82 */ /* 0x000fe20008000000 */
[----:B------:R-:W-:Y:S01]  /*3300*/  UIADD3 UR5, UR6, 0x982, URZ ;  /* 0x0000098206057890 */ /* 0x000fe2000fffe03f */
[----:B------:R-:W-:Y:S02]  /*3310*/  WARPGROUP.DEPBAR.LE gsb0, 0x0 ;  /* 0x00008000000079c5 */ /* 0x000fe40000010000 */
[----:B------:R-:W-:-:S06]  /*3320*/  WARPGROUP.ARRIVE ;  /* 0x00000000000079c5 */ /* 0x000fcc0000000000 */
[----:B------:R-:W-:Y:S03]  /*3330*/  HGMMA.64x16x16.F32 R24, gdesc[UR40], R24, gsb0 ;  /* 0x00200000281879f0 */ /* 0x000fe60008000818 */
        /* <DEDUP_REMOVED lines=33> */
[----:B------:R-:W-:Y:S01]  /*3550*/  UMOV UR52, UR48 ;  /* 0x0000003000347c82 */ /* 0x000fe20008000000 */
[----:B------:R-:W-:Y:S01]  /*3560*/  UMOV UR53, UR49 ;  /* 0x0000003100357c82 */ /* 0x000fe20008000000 */
[----:B------:R-:W-:-:S02]  /*3570*/  WARPGROUP.DEPBAR.LE gsb0, 0x0 ;  /* 0x00008000000079c5 */ /* 0x000fc40000010000 */
        /* <DEDUP_REMOVED lines=48> */
[----:B------:R-:W-:-:S07]  /*3880*/  UIADD3 UR7, UR6, 0x786, URZ ;  /* 0x0000078606077890 */ /* 0x000fce000fffe03f */
        /* <DEDUP_REMOVED lines=9> */
[----:B------:R-:W-:Y:S02]  /*3920*/  UMOV UR55, 0x40000040 ;  /* 0x4000004000377882 */ /* 0x000fe40000000000 */
[----:B------:R-:W-:Y:S01]  /*3930*/  UMOV UR6, UR11 ;  /* 0x0000000b00067c82 */ /* 0x000fe20008000000 */
        /* <DEDUP_REMOVED lines=33> */
.L_x_135:
[----:B------:R-:W-:Y:S01]  /*3b50*/  ULDC UR4, c[0x0][0x9d8] ;  /* 0x0002760000047ab9 */ /* 0x000fe20000000800 */
[----:B------:R-:W2:Y:S01]  /*3b60*/  LDL R82, [R1+0x4] ;  /* 0x0000040001527983 */ /* 0x000ea20000100800 */
        /* <DEDUP_REMOVED lines=18> */
[----:B------:R-:W-:Y:S01]  /*3c90*/  FMUL.FTZ R57, R57, UR4 ;  /* 0x0000000439397c20 */ /* 0x000fe20008410000 */
[----:B------:R-:W-:Y:S01]  /*3ca0*/  FMUL.FTZ R60, R60, UR4 ;  /* 0x000000043c3c7c20 */ /* 0x000fe20008410000 */
[----:B------:R-:W-:Y:S01]  /*3cb0*/  FMUL.FTZ R70, R70, UR4 ;  /* 0x0000000446467c20 */ /* 0x000fe20008410000 */
[----:B------:R-:W-:Y:S01]  /*3cc0*/  FMUL.FTZ R61, R61, UR4 ;  /* 0x000000043d3d7c20 */ /* 0x000fe20008410000 */
[----:B------:R3:W-:Y:S01]  /*3cd0*/  MUFU.TANH R6, R41 ;  /* 0x0000002900067308 */ /* 0x0007e20000002400 */
[----:B------:R-:W-:Y:S01]  /*3ce0*/  FMUL.FTZ R71, R71, UR4 ;  /* 0x0000000447477c20 */ /* 0x000fe20008410000 */
[----:B------:R-:W-:Y:S01]  /*3cf0*/  FMUL.FTZ R48, R48, UR4 ;  /* 0x0000000430307c20 */ /* 0x000fe20008410000 */
[----:B------:R-:W-:Y:S01]  /*3d00*/  FMUL.FTZ R58, R58, UR4 ;  /* 0x000000043a3a7c20 */ /* 0x000fe20008410000 */
[----:B------:R-:W-:Y:S01]  /*3d10*/  FMUL.FTZ R49, R49, UR4 ;  /* 0x0000000431317c20 */ /* 0x000fe20008410000 */
[----:B------:R-:W-:Y:S01]  /*3d20*/  FMUL.FTZ R59, R59, UR4 ;  /* 0x000000043b3b7c20 */ /* 0x000fe20008410000 */
[----:B------:R-:W-:Y:S01]  /*3d30*/  FMUL.FTZ R52, R52, UR4 ;  /* 0x0000000434347c20 */ /* 0x000fe20008410000 */
[----:B------:R-:W-:Y:S01]  /*3d40*/  FMUL.FTZ R62, R62, UR4 ;  /* 0x000000043e3e7c20 */ /* 0x000fe20008410000 */
[----:B------:R-:W-:Y:S01]  /*3d50*/  MUFU.TANH R76, R76 ;  /* 0x0000004c004c7308 */ /* 0x000fe20000002400 */
[----:B---3--:R-:W-:-:S02]  /*3d60*/  IMAD.IADD R41, R212, 0x1, R81 ;  /* 0x00000001d4297824 */ /* 0x008fc400078e0251 */
        /* <DEDUP_REMOVED lines=14> */
[----:B------:R-:W4:Y:S01]  /*3e50*/  MUFU.TANH R77, R77 ;  /* 0x0000004d004d7308 */ /* 0x000f220000002400 */
[----:B---3--:R-:W-:-:S02]  /*3e60*/  IMAD R67, R120, -0x70, R41 ;  /* 0xffffff9078437824 */ /* 0x008fc400078e0229 */
[----:B------:R-:W-:Y:S01]  /*3e70*/  FMUL.FTZ R55, R55, UR4 ;  /* 0x0000000437377c20 */ /* 0x000fe20008410000 */
[----:B------:R-:W-:Y:S01]  /*3e80*/  FMUL.FTZ R32, R32, UR4 ;  /* 0x0000000420207c20 */ /* 0x000fe20008410000 */
[----:B------:R-:W-:Y:S01]  /*3e90*/  FMUL.FTZ R42, R42, UR4 ;  /* 0x000000042a2a7c20 */ /* 0x000fe20008410000 */
[----:B------:R-:W-:Y:S01]  /*3ea0*/  FMUL.FTZ R43, R43, UR4 ;  /* 0x000000042b2b7c20 */ /* 0x000fe20008410000 */
[C---:B------:R-:W-:Y:S01]  /*3eb0*/  ISETP.GT.AND P4, PT, R67.reuse, RZ, PT ;  /* 0x000000ff4300720c */ /* 0x040fe20003f84270 */
[----:B------:R-:W-:Y:S01]  /*3ec0*/  FMUL.FTZ R36, R36, UR4 ;  /* 0x0000000424247c20 */ /* 0x000fe20008410000 */
[----:B------:R-:W3:Y:S01]  /*3ed0*/  MUFU.TANH R64, R64 ;  /* 0x0000004000407308 */ /* 0x000ee20000002400 */
[C---:B------:R-:W-:Y:S01]  /*3ee0*/  ISETP.GT.AND P3, PT, R67.reuse, 0x1, PT ;  /* 0x000000014300780c */ /* 0x040fe20003f64270 */
[----:B------:R-:W-:Y:S01]  /*3ef0*/  FMUL.FTZ R46, R46, UR4 ;  /* 0x000000042e2e7c20 */ /* 0x000fe20008410000 */
[----:B------:R-:W-:Y:S01]  /*3f00*/  ISETP.GT.AND P2, PT, R67, 0x8, PT ;  /* 0x000000084300780c */ /* 0x000fe20003f44270 */
[----:B------:R-:W-:Y:S01]  /*3f10*/  FMUL.FTZ R47, R47, UR4 ;  /* 0x000000042f2f7c20 */ /* 0x000fe20008410000 */
[----:B-1----:R-:W-:Y:S01]  /*3f20*/  FSEL R73, R73, -INF , P3 ;  /* 0xff80000049497808 */ /* 0x002fe20001800000 */
[----:B------:R-:W-:Y:S01]  /*3f30*/  FMUL.FTZ R24, R24, UR4 ;  /* 0x0000000418187c20 */ /* 0x000fe20008410000 */
[C---:B------:R-:W-:Y:S01]  /*3f40*/  ISETP.GT.AND P1, PT, R67.reuse, 0x9, PT ;  /* 0x000000094300780c */ /* 0x040fe20003f24270 */
[----:B------:R-:W1:Y:S01]  /*3f50*/  MUFU.TANH R3, R74 ;  /* 0x0000004a00037308 */ /* 0x000e620000002400 */
[----:B------:R-:W-:Y:S01]  /*3f60*/  ISETP.GT.AND P6, PT, R67, 0x10, PT ;  /* 0x000000104300780c */ /* 0x000fe20003fc4270 */
[----:B------:R-:W-:Y:S01]  /*3f70*/  FMUL.FTZ R34, R34, UR4 ;  /* 0x0000000422227c20 */ /* 0x000fe20008410000 */
[----:B----4-:R-:W-:Y:S01]  /*3f80*/  FSEL R77, R77, -INF , P1 ;  /* 0xff8000004d4d7808 */ /* 0x010fe20000800000 */
[----:B------:R-:W-:Y:S01]  /*3f90*/  FMUL.FTZ R28, R28, UR4 ;  /* 0x000000041c1c7c20 */ /* 0x000fe20008410000 */
[----:B------:R-:W-:Y:S01]  /*3fa0*/  ISETP.GT.AND P5, PT, R67, 0x11, PT ;  /* 0x000000114300780c */ /* 0x000fe20003fa4270 */
[----:B------:R-:W-:Y:S01]  /*3fb0*/  ULDC UR5, c[0x0][0x988] ;  /* 0x0002620000057ab9 */ /* 0x000fe20000000800 */
[----:B------:R-:W-:Y:S01]  /*3fc0*/  FMUL.FTZ R38, R38, UR4 ;  /* 0x0000000426267c20 */ /* 0x000fe20008410000 */
[----:B------:R4:W5:Y:S01]  /*3fd0*/  MUFU.TANH R4, R75 ;  /* 0x0000004b00047308 */ /* 0x0009620000002400 */
[----:B---3--:R-:W-:Y:S01]  /*3fe0*/  FSEL R83, R64, -INF , P6 ;  /* 0xff80000040537808 */ /* 0x008fe20003000000 */
[----:B------:R-:W-:Y:S01]  /*3ff0*/  FMUL.FTZ R39, R39, UR4 ;  /* 0x0000000427277c20 */ /* 0x000fe20008410000 */
[----:B------:R-:W-:Y:S01]  /*4000*/  FSEL R21, R21, -INF , P5 ;  /* 0xff80000015157808 */ /* 0x000fe20002800000 */
[----:B------:R-:W-:Y:S01]  /*4010*/  FMUL.FTZ R26, R26, UR4 ;  /* 0x000000041a1a7c20 */ /* 0x000fe20008410000 */
[----:B------:R-:W-:Y:S01]  /*4020*/  P2R R80, PR, RZ, 0x1 ;  /* 0x00000001ff507803 */ /* 0x000fe20000000000 */
[----:B------:R-:W-:Y:S01]  /*4030*/  FMUL.FTZ R30, R30, UR4 ;  /* 0x000000041e1e7c20 */ /* 0x000fe20008410000 */
[----:B------:R-:W-:Y:S01]  /*4040*/  FMUL.FTZ R31, R31, UR4 ;  /* 0x000000041f1f7c20 */ /* 0x000fe20008410000 */
[----:B------:R-:W3:Y:S01]  /*4050*/  MUFU.TANH R65, R65 ;  /* 0x0000004100417308 */ /* 0x000ee20000002400 */
[----:B----4-:R-:W-:-:S02]  /*4060*/  FSEL R75, R72, -INF , P4 ;  /* 0xff800000484b7808 */ /* 0x010fc40002000000 */
[----:B-1----:R-:W-:Y:S02]  /*4070*/  FSEL R3, R3, -INF , P4 ;  /* 0xff80000003037808 */ /* 0x002fe40002000000 */
[----:B------:R-:W-:-:S03]  /*4080*/  ISETP.GT.AND P4, PT, R67, 0x18, PT ;  /* 0x000000184300780c */ /* 0x000fc60003f84270 */
[----:B------:R1:W4:Y:S01]  /*4090*/  MUFU.TANH R13, R79 ;  /* 0x0000004f000d7308 */ /* 0x0003220000002400 */
[----:B-----5:R-:W-:Y:S02]  /*40a0*/  FSEL R4, R4, -INF , P3 ;  /* 0xff80000004047808 */ /* 0x020fe40001800000 */
[----:B------:R-:W-:-:S05]  /*40b0*/  ISETP.GT.AND P3, PT, R67, 0x19, PT ;  /* 0x000000194300780c */ /* 0x000fca0003f64270 */
[----:B------:R5:W4:Y:S01]  /*40c0*/  MUFU.TANH R15, R66 ;  /* 0x00000042000f7308 */ /* 0x000b220000002400 */
[----:B-1----:R-:W-:Y:S02]  /*40d0*/  FSEL R79, R76, -INF , P2 ;  /* 0xff8000004c4f7808 */ /* 0x002fe40001000000 */
[----:B---3--:R-:W-:Y:S02]  /*40e0*/  FSEL R65, R65, -INF , P5 ;  /* 0xff80000041417808 */ /* 0x008fe40002800000 */
[----:B------:R-:W-:-:S03]  /*40f0*/  ISETP.GT.AND P5, PT, R67, 0x29, PT ;  /* 0x000000294300780c */ /* 0x000fc60003fa4270 */
[----:B------:R-:W1:Y:S01]  /*4100*/  MUFU.TANH R68, R68 ;  /* 0x0000004400447308 */ /* 0x000e620000002400 */
[----:B-----5:R-:W-:Y:S02]  /*4110*/  FMNMX.FTZ R66, R75, R73, !PT ;  /* 0x000000494b427209 */ /* 0x020fe40007810000 */
[----:B----4-:R-:W-:Y:S02]  /*4120*/  FSEL R13, R13, -INF , P1 ;  /* 0xff8000000d0d7808 */ /* 0x010fe40000800000 */
[----:B------:R-:W-:Y:S02]  /*4130*/  FMNMX.FTZ R72, R79, R66, !PT ;  /* 0x000000424f487209 */ /* 0x000fe40007810000 */
[----:B------:R-:W-:Y:S01]  /*4140*/  ISETP.GT.AND P1, PT, R67, 0x21, PT ;  /* 0x000000214300780c */ /* 0x000fe20003f24270 */
[----:B------:R-:W3:Y:S01]  /*4150*/  MUFU.TANH R11, R78 ;  /* 0x0000004e000b7308 */ /* 0x000ee20000002400 */
[----:B------:R-:W-:Y:S02]  /*4160*/  FMNMX.FTZ R72, R77, R72, !PT ;  /* 0x000000484d487209 */ /* 0x000fe40007810000 */
[----:B------:R-:W-:-:S02]  /*4170*/  FSEL R15, R15, -INF , P6 ;  /* 0xff8000000f0f7808 */ /* 0x000fc40003000000 */
[----:B------:R-:W-:Y:S02]  /*4180*/  FMNMX.FTZ R72, R83, R72, !PT ;  /* 0x0000004853487209 */ /* 0x000fe40007810000 */
[----:B------:R-:W-:Y:S01]  /*4190*/  ISETP.GT.AND P6, PT, R67, 0x28, PT ;  /* 0x000000284300780c */ /* 0x000fe20003fc4270 */
[----:B------:R-:W4:Y:S01]  /*41a0*/  MUFU.TANH R69, R69 ;  /* 0x0000004500457308 */ /* 0x000f220000002400 */
[----:B-1----:R-:W-:Y:S02]  /*41b0*/  FSEL R85, R68, -INF , P4 ;  /* 0xff80000044557808 */ /* 0x002fe40002000000 */
[----:B------:R-:W-:-:S04]  /*41c0*/  FMNMX.FTZ R72, R65, R72, !PT ;  /* 0x0000004841487209 */ /* 0x000fc80007810000 */
[----:B------:R-:W-:Y:S01]  /*41d0*/  FMNMX.FTZ R72, R85, R72, !PT ;  /* 0x0000004855487209 */ /* 0x000fe20007810000 */
[----:B------:R-:W1:Y:S01]  /*41e0*/  MUFU.TANH R56, R56 ;  /* 0x0000003800387308 */ /* 0x000e620000002400 */
[----:B---3--:R-:W-:Y:S02]  /*41f0*/  FSEL R11, R11, -INF , P2 ;  /* 0xff8000000b0b7808 */ /* 0x008fe40001000000 */
[----:B------:R-:W-:-:S05]  /*4200*/  ISETP.GT.AND P2, PT, R67, 0x20, PT ;  /* 0x000000204300780c */ /* 0x000fca0003f44270 */
[----:B------:R-:W3:Y:S01]  /*4210*/  MUFU.TANH R57, R57 ;  /* 0x0000003900397308 */ /* 0x000ee20000002400 */
[----:B----4-:R-:W-:-:S04]  /*4220*/  FSEL R69, R69, -INF , P3 ;  /* 0xff80000045457808 */ /* 0x010fc80001800000 */
[----:B------:R-:W-:-:S03]  /*4230*/  FMNMX.FTZ R72, R69, R72, !PT ;  /* 0x0000004845487209 */ /* 0x000fc60007810000 */
[----:B------:R-:W4:Y:S01]  /*4240*/  MUFU.TANH R60, R60 ;  /* 0x0000003c003c7308 */ /* 0x000f220000002400 */
[----:B-1----:R-:W-:-:S04]  /*4250*/  FSEL R87, R56, -INF , P2 ;  /* 0xff80000038577808 */ /* 0x002fc80001000000 */
[----:B------:R-:W-:-:S03]  /*4260*/  FMNMX.FTZ R72, R87, R72, !PT ;  /* 0x0000004857487209 */ /* 0x000fc60007810000 */
[----:B------:R-:W-:Y:S01]  /*4270*/  MUFU.TANH R70, R70 ;  /* 0x0000004600467308 */ /* 0x000fe20000002400 */
[----:B---3--:R-:W-:-:S04]  /*4280*/  FSEL R89, R57, -INF , P1 ;  /* 0xff80000039597808 */ /* 0x008fc80000800000 */
[----:B------:R-:W-:-:S03]  /*4290*/  FMNMX.FTZ R72, R89, R72, !PT ;  /* 0x0000004859487209 */ /* 0x000fc60007810000 */
[----:B------:R-:W1:Y:S01]  /*42a0*/  MUFU.TANH R61, R61 ;  /* 0x0000003d003d7308 */ /* 0x000e620000002400 */
[----:B----4-:R-:W-:-:S04]  /*42b0*/  FSEL R91, R60, -INF , P6 ;  /* 0xff8000003c5b7808 */ /* 0x010fc80003000000 */
[----:B------:R-:W-:-:S03]  /*42c0*/  FMNMX.FTZ R72, R91, R72, !PT ;  /* 0x000000485b487209 */ /* 0x000fc60007810000 */
[----:B------:R-:W3:Y:S08]  /*42d0*/  MUFU.TANH R71, R71 ;  /* 0x0000004700477308 */ /* 0x000ef00000002400 */
[----:B------:R-:W4:Y:S01]  /*42e0*/  MUFU.TANH R48, R48 ;  /* 0x0000003000307308 */ /* 0x000f220000002400 */
[----:B-1----:R-:W-:-:S04]  /*42f0*/  FSEL R93, R61, -INF , P5 ;  /* 0xff8000003d5d7808 */ /* 0x002fc80002800000 */
[----:B------:R-:W-:-:S03]  /*4300*/  FMNMX.FTZ R72, R93, R72, !PT ;  /* 0x000000485d487209 */ /* 0x000fc60007810000 */
[----:B------:R-:W-:Y:S08]  /*4310*/  MUFU.TANH R58, R58 ;  /* 0x0000003a003a7308 */ /* 0x000ff00000002400 */
[----:B------:R-:W1:Y:S08]  /*4320*/  MUFU.TANH R49, R49 ;  /* 0x0000003100317308 */ /* 0x000e700000002400 */
[----:B------:R-:W-:Y:S08]  /*4330*/  MUFU.TANH R59, R59 ;  /* 0x0000003b003b7308 */ /* 0x000ff00000002400 */
[----:B------:R-:W-:Y:S08]  /*4340*/  MUFU.TANH R52, R52 ;  /* 0x0000003400347308 */ /* 0x000ff00000002400 */
[----:B------:R-:W-:Y:S08]  /*4350*/  MUFU.TANH R62, R62 ;  /* 0x0000003e003e7308 */ /* 0x000ff00000002400 */
[----:B------:R5:W-:Y:S08]  /*4360*/  MUFU.TANH R20, R25 ;  /* 0x0000001900147308 */ /* 0x000bf00000002400 */
[----:B------:R-:W-:Y:S01]  /*4370*/  MUFU.TANH R53, R53 ;  /* 0x0000003500357308 */ /* 0x000fe20000002400 */
[----:B-----5:R-:W-:-:S02]  /*4380*/  FSEL R25, R70, -INF , P4 ;  /* 0xff80000046197808 */ /* 0x020fc40002000000 */
[----:B------:R-:W-:-:S05]  /*4390*/  ISETP.GT.AND P4, PT, R67, 0x30, PT ;  /* 0x000000304300780c */ /* 0x000fca0003f84270 */
[----:B------:R-:W5:Y:S08]  /*43a0*/  MUFU.TANH R63, R63 ;  /* 0x0000003f003f7308 */ /* 0x000f700000002400 */
[----:B------:R3:W-:Y:S08]  /*43b0*/  MUFU.TANH R66, R29 ;  /* 0x0000001d00427308 */ /* 0x0007f00000002400 */
[----:B------:R-:W2:Y:S01]  /*43c0*/  MUFU.TANH R40, R40 ;  /* 0x0000002800287308 */ /* 0x000ea20000002400 */
[----:B---3--:R-:W-:-:S02]  /*43d0*/  FSEL R29, R71, -INF , P3 ;  /* 0xff800000471d7808 */ /* 0x008fc40001800000 */
[----:B------:R-:W-:Y:S02]  /*43e0*/  ISETP.GT.AND P3, PT, R67, 0x31, PT ;  /* 0x000000314300780c */ /* 0x000fe40003f64270 */
[----:B----4-:R-:W-:Y:S02]  /*43f0*/  FSEL R71, R48, -INF , P4 ;  /* 0xff80000030477808 */ /* 0x010fe40002000000 */
[----:B-1----:R-:W-:Y:S01]  /*4400*/  FSEL R95, R49, -INF , P3 ;  /* 0xff800000315f7808 */ /* 0x002fe20001800000 */
[----:B------:R-:W-:Y:S01]  /*4410*/  MUFU.TANH R50, R50 ;  /* 0x0000003200327308 */ /* 0x000fe20000002400 */
[----:B------:R-:W-:Y:S02]  /*4420*/  FMNMX.FTZ R72, R71, R72, !PT ;  /* 0x0000004847487209 */ /* 0x000fe40007810000 */
[----:B-----5:R-:W-:Y:S02]  /*4430*/  FSEL R41, R63, -INF , P5 ;  /* 0xff8000003f297808 */ /* 0x020fe40002800000 */
[----:B------:R-:W-:-:S02]  /*4440*/  FMNMX.FTZ R72, R95, R72, !PT ;  /* 0x000000485f487209 */ /* 0x000fc40007810000 */
[----:B------:R-:W-:Y:S01]  /*4450*/  ISETP.GT.AND P5, PT, R67, 0x41, PT ;  /* 0x000000414300780c */ /* 0x000fe20003fa4270 */
[----:B------:R1:W-:Y:S03]  /*4460*/  MUFU.TANH R10, R33 ;  /* 0x00000021000a7308 */ /* 0x0003e60000002400 */
[----:B------:R-:W-:-:S05]  /*4470*/  FSEL R103, R6, -INF , P5 ;  /* 0xff80000006677808 */ /* 0x000fca0002800000 */
[----:B------:R-:W3:Y:S01]  /*4480*/  MUFU.TANH R51, R51 ;  /* 0x0000003300337308 */ /* 0x000ee20000002400 */
[----:B-1----:R-:W-:Y:S02]  /*4490*/  FSEL R33, R58, -INF , P2 ;  /* 0xff8000003a217808 */ /* 0x002fe40001000000 */
[----:B------:R-:W-:-:S04]  /*44a0*/  ISETP.GT.AND P2, PT, R67, 0x38, PT ;  /* 0x000000384300780c */ /* 0x000fc80003f44270 */
[----:B------:R-:W-:Y:S01]  /*44b0*/  FSEL R97, R52, -INF , P2 ;  /* 0xff80000034617808 */ /* 0x000fe20001000000 */
[----:B------:R1:W-:Y:S03]  /*44c0*/  MUFU.TANH R12, R35 ;  /* 0x00000023000c7308 */ /* 0x0003e60000002400 */
[----:B------:R-:W-:-:S05]  /*44d0*/  FMNMX.FTZ R72, R97, R72, !PT ;  /* 0x0000004861487209 */ /* 0x000fca0007810000 */
[----:B------:R-:W-:Y:S01]  /*44e0*/  MUFU.TANH R44, R44 ;  /* 0x0000002c002c7308 */ /* 0x000fe20000002400 */
[----:B-1----:R-:W-:Y:S02]  /*44f0*/  FSEL R35, R59, -INF , P1 ;  /* 0xff8000003b237808 */ /* 0x002fe40000800000 */
[----:B------:R-:W-:-:S04]  /*4500*/  ISETP.GT.AND P1, PT, R67, 0x39, PT ;  /* 0x000000394300780c */ /* 0x000fc80003f24270 */
[----:B------:R-:W-:Y:S01]  /*4510*/  FSEL R99, R53, -INF , P1 ;  /* 0xff80000035637808 */ /* 0x000fe20000800000 */
[----:B------:R-:W-:Y:S03]  /*4520*/  MUFU.TANH R54, R54 ;  /* 0x0000003600367308 */ /* 0x000fe60000002400 */
[----:B------:R-:W-:-:S05]  /*4530*/  FMNMX.FTZ R72, R99, R72, !PT ;  /* 0x0000004863487209 */ /* 0x000fca0007810000 */
[----:B------:R1:W-:Y:S08]  /*4540*/  MUFU.TANH R14, R37 ;  /* 0x00000025000e7308 */ /* 0x0003f00000002400 */
[----:B------:R3:W4:Y:S01]  /*4550*/  MUFU.TANH R8, R45 ;  /* 0x0000002d00087308 */ /* 0x0007220000002400 */
[----:B-1----:R-:W-:Y:S02]  /*4560*/  FSEL R37, R62, -INF , P6 ;  /* 0xff8000003e257808 */ /* 0x002fe40003000000 */
[----:B------:R-:W-:-:S04]  /*4570*/  ISETP.GT.AND P6, PT, R67, 0x40, PT ;  /* 0x000000404300780c */ /* 0x000fc80003fc4270 */
[----:B--2---:R-:W-:Y:S01]  /*4580*/  FSEL R101, R40, -INF , P6 ;  /* 0xff80000028657808 */ /* 0x004fe20003000000 */
[----:B------:R-:W1:Y:S01]  /*4590*/  MUFU.TANH R55, R55 ;  /* 0x0000003700377308 */ /* 0x000e620000002400 */
[----:B---3--:R-:W-:Y:S02]  /*45a0*/  FSEL R45, R51, -INF , P3 ;  /* 0xff800000332d7808 */ /* 0x008fe40001800000 */
[----:B------:R-:W-:Y:S02]  /*45b0*/  FMNMX.FTZ R72, R101, R72, !PT ;  /* 0x0000004865487209 */ /* 0x000fe40007810000 */
[----:B------:R-:W-:Y:S02]  /*45c0*/  ISETP.GT.AND P3, PT, R67, 0x49, PT ;  /* 0x000000494300780c */ /* 0x000fe40003f64270 */
[----:B------:R-:W-:Y:S01]  /*45d0*/  FMNMX.FTZ R72, R103, R72, !PT ;  /* 0x0000004867487209 */ /* 0x000fe20007810000 */
[----:B------:R-:W-:Y:S01]  /*45e0*/  MUFU.TANH R32, R32 ;  /* 0x0000002000207308 */ /* 0x000fe20000002400 */
[----:B----4-:R-:W-:-:S02]  /*45f0*/  FSEL R107, R8, -INF , P3 ;  /* 0xff800000086b7808 */ /* 0x010fc40001800000 */
[----:B------:R-:W-:-:S05]  /*4600*/  MOV R8, UR5 ;  /* 0x0000000500087c02 */ /* 0x000fca0008000f00 */
[----:B------:R-:W2:Y:S01]  /*4610*/  MUFU.TANH R42, R42 ;  /* 0x0000002a002a7308 */ /* 0x000ea20000002400 */
[----:B-1----:R-:W-:Y:S02]  /*4620*/  FSEL R49, R55, -INF , P1 ;  /* 0xff80000037317808 */ /* 0x002fe40000800000 */
[----:B------:R-:W-:-:S04]  /*4630*/  ISETP.GT.AND P1, PT, R67, 0x51, PT ;  /* 0x000000514300780c */ /* 0x000fc80003f24270 */
[----:B------:R-:W-:Y:S01]  /*4640*/  FSEL R111, R10, -INF , P1 ;  /* 0xff8000000a6f7808 */ /* 0x000fe20000800000 */
[----:B------:R1:W3:Y:S01]  /*4650*/  MUFU.TANH R7, R43 ;  /* 0x0000002b00077308 */ /* 0x0002e20000002400 */
[----:B------:R-:W-:Y:S02]  /*4660*/  FSEL R61, R12, -INF , P1 ;  /* 0xff8000000c3d7808 */ /* 0x000fe40000800000 */
[----:B------:R-:W-:Y:S02]  /*4670*/  ISETP.GT.AND P1, PT, R67, 0x69, PT ;  /* 0x000000694300780c */ /* 0x000fe40003f24270 */
[----:B------:R-:W-:Y:S02]  /*4680*/  FMNMX.FTZ R12, R3, R4, !PT ;  /* 0x00000004030c7209 */ /* 0x000fe40007810000 */
[----:B------:R-:W-:Y:S01]  /*4690*/  FSEL R123, R66, -INF , P1 ;  /* 0xff800000427b7808 */ /* 0x000fe20000800000 */
[----:B------:R-:W4:Y:S01]  /*46a0*/  MUFU.TANH R36, R36 ;  /* 0x0000002400247308 */ /* 0x000f220000002400 */
[----:B-1----:R-:W-:-:S02]  /*46b0*/  FSEL R43, R50, -INF , P4 ;  /* 0xff800000322b7808 */ /* 0x002fc40002000000 */
[C---:B------:R-:W-:Y:S02]  /*46c0*/  ISETP.GT.AND P4, PT, R67.reuse, 0x48, PT ;  /* 0x000000484300780c */ /* 0x040fe40003f84270 */
[----:B--2---:R-:W-:Y:S02]  /*46d0*/  FSEL R51, R42, -INF , P6 ;  /* 0xff8000002a337808 */ /* 0x004fe40003000000 */
[----:B------:R-:W-:Y:S01]  /*46e0*/  FSEL R105, R44, -INF , P4 ;  /* 0xff8000002c697808 */ /* 0x000fe20002000000 */
[----:B------:R-:W1:Y:S01]  /*46f0*/  MUFU.TANH R46, R46 ;  /* 0x0000002e002e7308 */ /* 0x000e620000002400 */
[----:B------:R-:W-:Y:S02]  /*4700*/  ISETP.GT.AND P6, PT, R67, 0x58, PT ;  /* 0x000000584300780c */ /* 0x000fe40003fc4270 */
[----:B------:R-:W-:Y:S02]  /*4710*/  FMNMX.FTZ R72, R105, R72, !PT ;  /* 0x0000004869487209 */ /* 0x000fe40007810000 */
[----:B---3--:R-:W-:-:S02]  /*4720*/  FSEL R53, R7, -INF , P5 ;  /* 0xff80000007357808 */ /* 0x008fc40002800000 */
[----:B------:R-:W-:Y:S01]  /*4730*/  FMNMX.FTZ R72, R107, R72, !PT ;  /* 0x000000486b487209 */ /* 0x000fe20007810000 */
[----:B------:R2:W3:Y:S01]  /*4740*/  MUFU.TANH R9, R47 ;  /* 0x0000002f00097308 */ /* 0x0004e20000002400 */
[----:B------:R-:W-:Y:S02]  /*4750*/  ISETP.GT.AND P5, PT, R67, 0x59, PT ;  /* 0x000000594300780c */ /* 0x000fe40003fa4270 */
[----:B----4-:R-:W-:Y:S02]  /*4760*/  FSEL R113, R36, -INF , P6 ;  /* 0xff80000024717808 */ /* 0x010fe40003000000 */
[----:B------:R-:W-:Y:S02]  /*4770*/  FSEL R115, R14, -INF , P5 ;  /* 0xff8000000e737808 */ /* 0x000fe40002800000 */
[----:B------:R-:W-:Y:S01]  /*4780*/  FMNMX.FTZ R12, R11, R12, !PT ;  /* 0x0000000c0b0c7209 */ /* 0x000fe20007810000 */
[----:B------:R-:W4:Y:S01]  /*4790*/  MUFU.TANH R24, R24 ;  /* 0x0000001800187308 */ /* 0x000f220000002400 */
[----:B--2---:R-:W-:-:S02]  /*47a0*/  FSEL R47, R54, -INF , P2 ;  /* 0xff800000362f7808 */ /* 0x004fc40001000000 */
[C---:B------:R-:W-:Y:S02]  /*47b0*/  ISETP.GT.AND P2, PT, R67.reuse, 0x50, PT ;  /* 0x000000504300780c */ /* 0x040fe40003f44270 */
[----:B-1----:R-:W-:Y:S02]  /*47c0*/  FSEL R55, R46, -INF , P4 ;  /* 0xff8000002e377808 */ /* 0x002fe40002000000 */
[----:B------:R-:W-:Y:S01]  /*47d0*/  FSEL R109, R32, -INF , P2 ;  /* 0xff800000206d7808 */ /* 0x000fe20001000000 */
[----:B------:R-:W1:Y:S01]  /*47e0*/  MUFU.TANH R34, R34 ;  /* 0x0000002200227308 */ /* 0x000e620000002400 */
[----:B------:R-:W-:Y:S02]  /*47f0*/  ISETP.GT.AND P4, PT, R67, 0x60, PT ;  /* 0x000000604300780c */ /* 0x000fe40003f84270 */
[----:B------:R-:W-:Y:S02]  /*4800*/  FMNMX.FTZ R72, R109, R72, !PT ;  /* 0x000000486d487209 */ /* 0x000fe40007810000 */
[----:B---3--:R-:W-:-:S02]  /*4810*/  FSEL R57, R9, -INF , P3 ;  /* 0xff80000009397808 */ /* 0x008fc40001800000 */
[----:B------:R-:W-:Y:S01]  /*4820*/  FMNMX.FTZ R72, R111, R72, !PT ;  /* 0x000000486f487209 */ /* 0x000fe20007810000 */
[----:B------:R-:W2:Y:S01]  /*4830*/  MUFU.TANH R28, R28 ;  /* 0x0000001c001c7308 */ /* 0x000ea20000002400 */
[----:B------:R-:W-:Y:S02]  /*4840*/  ISETP.GT.AND P3, PT, R67, 0x61, PT ;  /* 0x000000614300780c */ /* 0x000fe40003f64270 */
[----:B------:R-:W-:Y:S02]  /*4850*/  FMNMX.FTZ R72, R113, R72, !PT ;  /* 0x0000004871487209 */ /* 0x000fe40007810000 */
[----:B----4-:R-:W-:Y:S02]  /*4860*/  FSEL R117, R24, -INF , P4 ;  /* 0xff80000018757808 */ /* 0x010fe40002000000 */
[----:B------:R-:W-:Y:S01]  /*4870*/  FMNMX.FTZ R72, R115, R72, !PT ;  /* 0x0000004873487209 */ /* 0x000fe20007810000 */
[----:B------:R-:W-:Y:S01]  /*4880*/  MUFU.TANH R38, R38 ;  /* 0x0000002600267308 */ /* 0x000fe20000002400 */
[----:B-1----:R-:W-:-:S02]  /*4890*/  FSEL R59, R34, -INF , P2 ;  /* 0xff800000223b7808 */ /* 0x002fc40001000000 */
[----:B------:R-:W-:Y:S02]  /*48a0*/  ISETP.GT.AND P2, PT, R67, 0x68, PT ;  /* 0x000000684300780c */ /* 0x000fe40003f44270 */
[----:B------:R-:W-:Y:S02]  /*48b0*/  FSEL R119, R20, -INF , P3 ;  /* 0xff80000014777808 */ /* 0x000fe40001800000 */
[----:B------:R-:W-:Y:S01]  /*48c0*/  FMNMX.FTZ R72, R117, R72, !PT ;  /* 0x0000004875487209 */ /* 0x000fe20007810000 */
[----:B------:R-:W1:Y:S01]  /*48d0*/  MUFU.TANH R26, R26 ;  /* 0x0000001a001a7308 */ /* 0x000e620000002400 */
[----:B--2---:R-:W-:Y:S02]  /*48e0*/  FSEL R121, R28, -INF , P2 ;  /* 0xff8000001c797808 */ /* 0x004fe40001000000 */
[----:B------:R-:W-:Y:S02]  /*48f0*/  FMNMX.FTZ R72, R119, R72, !PT ;  /* 0x0000004877487209 */ /* 0x000fe40007810000 */
[----:B------:R-:W-:-:S02]  /*4900*/  FMNMX.FTZ R12, R13, R12, !PT ;  /* 0x0000000c0d0c7209 */ /* 0x000fc40007810000 */
[----:B------:R-:W-:Y:S01]  /*4910*/  FMNMX.FTZ R72, R121, R72, !PT ;  /* 0x0000004879487209 */ /* 0x000fe20007810000 */
[----:B------:R-:W2:Y:S01]  /*4920*/  MUFU.TANH R30, R30 ;  /* 0x0000001e001e7308 */ /* 0x000ea20000002400 */
[----:B------:R-:W-:Y:S02]  /*4930*/  FMNMX.FTZ R12, R15, R12, !PT ;  /* 0x0000000c0f0c7209 */ /* 0x000fe40007810000 */
[----:B------:R-:W-:Y:S02]  /*4940*/  FMNMX.FTZ R72, R123, R72, !PT ;  /* 0x000000487b487209 */ /* 0x000fe40007810000 */
[----:B------:R-:W-:-:S03]  /*4950*/  FMNMX.FTZ R12, R21, R12, !PT ;  /* 0x0000000c150c7209 */ /* 0x000fc60007810000 */
[----:B------:R-:W3:Y:S01]  /*4960*/  SHFL.BFLY PT, R7, R72, 0x2, 0x1f ;  /* 0x0c401f0048077f89 */ /* 0x000ee200000e0000 */
[----:B------:R-:W-:Y:S01]  /*4970*/  FMNMX.FTZ R12, R25, R12, !PT ;  /* 0x0000000c190c7209 */ /* 0x000fe20007810000 */
[----:B------:R-:W4:Y:S03]  /*4980*/  MUFU.TANH R10, R31 ;  /* 0x0000001f000a7308 */ /* 0x000f260000002400 */
[----:B------:R-:W-:-:S04]  /*4990*/  FMNMX.FTZ R12, R29, R12, !PT ;  /* 0x0000000c1d0c7209 */ /* 0x000fc80007810000 */
[----:B------:R-:W-:-:S04]  /*49a0*/  FMNMX.FTZ R12, R33, R12, !PT ;  /* 0x0000000c210c7209 */ /* 0x000fc80007810000 */
[----:B------:R-:W-:-:S04]  /*49b0*/  FMNMX.FTZ R12, R35, R12, !PT ;  /* 0x0000000c230c7209 */ /* 0x000fc80007810000 */
[----:B------:R-:W-:-:S04]  /*49c0*/  FMNMX.FTZ R12, R37, R12, !PT ;  /* 0x0000000c250c7209 */ /* 0x000fc80007810000 */
[----:B------:R-:W-:Y:S02]  /*49d0*/  FMNMX.FTZ R12, R41, R12, !PT ;  /* 0x0000000c290c7209 */ /* 0x000fe40007810000 */
[----:B---3--:R-:W-:Y:S02]  /*49e0*/  FMNMX.FTZ R9, R72, R7, !PT ;  /* 0x0000000748097209 */ /* 0x008fe40007810000 */
        /* <DEDUP_REMOVED lines=12> */
[----:B------:R-:W-:Y:S01]  /*4ab0*/  FMUL.FTZ R6, R7, R8 ;  /* 0x0000000807067220 */ /* 0x000fe20000410000 */
[----:B------:R-:W-:Y:S01]  /*4ac0*/  FMNMX.FTZ R12, R59, R12, !PT ;  /* 0x0000000c3b0c7209 */ /* 0x000fe20007810000 */
[----:B------:R-:W-:Y:S03]  /*4ad0*/  MUFU.TANH R9, R9 ;  /* 0x0000000900097308 */ /* 0x000fe60000002400 */
[----:B------:R-:W-:-:S02]  /*4ae0*/  FSEL R14, R6, RZ, P0 ;  /* 0x000000ff060e7208 */ /* 0x000fc40000000000 */
[----:B------:R-:W-:Y:S02]  /*4af0*/  FMNMX.FTZ R12, R61, R12, !PT ;  /* 0x0000000c3d0c7209 */ /* 0x000fe40007810000 */
[----:B------:R-:W-:Y:S01]  /*4b00*/  ISETP.NE.AND P0, PT, R80, RZ, PT ;  /* 0x000000ff5000720c */ /* 0x000fe20003f05270 */
[----:B------:R3:W5:Y:S01]  /*4b10*/  MUFU.TANH R6, R39 ;  /* 0x0000002700067308 */ /* 0x0007620000002400 */
[-CC-:B------:R-:W-:Y:S01]  /*4b20*/  FFMA.FTZ R63, R69, R8.reuse, -R14.reuse ;  /* 0x00000008453f7223 */ /* 0x180fe2000001080e */
[----:B-1----:R-:W-:Y:S01]  /*4b30*/  FSEL R69, R26, -INF , P4 ;  /* 0xff8000001a457808 */ /* 0x002fe20002000000 */
[-CC-:B------:R-:W-:Y:S01]  /*4b40*/  FFMA.FTZ R27, R73, R8.reuse, -R14.reuse ;  /* 0x00000008491b7223 */ /* 0x180fe2000001080e */
[----:B--2---:R-:W-:Y:S01]  /*4b50*/  FSEL R73, R30, -INF , P2 ;  /* 0xff8000001e497808 */ /* 0x004fe20001000000 */
[-CC-:B------:R-:W-:Y:S01]  /*4b60*/  FFMA.FTZ R200, R75, R8.reuse, -R14.reuse ;  /* 0x000000084bc87223 */ /* 0x180fe2000001080e */
[----:B----4-:R-:W-:Y:S01]  /*4b70*/  FSEL R75, R10, -INF , P1 ;  /* 0xff8000000a4b7808 */ /* 0x010fe20000800000 */
[-CC-:B------:R-:W-:Y:S01]  /*4b80*/  FFMA.FTZ R202, R79, R8.reuse, -R14.reuse ;  /* 0x000000084fca7223 */ /* 0x180fe2000001080e */
[-CC-:B------:R-:W-:Y:S01]  /*4b90*/  FFMA.FTZ R31, R77, R8.reuse, -R14.reuse ;  /* 0x000000084d1f7223 */ /* 0x180fe2000001080e */
[-CC-:B---3--:R-:W-:Y:S01]  /*4ba0*/  FFMA.FTZ R39, R65, R8.reuse, -R14.reuse ;  /* 0x0000000841277223 */ /* 0x188fe2000001080e */
[----:B------:R-:W-:Y:S01]  /*4bb0*/  FSEL R65, R38, -INF , P6 ;  /* 0xff80000026417808 */ /* 0x000fe20003000000 */
[----:B------:R-:W-:Y:S01]  /*4bc0*/  MUFU.EX2 R200, R200 ;  /* 0x000000c800c87308 */ /* 0x000fe20000000800 */
[-CC-:B------:R-:W-:Y:S01]  /*4bd0*/  FFMA.FTZ R196, R83, R8.reuse, -R14.reuse ;  /* 0x0000000853c47223 */ /* 0x180fe2000001080e */
[--C-:B------:R-:W-:Y:S01]  /*4be0*/  FFMA.FTZ R198, R85, R8, -R14.reuse ;  /* 0x0000000855c67223 */ /* 0x100fe2000001080e */
[----:B------:R-:W-:Y:S01]  /*4bf0*/  FMNMX.FTZ R12, R65, R12, !PT ;  /* 0x0000000c410c7209 */ /* 0x000fe20007810000 */
[-CC-:B------:R-:W-:Y:S01]  /*4c00*/  FFMA.FTZ R192, R87, R8.reuse, -R14.reuse ;  /* 0x0000000857c07223 */ /* 0x180fe2000001080e */
[-CC-:B------:R-:W-:Y:S01]  /*4c10*/  FFMA.FTZ R89, R89, R8.reuse, -R14.reuse ;  /* 0x0000000859597223 */ /* 0x180fe2000001080e */
[----:B-----5:R-:W-:Y:S01]  /*4c20*/  FSEL R67, R6, -INF , P5 ;  /* 0xff80000006437808 */ /* 0x020fe20002800000 */
[--C-:B------:R-:W-:Y:S01]  /*4c30*/  FFMA.FTZ R6, R71, R8, -R14.reuse ;  /* 0x0000000847067223 */ /* 0x100fe2000001080e */
[----:B------:R-:W-:Y:S01]  /*4c40*/  FSEL R71, R9, -INF , P3 ;  /* 0xff80000009477808 */ /* 0x000fe20001800000 */
[----:B------:R-:W1:Y:S01]  /*4c50*/  MUFU.EX2 R27, R27 ;  /* 0x0000001b001b7308 */ /* 0x000e620000000800 */
[----:B------:R-:W-:Y:S01]  /*4c60*/  FMNMX.FTZ R12, R67, R12, !PT ;  /* 0x0000000c430c7209 */ /* 0x000fe20007810000 */
[-CC-:B------:R-:W-:Y:S01]  /*4c70*/  FFMA.FTZ R91, R91, R8.reuse, -R14.reuse ;  /* 0x000000085b5b7223 */ /* 0x180fe2000001080e */
[-CC-:B------:R-:W-:Y:S01]  /*4c80*/  FFMA.FTZ R93, R93, R8.reuse, -R14.reuse ;  /* 0x000000085d5d7223 */ /* 0x180fe2000001080e */
[--C-:B------:R-:W-:Y:S01]  /*4c90*/  FFMA.FTZ R95, R95, R8, -R14.reuse ;  /* 0x000000085f5f7223 */ /* 0x100fe2000001080e */
[----:B------:R-:W-:Y:S01]  /*4ca0*/  FMNMX.FTZ R12, R69, R12, !PT ;  /* 0x0000000c450c7209 */ /* 0x000fe20007810000 */
[-CC-:B------:R-:W-:Y:S01]  /*4cb0*/  FFMA.FTZ R97, R97, R8.reuse, -R14.reuse ;  /* 0x0000000861617223 */ /* 0x180fe2000001080e */
[--C-:B------:R-:W-:Y:S01]  /*4cc0*/  FFMA.FTZ R99, R99, R8, -R14.reuse ;  /* 0x0000000863637223 */ /* 0x100fe2000001080e */
[----:B------:R2:W-:Y:S01]  /*4cd0*/  MUFU.EX2 R188, R6 ;  /* 0x0000000600bc7308 */ /* 0x0005e20000000800 */
[----:B------:R-:W-:Y:S01]  /*4ce0*/  FMNMX.FTZ R12, R71, R12, !PT ;  /* 0x0000000c470c7209 */ /* 0x000fe20007810000 */
[-CC-:B------:R-:W-:Y:S01]  /*4cf0*/  FFMA.FTZ R101, R101, R8.reuse, -R14.reuse ;  /* 0x0000000865657223 */ /* 0x180fe2000001080e */
[-CC-:B------:R-:W-:Y:S01]  /*4d00*/  FFMA.FTZ R103, R103, R8.reuse, -R14.reuse ;  /* 0x0000000867677223 */ /* 0x180fe2000001080e */
[--C-:B------:R-:W-:Y:S01]  /*4d10*/  FFMA.FTZ R105, R105, R8, -R14.reuse ;  /* 0x0000000869697223 */ /* 0x100fe2000001080e */
[----:B------:R-:W-:Y:S01]  /*4d20*/  FMNMX.FTZ R12, R73, R12, !PT ;  /* 0x0000000c490c7209 */ /* 0x000fe20007810000 */
[-CC-:B------:R-:W-:Y:S01]  /*4d30*/  FFMA.FTZ R107, R107, R8.reuse, -R14.reuse ;  /* 0x000000086b6b7223 */ /* 0x180fe2000001080e */
[--C-:B------:R-:W-:Y:S01]  /*4d40*/  FFMA.FTZ R109, R109, R8, -R14.reuse ;  /* 0x000000086d6d7223 */ /* 0x100fe2000001080e */
[----:B------:R-:W3:Y:S01]  /*4d50*/  MUFU.EX2 R202, R202 ;  /* 0x000000ca00ca7308 */ /* 0x000ee20000000800 */
[----:B------:R-:W-:Y:S01]  /*4d60*/  FMNMX.FTZ R12, R75, R12, !PT ;  /* 0x0000000c4b0c7209 */ /* 0x000fe20007810000 */
[-CC-:B------:R-:W-:Y:S01]  /*4d70*/  FFMA.FTZ R111, R111, R8.reuse, -R14.reuse ;  /* 0x000000086f6f7223 */ /* 0x180fe2000001080e */
[-CC-:B------:R-:W-:Y:S01]  /*4d80*/  FFMA.FTZ R113, R113, R8.reuse, -R14.reuse ;  /* 0x0000000871717223 */ /* 0x180fe2000001080e */
[-CC-:B------:R-:W-:Y:S01]  /*4d90*/  FFMA.FTZ R115, R115, R8.reuse, -R14.reuse ;  /* 0x0000000873737223 */ /* 0x180fe2000001080e */
[-CC-:B------:R-:W-:Y:S01]  /*4da0*/  FFMA.FTZ R117, R117, R8.reuse, -R14.reuse ;  /* 0x0000000875757223 */ /* 0x180fe2000001080e */
[----:B------:R-:W2:Y:S01]  /*4db0*/  SHFL.BFLY PT, R9, R12, 0x2, 0x1f ;  /* 0x0c401f000c097f89 */ /* 0x000ea200000e0000 */
[-CC-:B------:R-:W-:Y:S01]  /*4dc0*/  FFMA.FTZ R119, R119, R8.reuse, -R14.reuse ;  /* 0x0000000877777223 */ /* 0x180fe2000001080e */
[----:B------:R-:W4:Y:S01]  /*4dd0*/  MUFU.EX2 R31, R31 ;  /* 0x0000001f001f7308 */ /* 0x000f220000000800 */
[-CC-:B------:R-:W-:Y:S01]  /*4de0*/  FFMA.FTZ R121, R121, R8.reuse, -R14.reuse ;  /* 0x0000000879797223 */ /* 0x180fe2000001080e */
[----:B------:R-:W-:Y:S01]  /*4df0*/  FFMA.FTZ R14, R123, R8, -R14 ;  /* 0x000000087b0e7223 */ /* 0x000fe2000001080e */
[----:B------:R-:W-:-:S02]  /*4e00*/  ISETP.GE.AND P2, PT, R81, 0x71, PT ;  /* 0x000000715100780c */ /* 0x000fc40003f46270 */
[----:B------:R-:W-:Y:S02]  /*4e10*/  CS2R R86, SRZ ;  /* 0x0000000000567805 */ /* 0x000fe4000001ff00 */
[----:B------:R-:W-:Y:S02]  /*4e20*/  CS2R R84, SRZ ;  /* 0x0000000000547805 */ /* 0x000fe4000001ff00 */
[----:B------:R-:W-:Y:S02]  /*4e30*/  CS2R R80, SRZ ;  /* 0x0000000000507805 */ /* 0x000fe4000001ff00 */
[----:B------:R-:W-:Y:S01]  /*4e40*/  CS2R R78, SRZ ;  /* 0x00000000004e7805 */ /* 0x000fe2000001ff00 */
[----:B------:R-:W5:Y:S01]  /*4e50*/  MUFU.EX2 R196, R196 ;  /* 0x000000c400c47308 */ /* 0x000f620000000800 */
[----:B------:R-:W-:-:S07]  /*4e60*/  CS2R R76, SRZ ;  /* 0x00000000004c7805 */ /* 0x000fce000001ff00 */
[----:B------:R-:W-:Y:S01]  /*4e70*/  MUFU.EX2 R39, R39 ;  /* 0x0000002700277308 */ /* 0x000fe20000000800 */
[----:B--2---:R-:W-:-:S07]  /*4e80*/  FMNMX.FTZ R6, R12, R9, !PT ;  /* 0x000000090c067209 */ /* 0x004fce0007810000 */
[----:B------:R-:W-:Y:S01]  /*4e90*/  MUFU.EX2 R198, R198 ;  /* 0x000000c600c67308 */ /* 0x000fe20000000800 */
[----:B------:R-:W2:Y:S07]  /*4ea0*/  SHFL.BFLY PT, R9, R6, 0x1, 0x1f ;  /* 0x0c201f0006097f89 */ /* 0x000eae00000e0000 */
[----:B------:R-:W-:Y:S08]  /*4eb0*/  MUFU.EX2 R63, R63 ;  /* 0x0000003f003f7308 */ /* 0x000ff00000000800 */
[----:B------:R-:W-:Y:S08]  /*4ec0*/  MUFU.EX2 R192, R192 ;  /* 0x000000c000c07308 */ /* 0x000ff00000000800 */
[----:B------:R-:W-:Y:S01]  /*4ed0*/  MUFU.EX2 R89, R89 ;  /* 0x0000005900597308 */ /* 0x000fe20000000800 */
[----:B--2---:R-:W-:-:S04]  /*4ee0*/  FMNMX.FTZ R9, R6, R9, !PT ;  /* 0x0000000906097209 */ /* 0x004fc80007810000 */
[C---:B------:R-:W-:Y:S01]  /*4ef0*/  FSETP.NEU.FTZ.AND P1, PT, R9.reuse, -INF , PT ;  /* 0xff8000000900780b */ /* 0x040fe20003f3d000 */
[----:B------:R-:W-:Y:S02]  /*4f00*/  FMUL.FTZ R6, R9, R8 ;  /* 0x0000000809067220 */ /* 0x000fe40000410000 */
[----:B------:R-:W-:Y:S03]  /*4f10*/  MUFU.EX2 R91, R91 ;  /* 0x0000005b005b7308 */ /* 0x000fe60000000800 */
[----:B------:R-:W-:Y:S02]  /*4f20*/  FSEL R6, R6, RZ, P1 ;  /* 0x000000ff06067208 */ /* 0x000fe40000800000 */
[----:B------:R-:W-:-:S03]  /*4f30*/  ISETP.NE.AND P1, PT, R23, RZ, PT ;  /* 0x000000ff1700720c */ /* 0x000fc60003f25270 */
        /* <DEDUP_REMOVED lines=15> */
[----:B------:R-:W-:Y:S01]  /*5030*/  @P1 VIADD R0, R0, 0x36840 ;  /* 0x0003684000001836 */ /* 0x000fe20000000000 */
[----:B------:R-:W-:Y:S01]  /*5040*/  MUFU.EX2 R3, R3 ;  /* 0x0000000300037308 */ /* 0x000fe20000000800 */
[----:B-1----:R-:W-:Y:S01]  /*5050*/  FADD.FTZ R13, R200, R27 ;  /* 0x0000001bc80d7221 */ /* 0x002fe20000010000 */
[-CC-:B------:R-:W-:Y:S01]  /*5060*/  FFMA.FTZ R45, R45, R8.reuse, -R6.reuse ;  /* 0x000000082d2d7223 */ /* 0x180fe20000010806 */
[-C--:B------:R-:W-:Y:S01]  /*5070*/  FFMA.FTZ R47, R47, R8.reuse, -R6 ;  /* 0x000000082f2f7223 */ /* 0x080fe20000010806 */
[----:B------:R-:W-:Y:S01]  /*5080*/  @P1 PRMT R0, R82, 0x654, R0 ;  /* 0x0000065452001816 */ /* 0x000fe20000000000 */
[-CC-:B------:R-:W-:Y:S01]  /*5090*/  FFMA.FTZ R49, R49, R8.reuse, -R6.reuse ;  /* 0x0000000831317223 */ /* 0x180fe20000010806 */
[-CC-:B------:R-:W-:Y:S01]  /*50a0*/  FFMA.FTZ R51, R51, R8.reuse, -R6.reuse ;  /* 0x0000000833337223 */ /* 0x180fe20000010806 */
[-CC-:B------:R-:W-:Y:S01]  /*50b0*/  FFMA.FTZ R53, R53, R8.reuse, -R6.reuse ;  /* 0x0000000835357223 */ /* 0x180fe20000010806 */
[----:B------:R3:W1:Y:S01]  /*50c0*/  MUFU.EX2 R10, R4 ;  /* 0x00000004000a7308 */ /* 0x0006620000000800 */
[----:B------:R2:W-:Y:S01]  /*50d0*/  @P1 SYNCS.ARRIVE.TRANS64.RED.A1T0 RZ, [R0+URZ], RZ ;  /* 0x000000ff00ff19a7 */ /* 0x0005e2000810043f */
[-CC-:B------:R-:W-:Y:S01]  /*50e0*/  FFMA.FTZ R55, R55, R8.reuse, -R6.reuse ;  /* 0x0000000837377223 */ /* 0x180fe20000010806 */
[-CC-:B------:R-:W-:Y:S01]  /*50f0*/  FFMA.FTZ R57, R57, R8.reuse, -R6.reuse ;  /* 0x0000000839397223 */ /* 0x180fe20000010806 */
[-CC-:B------:R-:W-:Y:S01]  /*5100*/  FFMA.FTZ R59, R59, R8.reuse, -R6.reuse ;  /* 0x000000083b3b7223 */ /* 0x180fe20000010806 */
[-CC-:B------:R-:W-:Y:S01]  /*5110*/  FFMA.FTZ R61, R61, R8.reuse, -R6.reuse ;  /* 0x000000083d3d7223 */ /* 0x180fe20000010806 */
[-CC-:B------:R-:W-:Y:S01]  /*5120*/  FFMA.FTZ R65, R65, R8.reuse, -R6.reuse ;  /* 0x0000000841417223 */ /* 0x180fe20000010806 */
[-CC-:B------:R-:W-:Y:S01]  /*5130*/  FFMA.FTZ R67, R67, R8.reuse, -R6.reuse ;  /* 0x0000000843437223 */ /* 0x180fe20000010806 */
[----:B------:R-:W2:Y:S01]  /*5140*/  MUFU.EX2 R11, R11 ;  /* 0x0000000b000b7308 */ /* 0x000ea20000000800 */
[----:B---3--:R-:W-:Y:S01]  /*5150*/  FADD.FTZ R4, R202, R13 ;  /* 0x0000000dca047221 */ /* 0x008fe20000010000 */
[-CC-:B------:R-:W-:Y:S01]  /*5160*/  FFMA.FTZ R69, R69, R8.reuse, -R6.reuse ;  /* 0x0000000845457223 */ /* 0x180fe20000010806 */
[-CC-:B------:R-:W-:Y:S01]  /*5170*/  FFMA.FTZ R71, R71, R8.reuse, -R6.reuse ;  /* 0x0000000847477223 */ /* 0x180fe20000010806 */
[-C--:B------:R-:W-:Y:S01]  /*5180*/  FFMA.FTZ R73, R73, R8.reuse, -R6 ;  /* 0x0000000849497223 */ /* 0x080fe20000010806 */
[----:B----4-:R-:W-:Y:S01]  /*5190*/  FADD.FTZ R13, R31, R4 ;  /* 0x000000041f0d7221 */ /* 0x010fe20000010000 */
[----:B------:R-:W-:Y:S01]  /*51a0*/  FFMA.FTZ R75, R75, R8, -R6 ;  /* 0x000000084b4b7223 */ /* 0x000fe20000010806 */
[----:B------:R-:W-:Y:S01]  /*51b0*/  F2FP.F16.F32.PACK_AB R200, R27, R200 ;  /* 0x000000c81bc8723e */ /* 0x000fe200000000ff */
[----:B------:R-:W3:Y:S01]  /*51c0*/  MUFU.EX2 R15, R15 ;  /* 0x0000000f000f7308 */ /* 0x000ee20000000800 */
[----:B-----5:R-:W-:Y:S01]  /*51d0*/  FADD.FTZ R4, R196, R13 ;  /* 0x0000000dc4047221 */ /* 0x020fe20000010000 */
[----:B-1----:R-:W-:-:S02]  /*51e0*/  F2FP.F16.F32.PACK_AB R201, R10, R3 ;  /* 0x000000030ac9723e */ /* 0x002fc400000000ff */
[----:B------:R-:W-:Y:S02]  /*51f0*/  CS2R R92, SRZ ;  /* 0x00000000005c7805 */ /* 0x000fe4000001ff00 */
[----:B------:R-:W-:Y:S01]  /*5200*/  F2FP.F16.F32.PACK_AB R202, R31, R202 ;  /* 0x000000ca1fca723e */ /* 0x000fe200000000ff */
[----:B------:R-:W-:Y:S01]  /*5210*/  FADD.FTZ R13, R39, R4 ;  /* 0x00000004270d7221 */ /* 0x000fe20000010000 */
[----:B------:R-:W-:Y:S01]  /*5220*/  FADD.FTZ R4, R3, R10 ;  /* 0x0000000a03047221 */ /* 0x000fe20000010000 */
[----:B------:R-:W-:Y:S01]  /*5230*/  F2FP.F16.F32.PACK_AB R196, R39, R196 ;  /* 0x000000c427c4723e */ /* 0x000fe200000000ff */
[----:B------:R1:W4:Y:S01]  /*5240*/  MUFU.EX2 R20, R21 ;  /* 0x0000001500147308 */ /* 0x0003220000000800 */
[----:B------:R-:W-:Y:S01]  /*5250*/  FADD.FTZ R34, R198, R13 ;  /* 0x0000000dc6227221 */ /* 0x000fe20000010000 */
[----:B--2---:R-:W-:Y:S01]  /*5260*/  FADD.FTZ R13, R11, R4 ;  /* 0x000000040b0d7221 */ /* 0x004fe20000010000 */
[----:B------:R-:W-:Y:S02]  /*5270*/  F2FP.F16.F32.PACK_AB R203, R12, R11 ;  /* 0x0000000b0ccb723e */ /* 0x000fe400000000ff */
[----:B------:R-:W-:-:S02]  /*5280*/  CS2R R82, SRZ ;  /* 0x0000000000527805 */ /* 0x000fc4000001ff00 */
[C---:B------:R-:W-:Y:S01]  /*5290*/  F2FP.F16.F32.PACK_AB R198, R63.reuse, R198 ;  /* 0x000000c63fc6723e */ /* 0x040fe200000000ff */
[----:B------:R-:W-:Y:S01]  /*52a0*/  FADD.FTZ R4, R12, R13 ;  /* 0x0000000d0c047221 */ /* 0x000fe20000010000 */
[----:B------:R-:W2:Y:S01]  /*52b0*/  MUFU.EX2 R25, R25 ;  /* 0x0000001900197308 */ /* 0x000ea20000000800 */
[----:B-1----:R-:W-:Y:S02]  /*52c0*/  FADD.FTZ R21, R63, R34 ;  /* 0x000000223f157221 */ /* 0x002fe40000010000 */
[----:B---3--:R-:W-:Y:S01]  /*52d0*/  FADD.FTZ R13, R15, R4 ;  /* 0x000000040f0d7221 */ /* 0x008fe20000010000 */
[----:B------:R-:W-:Y:S01]  /*52e0*/  CS2R R62, SRZ ;  /* 0x00000000003e7805 */ /* 0x000fe2000001ff00 */
[----:B------:R-:W-:Y:S01]  /*52f0*/  FADD.FTZ R36, R192, R21 ;  /* 0x00000015c0247221 */ /* 0x000fe20000010000 */
[C---:B------:R-:W-:Y:S02]  /*5300*/  F2FP.F16.F32.PACK_AB R192, R89.reuse, R192 ;  /* 0x000000c059c0723e */ /* 0x040fe400000000ff */
[----:B------:R-:W1:Y:S01]  /*5310*/  MUFU.EX2 R24, R29 ;  /* 0x0000001d00187308 */ /* 0x000e620000000800 */
[----:B------:R-:W-:Y:S01]  /*5320*/  FADD.FTZ R36, R89, R36 ;  /* 0x0000002459247221 */ /* 0x000fe20000010000 */
[C---:B----4-:R-:W-:Y:S01]  /*5330*/  FADD.FTZ R4, R20.reuse, R13 ;  /* 0x0000000d14047221 */ /* 0x050fe20000010000 */
[----:B------:R-:W-:-:S02]  /*5340*/  F2FP.F16.F32.PACK_AB R197, R20, R15 ;  /* 0x0000000f14c5723e */ /* 0x000fc400000000ff */
[----:B------:R-:W-:Y:S01]  /*5350*/  CS2R R88, SRZ ;  /* 0x0000000000587805 */ /* 0x000fe2000001ff00 */
[----:B------:R-:W-:Y:S02]  /*5360*/  FADD.FTZ R21, R91, R36 ;  /* 0x000000245b157221 */ /* 0x000fe40000010000 */
[----:B------:R-:W3:Y:S01]  /*5370*/  MUFU.EX2 R33, R33 ;  /* 0x0000002100217308 */ /* 0x000ee20000000800 */
[----:B--2---:R-:W-:Y:S01]  /*5380*/  FADD.FTZ R13, R25, R4 ;  /* 0x00000004190d7221 */ /* 0x004fe20000010000 */
[C---:B------:R-:W-:Y:S01]  /*5390*/  FADD.FTZ R21, R194.reuse, R21 ;  /* 0x00000015c2157221 */ /* 0x040fe20000010000 */
[----:B------:R-:W-:Y:S02]  /*53a0*/  F2FP.F16.F32.PACK_AB R194, R194, R91 ;  /* 0x0000005bc2c2723e */ /* 0x000fe400000000ff */
[----:B------:R-:W-:Y:S01]  /*53b0*/  CS2R R90, SRZ ;  /* 0x00000000005a7805 */ /* 0x000fe2000001ff00 */
[----:B------:R-:W-:Y:S02]  /*53c0*/  FADD.FTZ R38, R188, R21 ;  /* 0x00000015bc267221 */ /* 0x000fe40000010000 */
[----:B------:R-:W2:Y:S01]  /*53d0*/  MUFU.EX2 R95, R95 ;  /* 0x0000005f005f7308 */ /* 0x000ea20000000800 */
[C---:B-1----:R-:W-:Y:S01]  /*53e0*/  FADD.FTZ R4, R24.reuse, R13 ;  /* 0x0000000d18047221 */ /* 0x042fe20000010000 */
[----:B------:R-:W-:-:S02]  /*53f0*/  F2FP.F16.F32.PACK_AB R199, R24, R25 ;  /* 0x0000001918c7723e */ /* 0x000fc400000000ff */
[----:B------:R-:W-:-:S04]  /*5400*/  CS2R R24, SRZ ;  /* 0x0000000000187805 */ /* 0x000fc8000001ff00 */
[----:B------:R-:W1:Y:S01]  /*5410*/  MUFU.EX2 R26, R35 ;  /* 0x00000023001a7308 */ /* 0x000e620000000800 */
[----:B---3--:R-:W-:-:S07]  /*5420*/  FADD.FTZ R13, R33, R4 ;  /* 0x00000004210d7221 */ /* 0x008fce0000010000 */
[----:B------:R-:W3:Y:S01]  /*5430*/  MUFU.EX2 R97, R97 ;  /* 0x0000006100617308 */ /* 0x000ee20000000800 */
[C---:B--2---:R-:W-:Y:S01]  /*5440*/  FADD.FTZ R38, R95.reuse, R38 ;  /* 0x000000265f267221 */ /* 0x044fe20000010000 */
[----:B------:R-:W-:Y:S02]  /*5450*/  F2FP.F16.F32.PACK_AB R188, R95, R188 ;  /* 0x000000bc5fbc723e */ /* 0x000fe400000000ff */
[----:B------:R-:W-:-:S04]  /*5460*/  CS2R R94, SRZ ;  /* 0x00000000005e7805 */ /* 0x000fc8000001ff00 */
[----:B------:R-:W2:Y:S01]  /*5470*/  MUFU.EX2 R37, R37 ;  /* 0x0000002500257308 */ /* 0x000ea20000000800 */
[C---:B-1----:R-:W-:Y:S01]  /*5480*/  FADD.FTZ R0, R26.reuse, R13 ;  /* 0x0000000d1a007221 */ /* 0x042fe20000010000 */
[----:B------:R-:W-:Y:S02]  /*5490*/  F2FP.F16.F32.PACK_AB R193, R26, R33 ;  /* 0x000000211ac1723e */ /* 0x000fe400000000ff */
[----:B------:R-:W-:-:S04]  /*54a0*/  CS2R R26, SRZ ;  /* 0x00000000001a7805 */ /* 0x000fc8000001ff00 */
[----:B------:R1:W4:Y:S01]  /*54b0*/  MUFU.EX2 R190, R99 ;  /* 0x0000006300be7308 */ /* 0x0003220000000800 */
[----:B---3--:R-:W-:-:S07]  /*54c0*/  FADD.FTZ R21, R97, R38 ;  /* 0x0000002661157221 */ /* 0x008fce0000010000 */
[----:B------:R-:W3:Y:S01]  /*54d0*/  MUFU.EX2 R28, R41 ;  /* 0x00000029001c7308 */ /* 0x000ee20000000800 */
[----:B--2---:R-:W-:Y:S01]  /*54e0*/  FADD.FTZ R13, R37, R0 ;  /* 0x00000000250d7221 */ /* 0x004fe20000010000 */
[----:B-1----:R-:W-:-:S06]  /*54f0*/  CS2R R98, SRZ ;  /* 0x0000000000627805 */ /* 0x002fcc000001ff00 */
[----:B------:R-:W1:Y:S01]  /*5500*/  MUFU.EX2 R101, R101 ;  /* 0x0000006500657308 */ /* 0x000e620000000800 */
[C---:B----4-:R-:W-:Y:S01]  /*5510*/  FADD.FTZ R38, R190.reuse, R21 ;  /* 0x00000015be267221 */ /* 0x050fe20000010000 */
[----:B------:R-:W-:Y:S02]  /*5520*/  F2FP.F16.F32.PACK_AB R190, R190, R97 ;  /* 0x00000061bebe723e */ /* 0x000fe400000000ff */
[----:B------:R-:W-:-:S04]  /*5530*/  CS2R R96, SRZ ;  /* 0x0000000000607805 */ /* 0x000fc8000001ff00 */
[----:B------:R-:W2:Y:S01]  /*5540*/  MUFU.EX2 R43, R43 ;  /* 0x0000002b002b7308 */ /* 0x000ea20000000800 */
[C---:B---3--:R-:W-:Y:S01]  /*5550*/  FADD.FTZ R4, R28.reuse, R13 ;  /* 0x0000000d1c047221 */ /* 0x048fe20000010000 */
[----:B------:R-:W-:Y:S02]  /*5560*/  F2FP.F16.F32.PACK_AB R195, R28, R37 ;  /* 0x000000251cc3723e */ /* 0x000fe400000000ff */
[----:B------:R-:W-:-:S04]  /*5570*/  CS2R R28, SRZ ;  /* 0x00000000001c7805 */ /* 0x000fc8000001ff00 */
[----:B------:R3:W4:Y:S01]  /*5580*/  MUFU.EX2 R184, R103 ;  /* 0x0000006700b87308 */ /* 0x0007220000000800 */
[----:B-1----:R-:W-:-:S07]  /*5590*/  FADD.FTZ R21, R101, R38 ;  /* 0x0000002665157221 */ /* 0x002fce0000010000 */
[----:B------:R1:W5:Y:S01]  /*55a0*/  MUFU.EX2 R30, R45 ;  /* 0x0000002d001e7308 */ /* 0x0003620000000800 */
[----:B--2---:R-:W-:Y:S01]  /*55b0*/  FADD.FTZ R13, R43, R4 ;  /* 0x000000042b0d7221 */ /* 0x004fe20000010000 */
[----:B---3--:R-:W-:-:S06]  /*55c0*/  CS2R R102, SRZ ;  /* 0x0000000000667805 */ /* 0x008fcc000001ff00 */
[----:B------:R-:W2:Y:S01]  /*55d0*/  MUFU.EX2 R105, R105 ;  /* 0x0000006900697308 */ /* 0x000ea20000000800 */
[C---:B----4-:R-:W-:Y:S01]  /*55e0*/  FADD.FTZ R38, R184.reuse, R21 ;  /* 0x00000015b8267221 */ /* 0x050fe20000010000 */
[----:B------:R-:W-:Y:S02]  /*55f0*/  F2FP.F16.F32.PACK_AB R184, R184, R101 ;  /* 0x00000065b8b8723e */ /* 0x000fe400000000ff */
[----:B------:R-:W-:Y:S02]  /*5600*/  CS2R R100, SRZ ;  /* 0x0000000000647805 */ /* 0x000fe4000001ff00 */
[----:B-1----:R-:W-:Y:S02]  /*5610*/  CS2R R44, SRZ ;  /* 0x00000000002c7805 */ /* 0x002fe4000001ff00 */
[----:B------:R-:W1:Y:S01]  /*5620*/  MUFU.EX2 R47, R47 ;  /* 0x0000002f002f7308 */ /* 0x000e620000000800 */
[C---:B-----5:R-:W-:Y:S01]  /*5630*/  FADD.FTZ R4, R30.reuse, R13 ;  /* 0x0000000d1e047221 */ /* 0x060fe20000010000 */
[----:B------:R-:W-:-:S02]  /*5640*/  F2FP.F16.F32.PACK_AB R189, R30, R43 ;  /* 0x0000002b1ebd723e */ /* 0x000fc400000000ff */
[----:B------:R-:W-:Y:S02]  /*5650*/  CS2R R42, SRZ ;  /* 0x00000000002a7805 */ /* 0x000fe4000001ff00 */
[----:B------:R-:W-:Y:S02]  /*5660*/  CS2R R30, SRZ ;  /* 0x00000000001e7805 */ /* 0x000fe4000001ff00 */
[----:B------:R3:W4:Y:S01]  /*5670*/  MUFU.EX2 R186, R107 ;  /* 0x0000006b00ba7308 */ /* 0x0007220000000800 */
[----:B--2---:R-:W-:-:S07]  /*5680*/  FADD.FTZ R21, R105, R38 ;  /* 0x0000002669157221 */ /* 0x004fce0000010000 */
[----:B------:R2:W5:Y:S01]  /*5690*/  MUFU.EX2 R32, R49 ;  /* 0x0000003100207308 */ /* 0x0005620000000800 */
[----:B-1----:R-:W-:Y:S01]  /*56a0*/  FADD.FTZ R13, R47, R4 ;  /* 0x000000042f0d7221 */ /* 0x002fe20000010000 */
[----:B---3--:R-:W-:-:S06]  /*56b0*/  CS2R R106, SRZ ;  /* 0x00000000006a7805 */ /* 0x008fcc000001ff00 */
[----:B------:R-:W1:Y:S01]  /*56c0*/  MUFU.EX2 R109, R109 ;  /* 0x0000006d006d7308 */ /* 0x000e620000000800 */
[C---:B----4-:R-:W-:Y:S01]  /*56d0*/  FADD.FTZ R38, R186.reuse, R21 ;  /* 0x00000015ba267221 */ /* 0x050fe20000010000 */
[----:B------:R-:W-:Y:S02]  /*56e0*/  F2FP.F16.F32.PACK_AB R186, R186, R105 ;  /* 0x00000069baba723e */ /* 0x000fe400000000ff */
[----:B------:R-:W-:Y:S02]  /*56f0*/  CS2R R104, SRZ ;  /* 0x0000000000687805 */ /* 0x000fe4000001ff00 */
[----:B--2---:R-:W-:Y:S02]  /*5700*/  CS2R R48, SRZ ;  /* 0x0000000000307805 */ /* 0x004fe4000001ff00 */
[----:B------:R-:W2:Y:S01]  /*5710*/  MUFU.EX2 R51, R51 ;  /* 0x0000003300337308 */ /* 0x000ea20000000800 */
[C---:B-----5:R-:W-:Y:S01]  /*5720*/  FADD.FTZ R4, R32.reuse, R13 ;  /* 0x0000000d20047221 */ /* 0x060fe20000010000 */
[----:B------:R-:W-:-:S02]  /*5730*/  F2FP.F16.F32.PACK_AB R191, R32, R47 ;  /* 0x0000002f20bf723e */ /* 0x000fc400000000ff */
[----:B------:R-:W-:Y:S02]  /*5740*/  CS2R R46, SRZ ;  /* 0x00000000002e7805 */ /* 0x000fe4000001ff00 */
[----:B------:R-:W-:Y:S02]  /*5750*/  CS2R R32, SRZ ;  /* 0x0000000000207805 */ /* 0x000fe4000001ff00 */
        /* <DEDUP_REMOVED lines=42> */
[----:B------:R-:W-:Y:S01]  /*5a00*/  F2FP.F16.F32.PACK_AB R181, R0, R59 ;  /* 0x0000003b00b5723e */ /* 0x000fe200000000ff */
[----:B------:R-:W-:Y:S01]  /*5a10*/  IMAD.MOV.U32 R0, RZ, RZ, 0x3f800000 ;  /* 0x3f800000ff007424 */ /* 0x000fe200078e00ff */
[----:B------:R-:W-:-:S04]  /*5a20*/  CS2R R58, SRZ ;  /* 0x00000000003a7805 */ /* 0x000fc8000001ff00 */
[----:B------:R-:W3:Y:S01]  /*5a30*/  MUFU.EX2 R14, R14 ;  /* 0x0000000e000e7308 */ /* 0x000ee20000000800 */
[----:B--2---:R-:W-:Y:S01]  /*5a40*/  FADD.FTZ R21, R121, R40 ;  /* 0x0000002879157221 */ /* 0x004fe20000010000 */
[----:B------:R-:W-:-:S06]  /*5a50*/  CS2R R40, SRZ ;  /* 0x0000000000287805 */ /* 0x000fcc000001ff00 */
[----:B------:R2:W4:Y:S01]  /*5a60*/  MUFU.EX2 R6, R67 ;  /* 0x0000004300067308 */ /* 0x0005220000000800 */
[----:B-1----:R-:W-:-:S07]  /*5a70*/  FADD.FTZ R13, R65, R4 ;  /* 0x00000004410d7221 */ /* 0x002fce0000010000 */
[----:B------:R-:W1:Y:S01]  /*5a80*/  MUFU.EX2 R69, R69 ;  /* 0x0000004500457308 */ /* 0x000e620000000800 */
[C---:B---3--:R-:W-:Y:S01]  /*5a90*/  FADD.FTZ R4, R14.reuse, R21 ;  /* 0x000000150e047221 */ /* 0x048fe20000010000 */
[----:B------:R-:W-:Y:S02]  /*5aa0*/  F2FP.F16.F32.PACK_AB R178, R14, R121 ;  /* 0x000000790eb2723e */ /* 0x000fe400000000ff */
[----:B--2---:R-:W-:-:S04]  /*5ab0*/  CS2R R66, SRZ ;  /* 0x0000000000427805 */ /* 0x004fc8000001ff00 */
[----:B------:R2:W3:Y:S01]  /*5ac0*/  MUFU.EX2 R38, R71 ;  /* 0x0000004700267308 */ /* 0x0004e20000000800 */
[C---:B----4-:R-:W-:Y:S01]  /*5ad0*/  FADD.FTZ R14, R6.reuse, R13 ;  /* 0x0000000d060e7221 */ /* 0x050fe20000010000 */
[----:B------:R-:W-:Y:S01]  /*5ae0*/  F2FP.F16.F32.PACK_AB R183, R6, R65 ;  /* 0x0000004106b7723e */ /* 0x000fe200000000ff */
[----:B------:R-:W-:Y:S01]  /*5af0*/  IMAD.MOV.U32 R6, RZ, RZ, 0x3f800000 ;  /* 0x3f800000ff067424 */ /* 0x000fe200078e00ff */
[----:B------:R-:W-:-:S04]  /*5b00*/  CS2R R64, SRZ ;  /* 0x0000000000407805 */ /* 0x000fc8000001ff00 */
[----:B------:R-:W4:Y:S01]  /*5b10*/  MUFU.EX2 R73, R73 ;  /* 0x0000004900497308 */ /* 0x000f220000000800 */
[----:B-1----:R-:W-:Y:S01]  /*5b20*/  FADD.FTZ R3, R69, R14 ;  /* 0x0000000e45037221 */ /* 0x002fe20000010000 */
[----:B--2---:R-:W-:-:S06]  /*5b30*/  CS2R R70, SRZ ;  /* 0x0000000000467805 */ /* 0x004fcc000001ff00 */
[----:B------:R1:W2:Y:S01]  /*5b40*/  MUFU.EX2 R10, R75 ;  /* 0x0000004b000a7308 */ /* 0x0002a20000000800 */
[C---:B---3--:R-:W-:Y:S01]  /*5b50*/  FADD.FTZ R12, R38.reuse, R3 ;  /* 0x00000003260c7221 */ /* 0x048fe20000010000 */
[----:B------:R-:W-:Y:S02]  /*5b60*/  F2FP.F16.F32.PACK_AB R177, R38, R69 ;  /* 0x0000004526b1723e */ /* 0x000fe400000000ff */
[----:B------:R-:W-:Y:S02]  /*5b70*/  CS2R R68, SRZ ;  /* 0x0000000000447805 */ /* 0x000fe4000001ff00 */
[----:B------:R-:W-:Y:S01]  /*5b80*/  CS2R R38, SRZ ;  /* 0x0000000000267805 */ /* 0x000fe2000001ff00 */
[----:B----4-:R-:W-:Y:S01]  /*5b90*/  FADD.FTZ R3, R73, R12 ;  /* 0x0000000c49037221 */ /* 0x010fe20000010000 */
[----:B-1----:R-:W-:Y:S02]  /*5ba0*/  CS2R R74, SRZ ;  /* 0x00000000004a7805 */ /* 0x002fe4000001ff00 */
[C---:B--2---:R-:W-:Y:S01]  /*5bb0*/  F2FP.F16.F32.PACK_AB R179, R10.reuse, R73 ;  /* 0x000000490ab3723e */ /* 0x044fe200000000ff */
[----:B------:R-:W-:Y:S01]  /*5bc0*/  FADD.FTZ R3, R10, R3 ;  /* 0x000000030a037221 */ /* 0x000fe20000010000 */
[----:B------:R-:W-:Y:S01]  /*5bd0*/  CS2R R72, SRZ ;  /* 0x0000000000487805 */ /* 0x000fe2000001ff00 */
[----:B------:R-:W-:Y:S06]  /*5be0*/  @!P2 BRA `(.L_x_136) ;  /* 0x0000004000dca947 */ /* 0x000fec0003800000 */
[----:B------:R-:W-:Y:S01]  /*5bf0*/  R2UR UR61, R16 ;  /* 0x00000000103d72ca */ /* 0x000fe200000e0000 */
[----:B------:R-:W-:Y:S01]  /*5c00*/  IMAD.MOV.U32 R12, RZ, RZ, R9 ;  /* 0x000000ffff0c7224 */ /* 0x000fe200078e0009 */
[----:B------:R-:W-:Y:S01]  /*5c10*/  IADD3 R11, R120, -0x2, RZ ;  /* 0xfffffffe780b7810 */ /* 0x000fe20007ffe0ff */
[----:B------:R-:W-:Y:S01]  /*5c20*/  IMAD.MOV.U32 R10, RZ, RZ, R7 ;  /* 0x000000ffff0a7224 */ /* 0x000fe200078e0007 */
[----:B------:R-:W-:Y:S01]  /*5c30*/  MOV R119, RZ ;  /* 0x000000ff00777202 */ /* 0x000fe20000000f00 */
[----:B------:R-:W-:Y:S01]  /*5c40*/  IMAD.MOV.U32 R0, RZ, RZ, 0x3f800000 ;  /* 0x3f800000ff007424 */ /* 0x000fe200078e00ff */
[----:B------:R-:W-:Y:S01]  /*5c50*/  UMOV UR39, UR38 ;  /* 0x0000002600277c82 */ /* 0x000fe20008000000 */
[----:B------:R-:W-:-:S08]  /*5c60*/  ULDC UR37, c[0x0][0x9d8] ;  /* 0x0002760000257ab9 */ /* 0x000fd00000000800 */
.L_x_147:
        /* <DEDUP_REMOVED lines=8> */
.L_x_137:
        /* <DEDUP_REMOVED lines=8> */
.L_x_138:
[----:B--2---:R-:W-:Y:S05]  /*5d70*/  @P1 BRA `(.L_x_139) ;  /* 0x0000000000081947 */ /* 0x004fea0003800000 */
[----:B------:R-:W2:Y:S02]  /*5d80*/  SYNCS.PHASECHK.TRANS64.TRYWAIT P1, [UR60+0x36830], R7 ;  /* 0x03683007ff0075a7 */ /* 0x000ea4000802017c */
[----:B--2---:R-:W-:Y:S05]  /*5d90*/  @!P1 BRA `(.L_x_140) ;  /* 0x0000009800009947 */ /* 0x004fea0003800000 */
.L_x_139:
        /* <DEDUP_REMOVED lines=596> */
.L_x_141:
[----:B------:R-:W-:Y:S01]  /*82e0*/  R2UR UR4, R2 ;  /* 0x00000000020472ca */ /* 0x000fe200000e0000 */
[----:B------:R-:W-:-:S05]  /*82f0*/  IMAD.U32 R0, RZ, RZ, UR61 ;  /* 0x0000003dff007e24 */ /* 0x000fca000f8e00ff */
[----:B------:R-:W-:-:S07]  /*8300*/  SHF.L.U32 R0, R0, 0x1f, RZ ;  /* 0x0000001f00007819 */ /* 0x000fce00000006ff */
[----:B------:R-:W-:-:S09]  /*8310*/  ULEA UR5, UR39, UR4, 0x3 ;  /* 0x0000000427057291 */ /* 0x000fd2000f8e183f */
[----:B------:R3:W4:Y:S01]  /*8320*/  SYNCS.PHASECHK.TRANS64.TRYWAIT P1, [UR5+0x36850], R0 ;  /* 0x03685000ff0075a7 */ /* 0x0007220008020145 */
[----:B------:R-:W-:Y:S05]  /*8330*/  @!P0 BRA `(.L_x_142) ;  /* 0x0000000000048947 */ /* 0x000fea0003800000 */
[----:B------:R-:W-:Y:S01]  /*8340*/  BPT.TRAP 0x1 ;  /* 0x000000040000795c */ /* 0x000fe20000300000 */
.L_x_142:
[----:B----4-:R-:W-:Y:S05]  /*8350*/  @P1 BRA `(.L_x_143) ;  /* 0x0000000000081947 */ /* 0x010fea0003800000 */
[----:B------:R-:W4:Y:S02]  /*8360*/  SYNCS.PHASECHK.TRANS64.TRYWAIT P1, [UR5+0x36850], R0 ;  /* 0x03685000ff0075a7 */ /* 0x000f240008020145 */
[----:B----4-:R-:W-:Y:S05]  /*8370*/  @!P1 BRA `(.L_x_144) ;  /* 0x0000007000a09947 */ /* 0x010fea0003800000 */
.L_x_143:
[----:B------:R-:W-:Y:S01]  /*8380*/  R2UR UR4, R2 ;  /* 0x00000000020472ca */ /* 0x000fe200000e0000 */
[----:B------:R-:W-:Y:S01]  /*8390*/  WARPGROUP.ARRIVE ;  /* 0x00000000000079c5 */ /* 0x000fe20000000000 */
[----:B------:R-:W-:-:S11]  /*83a0*/  UMOV UR7, 0x40000040 ;  /* 0x4000004000077882 */ /* 0x000fd60000000000 */
[----:B------:R-:W-:-:S04]  /*83b0*/  UIADD3 UR4, UR4, 0x400, URZ ;  /* 0x0000040004047890 */ /* 0x000fc8000fffe03f */
[----:B------:R-:W-:-:S04]  /*83c0*/  USHF.R.U32.HI UR4, URZ, 0x4, UR4 ;  /* 0x000000043f047899 */ /* 0x000fc80008011604 */
[----:B------:R-:W-:-:S04]  /*83d0*/  ULOP3.LUT UR4, UR4, 0x3fff, URZ, 0xc0, !UPT ;  /* 0x00003fff04047892 */ /* 0x000fc8000f8ec03f */
[----:B------:R-:W-:-:S04]  /*83e0*/  ULOP3.LUT UR4, UR4, 0x3800000, URZ, 0xfc, !UPT ;  /* 0x0380000004047892 */ /* 0x000fc8000f8efc3f */
[----:B------:R-:W-:-:S07]  /*83f0*/  UIMAD UR4, UR39, 0xa80, UR4 ;  /* 0x00000a80270478a4 */ /* 0x000fce000f8e0204 */
[----:B------:R-:W-:Y:S02]  /*8400*/  UMOV UR6, UR4 ;  /* 0x0000000400067c82 */ /* 0x000fe40008000000 */
[----:B------:R-:W-:Y:S01]  /*8410*/  HGMMA.64x192x16.F32 R24, R200, gdesc[UR4].tnspB, R24, gsb0 ;  /* 0x42e00004c8187df0 */ /* 0x000fe20008000818 */
[----:B------:R-:W-:Y:S01]  /*8420*/  UIADD3 UR6, UR4, 0x80, URZ ;  /* 0x0000008004067890 */ /* 0x000fe2000fffe03f */
[----:B------:R-:W-:Y:S01]  /*8430*/  UMOV UR7, 0x40000040 ;  /* 0x4000004000077882 */ /* 0x000fe20000000000 */
[----:B------:R-:W-:Y:S02]  /*8440*/  WARPGROUP.DEPBAR.LE gsb0, 0x0 ;  /* 0x00008000000079c5 */ /* 0x000fe40000010000 */
[----:B------:R-:W-:-:S15]  /*8450*/  WARPGROUP.ARRIVE ;  /* 0x00000000000079c5 */ /* 0x000fde0000000000 */
        /* <DEDUP_REMOVED lines=18> */
[----:B------:R-:W-:Y:S01]  /*8580*/  UIADD3 UR4, UR4, 0x300, URZ ;  /* 0x0000030004047890 */ /* 0x000fe2000fffe03f */
[----:B------:R-:W-:Y:S02]  /*8590*/  WARPGROUP.DEPBAR.LE gsb0, 0x0 ;  /* 0x00008000000079c5 */ /* 0x000fe40000010000 */
[----:B------:R-:W-:-:S14]  /*85a0*/  WARPGROUP.ARRIVE ;  /* 0x00000000000079c5 */ /* 0x000fdc0000000000 */
[----:B------:R-:W-:Y:S01]  /*85b0*/  HGMMA.64x192x16.F32 R24, R180, gdesc[UR4].tnspB, R24, gsb0 ;  /* 0x42e00004b4187df0 */ /* 0x000fe20008000818 */
[----:B------:R-:W-:Y:S01]  /*85c0*/  UMOV UR6, UR4 ;  /* 0x0000000400067c82 */ /* 0x000fe20008000000 */
[----:B------:R-:W-:Y:S01]  /*85d0*/  UMOV UR7, 0x40000040 ;  /* 0x4000004000077882 */ /* 0x000fe20000000000 */
[----:B------:R-:W-:Y:S02]  /*85e0*/  WARPGROUP.DEPBAR.LE gsb0, 0x0 ;  /* 0x00008000000079c5 */ /* 0x000fe40000010000 */
[----:B------:R-:W-:-:S15]  /*85f0*/  WARPGROUP.ARRIVE ;  /* 0x00000000000079c5 */ /* 0x000fde0000000000 */
[----:B------:R-:W-:Y:S03]  /*8600*/  HGMMA.64x192x16.F32 R24, R176, gdesc[UR4].tnspB, R24, gsb0 ;  /* 0x42e00004b0187df0 */ /* 0x000fe60008000818 */
[----:B------:R-:W-:Y:S02]  /*8610*/  WARPGROUP.DEPBAR.LE gsb0, 0x0 ;  /* 0x00008000000079c5 */ /* 0x000fe40000010000 */
[----:B------:R-:W-:Y:S05]  /*8620*/  @!P0 BRA `(.L_x_145) ;  /* 0x0000000000048947 */ /* 0x000fea0003800000 */
[----:B------:R-:W-:Y:S01]  /*8630*/  BPT.TRAP 0x1 ;  /* 0x000000040000795c */ /* 0x000fe20000300000 */
.L_x_145:
        /* <DEDUP_REMOVED lines=9> */
[----:B------:R-:W4:Y:S01]  /*86d0*/  LDL R214, [R1+0x4] ;  /* 0x0000040001d67983 */ /* 0x000f220000100800 */
[----:B------:R-:W-:Y:S01]  /*86e0*/  FMUL.FTZ R21, R174, UR37 ;  /* 0x00000025ae157c20 */ /* 0x000fe20008410000 */
[----:B------:R-:W-:Y:S01]  /*86f0*/  FMUL.FTZ R181, R161, UR37 ;  /* 0x00000025a1b57c20 */ /* 0x000fe20008410000 */
[----:B------:R-:W-:Y:S01]  /*8700*/  FMUL.FTZ R183, R164, UR37 ;  /* 0x00000025a4b77c20 */ /* 0x000fe20008410000 */
[----:B------:R-:W-:Y:S01]  /*8710*/  FMUL.FTZ R161, R162, UR37 ;  /* 0x00000025a2a17c20 */ /* 0x000fe20008410000 */
[----:B------:R-:W5:Y:S01]  /*8720*/  MUFU.TANH R179, R179 ;  /* 0x000000b300b37308 */ /* 0x000f620000002400 */
[----:B------:R-:W-:Y:S01]  /*8730*/  FMUL.FTZ R185, R165, UR37 ;  /* 0x00000025a5b97c20 */ /* 0x000fe20008410000 */
[----:B------:R-:W-:Y:S01]  /*8740*/  FMUL.FTZ R163, R163, UR37 ;  /* 0x00000025a3a37c20 */ /* 0x000fe20008410000 */
[----:B------:R-:W-:Y:S01]  /*8750*/  FMUL.FTZ R187, R152, UR37 ;  /* 0x0000002598bb7c20 */ /* 0x000fe20008410000 */
[----:B------:R-:W-:Y:S01]  /*8760*/  FMUL.FTZ R165, R166, UR37 ;  /* 0x00000025a6a57c20 */ /* 0x000fe20008410000 */
[----:B------:R-:W-:Y:S01]  /*8770*/  FMUL.FTZ R189, R153, UR37 ;  /* 0x0000002599bd7c20 */ /* 0x000fe20008410000 */
[----:B------:R-:W-:Y:S01]  /*8780*/  FMUL.FTZ R167, R167, UR37 ;  /* 0x00000025a7a77c20 */ /* 0x000fe20008410000 */
[----:B------:R-:W-:Y:S01]  /*8790*/  FMUL.FTZ R191, R156, UR37 ;  /* 0x000000259cbf7c20 */ /* 0x000fe20008410000 */
[----:B------:R-:W2:Y:S01]  /*87a0*/  MUFU.TANH R171, R171 ;  /* 0x000000ab00ab7308 */ /* 0x000ea20000002400 */
[----:B-1-3--:R-:W-:Y:S01]  /*87b0*/  FMNMX.FTZ R0, R177, R10, !PT ;  /* 0x0000000ab1007209 */ /* 0x00afe20007810000 */
[----:B------:R-:W-:Y:S01]  /*87c0*/  FMUL.FTZ R153, R154, UR37 ;  /* 0x000000259a997c20 */ /* 0x000fe20008410000 */
[----:B------:R-:W-:Y:S01]  /*87d0*/  FMUL.FTZ R193, R157, UR37 ;  /* 0x000000259dc17c20 */ /* 0x000fe20008410000 */
[----:B------:R-:W-:Y:S01]  /*87e0*/  FMUL.FTZ R155, R155, UR37 ;  /* 0x000000259b9b7c20 */ /* 0x000fe20008410000 */
[----:B------:R-:W-:Y:S01]  /*87f0*/  FMUL.FTZ R195, R144, UR37 ;  /* 0x0000002590c37c20 */ /* 0x000fe20008410000 */
[----:B------:R-:W-:Y:S01]  /*8800*/  FMUL.FTZ R157, R158, UR37 ;  /* 0x000000259e9d7c20 */ /* 0x000fe20008410000 */
[----:B------:R-:W-:Y:S01]  /*8810*/  FMUL.FTZ R197, R145, UR37 ;  /* 0x0000002591c57c20 */ /* 0x000fe20008410000 */
[----:B------:R-:W1:Y:S01]  /*8820*/  MUFU.TANH R13, R13 ;  /* 0x0000000d000d7308 */ /* 0x000e620000002400 */
[----:B-----5:R-:W-:Y:S01]  /*8830*/  FMNMX.FTZ R0, R179, R0, !PT ;  /* 0x00000000b3007209 */ /* 0x020fe20007810000 */
[----:B------:R-:W-:Y:S01]  /*8840*/  FMUL.FTZ R159, R159, UR37 ;  /* 0x000000259f9f7c20 */ /* 0x000fe20008410000 */
[----:B------:R-:W-:Y:S01]  /*8850*/  FMUL.FTZ R199, R148, UR37 ;  /* 0x0000002594c77c20 */ /* 0x000fe20008410000 */
[----:B------:R-:W-:Y:S01]  /*8860*/  FMUL.FTZ R145, R146, UR37 ;  /* 0x0000002592917c20 */ /* 0x000fe20008410000 */
[----:B------:R-:W-:Y:S01]  /*8870*/  FMUL.FTZ R201, R149, UR37 ;  /* 0x0000002595c97c20 */ /* 0x000fe20008410000 */
[----:B------:R-:W-:Y:S01]  /*8880*/  FMUL.FTZ R147, R147, UR37 ;  /* 0x0000002593937c20 */ /* 0x000fe20008410000 */
[----:B------:R-:W-:Y:S01]  /*8890*/  FMUL.FTZ R203, R136, UR37 ;  /* 0x0000002588cb7c20 */ /* 0x000fe20008410000 */
[----:B------:R-:W3:Y:S01]  /*88a0*/  MUFU.TANH R173, R173 ;  /* 0x000000ad00ad7308 */ /* 0x000ee20000002400 */
[----:B--2---:R-:W-:Y:S01]  /*88b0*/  FMNMX.FTZ R0, R171, R0, !PT ;  /* 0x00000000ab007209 */ /* 0x004fe20007810000 */
[----:B------:R-:W-:Y:S01]  /*88c0*/  FMUL.FTZ R149, R150, UR37 ;  /* 0x0000002596957c20 */ /* 0x000fe20008410000 */
[----:B------:R-:W-:Y:S01]  /*88d0*/  FMUL.FTZ R213, R137, UR37 ;  /* 0x0000002589d57c20 */ /* 0x000fe20008410000 */
[----:B------:R-:W-:Y:S01]  /*88e0*/  FMUL.FTZ R151, R151, UR37 ;  /* 0x0000002597977c20 */ /* 0x000fe20008410000 */
[----:B------:R-:W-:Y:S01]  /*88f0*/  FMUL.FTZ R215, R140, UR37 ;  /* 0x000000258cd77c20 */ /* 0x000fe20008410000 */
[----:B------:R-:W-:Y:S01]  /*8900*/  FMUL.FTZ R137, R138, UR37 ;  /* 0x000000258a897c20 */ /* 0x000fe20008410000 */
[----:B------:R-:W-:Y:S01]  /*8910*/  FMUL.FTZ R217, R141, UR37 ;  /* 0x000000258dd97c20 */ /* 0x000fe20008410000 */
[----:B------:R-:W2:Y:S01]  /*8920*/  MUFU.TANH R15, R15 ;  /* 0x0000000f000f7308 */ /* 0x000ea20000002400 */
[----:B-1----:R-:W-:Y:S01]  /*8930*/  FMNMX.FTZ R6, R13, R12, !PT ;  /* 0x0000000c0d067209 */ /* 0x002fe20007810000 */
[----:B------:R-:W-:Y:S01]  /*8940*/  FMUL.FTZ R139, R139, UR37 ;  /* 0x000000258b8b7c20 */ /* 0x000fe20008410000 */
[----:B------:R-:W-:Y:S01]  /*8950*/  FMUL.FTZ R219, R128, UR37 ;  /* 0x0000002580db7c20 */ /* 0x000fe20008410000 */
[----:B------:R-:W-:Y:S01]  /*8960*/  FMUL.FTZ R141, R142, UR37 ;  /* 0x000000258e8d7c20 */ /* 0x000fe20008410000 */
[----:B------:R-:W-:Y:S01]  /*8970*/  FMUL.FTZ R221, R129, UR37 ;  /* 0x0000002581dd7c20 */ /* 0x000fe20008410000 */
[----:B------:R-:W-:Y:S01]  /*8980*/  FMUL.FTZ R143, R143, UR37 ;  /* 0x000000258f8f7c20 */ /* 0x000fe20008410000 */
[----:B------:R-:W-:Y:S01]  /*8990*/  FMUL.FTZ R223, R132, UR37 ;  /* 0x0000002584df7c20 */ /* 0x000fe20008410000 */
[----:B------:R-:W1:Y:S01]  /*89a0*/  MUFU.TANH R175, R175 ;  /* 0x000000af00af7308 */ /* 0x000e620000002400 */
[----:B---3--:R-:W-:Y:S01]  /*89b0*/  FMNMX.FTZ R0, R173, R0, !PT ;  /* 0x00000000ad007209 */ /* 0x008fe20007810000 */
        /* <DEDUP_REMOVED lines=17> */
[----:B------:R-:W1:Y:S01]  /*8ad0*/  LDC R8, c[0x0][0x988] ;  /* 0x00026200ff087b82 */ /* 0x000e620000000800 */
[----:B------:R-:W-:-:S04]  /*8ae0*/  ISETP.NE.AND P1, PT, R23, RZ, PT ;  /* 0x000000ff1700720c */ /* 0x000fc80003f25270 */
[----:B------:R-:W5:Y:S01]  /*8af0*/  MUFU.TANH R169, R169 ;  /* 0x000000a900a97308 */ /* 0x000f620000002400 */
[----:B---3--:R-:W-:-:S07]  /*8b00*/  FMNMX.FTZ R6, R21, R6, !PT ;  /* 0x0000000615067209 */ /* 0x008fce0007810000 */
[----:B------:R-:W3:Y:S01]  /*8b10*/  MUFU.TANH R183, R183 ;  /* 0x000000b700b77308 */ /* 0x000ee20000002400 */
[----:B--2---:R-:W-:-:S07]  /*8b20*/  FMNMX.FTZ R0, R181, R0, !PT ;  /* 0x00000000b5007209 */ /* 0x004fce0007810000 */
[----:B------:R-:W2:Y:S01]  /*8b30*/  MUFU.TANH R161, R161 ;  /* 0x000000a100a17308 */ /* 0x000ea20000002400 */
[----:B-----5:R-:W-:-:S07]  /*8b40*/  FMNMX.FTZ R6, R169, R6, !PT ;  /* 0x00000006a9067209 */ /* 0x020fce0007810000 */
        /* <DEDUP_REMOVED lines=85> */
[----:B---3--:R-:W-:-:S05]  /*90a0*/  FMNMX.FTZ R0, R233, R0, !PT ;  /* 0x00000000e9007209 */ /* 0x008fca0007810000 */
[----:B------:R-:W3:Y:S02]  /*90b0*/  SHFL.BFLY PT, R7, R0, 0x2, 0x1f ;  /* 0x0c401f0000077f89 */ /* 0x000ee400000e0000 */
[----:B------:R-:W1:Y:S01]  /*90c0*/  MUFU.TANH R127, R127 ;  /* 0x0000007f007f7308 */ /* 0x000e620000002400 */
[----:B--2---:R-:W-:-:S04]  /*90d0*/  FMNMX.FTZ R6, R123, R6, !PT ;  /* 0x000000067b067209 */ /* 0x004fc80007810000 */
[----:B-----5:R-:W-:-:S04]  /*90e0*/  FMNMX.FTZ R6, R125, R6, !PT ;  /* 0x000000067d067209 */ /* 0x020fc80007810000 */
[----:B-1----:R-:W-:-:S05]  /*90f0*/  FMNMX.FTZ R6, R127, R6, !PT ;  /* 0x000000067f067209 */ /* 0x002fca0007810000 */
[----:B------:R-:W1:Y:S01]  /*9100*/  SHFL.BFLY PT, R9, R6, 0x2, 0x1f ;  /* 0x0c401f0006097f89 */ /* 0x000e6200000e0000 */
[----:B---3--:R-:W-:-:S05]  /*9110*/  FMNMX.FTZ R14, R0, R7, !PT ;  /* 0x00000007000e7209 */ /* 0x008fca0007810000 */
[----:B------:R-:W2:Y:S01]  /*9120*/  SHFL.BFLY PT, R7, R14, 0x1, 0x1f ;  /* 0x0c201f000e077f89 */ /* 0x000ea200000e0000 */
[----:B-1----:R-:W-:-:S05]  /*9130*/  FMNMX.FTZ R20, R6, R9, !PT ;  /* 0x0000000906147209 */ /* 0x002fca0007810000 */
[----:B------:R-:W1:Y:S01]  /*9140*/  SHFL.BFLY PT, R9, R20, 0x1, 0x1f ;  /* 0x0c201f0014097f89 */ /* 0x000e6200000e0000 */
[----:B--2---:R-:W-:-:S05]  /*9150*/  FMNMX.FTZ R7, R14, R7, !PT ;  /* 0x000000070e077209 */ /* 0x004fca0007810000 */
[C---:B------:R-:W-:Y:S01]  /*9160*/  FADD.FTZ R235, -R7.reuse, R10 ;  /* 0x0000000a07eb7221 */ /* 0x040fe20000010100 */
[----:B------:R-:W-:-:S03]  /*9170*/  FMUL.FTZ R10, R7, R8 ;  /* 0x00000008070a7220 */ /* 0x000fc60000410000 */
[-C--:B------:R-:W-:Y:S01]  /*9180*/  FMUL.FTZ R235, R235, R8.reuse ;  /* 0x00000008ebeb7220 */ /* 0x080fe20000410000 */
[-CC-:B------:R-:W-:Y:S01]  /*9190*/  FFMA.FTZ R202, R171, R8.reuse, -R10.reuse ;  /* 0x00000008abca7223 */ /* 0x180fe2000001080a */
        /* <DEDUP_REMOVED lines=12> */
[----:B-1----:R-:W-:Y:S01]  /*9260*/  FMNMX.FTZ R9, R20, R9, !PT ;  /* 0x0000000914097209 */ /* 0x002fe20007810000 */
        /* <DEDUP_REMOVED lines=14> */
[-C--:B------:R-:W-:Y:S01]  /*9350*/  FFMA.FTZ R221, R233, R8.reuse, -R10 ;  /* 0x00000008e9dd7223 */ /* 0x080fe2000001080a */
[CC--:B------:R-:W-:Y:S01]  /*9360*/  FMUL.FTZ R10, R9.reuse, R8.reuse ;  /* 0x00000008090a7220 */ /* 0x0c0fe20000410000 */
[----:B------:R-:W-:Y:S01]  /*9370*/  FADD.FTZ R237, -R9, R12 ;  /* 0x0000000c09ed7221 */ /* 0x000fe20000010100 */
[----:B------:R-:W-:Y:S02]  /*9380*/  MUFU.EX2 R6, R235 ;  /* 0x000000eb00067308 */ /* 0x000fe40000000800 */
[-CC-:B------:R-:W-:Y:S01]  /*9390*/  FFMA.FTZ R201, R13, R8.reuse, -R10.reuse ;  /* 0x000000080dc97223 */ /* 0x180fe2000001080a */
[-C--:B------:R-:W-:Y:S01]  /*93a0*/  FMUL.FTZ R237, R237, R8.reuse ;  /* 0x00000008eded7220 */ /* 0x080fe20000410000 */
        /* <DEDUP_REMOVED lines=12> */
[----:B------:R-:W1:Y:S01]  /*9470*/  MUFU.EX2 R177, R177 ;  /* 0x000000b100b17308 */ /* 0x000e620000000800 */
[-CC-:B------:R-:W-:Y:S01]  /*9480*/  FFMA.FTZ R189, R145, R8.reuse, -R10.reuse ;  /* 0x0000000891bd7223 */ /* 0x180fe2000001080a */
[-CC-:B------:R-:W-:Y:S01]  /*9490*/  FFMA.FTZ R13, R137, R8.reuse, -R10.reuse ;  /* 0x00000008890d7223 */ /* 0x180fe2000001080a */
[-CC-:B------:R-:W-:Y:S01]  /*94a0*/  FFMA.FTZ R126, R147, R8.reuse, -R10.reuse ;  /* 0x00000008937e7223 */ /* 0x180fe2000001080a */
[-CC-:B------:R-:W-:Y:S01]  /*94b0*/  FFMA.FTZ R191, R149, R8.reuse, -R10.reuse ;  /* 0x0000000895bf7223 */ /* 0x180fe2000001080a */
[-CC-:B------:R-:W-:Y:S01]  /*94c0*/  FFMA.FTZ R128, R151, R8.reuse, -R10.reuse ;  /* 0x0000000897807223 */ /* 0x180fe2000001080a */
[-CC-:B------:R-:W-:Y:S01]  /*94d0*/  FFMA.FTZ R130, R139, R8.reuse, -R10.reuse ;  /* 0x000000088b827223 */ /* 0x180fe2000001080a */
[-CC-:B------:R-:W-:Y:S01]  /*94e0*/  FFMA.FTZ R121, R121, R8.reuse, -R10.reuse ;  /* 0x0000000879797223 */ /* 0x180fe2000001080a */
[----:B------:R-:W2:Y:S01]  /*94f0*/  MUFU.EX2 R201, R201 ;  /* 0x000000c900c97308 */ /* 0x000ea20000000800 */
[-CC-:B------:R-:W-:Y:S01]  /*9500*/  FFMA.FTZ R123, R123, R8.reuse, -R10.reuse ;  /* 0x000000087b7b7223 */ /* 0x180fe2000001080a */
[----:B------:R-:W-:-:S06]  /*9510*/  FFMA.FTZ R125, R125, R8, -R10 ;  /* 0x000000087d7d7223 */ /* 0x000fcc000001080a */
[----:B------:R-:W3:Y:S01]  /*9520*/  MUFU.EX2 R200, R200 ;  /* 0x000000c800c87308 */ /* 0x000ee20000000800 */
[----:B-1----:R-:W-:-:S07]  /*9530*/  FFMA.FTZ R15, R6, R4, R177 ;  /* 0x00000004060f7223 */ /* 0x002fce00000100b1 */
[----:B------:R-:W1:Y:S01]  /*9540*/  MUFU.EX2 R12, R12 ;  /* 0x0000000c000c7308 */ /* 0x000e620000000800 */
[----:B--2---:R-:W-:-:S07]  /*9550*/  FFMA.FTZ R3, R0, R3, R201 ;  /* 0x0000000300037223 */ /* 0x004fce00000100c9 */
[----:B------:R-:W2:Y:S01]  /*9560*/  MUFU.EX2 R202, R202 ;  /* 0x000000ca00ca7308 */ /* 0x000ea20000000800 */
[----:B---3--:R-:W-:-:S07]  /*9570*/  FADD.FTZ R15, R200, R15 ;  /* 0x0000000fc80f7221 */ /* 0x008fce0000010000 */
[----:B------:R-:W3:Y:S01]  /*9580*/  MUFU.EX2 R203, R203 ;  /* 0x000000cb00cb7308 */ /* 0x000ee20000000800 */
[----:B-1----:R-:W-:-:S07]  /*9590*/  FADD.FTZ R4, R12, R3 ;  /* 0x000000030c047221 */ /* 0x002fce0000010000 */
[----:B------:R-:W1:Y:S01]  /*95a0*/  MUFU.EX2 R171, R171 ;  /* 0x000000ab00ab7308 */ /* 0x000e620000000800 */
[----:B--2---:R-:W-:Y:S01]  /*95b0*/  FADD.FTZ R132, R202, R15 ;  /* 0x0000000fca847221 */ /* 0x004fe20000010000 */
[----:B------:R-:W-:-:S06]  /*95c0*/  FFMA.FTZ R15, R141, R8, -R10 ;  /* 0x000000088d0f7223 */ /* 0x000fcc000001080a */
[----:B------:R-:W2:Y:S01]  /*95d0*/  MUFU.EX2 R14, R14 ;  /* 0x0000000e000e7308 */ /* 0x000ea20000000800 */
[----:B---3--:R-:W-:-:S07]  /*95e0*/  FADD.FTZ R3, R203, R4 ;  /* 0x00000004cb037221 */ /* 0x008fce0000010000 */
[----:B------:R-:W3:Y:S01]  /*95f0*/  MUFU.EX2 R196, R196 ;  /* 0x000000c400c47308 */ /* 0x000ee20000000800 */
[----:B-1----:R-:W-:-:S07]  /*9600*/  FADD.FTZ R21, R171, R132 ;  /* 0x00000084ab157221 */ /* 0x002fce0000010000 */
[----:B------:R-:W1:Y:S01]  /*9610*/  MUFU.EX2 R197, R197 ;  /* 0x000000c500c57308 */ /* 0x000e620000000800 */
[----:B--2---:R-:W-:-:S07]  /*9620*/  FADD.FTZ R4, R14, R3 ;  /* 0x000000030e047221 */ /* 0x004fce0000010000 */
        /* <DEDUP_REMOVED lines=10> */
[----:B-1----:R-:W-:Y:S01]  /*96d0*/  FADD.FTZ R134, R198, R21 ;  /* 0x00000015c6867221 */ /* 0x002fe20000010000 */
[----:B------:R-:W-:-:S06]  /*96e0*/  FFMA.FTZ R21, R129, R8, -R10 ;  /* 0x0000000881157223 */ /* 0x000fcc000001080a */
[----:B------:R-:W1:Y:S01]  /*96f0*/  MUFU.EX2 R120, R120 ;  /* 0x0000007800787308 */ /* 0x000e620000000800 */
[----:B--2---:R-:W-:-:S07]  /*9700*/  FADD.FTZ R3, R199, R4 ;  /* 0x00000004c7037221 */ /* 0x004fce0000010000 */
        /* <DEDUP_REMOVED lines=14> */
[----:B---3--:R-:W-:Y:S01]  /*97f0*/  FADD.FTZ R136, R194, R129 ;  /* 0x00000081c2887221 */ /* 0x008fe20000010000 */
[----:B------:R-:W-:-:S06]  /*9800*/  FFMA.FTZ R129, R133, R8, -R10 ;  /* 0x0000000885817223 */ /* 0x000fcc000001080a */
        /* <DEDUP_REMOVED lines=11> */
[----:B---3--:R-:W-:Y:S01]  /*98c0*/  FADD.FTZ R131, R183, R136 ;  /* 0x00000088b7837221 */ /* 0x008fe20000010000 */
[-CC-:B------:R-:W-:Y:S01]  /*98d0*/  FFMA.FTZ R136, R135, R8.reuse, -R10.reuse ;  /* 0x0000000887887223 */ /* 0x180fe2000001080a */
[----:B------:R-:W-:-:S05]  /*98e0*/  FFMA.FTZ R10, R127, R8, -R10 ;  /* 0x000000087f0a7223 */ /* 0x000fca000001080a */
        /* <DEDUP_REMOVED lines=26> */
[----:B------:R-:W-:-:S05]  /*9a90*/  MOV R3, UR60 ;  /* 0x0000003c00037c02 */ /* 0x000fca0008000f00 */
[----:B------:R-:W-:Y:S01]  /*9aa0*/  @P1 VIADD R3, R3, 0x36840 ;  /* 0x0003684003031836 */ /* 0x000fe20000000000 */
[----:B------:R-:W1:Y:S01]  /*9ab0*/  MUFU.EX2 R215, R215 ;  /* 0x000000d700d77308 */ /* 0x000e620000000800 */
[----:B--2---:R-:W-:-:S03]  /*9ac0*/  FADD.FTZ R138, R180, R131 ;  /* 0x00000083b48a7221 */ /* 0x004fc60000010000 */
[----:B----4-:R-:W-:-:S04]  /*9ad0*/  @P1 PRMT R3, R214, 0x654, R3 ;  /* 0x00000654d6031816 */ /* 0x010fc80000000003 */
[----:B------:R-:W2:Y:S01]  /*9ae0*/  MUFU.EX2 R134, R134 ;  /* 0x0000008600867308 */ /* 0x000ea20000000800 */
[----:B---3--:R-:W-:Y:S01]  /*9af0*/  FADD.FTZ R131, R21, R4 ;  /* 0x0000000415837221 */ /* 0x008fe20000010000 */
[----:B------:R3:W-:Y:S06]  /*9b00*/  @P1 SYNCS.ARRIVE.TRANS64.RED.A1T0 RZ, [R3+URZ], RZ ;  /* 0x000000ff03ff19a7 */ /* 0x0007ec000810043f */
[----:B------:R-:W4:Y:S01]  /*9b10*/  MUFU.EX2 R182, R182 ;  /* 0x000000b600b67308 */ /* 0x000f220000000800 */
[----:B-1----:R-:W-:-:S07]  /*9b20*/  FADD.FTZ R133, R215, R138 ;  /* 0x0000008ad7857221 */ /* 0x002fce0000010000 */
[----:B------:R-:W-:Y:S01]  /*9b30*/  MUFU.EX2 R129, R129 ;  /* 0x0000008100817308 */ /* 0x000fe20000000800 */
[----:B--2---:R-:W-:-:S07]  /*9b40*/  FADD.FTZ R4, R134, R131 ;  /* 0x0000008386047221 */ /* 0x004fce0000010000 */
[----:B------:R-:W3:Y:S01]  /*9b50*/  MUFU.EX2 R217, R217 ;  /* 0x000000d900d97308 */ /* 0x000ee20000000800 */
[----:B----4-:R-:W-:-:S07]  /*9b60*/  FADD.FTZ R138, R182, R133 ;  /* 0x00000085b68a7221 */ /* 0x010fce0000010000 */
[----:B------:R-:W-:Y:S08]  /*9b70*/  MUFU.EX2 R136, R136 ;  /* 0x0000008800887308 */ /* 0x000ff00000000800 */
[----:B------:R-:W1:Y:S01]  /*9b80*/  MUFU.EX2 R176, R176 ;  /* 0x000000b000b07308 */ /* 0x000e620000000800 */
[----:B---3--:R-:W-:-:S07]  /*9b90*/  FADD.FTZ R3, R217, R138 ;  /* 0x0000008ad9037221 */ /* 0x008fce0000010000 */
[----:B------:R-:W-:Y:S08]  /*9ba0*/  MUFU.EX2 R121, R121 ;  /* 0x0000007900797308 */ /* 0x000ff00000000800 */
[----:B------:R-:W2:Y:S01]  /*9bb0*/  MUFU.EX2 R219, R219 ;  /* 0x000000db00db7308 */ /* 0x000ea20000000800 */
[----:B-1----:R-:W-:-:S07]  /*9bc0*/  FADD.FTZ R138, R176, R3 ;  /* 0x00000003b08a7221 */ /* 0x002fce0000010000 */
[----:B------:R1:W3:Y:S08]  /*9bd0*/  MUFU.EX2 R135, R123 ;  /* 0x0000007b00877308 */ /* 0x0002f00000000800 */
[----:B------:R-:W4:Y:S01]  /*9be0*/  MUFU.EX2 R178, R178 ;  /* 0x000000b200b27308 */ /* 0x000f220000000800 */
[----:B-1----:R-:W-:Y:S01]  /*9bf0*/  FADD.FTZ R123, R129, R4 ;  /* 0x00000004817b7221 */ /* 0x002fe20000010000 */
[----:B--2---:R-:W-:-:S03]  /*9c00*/  FADD.FTZ R3, R219, R138 ;  /* 0x0000008adb037221 */ /* 0x004fc60000010000 */
[----:B------:R-:W-:-:S03]  /*9c10*/  FADD.FTZ R4, R136, R123 ;  /* 0x0000007b88047221 */ /* 0x000fc60000010000 */
[----:B------:R-:W1:Y:S01]  /*9c20*/  MUFU.EX2 R125, R125 ;  /* 0x0000007d007d7308 */ /* 0x000e620000000800 */
[----:B------:R-:W-:-:S04]  /*9c30*/  FADD.FTZ R4, R121, R4 ;  /* 0x0000000479047221 */ /* 0x000fc80000010000 */
[----:B---3--:R-:W-:-:S03]  /*9c40*/  FADD.FTZ R4, R135, R4 ;  /* 0x0000000487047221 */ /* 0x008fc60000010000 */
[----:B------:R-:W2:Y:S01]  /*9c50*/  MUFU.EX2 R221, R221 ;  /* 0x000000dd00dd7308 */ /* 0x000ea20000000800 */
[----:B----4-:R-:W-:-:S07]  /*9c60*/  FADD.FTZ R138, R178, R3 ;  /* 0x00000003b28a7221 */ /* 0x010fce0000010000 */
[----:B------:R-:W3:Y:S01]  /*9c70*/  MUFU.EX2 R140, R10 ;  /* 0x0000000a008c7308 */ /* 0x000ee20000000800 */
[----:B-1----:R-:W-:Y:S01]  /*9c80*/  FADD.FTZ R3, R125, R4 ;  /* 0x000000047d037221 */ /* 0x002fe20000010000 */
[----:B--2---:R-:W-:-:S03]  /*9c90*/  FADD.FTZ R4, R221, R138 ;  /* 0x0000008add047221 */ /* 0x004fc60000010000 */
[----:B---3--:R-:W-:Y:S01]  /*9ca0*/  FADD.FTZ R3, R140, R3 ;  /* 0x000000038c037221 */ /* 0x008fe20000010000 */
[----:B------:R-:W-:Y:S06]  /*9cb0*/  @!P0 BRA `(.L_x_146) ;  /* 0x0000000000048947 */ /* 0x000fec0003800000 */
[----:B------:R-:W-:Y:S01]  /*9cc0*/  BPT.TRAP 0x1 ;  /* 0x000000040000795c */ /* 0x000fe20000300000 */
.L_x_146:
[----:B------:R-:W2:Y:S01]  /*9cd0*/  LDL R123, [R1] ;  /* 0x00000000017b7983 */ /* 0x000ea20000100800 */
[----:B------:R-:W-:Y:S01]  /*9ce0*/  ISETP.NE.AND P1, PT, R22, RZ, PT ;  /* 0x000000ff1600720c */ /* 0x000fe20003f25270 */
[----:B------:R-:W-:Y:S01]  /*9cf0*/  IMAD.U32 R10, RZ, RZ, UR5 ;  /* 0x00000005ff0a7e24 */ /* 0x000fe2000f8e00ff */
[----:B------:R-:W-:Y:S01]  /*9d00*/  R2UR UR61, R16 ;  /* 0x00000000103d72ca */ /* 0x000fe200000e0000 */
[----:B------:R-:W-:Y:S01]  /*9d10*/  UMOV UR39, UR38 ;  /* 0x0000002600277c82 */ /* 0x000fe20008000000 */
[----:B------:R-:W-:Y:S02]  /*9d20*/  F2FP.F16.F32.PACK_AB R200, R200, R177 ;  /* 0x000000b1c8c8723e */ /* 0x000fe400000000ff */
[----:B------:R-:W-:Y:S01]  /*9d30*/  F2FP.F16.F32.PACK_AB R201, R12, R201 ;  /* 0x000000c90cc9723e */ /* 0x000fe200000000ff */
[----:B------:R-:W-:Y:S01]  /*9d40*/  IMAD.MOV.U32 R12, RZ, RZ, R9 ;  /* 0x000000ffff0c7224 */ /* 0x000fe200078e0009 */
[----:B------:R-:W-:Y:S02]  /*9d50*/  F2FP.F16.F32.PACK_AB R192, R179, R192 ;  /* 0x000000c0b3c0723e */ /* 0x000fe400000000ff */
[----:B------:R-:W-:-:S02]  /*9d60*/  F2FP.F16.F32.PACK_AB R194, R181, R194 ;  /* 0x000000c2b5c2723e */ /* 0x000fc400000000ff */
[----:B------:R-:W-:Y:S01]  /*9d70*/  F2FP.F16.F32.PACK_AB R188, R183, R188 ;  /* 0x000000bcb7bc723e */ /* 0x000fe200000000ff */
[----:B------:R-:W-:Y:S01]  /*9d80*/  @P1 VIADD R10, R10, 0x36860 ;  /* 0x000368600a0a1836 */ /* 0x000fe20000000000 */
[----:B------:R-:W-:Y:S02]  /*9d90*/  F2FP.F16.F32.PACK_AB R190, R185, R190 ;  /* 0x000000beb9be723e */ /* 0x000fe400000000ff */
[----:B------:R-:W-:Y:S02]  /*9da0*/  F2FP.F16.F32.PACK_AB R184, R187, R184 ;  /* 0x000000b8bbb8723e */ /* 0x000fe400000000ff */
[----:B------:R-:W-:Y:S02]  /*9db0*/  F2FP.F16.F32.PACK_AB R202, R171, R202 ;  /* 0x000000caabca723e */ /* 0x000fe400000000ff */
[----:B------:R-:W-:Y:S02]  /*9dc0*/  F2FP.F16.F32.PACK_AB R203, R14, R203 ;  /* 0x000000cb0ecb723e */ /* 0x000fe400000000ff */
[----:B------:R-:W-:-:S02]  /*9dd0*/  F2FP.F16.F32.PACK_AB R196, R173, R196 ;  /* 0x000000c4adc4723e */ /* 0x000fc400000000ff */
[----:B------:R-:W-:Y:S02]  /*9de0*/  F2FP.F16.F32.PACK_AB R197, R20, R197 ;  /* 0x000000c514c5723e */ /* 0x000fe400000000ff */
        /* <DEDUP_REMOVED lines=17> */
[----:B--2---:R-:W-:-:S04]  /*9f00*/  @P1 PRMT R10, R123, 0x654, R10 ;  /* 0x000006547b0a1816 */ /* 0x004fc8000000000a */
[----:B------:R1:W-:Y:S01]  /*9f10*/  @P1 SYNCS.ARRIVE.TRANS64.RED.A1T0 RZ, [R10+URZ], RZ ;  /* 0x000000ff0aff19a7 */ /* 0x0003e2000810043f */
[C---:B------:R-:W-:Y:S02]  /*9f20*/  ISETP.GT.AND P1, PT, R11.reuse, RZ, PT ;  /* 0x000000ff0b00720c */ /* 0x040fe40003f24270 */
[----:B------:R-:W-:Y:S01]  /*9f30*/  IADD3 R11, R11, -0x1, RZ ;  /* 0xffffffff0b0b7810 */ /* 0x000fe20007ffe0ff */
[----:B-1----:R-:W-:-:S10]  /*9f40*/  IMAD.MOV.U32 R10, RZ, RZ, R7 ;  /* 0x000000ffff0a7224 */ /* 0x002fd400078e0007 */
[----:B------:R-:W-:Y:S05]  /*9f50*/  @P1 BRA `(.L_x_147) ;  /* 0xffffffbc00441947 */ /* 0x000fea000383ffff */
.L_x_136:
        /* <DEDUP_REMOVED lines=99> */
.L_x_148:
        /* <DEDUP_REMOVED lines=8> */
.L_x_149:
[----:B--2---:R-:W-:Y:S05]  /*a610*/  @P1 BRA `(.L_x_150) ;  /* 0x0000000000081947 */ /* 0x004fea0003800000 */
[----:B------:R-:W2:Y:S02]  /*a620*/  SYNCS.PHASECHK.TRANS64.TRYWAIT P1, [UR5+0x36850], R0 ;  /* 0x03685000ff0075a7 */ /* 0x000ea40008020145 */
[----:B--2---:R-:W-:Y:S05]  /*a630*/  @!P1 BRA `(.L_x_151) ;  /* 0x0000005000089947 */ /* 0x004fea0003800000 */
.L_x_150:
[----:B------:R-:W-:Y:S01]  /*a640*/  R2UR UR4, R2 ;  /* 0x00000000020472ca */ /* 0x000fe200000e0000 */
[----:B------:R-:W-:Y:S01]  /*a650*/  WARPGROUP.ARRIVE ;  /* 0x00000000000079c5 */ /* 0x000fe20000000000 */
[----:B------:R-:W-:Y:S01]  /*a660*/  UMOV UR7, 0x40000040 ;  /* 0x4000004000077882 */ /* 0x000fe20000000000 */
[----:B--2---:R-:W2:Y:S04]  /*a670*/  SHFL.BFLY PT, R5, R4, 0x2, 0x1f ;  /* 0x0c401f0004057f89 */ /* 0x004ea800000e0000 */
[----:B-1----:R-:W1:Y:S06]  /*a680*/  SHFL.BFLY PT, R0, R3, 0x2, 0x1f ;  /* 0x0c401f0003007f89 */ /* 0x002e6c00000e0000 */
[----:B------:R-:W-:-:S04]  /*a690*/  UIADD3 UR4, UR4, 0x400, URZ ;  /* 0x0000040004047890 */ /* 0x000fc8000fffe03f */
[----:B------:R-:W-:-:S04]  /*a6a0*/  USHF.R.U32.HI UR4, URZ, 0x4, UR4 ;  /* 0x000000043f047899 */ /* 0x000fc80008011604 */
[----:B------:R-:W-:-:S04]  /*a6b0*/  ULOP3.LUT UR4, UR4, 0x3fff, URZ, 0xc0, !UPT ;  /* 0x00003fff04047892 */ /* 0x000fc8000f8ec03f */
[----:B------:R-:W-:Y:S01]  /*a6c0*/  ULOP3.LUT UR4, UR4, 0x3800000, URZ, 0xfc, !UPT ;  /* 0x0380000004047892 */ /* 0x000fe2000f8efc3f */
[----:B--2---:R-:W-:Y:S01]  /*a6d0*/  FADD.FTZ R5, R5, R4 ;  /* 0x0000000405057221 */ /* 0x004fe20000010000 */
[----:B------:R-:W-:Y:S02]  /*a6e0*/  MOV R4, RZ ;  /* 0x000000ff00047202 */ /* 0x000fe40000000f00 */
[----:B------:R-:W-:Y:S01]  /*a6f0*/  UIMAD UR4, UR38, 0xa80, UR4 ;  /* 0x00000a80260478a4 */ /* 0x000fe2000f8e0204 */
[----:B-1----:R-:W-:Y:S01]  /*a700*/  FADD.FTZ R6, R0, R3 ;  /* 0x0000000300067221 */ /* 0x002fe20000010000 */
[----:B------:R-:W-:Y:S01]  /*a710*/  IMAD.MOV.U32 R3, RZ, RZ, -0x800000 ;  /* 0xff800000ff037424 */ /* 0x000fe200078e00ff */
[----:B------:R-:W1:Y:S04]  /*a720*/  SHFL.BFLY PT, R0, R5, 0x1, 0x1f ;  /* 0x0c201f0005007f89 */ /* 0x000e6800000e0000 */
[----:B------:R-:W-:Y:S01]  /*a730*/  UMOV UR6, UR4 ;  /* 0x0000000400067c82 */ /* 0x000fe20008000000 */
[----:B------:R-:W2:Y:S01]  /*a740*/  SHFL.BFLY PT, R11, R6, 0x1, 0x1f ;  /* 0x0c201f00060b7f89 */ /* 0x000ea200000e0000 */
[----:B------:R-:W-:Y:S01]  /*a750*/  HGMMA.64x192x16.F32 R24, R200, gdesc[UR4].tnspB, R24, gsb0 ;  /* 0x42e00004c8187df0 */ /* 0x000fe20008000818 */
[----:B------:R-:W-:Y:S01]  /*a760*/  UIADD3 UR6, UR4, 0x80, URZ ;  /* 0x0000008004067890 */ /* 0x000fe2000fffe03f */
[----:B------:R-:W-:Y:S01]  /*a770*/  UMOV UR7, 0x40000040 ;  /* 0x4000004000077882 */ /* 0x000fe20000000000 */
[----:B-1----:R-:W-:Y:S01]  /*a780*/  FADD.FTZ R13, R5, R0 ;  /* 0x00000000050d7221 */ /* 0x002fe20000010000 */
[----:B------:R-:W-:-:S02]  /*a790*/  IMAD.MOV.U32 R0, RZ, RZ, -0x800000 ;  /* 0xff800000ff007424 */ /* 0x000fc400078e00ff */
[----:B--2---:R-:W-:Y:S02]  /*a7a0*/  FADD.FTZ R14, R6, R11 ;  /* 0x0000000b060e7221 */ /* 0x004fe40000010000 */
[----:B------:R-:W-:Y:S01]  /*a7b0*/  FSETP.NE.FTZ.AND P1, PT, R13, RZ, PT ;  /* 0x000000ff0d00720b */ /* 0x000fe20003f35000 */
[----:B------:R-:W-:Y:S02]  /*a7c0*/  IMAD.MOV.U32 R11, RZ, RZ, RZ ;  /* 0x000000ffff0b7224 */ /* 0x000fe400078e00ff */
[----:B------:R-:W-:-:S10]  /*a7d0*/  FSETP.NE.FTZ.AND P2, PT, R14, RZ, PT ;  /* 0x000000ff0e00720b */ /* 0x000fd40003f55000 */
[----:B------:R-:W1:Y:S01]  /*a7e0*/  @P1 MUFU.LG2 R10, R13 ;  /* 0x0000000d000a1308 */ /* 0x000e620000000c00 */
[C---:B------:R-:W-:Y:S02]  /*a7f0*/  @P1 FMUL.FTZ R6, R8.reuse, 0.69314718246459960938 ;  /* 0x3f31721808061820 */ /* 0x040fe40000410000 */
[----:B------:R-:W-:-:S05]  /*a800*/  @P2 FMUL.FTZ R15, R8, 0.69314718246459960938 ;  /* 0x3f317218080f2820 */ /* 0x000fca0000410000 */
[----:B------:R-:W2:Y:S08]  /*a810*/  @P2 MUFU.LG2 R12, R14 ;  /* 0x0000000e000c2308 */ /* 0x000eb00000000c00 */
[----:B------:R3:W4:Y:S01]  /*a820*/  @P1 MUFU.RCP R4, R13 ;  /* 0x0000000d00041308 */ /* 0x0007220000001000 */
[----:B-1----:R-:W-:-:S04]  /*a830*/  @P1 FMUL.FTZ R5, R10, 0.69314718246459960938 ;  /* 0x3f3172180a051820 */ /* 0x002fc80000410000 */
[----:B------:R-:W-:-:S03]  /*a840*/  @P1 FFMA.FTZ R3, R6, R7, R5 ;  /* 0x0000000706031223 */ /* 0x000fc60000010005 */
[----:B------:R3:W1:Y:S01]  /*a850*/  @P2 MUFU.RCP R11, R14 ;  /* 0x0000000e000b2308 */ /* 0x0006620000001000 */
[----:B--2---:R-:W-:-:S04]  /*a860*/  @P2 FMUL.FTZ R12, R12, 0.69314718246459960938 ;  /* 0x3f3172180c0c2820 */ /* 0x004fc80000410000 */
[----:B------:R-:W-:Y:S01]  /*a870*/  @P2 FFMA.FTZ R0, R15, R9, R12 ;  /* 0x000000090f002223 */ /* 0x000fe2000001000c */
[----:B------:R-:W-:Y:S02]  /*a880*/  WARPGROUP.DEPBAR.LE gsb0, 0x0 ;  /* 0x00008000000079c5 */ /* 0x000fe40000010000 */
[----:B------:R-:W-:-:S06]  /*a890*/  WARPGROUP.ARRIVE ;  /* 0x00000000000079c5 */ /* 0x000fcc0000000000 */
        /* <DEDUP_REMOVED lines=28> */
[----:B-1-34-:R-:W-:Y:S05]  /*aa60*/  @!P0 BRA `(.L_x_152) ;  /* 0x0000000000048947 */ /* 0x01afea0003800000 */
[----:B------:R-:W-:Y:S01]  /*aa70*/  BPT.TRAP 0x1 ;  /* 0x000000040000795c */ /* 0x000fe20000300000 */
.L_x_152:
[----:B------:R-:W2:Y:S01]  /*aa80*/  LDL R5, [R1] ;  /* 0x0000000001057983 */ /* 0x000ea20000100800 */
[----:B------:R-:W-:Y:S01]  /*aa90*/  ISETP.NE.AND P0, PT, R22, RZ, PT ;  /* 0x000000ff1600720c */ /* 0x000fe20003f05270 */
        /* <DEDUP_REMOVED lines=48> */
[----:B------:R-:W-:Y:S01]  /*ada0*/  MOV R4, UR5 ;  /* 0x0000000500047c02 */ /* 0x000fe20008000f00 */
[-C--:B------:R-:W-:Y:S01]  /*adb0*/  FMUL.FTZ R27, R27, R11.reuse ;  /* 0x0000000b1b1b7220 */ /* 0x080fe20000410000 */
[----:B------:R-:W-:Y:S01]  /*adc0*/  IADD3 R13, P6, R18, 0x60, RZ ;  /* 0x00000060120d7810 */ /* 0x000fe20007fde0ff */
[-C--:B------:R-:W-:Y:S01]  /*add0*/  FMUL.FTZ R122, R26, R11.reuse ;  /* 0x0000000b1a7a7220 */ /* 0x080fe20000410000 */
[----:B------:R-:W-:Y:S01]  /*ade0*/  R2UR UR6, R208 ;  /* 0x00000000d00672ca */ /* 0x000fe200000e0000 */
[----:B------:R-:W-:Y:S01]  /*adf0*/  @P0 VIADD R4, R4, 0x36860 ;  /* 0x0003686004040836 */ /* 0x000fe20000000000 */
[----:B------:R-:W-:Y:S01]  /*ae00*/  LOP3.LUT R12, R13, 0x380, RZ, 0xc0, !PT ;  /* 0x000003800d0c7812 */ /* 0x000fe200078ec0ff */
        /* <DEDUP_REMOVED lines=46> */
[C---:B------:R-:W-:Y:S01]  /*b0f0*/  IADD3 R11, P1, R18.reuse, 0x40, RZ ;  /* 0x00000040120b7810 */ /* 0x040fe20007f3e0ff */
[----:B------:R-:W-:Y:S01]  /*b100*/  UIADD3 UR34, -UR6, URZ, URZ ;  /* 0x0000003f06227290 */ /* 0x000fe2000fffe13f */
[----:B------:R-:W-:Y:S01]  /*b110*/  IADD3 R15, P5, R18, 0x4000, RZ ;  /* 0x00004000120f7810 */ /* 0x000fe20007fbe0ff */
[----:B------:R-:W-:Y:S01]  /*b120*/  ULDC UR4, c[0x0][0xda8] ;  /* 0x00036a0000047ab9 */ /* 0x000fe20000000800 */
[----:B------:R-:W-:Y:S01]  /*b130*/  SHF.R.U64 R12, R12, 0x3, RZ ;  /* 0x000000030c0c7819 */ /* 0x000fe200000012ff */
[----:B------:R-:W-:Y:S01]  /*b140*/  UIADD3 UR35, -UR36, URZ, URZ ;  /* 0x0000003f24237290 */ /* 0x000fe2000fffe13f */
[----:B------:R-:W-:Y:S01]  /*b150*/  R2UR UR7, R207 ;  /* 0x00000000cf0772ca */ /* 0x000fe200000e0000 */
[----:B------:R-:W-:Y:S01]  /*b160*/  ULDC.64 UR8, c[0x0][0xb70] ;  /* 0x0002dc0000087ab9 */ /* 0x000fe20000000a00 */
[----:B------:R-:W-:Y:S01]  /*b170*/  LOP3.LUT R10, R11, 0x380, RZ, 0xc0, !PT ;  /* 0x000003800b0a7812 */ /* 0x000fe200078ec0ff */
[----:B------:R-:W-:Y:S01]  /*b180*/  ULDC UR10, c[0x0][0xa88] ;  /* 0x0002a200000a7ab9 */ /* 0x000fe20000000800 */
[----:B------:R-:W-:Y:S01]  /*b190*/  LOP3.LUT R14, R15, 0x380, RZ, 0xc0, !PT ;  /* 0x000003800f0e7812 */ /* 0x000fe200078ec0ff */
[----:B------:R-:W-:Y:S01]  /*b1a0*/  ULDC.64 UR12, c[0x0][0x208] ;  /* 0x00008200000c7ab9 */ /* 0x000fe20000000a00 */
[----:B------:R-:W-:-:S02]  /*b1b0*/  LOP3.LUT R12, R12, R13, RZ, 0x3c, !PT ;  /* 0x0000000d0c0c7212 */ /* 0x000fc400078e3cff */
[----:B------:R-:W-:Y:S02]  /*b1c0*/  IADD3 R13, P3, R18, 0x4060, RZ ;  /* 0x00004060120d7810 */ /* 0x000fe40007f7e0ff */
[----:B------:R-:W-:Y:S02]  /*b1d0*/  SHF.R.U64 R10, R10, 0x3, RZ ;  /* 0x000000030a0a7819 */ /* 0x000fe400000012ff */
[----:B------:R-:W-:Y:S01]  /*b1e0*/  SHF.R.U64 R14, R14, 0x3, RZ ;  /* 0x000000030e0e7819 */ /* 0x000fe200000012ff */
[----:B------:R-:W-:Y:S01]  /*b1f0*/  UIMAD UR34, UR4, UR34, UR7 ;  /* 0x00000022042272a4 */ /* 0x000fe2000f8e0207 */
[----:B------:R-:W-:Y:S01]  /*b200*/  F2FP.F16.F32.PACK_AB R6, R6, R7 ;  /* 0x000000070606723e */ /* 0x000fe200000000ff */
[----:B------:R-:W-:Y:S01]  /*b210*/  USHF.R.S32.HI UR7, URZ, 0x1f, UR36 ;  /* 0x0000001f3f077899 */ /* 0x000fe20008011424 */
[----:B------:R-:W-:Y:S01]  /*b220*/  LOP3.LUT R26, R13, 0x380, RZ, 0xc0, !PT ;  /* 0x000003800d1a7812 */ /* 0x000fe200078ec0ff */
[----:B------:R-:W-:Y:S01]  /*b230*/  ULDC UR4, c[0x0][0xdb4] ;  /* 0x00036d0000047ab9 */ /* 0x000fe20000000800 */
[----:B------:R-:W-:Y:S01]  /*b240*/  F2FP.F16.F32.PACK_AB R7, R31, R30 ;  /* 0x0000001e1f07723e */ /* 0x000fe200000000ff */
[----:B------:R-:W-:Y:S01]  /*b250*/  UIMAD UR35, UR4, UR35, UR6 ;  /* 0x00000023042372a4 */ /* 0x000fe2000f8e0206 */
[----:B------:R-:W-:Y:S01]  /*b260*/  LOP3.LUT R10, R10, R11, RZ, 0x3c, !PT ;  /* 0x0000000b0a0a7212 */ /* 0x000fe200078e3cff */
[----:B------:R-:W-:Y:S01]  /*b270*/  USHF.L.U32 UR34, UR34, 0x7, URZ ;  /* 0x0000000722227899 */ /* 0x000fe2000800063f */
[----:B------:R-:W-:Y:S01]  /*b280*/  IADD3 R9, P2, R18, 0x20, RZ ;  /* 0x0000002012097810 */ /* 0x000fe20007f5e0ff */
[----:B------:R-:W-:Y:S01]  /*b290*/  USHF.R.S32.HI UR4, URZ, 0x1f, UR35 ;  /* 0x0000001f3f047899 */ /* 0x000fe20008011423 */
[----:B------:R-:W-:Y:S01]  /*b2a0*/  LOP3.LUT R14, R14, R15, RZ, 0x3c, !PT ;  /* 0x0000000f0e0e7212 */ /* 0x000fe200078e3cff */
[----:B------:R-:W-:Y:S01]  /*b2b0*/  IMAD.X R15, RZ, RZ, R19, P5 ;  /* 0x000000ffff0f7224 */ /* 0x000fe200028e0613 */
[----:B------:R-:W-:Y:S01]  /*b2c0*/  IADD3 R11, P4, R18, 0x4040, RZ ;  /* 0x00004040120b7810 */ /* 0x000fe20007f9e0ff */
[----:B------:R-:W-:Y:S01]  /*b2d0*/  UIMAD UR6, UR4, UR8, URZ ;  /* 0x00000008040672a4 */ /* 0x000fe2000f8e023f */
[----:B------:R-:W-:Y:S01]  /*b2e0*/  SHF.R.U64 R26, R26, 0x3, RZ ;  /* 0x000000031a1a7819 */ /* 0x000fe200000012ff */
[----:B------:R-:W-:Y:S01]  /*b2f0*/  UIMAD.WIDE.U32 UR4, UR35, UR8, URZ ;  /* 0x00000008230472a5 */ /* 0x000fe2000f8e003f */
[----:B------:R-:W-:Y:S01]  /*b300*/  LOP3.LUT R8, R9, 0x380, RZ, 0xc0, !PT ;  /* 0x0000038009087812 */ /* 0x000fe200078ec0ff */
[----:B------:R-:W-:Y:S01]  /*b310*/  UIMAD UR6, UR35, UR9, UR6 ;  /* 0x00000009230672a4 */ /* 0x000fe2000f8e0206 */
[----:B------:R-:W-:-:S02]  /*b320*/  LOP3.LUT R24, R11, 0x380, RZ, 0xc0, !PT ;  /* 0x000003800b187812 */ /* 0x000fc400078ec0ff */
[----:B------:R-:W-:Y:S01]  /*b330*/  LOP3.LUT R26, R26, R13, RZ, 0x3c, !PT ;  /* 0x0000000d1a1a7212 */ /* 0x000fe200078e3cff */
[--C-:B------:R-:W-:Y:S01]  /*b340*/  IMAD.X R13, RZ, RZ, R19.reuse, P6 ;  /* 0x000000ffff0d7224 */ /* 0x100fe200030e0613 */
[----:B------:R-:W-:Y:S01]  /*b350*/  SHF.R.U64 R8, R8, 0x3, RZ ;  /* 0x0000000308087819 */ /* 0x000fe200000012ff */
[----:B------:R-:W-:Y:S01]  /*b360*/  UIADD3 UR6, UR5, UR6, URZ ;  /* 0x0000000605067290 */ /* 0x000fe2000fffe03f */
[----:B------:R-:W-:Y:S02]  /*b370*/  SHF.R.U64 R24, R24, 0x3, RZ ;  /* 0x0000000318187819 */ /* 0x000fe400000012ff */
[----:B------:R-:W-:Y:S01]  /*b380*/  LOP3.LUT R8, R8, R9, RZ, 0x3c, !PT ;  /* 0x0000000908087212 */ /* 0x000fe200078e3cff */
[----:B------:R-:W-:Y:S01]  /*b390*/  IMAD.X R9, RZ, RZ, R19, P2 ;  /* 0x000000ffff097224 */ /* 0x000fe200010e0613 */
[----:B------:R-:W-:Y:S02]  /*b3a0*/  LOP3.LUT R24, R24, R11, RZ, 0x3c, !PT ;  /* 0x0000000b18187212 */ /* 0x000fe400078e3cff */
[----:B------:R-:W-:-:S02]  /*b3b0*/  IADD3.X R11, RZ, R19, RZ, P1, !PT ;  /* 0x00000013ff0b7210 */ /* 0x000fc40000ffe4ff */
[C---:B------:R-:W-:Y:S02]  /*b3c0*/  IADD3 R29, P2, R18.reuse, 0x8000, RZ ;  /* 0x00008000121d7810 */ /* 0x040fe40007f5e0ff */
[----:B------:R-:W-:Y:S02]  /*b3d0*/  IADD3 R39, P1, R18, 0x8020, RZ ;  /* 0x0000802012277810 */ /* 0x000fe40007f3e0ff */
[----:B------:R-:W-:Y:S02]  /*b3e0*/  LOP3.LUT R28, R29, 0x380, RZ, 0xc0, !PT ;  /* 0x000003801d1c7812 */ /* 0x000fe400078ec0ff */
[----:B------:R-:W-:Y:S02]  /*b3f0*/  LOP3.LUT R38, R39, 0x380, RZ, 0xc0, !PT ;  /* 0x0000038027267812 */ /* 0x000fe400078ec0ff */
[----:B------:R-:W-:Y:S02]  /*b400*/  SHF.R.U64 R28, R28, 0x3, RZ ;  /* 0x000000031c1c7819 */ /* 0x000fe400000012ff */
[----:B------:R-:W-:-:S02]  /*b410*/  SHF.R.U64 R38, R38, 0x3, RZ ;  /* 0x0000000326267819 */ /* 0x000fc400000012ff */
[----:B------:R-:W-:Y:S02]  /*b420*/  MOV R130, R8 ;  /* 0x0000000800827202 */ /* 0x000fe40000000f00 */
[----:B------:R-:W-:Y:S02]  /*b430*/  MOV R129, R10 ;  /* 0x0000000a00817202 */ /* 0x000fe40000000f00 */
[----:B------:R-:W-:Y:S02]  /*b440*/  MOV R128, R12 ;  /* 0x0000000c00807202 */ /* 0x000fe40000000f00 */
[----:B------:R-:W-:Y:S02]  /*b450*/  F2FP.F16.F32.PACK_AB R8, R41, R40 ;  /* 0x000000282908723e */ /* 0x000fe400000000ff */
[----:B------:R-:W-:Y:S02]  /*b460*/  F2FP.F16.F32.PACK_AB R9, R43, R42 ;  /* 0x0000002a2b09723e */ /* 0x000fe400000000ff */
[----:B------:R-:W-:-:S02]  /*b470*/  F2FP.F16.F32.PACK_AB R10, R45, R44 ;  /* 0x0000002c2d0a723e */ /* 0x000fc400000000ff */
[----:B------:R-:W-:Y:S02]  /*b480*/  F2FP.F16.F32.PACK_AB R11, R47, R46 ;  /* 0x0000002e2f0b723e */ /* 0x000fe400000000ff */
[----:B------:R-:W-:Y:S01]  /*b490*/  LOP3.LUT R28, R28, R29, RZ, 0x3c, !PT ;  /* 0x0000001d1c1c7212 */ /* 0x000fe200078e3cff */
[--C-:B------:R-:W-:Y:S01]  /*b4a0*/  IMAD.X R29, RZ, RZ, R19.reuse, P2 ;  /* 0x000000ffff1d7224 */ /* 0x100fe200010e0613 */
[----:B------:R-:W-:Y:S01]  /*b4b0*/  LOP3.LUT R38, R38, R39, RZ, 0x3c, !PT ;  /* 0x0000002726267212 */ /* 0x000fe200078e3cff */
[----:B------:R-:W-:Y:S01]  /*b4c0*/  IMAD.X R39, RZ, RZ, R19, P1 ;  /* 0x000000ffff277224 */ /* 0x000fe200008e0613 */
[----:B------:R-:W-:Y:S02]  /*b4d0*/  MOV R127, R14 ;  /* 0x0000000e007f7202 */ /* 0x000fe40000000f00 */
[----:B------:R-:W-:Y:S02]  /*b4e0*/  F2FP.F16.F32.PACK_AB R13, R51, R50 ;  /* 0x00000032330d723e */ /* 0x000fe400000000ff */
[----:B------:R-:W-:-:S02]  /*b4f0*/  F2FP.F16.F32.PACK_AB R14, R53, R52 ;  /* 0x00000034350e723e */ /* 0x000fc400000000ff */
[----:B------:R-:W-:Y:S02]  /*b500*/  F2FP.F16.F32.PACK_AB R15, R55, R54 ;  /* 0x00000036370f723e */ /* 0x000fe400000000ff */
[----:B------:R-:W-:Y:S02]  /*b510*/  MOV R28, R28 ;  /* 0x0000001c001c7202 */ /* 0x000fe40000000f00 */
        /* <DEDUP_REMOVED lines=21> */
[----:B------:R-:W-:-:S02]  /*b670*/  R2UR UR11, R204 ;  /* 0x00000000cc0b72ca */ /* 0x000fc400000e0000 */
[----:B--2---:R-:W-:Y:S02]  /*b680*/  @P0 PRMT R4, R5, 0x654, R4 ;  /* 0x0000065405040816 */ /* 0x004fe40000000004 */
[C---:B------:R-:W-:Y:S02]  /*b690*/  LOP3.LUT R5, R18.reuse, 0x380, RZ, 0xc0, !PT ;  /* 0x0000038012057812 */ /* 0x040fe400078ec0ff */
[----:B------:R1:W-:Y:S01]  /*b6a0*/  @P0 SYNCS.ARRIVE.TRANS64.RED.A1T0 RZ, [R4+URZ], RZ ;  /* 0x000000ff04ff09a7 */ /* 0x0003e2000810043f */
[----:B------:R-:W-:Y:S01]  /*b6b0*/  BAR.SYNC.DEFER_BLOCKING 0x1, 0x100 ;  /* 0x0044000000007b1d */ /* 0x000fe20000010000 */
[----:B------:R-:W-:Y:S02]  /*b6c0*/  SHF.R.U64 R5, R5, 0x3, RZ ;  /* 0x0000000305057819 */ /* 0x000fe400000012ff */
[----:B------:R-:W-:Y:S02]  /*b6d0*/  IADD3 R21, P0, R18, 0x4020, RZ ;  /* 0x0000402012157810 */ /* 0x000fe40007f1e0ff */
[----:B-1----:R-:W-:Y:S01]  /*b6e0*/  LOP3.LUT R4, R5, R18, RZ, 0x3c, !PT ;  /* 0x0000001205047212 */ /* 0x002fe200078e3cff */
[----:B------:R-:W-:Y:S01]  /*b6f0*/  IMAD.MOV.U32 R5, RZ, RZ, R19 ;  /* 0x000000ffff057224 */ /* 0x000fe200078e0013 */
[----:B------:R-:W-:-:S04]  /*b700*/  LOP3.LUT R20, R21, 0x380, RZ, 0xc0, !PT ;  /* 0x0000038015147812 */ /* 0x000fc800078ec0ff */
[----:B------:R-:W-:Y:S02]  /*b710*/  MOV R35, R4 ;  /* 0x0000000400237202 */ /* 0x000fe40000000f00 */
[----:B------:R-:W-:Y:S02]  /*b720*/  F2FP.F16.F32.PACK_AB R4, R25, R120 ;  /* 0x000000781904723e */ /* 0x000fe400000000ff */
[----:B------:R-:W-:Y:S01]  /*b730*/  F2FP.F16.F32.PACK_AB R5, R27, R122 ;  /* 0x0000007a1b05723e */ /* 0x000fe200000000ff */
[--C-:B------:R-:W-:Y:S01]  /*b740*/  IMAD.X R27, RZ, RZ, R19.reuse, P3 ;  /* 0x000000ffff1b7224 */ /* 0x100fe200018e0613 */
[----:B------:R-:W-:Y:S02]  /*b750*/  IADD3 R120, P5, R18, 0x8060, RZ ;  /* 0x0000806012787810 */ /* 0x000fe40007fbe0ff */
[----:B------:R-:W-:Y:S02]  /*b760*/  SHF.R.U64 R20, R20, 0x3, RZ ;  /* 0x0000000314147819 */ /* 0x000fe400000012ff */
[----:B------:R-:W-:Y:S01]  /*b770*/  LOP3.LUT R25, R120, 0x380, RZ, 0xc0, !PT ;  /* 0x0000038078197812 */ /* 0x000fe200078ec0ff */
[----:B------:R1:W-:Y:S01]  /*b780*/  STSM.16.M88.4 [R35], R4 ;  /* 0x0000000423007844 */ /* 0x0003e20000000200 */
[----:B------:R-:W-:Y:S01]  /*b790*/  LOP3.LUT R20, R20, R21, RZ, 0x3c, !PT ;  /* 0x0000001514147212 */ /* 0x000fe200078e3cff */
[----:B------:R-:W-:Y:S01]  /*b7a0*/  IMAD.X R31, RZ, RZ, R19, P5 ;  /* 0x000000ffff1f7224 */ /* 0x000fe200028e0613 */
[----:B------:R-:W-:-:S02]  /*b7b0*/  IADD3 R21, P6, R18, 0x8040, RZ ;  /* 0x0000804012157810 */ /* 0x000fc40007fde0ff */
[----:B------:R-:W-:Y:S02]  /*b7c0*/  SHF.R.U64 R25, R25, 0x3, RZ ;  /* 0x0000000319197819 */ /* 0x000fe400000012ff */
[----:B------:R-:W-:Y:S02]  /*b7d0*/  LOP3.LUT R34, R21, 0x380, RZ, 0xc0, !PT ;  /* 0x0000038015227812 */ /* 0x000fe400078ec0ff */
[----:B------:R-:W-:Y:S02]  /*b7e0*/  LOP3.LUT R30, R25, R120, RZ, 0x3c, !PT ;  /* 0x00000078191e7212 */ /* 0x000fe400078e3cff */
[----:B------:R-:W-:Y:S02]  /*b7f0*/  SHF.R.U64 R34, R34, 0x3, RZ ;  /* 0x0000000322227819 */ /* 0x000fe400000012ff */
[----:B------:R-:W-:Y:S01]  /*b800*/  MOV R30, R30 ;  /* 0x0000001e001e7202 */ /* 0x000fe20000000f00 */
[----:B------:R-:W-:Y:S01]  /*b810*/  VIADD R31, R211, UR34 ;  /* 0x00000022d31f7c36 */ /* 0x000fe20008000000 */
[----:B------:R-:W-:Y:S01]  /*b820*/  LOP3.LUT R34, R34, R21, RZ, 0x3c, !PT ;  /* 0x0000001522227212 */ /* 0x000fe200078e3cff */
[----:B------:R-:W-:Y:S01]  /*b830*/  IMAD.X R21, RZ, RZ, R19, P0 ;  /* 0x000000ffff157224 */ /* 0x000fe200000e0613 */
[----:B-1----:R-:W-:Y:S01]  /*b840*/  F2FP.F16.F32.PACK_AB R4, R33, R32 ;  /* 0x000000202104723e */ /* 0x002fe200000000ff */
[----:B------:R-:W-:Y:S01]  /*b850*/  VIADD R12, R31, 0x8 ;  /* 0x000000081f0c7836 */ /* 0x000fe20000000000 */
[----:B------:R-:W1:Y:S01]  /*b860*/  LDC.64 R32, c[0x0][0xb78] ;  /* 0x0002de00ff207b82 */ /* 0x000e620000000a00 */
[----:B------:R-:W-:-:S02]  /*b870*/  F2FP.F16.F32.PACK_AB R5, R121, R124 ;  /* 0x0000007c7905723e */ /* 0x000fc400000000ff */
[----:B------:R-:W-:Y:S02]  /*b880*/  F2FP.F16.F32.PACK_AB R6, R37, R36 ;  /* 0x000000242506723e */ /* 0x000fe400000000ff */
[----:B------:R-:W-:Y:S02]  /*b890*/  F2FP.F16.F32.PACK_AB R7, R123, R126 ;  /* 0x0000007e7b07723e */ /* 0x000fe400000000ff */
[----:B------:R-:W-:Y:S02]  /*b8a0*/  LOP3.LUT P0, RZ, R206, 0x3, RZ, 0xc0, !PT ;  /* 0x00000003ceff7812 */ /* 0x000fe4000780c0ff */
[----:B------:R-:W-:Y:S01]  /*b8b0*/  IADD3.X R25, RZ, R19, RZ, P4, !PT ;  /* 0x00000013ff197210 */ /* 0x000fe200027fe4ff */
[----:B------:R-:W-:Y:S01]  /*b8c0*/  STSM.16.M88.4 [R130], R4 ;  /* 0x0000000482007844 */ /* 0x000fe20000000200 */
[----:B------:R-:W-:Y:S01]  /*b8d0*/  MOV R125, R20 ;  /* 0x00000014007d7202 */ /* 0x000fe20000000f00 */
[----:B------:R-:W-:Y:S01]  /*b8e0*/  IMAD.U32 R21, RZ, RZ, UR5 ;  /* 0x00000005ff157e24 */ /* 0x000fe2000f8e00ff */
[----:B------:R-:W-:Y:S01]  /*b8f0*/  MOV R20, UR4 ;  /* 0x0000000400147c02 */ /* 0x000fe20008000f00 */
[----:B------:R2:W-:Y:S01]  /*b900*/  STSM.16.M88.4 [R129], R8 ;  /* 0x0000000881007844 */ /* 0x0005e20000000200 */
[----:B------:R-:W-:Y:S01]  /*b910*/  ISETP.GE.OR P1, PT, R12, UR10, P0 ;  /* 0x0000000a0c007c0c */ /* 0x000fe20008726670 */
[----:B------:R-:W-:Y:S01]  /*b920*/  IMAD.U32 R21, RZ, RZ, UR6 ;  /* 0x00000006ff157e24 */ /* 0x000fe2000f8e00ff */
[----:B------:R-:W-:Y:S01]  /*b930*/  MOV R122, R24 ;  /* 0x00000018007a7202 */ /* 0x000fe20000000f00 */
[----:B------:R-:W-:Y:S01]  /*b940*/  ULDC.64 UR4, c[0x0][0xb40] ;  /* 0x0002d00000047ab9 */ /* 0x000fe20000000a00 */
[----:B------:R-:W-:-:S02]  /*b950*/  MOV R120, R26 ;  /* 0x0000001a00787202 */ /* 0x000fc40000000f00 */
[----:B------:R-:W-:Y:S02]  /*b960*/  F2FP.F16.F32.PACK_AB R12, R49, R48 ;  /* 0x00000030310c723e */ /* 0x000fe400000000ff */
[----:B------:R-:W-:Y:S01]  /*b970*/  F2FP.F16.F32.PACK_AB R24, R57, R56 ;  /* 0x000000383918723e */ /* 0x000fe200000000ff */
[C---:B-1----:R-:W-:Y:S01]  /*b980*/  IMAD.WIDE.U32 R20, R32.reuse, UR36, R20 ;  /* 0x0000002420147c25 */ /* 0x042fe2000f8e0014 */
[----:B------:R-:W-:Y:S01]  /*b990*/  F2FP.F16.F32.PACK_AB R25, R59, R58 ;  /* 0x0000003a3b19723e */ /* 0x000fe200000000ff */
[----:B------:R-:W-:Y:S01]  /*b9a0*/  STSM.16.M88.4 [R128], R12 ;  /* 0x0000000c80007844 */ /* 0x000fe20000000200 */
[----:B------:R-:W-:Y:S02]  /*b9b0*/  F2FP.F16.F32.PACK_AB R26, R61, R60 ;  /* 0x0000003c3d1a723e */ /* 0x000fe400000000ff */
[----:B------:R-:W-:Y:S01]  /*b9c0*/  F2FP.F16.F32.PACK_AB R27, R63, R62 ;  /* 0x0000003e3f1b723e */ /* 0x000fe200000000ff */
[----:B--2---:R-:W-:Y:S01]  /*b9d0*/  IMAD R8, R32, UR7, RZ ;  /* 0x0000000720087c24 */ /* 0x004fe2000f8e02ff */
[----:B------:R-:W-:-:S02]  /*b9e0*/  F2FP.F16.F32.PACK_AB R4, R65, R64 ;  /* 0x000000404104723e */ /* 0x000fc400000000ff */
[----:B------:R-:W-:Y:S01]  /*b9f0*/  F2FP.F16.F32.PACK_AB R5, R67, R66 ;  /* 0x000000424305723e */ /* 0x000fe200000000ff */
[----:B------:R-:W-:Y:S01]  /*ba00*/  IMAD R29, R33, UR36, R8 ;  /* 0x00000024211d7c24 */ /* 0x000fe2000f8e0208 */
[----:B------:R-:W-:Y:S01]  /*ba10*/  F2FP.F16.F32.PACK_AB R6, R69, R68 ;  /* 0x000000444506723e */ /* 0x000fe200000000ff */
[----:B------:R-:W-:Y:S01]  /*ba20*/  STSM.16.M88.4 [R127], R24 ;  /* 0x000000187f007844 */ /* 0x000fe20000000200 */
[----:B------:R-:W-:Y:S02]  /*ba30*/  F2FP.F16.F32.PACK_AB R7, R71, R70 ;  /* 0x000000464707723e */ /* 0x000fe400000000ff */
[----:B------:R-:W-:Y:S02]  /*ba40*/  IADD3.X R35, RZ, R19, RZ, P6, !PT ;  /* 0x00000013ff237210 */ /* 0x000fe400037fe4ff */
[----:B------:R-:W-:Y:S01]  /*ba50*/  F2FP.F16.F32.PACK_AB R8, R73, R72 ;  /* 0x000000484908723e */ /* 0x000fe200000000ff */
[----:B------:R1:W-:Y:S01]  /*ba60*/  STSM.16.M88.4 [R125], R4 ;  /* 0x000000047d007844 */ /* 0x0003e20000000200 */
[----:B------:R-:W-:-:S02]  /*ba70*/  F2FP.F16.F32.PACK_AB R9, R75, R74 ;  /* 0x0000004a4b09723e */ /* 0x000fc400000000ff */
[----:B------:R-:W-:Y:S02]  /*ba80*/  F2FP.F16.F32.PACK_AB R10, R77, R76 ;  /* 0x0000004c4d0a723e */ /* 0x000fe400000000ff */
[----:B------:R-:W-:Y:S02]  /*ba90*/  F2FP.F16.F32.PACK_AB R11, R79, R78 ;  /* 0x0000004e4f0b723e */ /* 0x000fe400000000ff */
[----:B------:R-:W-:Y:S02]  /*baa0*/  MOV R34, R34 ;  /* 0x0000002200227202 */ /* 0x000fe40000000f00 */
[----:B------:R-:W-:Y:S01]  /*bab0*/  ISETP.GE.OR P0, PT, R31, UR10, P0 ;  /* 0x0000000a1f007c0c */ /* 0x000fe20008706670 */
[----:B------:R-:W-:Y:S04]  /*bac0*/  STSM.16.M88.4 [R122], R8 ;  /* 0x000000087a007844 */ /* 0x000fe80000000200 */
[----:B------:R-:W-:Y:S01]  /*bad0*/  STSM.16.M88.4 [R120], R80 ;  /* 0x0000005078007844 */ /* 0x000fe20000000200 */
[----:B-1----:R-:W-:-:S02]  /*bae0*/  SHF.R.S32.HI R5, RZ, 0x1f, R31 ;  /* 0x0000001fff057819 */ /* 0x002fc4000001141f */
[----:B------:R-:W-:Y:S01]  /*baf0*/  IADD3 R6, P2, R31, R20, RZ ;  /* 0x000000141f067210 */ /* 0x000fe20007f5e0ff */
[----:B------:R-:W-:Y:S03]  /*bb00*/  STSM.16.M88.4 [R28], R88 ;  /* 0x000000581c007844 */ /* 0x000fe60000000200 */
[----:B------:R-:W-:Y:S01]  /*bb10*/  IADD3.X R5, R5, R21, R29, P2, !PT ;  /* 0x0000001505057210 */ /* 0x000fe200017fe41d */
[----:B------:R-:W-:Y:S01]  /*bb20*/  STSM.16.M88.4 [R38], R96 ;  /* 0x0000006026007844 */ /* 0x000fe20000000200 */
[C---:B------:R-:W-:Y:S01]  /*bb30*/  LEA R4, P2, R6.reuse, UR4, 0x2 ;  /* 0x0000000406047c11 */ /* 0x040fe2000f8410ff */
[----:B------:R-:W-:Y:S02]  /*bb40*/  ULDC UR4, c[0x0][0xc] ;  /* 0x0000030000047ab9 */ /* 0x000fe40000000800 */
[----:B------:R-:W-:Y:S01]  /*bb50*/  STSM.16.M88.4 [R34], R104 ;  /* 0x0000006822007844 */ /* 0x000fe20000000200 */
[----:B------:R-:W-:Y:S01]  /*bb60*/  LEA.HI.X R5, R6, UR5, R5, 0x2, P2 ;  /* 0x0000000506057c11 */ /* 0x000fe200090f1405 */
[----:B------:R-:W-:-:S02]  /*bb70*/  UIADD3 UR11, UR4, UR11, URZ ;  /* 0x0000000b040b7290 */ /* 0x000fc4000fffe03f */
[----:B------:R-:W-:Y:S01]  /*bb80*/  STSM.16.M88.4 [R30], R112 ;  /* 0x000000701e007844 */ /* 0x000fe20000000200 */
[----:B------:R-:W-:Y:S01]  /*bb90*/  @!PT LDS RZ, [RZ] ;  /* 0x00000000fffff984 */ /* 0x000fe20000000800 */
[----:B------:R-:W-:Y:S01]  /*bba0*/  @!PT LDS RZ, [RZ] ;  /* 0x00000000fffff984 */ /* 0x000fe20000000800 */
[----:B------:R-:W-:Y:S01]  /*bbb0*/  @!PT LDS RZ, [RZ] ;  /* 0x00000000fffff984 */ /* 0x000fe20000000800 */
[----:B------:R-:W-:Y:S01]  /*bbc0*/  @!PT LDS RZ, [RZ] ;  /* 0x00000000fffff984 */ /* 0x000fe20000000800 */
[----:B------:R1:W-:Y:S06]  /*bbd0*/  MEMBAR.ALL.CTA ;  /* 0x0000000000007992 */ /* 0x0003ec0000008000 */
[----:B-1----:R-:W1:Y:S01]  /*bbe0*/  FENCE.VIEW.ASYNC.S ;  /* 0x00000000000073c6 */ /* 0x002e620000000000 */
[----:B------:R-:W-:-:S03]  /*bbf0*/  IMAD.U32 R204, RZ, RZ, UR11 ;  /* 0x0000000bffcc7e24 */ /* 0x000fc6000f8e00ff */
[----:B-1----:R-:W1:Y:S01]  /*bc00*/  SHFL.IDX PT, R6, R210, RZ, 0x1f ;  /* 0x00001fffd2067589 */ /* 0x002e6200000e0000 */
[----:B------:R-:W-:Y:S06]  /*bc10*/  BAR.ARV 0x1, 0x120 ;  /* 0x0044800000007b1d */ /* 0x000fec0000002000 */
[----:B------:R2:W-:Y:S01]  /*bc20*/  @!P0 STG.E desc[UR12][R4.64], R3 ;  /* 0x0000000304008986 */ /* 0x0005e2000c10190c */
[----:B-1----:R-:W-:-:S03]  /*bc30*/  ISETP.NE.AND P0, PT, R6, 0x7, PT ;  /* 0x000000070600780c */ /* 0x002fc60003f05270 */
[----:B------:R2:W-:Y:S10]  /*bc40*/  @!P1 STG.E desc[UR12][R4.64+0x20], R0 ;  /* 0x0000200004009986 */ /* 0x0005f4000c10190c */
        /* <DEDUP_REMOVED lines=23> */
[----:B------:R1:W-:Y:S01]  /*bdc0*/  UTMASTG.5D [UR32], [UR4] ;  /* 0x00000020040073b5 */ /* 0x0003e20008020000 */
[----:B------:R-:W-:-:S02]  /*bdd0*/  UMOV UR8, 0x1 ;  /* 0x0000000100087882 */ /* 0x000fc40000000000 */
[----:B------:R-:W-:Y:S02]  /*bde0*/  UPRMT UR7, URZ, 0x654, UR6 ;  /* 0x000006543f077896 */ /* 0x000fe40008000006 */
[----:B------:R-:W-:Y:S01]  /*bdf0*/  UPRMT UR6, UR8, 0x654, UR6 ;  /* 0x0000065408067896 */ /* 0x000fe20008000006 */
[----:B------:R0:W-:Y:S01]  /*be00*/  UTMACMDFLUSH ;  /* 0x00000000000079b7 */ /* 0x0001e20000000000 */
[----:B------:R-:W-:-:S05]  /*be10*/  DEPBAR.LE SB0, 0x0 ;  /* 0x000080000000791a */ /* 0x000fca0000000000 */
[----:B------:R-:W-:Y:S02]  /*be20*/  SYNCS.ARRIVE.TRANS64.RED.A1T0 RZ, [UR7], RZ ;  /* 0x000000ffffff79a7 */ /* 0x000fe40008100407 */
[----:B-1----:R-:W-:Y:S03]  /*be30*/  SYNCS.ARRIVE.TRANS64.RED.A1T0 RZ, [UR6], RZ ;  /* 0x000000ffffff79a7 */ /* 0x002fe60008100406 */
.L_x_154:
[----:B------:R-:W-:Y:S05]  /*be40*/  BSYNC B0 ;  /* 0x0000000000007941 */ /* 0x000fea0003800000 */
.L_x_153:
[----:B--2---:R-:W1:Y:S01]  /*be50*/  LDC R0, c[0x0][0xda4] ;  /* 0x00036900ff007b82 */ /* 0x004e620000000800 */
[----:B------:R-:W-:Y:S01]  /*be60*/  R2UR UR6, R204 ;  /* 0x00000000cc0672ca */ /* 0x000fe200000e0000 */
[----:B------:R-:W-:Y:S01]  /*be70*/  UIADD3 UR38, UR38, 0x1, URZ ;  /* 0x0000000126267890 */ /* 0x000fe2000fffe03f */
[----:B------:R-:W-:Y:S02]  /*be80*/  R2UR UR5, R16 ;  /* 0x00000000100572ca */ /* 0x000fe400000e0000 */
[----:B------:R-:W-:Y:S01]  /*be90*/  IADD3 R205, R205, 0x1, RZ ;  /* 0x00000001cdcd7810 */ /* 0x000fe20007ffe0ff */
[----:B------:R-:W-:-:S04]  /*bea0*/  UISETP.NE.AND UP0, UPT, UR38, 0x2, UPT ;  /* 0x000000022600788c */ /* 0x000fc8000bf05270 */
[----:B------:R-:W-:Y:S02]  /*beb0*/  USEL UR4, URZ, 0x1, UP0 ;  /* 0x000000013f047887 */ /* 0x000fe40008000000 */
[----:B------:R-:W-:-:S04]  /*bec0*/  USEL UR38, UR38, URZ, UP0 ;  /* 0x0000003f26267287 */ /* 0x000fc80008000000 */
[----:B------:R-:W-:-:S06]  /*bed0*/  ULOP3.LUT UR5, UR5, UR4, URZ, 0x3c, !UPT ;  /* 0x0000000405057292 */ /* 0x000fcc000f8e3c3f */
[----:B------:R-:W-:Y:S01]  /*bee0*/  IMAD.U32 R16, RZ, RZ, UR5 ;  /* 0x00000005ff107e24 */ /* 0x000fe2000f8e00ff */
[----:B-1----:R-:W-:-:S13]  /*bef0*/  ISETP.LE.AND P0, PT, R0, UR6, PT ;  /* 0x0000000600007c0c */ /* 0x002fda000bf03270 */
[----:B------:R-:W-:Y:S05]  /*bf00*/  @!P0 BRA `(.L_x_155) ;  /* 0xffffff5000f08947 */ /* 0x000fea000383ffff */
[----:B------:R-:W-:Y:S05]  /*bf10*/  EXIT ;  /* 0x000000000000794d */ /* 0x000fea0003800000 */
.L_x_127:
[----:B------:R-:W-:-:S08]  /*bf20*/  NOP ;  /* 0x0000000000007918 */ /* 0x000fd00000000000 */
[----:B-1----:R-:W1:-:S00]  /*bf30*/  USETMAXREG.DEALLOC.CTAPOOL 0x18 ;  /* 0x00000018000079c8 */ /* 0x002e4000080e0500 */
[----:B-1----:R-:W-:-:S06]  /*bf40*/  LOP3.LUT R0, R0, 0x3, RZ, 0xc0, !PT ;  /* 0x0000000300007812 */ /* 0x002fcc00078ec0ff */
[----:B------:R-:W1:Y:S02]  /*bf50*/  SHFL.IDX PT, R0, R0, RZ, 0x1f ;  /* 0x00001fff00007589 */ /* 0x000e6400000e0000 */
[----:B-1----:R-:W-:-:S13]  /*bf60*/  ISETP.NE.AND P0, PT, R0, RZ, PT ;  /* 0x000000ff0000720c */ /* 0x002fda0003f05270 */
[----:B------:R-:W-:Y:S05]  /*bf70*/  @P0 EXIT ;  /* 0x000000000000094d */ /* 0x000fea0003800000 */
[----:B------:R-:W1:Y:S01]  /*bf80*/  S2UR UR4, SR_CTAID.X ;  /* 0x00000000000479c3 */ /* 0x000e620000002500 */
[----:B------:R-:W-:Y:S01]  /*bf90*/  IMAD.MOV.U32 R16, RZ, RZ, RZ ;  /* 0x000000ffff107224 */ /* 0x000fe200078e00ff */
[----:B------:R-:W-:Y:S01]  /*bfa0*/  MOV R17, 0x1 ;  /* 0x0000000100117802 */ /* 0x000fe20000000f00 */
[----:B------:R-:W-:-:S05]  /*bfb0*/  IMAD.MOV.U32 R2, RZ, RZ, 0x1 ;  /* 0x00000001ff027424 */ /* 0x000fca00078e00ff */
[----:B------:R-:W1:Y:S02]  /*bfc0*/  LDC R0, c[0x0][0xda4] ;  /* 0x00036900ff007b82 */ /* 0x000e640000000800 */
[----:B-1----:R-:W-:-:S13]  /*bfd0*/  ISETP.LE.AND P0, PT, R0, UR4, PT ;  /* 0x0000000400007c0c */ /* 0x002fda000bf03270 */
[----:B------:R-:W-:Y:S05]  /*bfe0*/  @P0 BRA `(.L_x_156) ;  /* 0x0000003000680947 */ /* 0x000fea0003800000 */
[----:B------:R-:W2:Y:S01]  /*bff0*/  LDL R3, [R1+0x1c] ;  /* 0x00001c0001037983 */ /* 0x000ea20000100800 */
[----:B------:R-:W1:Y:S01]  /*c000*/  S2R R4, SR_TID.X ;  /* 0x0000000000047919 */ /* 0x000e620000002100 */
[----:B------:R-:W3:Y:S02]  /*c010*/  S2UR UR4, SR_CTAID.X ;  /* 0x00000000000479c3 */ /* 0x000ee40000002500 */
[----:B---3--:R-:W-:Y:S01]  /*c020*/  IMAD.U32 R2, RZ, RZ, UR4 ;  /* 0x00000004ff027e24 */ /* 0x008fe2000f8e00ff */
[----:B-1----:R-:W-:-:S05]  /*c030*/  LOP3.LUT P0, R0, R4, 0x1f, RZ, 0xc0, !PT ;  /* 0x0000001f04007812 */ /* 0x002fca000780c0ff */
[----:B------:R2:W-:Y:S04]  /*c040*/  STL [R1+0x28], R0 ;  /* 0x0000280001007387 */ /* 0x0005e80000100800 */
[----:B------:R1:W-:Y:S01]  /*c050*/  STL [R1+0x18], R2 ;  /* 0x0000180201007387 */ /* 0x0003e20000100800 */
[----:B------:R-:W-:-:S04]  /*c060*/  LOP3.LUT P1, RZ, R4, 0x7f, RZ, 0xc0, !PT ;  /* 0x0000007f04ff7812 */ /* 0x000fc8000782c0ff */
[----:B------:R-:W-:Y:S01]  /*c070*/  PLOP3.LUT P0, PT, P0, P1, PT, 0x8a, 0x0 ;  /* 0x000000000000781c */ /* 0x000fe20000703172 */
[----:B------:R-:W-:Y:S02]  /*c080*/  IMAD.MOV.U32 R16, RZ, RZ, RZ ;  /* 0x000000ffff107224 */ /* 0x000fe400078e00ff */
[----:B------:R-:W-:Y:S01]  /*c090*/  IMAD.MOV.U32 R17, RZ, RZ, 0x1 ;  /* 0x00000001ff117424 */ /* 0x000fe200078e00ff */
[----:B------:R-:W-:Y:S01]  /*c0a0*/  P2R R19, PR, RZ, 0x1 ;  /* 0x00000001ff137803 */ /* 0x000fe20000000000 */
[----:B------:R-:W-:Y:S01]  /*c0b0*/  ULDC.64 UR36, c[0x0][0x198] ;  /* 0x0000660000247ab9 */ /* 0x000fe20000000a00 */
[----:B------:R-:W-:Y:S01]  /*c0c0*/  ULDC UR38, c[0x0][0xc] ;  /* 0x0000030000267ab9 */ /* 0x000fe20000000800 */
[----:B--2---:R-:W-:-:S05]  /*c0d0*/  LOP3.LUT R0, R3, 0x2, RZ, 0xfc, !PT ;  /* 0x0000000203007812 */ /* 0x004fca00078efcff */
[----:B------:R1:W-:Y:S04]  /*c0e0*/  STL [R1+0xc], R0 ;  /* 0x00000c0001007387 */ /* 0x0003e80000100800 */
[----:B------:R1:W-:Y:S02]  /*c0f0*/  STL [R1+0x24], RZ ;  /* 0x000024ff01007387 */ /* 0x0003e40000100800 */
.L_x_208:
        /* <DEDUP_REMOVED lines=21> */
[----:B-1----:R-:W-:Y:S02]  /*c250*/  IMAD R9, R4, UR4, RZ ;  /* 0x0000000404097c24 */ /* 0x002fe4000f8e02ff */
[----:B--2---:R-:W-:-:S05]  /*c260*/  @P1 IMAD.HI.U32 R2, R6, R2, RZ ;  /* 0x0000000206021227 */ /* 0x004fca00078e00ff */
[----:B------:R-:W-:Y:S01]  /*c270*/  @P1 SHF.R.U32.HI R7, RZ, R3, R2 ;  /* 0x00000003ff071219 */ /* 0x000fe20000011602 */
[----:B------:R-:W-:Y:S01]  /*c280*/  VIADD R3, R9, 0x6f ;  /* 0x0000006f09037836 */ /* 0x000fe20000000000 */
[----:B------:R-:W-:-:S03]  /*c290*/  MOV R2, 0x400 ;  /* 0x0000040000027802 */ /* 0x000fc60000000f00 */
[----:B------:R4:W-:Y:S01]  /*c2a0*/  STL [R1], R7 ;  /* 0x0000000701007387 */ /* 0x0009e20000100800 */
[----:B---3--:R-:W-:Y:S01]  /*c2b0*/  LEA R8, R5, R2, 0x18 ;  /* 0x0000000205087211 */ /* 0x008fe200078ec0ff */
[----:B------:R-:W-:Y:S02]  /*c2c0*/  IMAD.MOV.U32 R2, RZ, RZ, RZ ;  /* 0x000000ffff027224 */ /* 0x000fe400078e00ff */
[----:B------:R4:W-:Y:S01]  /*c2d0*/  STL [R1+0x20], R9 ;  /* 0x0000200901007387 */ /* 0x0009e20000100800 */
[----:B------:R-:W-:Y:S01]  /*c2e0*/  IADD3 R4, R8, 0x21400, RZ ;  /* 0x0002140008047810 */ /* 0x000fe20007ffe0ff */
[----:B------:R-:W-:Y:S02]  /*c2f0*/  IMAD.HI R2, R3, -0x6db6db6d, R2 ;  /* 0x9249249303027827 */ /* 0x000fe400078e0202 */
[----:B------:R4:W-:Y:S01]  /*c300*/  STL [R1+0x8], R8 ;  /* 0x0000080801007387 */ /* 0x0009e20000100800 */
[----:B------:R-:W-:Y:S01]  /*c310*/  LOP3.LUT P0, RZ, R4, 0x3ff, RZ, 0xc0, !PT ;  /* 0x000003ff04ff7812 */ /* 0x000fe2000780c0ff */
[----:B------:R-:W-:-:S04]  /*c320*/  IMAD.MOV R3, RZ, RZ, -R7 ;  /* 0x000000ffff037224 */ /* 0x000fc800078e0a07 */
[----:B------:R-:W-:Y:S01]  /*c330*/  IMAD R4, R0, R3, R6 ;  /* 0x0000000300047224 */ /* 0x000fe200078e0206 */
[----:B------:R-:W-:-:S04]  /*c340*/  SHF.R.U32.HI R3, RZ, 0x1f, R2 ;  /* 0x0000001fff037819 */ /* 0x000fc80000011602 */
[----:B------:R-:W-:Y:S01]  /*c350*/  LEA.HI.SX32 R0, R2, R3, 0x1a ;  /* 0x0000000302007211 */ /* 0x000fe200078fd2ff */
[----:B------:R4:W-:Y:S04]  /*c360*/  STL [R1+0x4], R4 ;  /* 0x0000040401007387 */ /* 0x0009e80000100800 */
[----:B------:R4:W-:Y:S01]  /*c370*/  STL [R1+0x14], R0 ;  /* 0x0000140001007387 */ /* 0x0009e20000100800 */
[----:B------:R-:W-:Y:S05]  /*c380*/  @!P0 BRA `(.L_x_157) ;  /* 0x0000000000408947 */ /* 0x000fea0003800000 */
[----:B------:R-:W-:Y:S01]  /*c390*/  MOV R2, 0x0 ;  /* 0x0000000000027802 */ /* 0x000fe20000000f00 */
[----:B------:R-:W-:Y:S01]  /*c3a0*/  ULDC.64 UR6, c[0x4][0xa8] ;  /* 0x01002a0000067ab9 */ /* 0x000fe20000000a00 */
[----:B------:R-:W-:Y:S01]  /*c3b0*/  ULDC.64 UR8, c[0x4][0xb0] ;  /* 0x01002c0000087ab9 */ /* 0x000fe20000000a00 */
[----:B------:R-:W-:Y:S01]  /*c3c0*/  ULDC.64 UR4, c[0x4][0x8] ;  /* 0x0100020000047ab9 */ /* 0x000fe20000000a00 */
[----:B----4-:R-:W-:Y:S01]  /*c3d0*/  IMAD.U32 R4, RZ, RZ, UR6 ;  /* 0x00000006ff047e24 */ /* 0x010fe2000f8e00ff */
[----:B------:R-:W-:Y:S01]  /*c3e0*/  MOV R6, UR8 ;  /* 0x0000000800067c02 */ /* 0x000fe20008000f00 */
[----:B------:R-:W1:Y:S01]  /*c3f0*/  LDC.64 R2, c[0x4][R2] ;  /* 0x0100000002027b82 */ /* 0x000e620000000a00 */
[----:B------:R-:W-:Y:S01]  /*c400*/  IMAD.U32 R5, RZ, RZ, UR7 ;  /* 0x00000007ff057e24 */ /* 0x000fe2000f8e00ff */
[----:B------:R-:W-:Y:S01]  /*c410*/  MOV R8, 0x70 ;  /* 0x0000007000087802 */ /* 0x000fe20000000f00 */
[----:B------:R-:W-:Y:S02]  /*c420*/  IMAD.U32 R7, RZ, RZ, UR9 ;  /* 0x00000009ff077e24 */ /* 0x000fe4000f8e00ff */
[----:B------:R-:W-:-:S02]  /*c430*/  IMAD.U32 R10, RZ, RZ, UR4 ;  /* 0x00000004ff0a7e24 */ /* 0x000fc4000f8e00ff */
[----:B------:R-:W-:Y:S02]  /*c440*/  IMAD.U32 R11, RZ, RZ, UR5 ;  /* 0x00000005ff0b7e24 */ /* 0x000fe4000f8e00ff */
[----:B------:R-:W-:Y:S02]  /*c450*/  IMAD.MOV.U32 R12, RZ, RZ, 0x1 ;  /* 0x00000001ff0c7424 */ /* 0x000fe400078e00ff */
[----:B------:R-:W-:-:S07]  /*c460*/  IMAD.MOV.U32 R13, RZ, RZ, RZ ;  /* 0x000000ffff0d7224 */ /* 0x000fce00078e00ff */
[----:B------:R-:W-:-:S07]  /*c470*/  LEPC R20, `(.L_x_157) ;  /* 0x000000001014794e */ /* 0x000fce0000000000 */
[----:B-1----:R-:W-:Y:S05]  /*c480*/  CALL.ABS.NOINC R2 ;  /* 0x0000000002007343 */ /* 0x002fea0003c00000 */
.L_x_157:
[----:B------:R-:W4:Y:S02]  /*c490*/  LDL R2, [R1+0x8] ;  /* 0x0000080001027983 */ /* 0x000f240000100800 */
[----:B----4-:R-:W-:-:S05]  /*c4a0*/  VIADD R0, R2, 0x400 ;  /* 0x0000040002007836 */ /* 0x010fca0000000000 */
[----:B------:R-:W-:-:S13]  /*c4b0*/  LOP3.LUT P0, RZ, R0, 0x3ff, RZ, 0xc0, !PT ;  /* 0x000003ff00ff7812 */ /* 0x000fda000780c0ff */
[----:B------:R-:W-:Y:S05]  /*c4c0*/  @!P0 BRA `(.L_x_158) ;  /* 0x0000000000808947 */ /* 0x000fea0003800000 */
[----:B------:R-:W-:Y:S01]  /*c4d0*/  MOV R0, 0x0 ;  /* 0x0000000000007802 */ /* 0x000fe20000000f00 */
[----:B------:R-:W-:Y:S01]  /*c4e0*/  ULDC.64 UR6, c[0x4][0xa8] ;  /* 0x01002a0000067ab9 */ /* 0x000fe20000000a00 */
[----:B------:R-:W-:Y:S01]  /*c4f0*/  ULDC.64 UR8, c[0x4][0xb0] ;  /* 0x01002c0000087ab9 */ /* 0x000fe20000000a00 */
[----:B------:R-:W-:Y:S01]  /*c500*/  ULDC.64 UR4, c[0x4][0x10] ;  /* 0x0100040000047ab9 */ /* 0x000fe20000000a00 */
[----:B------:R1:W2:Y:S01]  /*c510*/  LDC.64 R2, c[0x4][R0] ;  /* 0x0100000000027b82 */ /* 0x0002a20000000a00 */
[----:B------:R-:W-:Y:S01]  /*c520*/  MOV R4, UR6 ;  /* 0x0000000600047c02 */ /* 0x000fe20008000f00 */
[----:B------:R-:W-:Y:S01]  /*c530*/  IMAD.U32 R5, RZ, RZ, UR7 ;  /* 0x00000007ff057e24 */ /* 0x000fe2000f8e00ff */
[----:B------:R-:W-:Y:S01]  /*c540*/  MOV R10, UR4 ;  /* 0x00000004000a7c02 */ /* 0x000fe20008000f00 */
[----:B------:R-:W-:Y:S01]  /*c550*/  IMAD.U32 R6, RZ, RZ, UR8 ;  /* 0x00000008ff067e24 */ /* 0x000fe2000f8e00ff */
[----:B------:R-:W-:Y:S01]  /*c560*/  MOV R13, RZ ;  /* 0x000000ff000d7202 */ /* 0x000fe20000000f00 */
[----:B------:R-:W-:-:S02]  /*c570*/  IMAD.U32 R7, RZ, RZ, UR9 ;  /* 0x00000009ff077e24 */ /* 0x000fc4000f8e00ff */
[----:B------:R-:W-:Y:S02]  /*c580*/  IMAD.U32 R11, RZ, RZ, UR5 ;  /* 0x00000005ff0b7e24 */ /* 0x000fe4000f8e00ff */
[----:B------:R-:W-:Y:S02]  /*c590*/  IMAD.MOV.U32 R8, RZ, RZ, 0x70 ;  /* 0x00000070ff087424 */ /* 0x000fe400078e00ff */
[----:B-1----:R-:W-:-:S07]  /*c5a0*/  IMAD.MOV.U32 R12, RZ, RZ, 0x1 ;  /* 0x00000001ff0c7424 */ /* 0x002fce00078e00ff */
[----:B------:R-:W-:-:S07]  /*c5b0*/  LEPC R20, `(.L_x_159) ;  /* 0x000000001014794e */ /* 0x000fce0000000000 */
[----:B--2---:R-:W-:Y:S05]  /*c5c0*/  CALL.ABS.NOINC R2 ;  /* 0x0000000002007343 */ /* 0x004fea0003c00000 */
.L_x_159:
        /* <DEDUP_REMOVED lines=16> */
.L_x_158:
[----:B------:R-:W2:Y:S01]  /*c6d0*/  LDL R8, [R1+0x4] ;  /* 0x0000040001087983 */ /* 0x000ea20000100800 */
[----:B------:R-:W1:Y:S01]  /*c6e0*/  LDC R0, c[0x0][0x428] ;  /* 0x00010a00ff007b82 */ /* 0x000e620000000800 */
[----:B------:R-:W-:Y:S02]  /*c6f0*/  ULDC.64 UR4, c[0x0][0x9f8] ;  /* 0x00027e0000047ab9 */ /* 0x000fe40000000a00 */
[----:B------:R-:W3:Y:S04]  /*c700*/  LDL R6, [R1] ;  /* 0x0000000001067983 */ /* 0x000ee80000100800 */
[----:B------:R-:W4:Y:S01]  /*c710*/  LDL R7, [R1+0x28] ;  /* 0x0000280001077983 */ /* 0x000f220000100800 */
[----:B-1----:R-:W-:-:S03]  /*c720*/  ISETP.NE.AND P1, PT, R0, 0x1, PT ;  /* 0x000000010000780c */ /* 0x002fc60003f25270 */
[----:B------:R-:W4:Y:S01]  /*c730*/  LDL.LU R5, [R1+0x10] ;  /* 0x0000100001057983 */ /* 0x000f220000300800 */
[----:B------:R-:W-:Y:S01]  /*c740*/  ISETP.NE.U32.AND P0, PT, RZ, UR4, PT ;  /* 0x00000004ff007c0c */ /* 0x000fe2000bf05070 */
[----:B------:R-:W-:Y:S01]  /*c750*/  ULDC.64 UR6, c[0x0][0x208] ;  /* 0x0000820000067ab9 */ /* 0x000fe20000000a00 */
[----:B------:R-:W-:Y:S01]  /*c760*/  ULDC UR4, c[0x0][0xda8] ;  /* 0x00036a0000047ab9 */ /* 0x000fe20000000800 */
[----:B------:R-:W4:Y:S01]  /*c770*/  LDL R4, [R1+0x18] ;  /* 0x0000180001047983 */ /* 0x000f220000100800 */
[----:B------:R-:W-:-:S05]  /*c780*/  ISETP.NE.AND.EX P0, PT, RZ, UR5, PT, P0 ;  /* 0x00000005ff007c0c */ /* 0x000fca000bf05300 */
[----:B------:R-:W2:Y:S08]  /*c790*/  @P1 LDC R2, c[0x0][0x42c] ;  /* 0x00010b00ff021b82 */ /* 0x000eb00000000800 */
[----:B------:R-:W1:Y:S01]  /*c7a0*/  @P1 LDC R3, c[0x0][0x430] ;  /* 0x00010c00ff031b82 */ /* 0x000e620000000800 */
[----:B--2---:R-:W-:-:S04]  /*c7b0*/  @P1 IMAD.HI.U32 R2, R8, R2, RZ ;  /* 0x0000000208021227 */ /* 0x004fc800078e00ff */
[----:B------:R-:W-:Y:S01]  /*c7c0*/  IMAD.MOV.U32 R0, RZ, RZ, R8 ;  /* 0x000000ffff007224 */ /* 0x000fe200078e0008 */
[----:B-1----:R-:W-:Y:S02]  /*c7d0*/  @P1 SHF.R.U32.HI R0, RZ, R3, R2 ;  /* 0x00000003ff001219 */ /* 0x002fe40000011602 */
[----:B------:R-:W3:Y:S02]  /*c7e0*/  @P0 LDC.64 R2, c[0x0][0x9f8] ;  /* 0x00027e00ff020b82 */ /* 0x000ee40000000a00 */
[----:B---3--:R-:W-:-:S05]  /*c7f0*/  @P0 IMAD.WIDE R2, R6, 0x4, R2 ;  /* 0x0000000406020825 */ /* 0x008fca00078e0202 */
[----:B------:R1:W5:Y:S01]  /*c800*/  @P0 LDG.E R6, desc[UR6][R2.64] ;  /* 0x0000000602060981 */ /* 0x000362000c1e1900 */
[----:B----4-:R-:W-:Y:S01]  /*c810*/  ISETP.NE.AND P1, PT, R7, RZ, PT ;  /* 0x000000ff0700720c */ /* 0x010fe20003f25270 */
[----:B------:R-:W-:Y:S01]  /*c820*/  IMAD.MOV R7, RZ, RZ, -R5 ;  /* 0x000000ffff077224 */ /* 0x000fe200078e0a05 */
[----:B------:R-:W2:Y:S02]  /*c830*/  S2R R21, SR_CgaCtaId ;  /* 0x0000000000157919 */ /* 0x000ea40000008800 */
[----:B------:R-:W-:Y:S01]  /*c840*/  PLOP3.LUT P2, PT, P1, PT, PT, 0x8, 0x0 ;  /* 0x000000000000781c */ /* 0x000fe20000f4e170 */
[----:B------:R-:W-:-:S05]  /*c850*/  IMAD R7, R7, UR4, R4 ;  /* 0x0000000407077c24 */ /* 0x000fca000f8e0204 */
[----:B------:R-:W-:-:S03]  /*c860*/  SHF.L.U32 R7, R7, 0x7, RZ ;  /* 0x0000000707077819 */ /* 0x000fc600000006ff */
[----:B------:R-:W-:-:S05]  /*c870*/  VOTEU.ALL UP1, P1 ;  /* 0x00000000003f7886 */ /* 0x000fca0000820000 */
[----:B------:R-:W-:-:S04]  /*c880*/  @!UP1 UIADD3 UR8, UP0, UR36, 0x270, URZ ;  /* 0x0000027024089890 */ /* 0x000fc8000ff1e03f */
[----:B------:R-:W-:-:S03]  /*c890*/  @!UP1 UIADD3.X UR9, URZ, UR37, URZ, UP0, !UPT ;  /* 0x000000253f099290 */ /* 0x000fc600087fe43f */
[----:B-1----:R-:W-:-:S09]  /*c8a0*/  VOTEU.ALL UP0, P1 ;  /* 0x00000000003f7886 */ /* 0x002fd20000800000 */
.L_x_160:
[----:B------:R-:W3:Y:S04]  /*c8b0*/  LDL R3, [R1] ;  /* 0x0000000001037983 */ /* 0x000ee80000100800 */
[----:B------:R-:W4:Y:S01]  /*c8c0*/  LDL R2, [R1+0x4] ;  /* 0x0000040001027983 */ /* 0x000f220000100800 */
[----:B------:R-:W-:Y:S01]  /*c8d0*/  UMOV UR4, URZ ;  /* 0x0000003f00047c82 */ /* 0x000fe20008000000 */
[----:B------:R-:W-:Y:S02]  /*c8e0*/  PLOP3.LUT P0, PT, P0, P2, PT, 0xa2, 0x0 ;  /* 0x000000000000781c */ /* 0x000fe40000705472 */
[----:B---3--:R-:W-:-:S08]  /*c8f0*/  @P2 R2UR P0, UR7, R3 ;  /* 0x00000000030722ca */ /* 0x008fd00000000000 */
[----:B------:R-:W-:Y:S02]  /*c900*/  PLOP3.LUT P0, PT, P0, P2, PT, 0xa2, 0x0 ;  /* 0x000000000000781c */ /* 0x000fe40000705472 */
[----:B----4-:R-:W-:-:S08]  /*c910*/  @P2 R2UR.OR P0, UR6, R2 ;  /* 0x00000000020622ca */ /* 0x010fd00000100000 */
        /* <DEDUP_REMOVED lines=8> */
.L_x_161:
[----:B------:R-:W3:Y:S04]  /*c9a0*/  LDL R3, [R1] ;  /* 0x0000000001037983 */ /* 0x000ee80000100800 */
[----:B------:R-:W4:Y:S01]  /*c9b0*/  LDL R2, [R1+0x4] ;  /* 0x0000040001027983 */ /* 0x000f220000100800 */
        /* <DEDUP_REMOVED lines=12> */
.L_x_162:
        /* <DEDUP_REMOVED lines=11> */
[----:B------:R-:W1:Y:S01]  /*cb30*/  LDC.64 R2, c[0x0][0x3f8] ;  /* 0x0000fe00ff027b82 */ /* 0x000e620000000a00 */
[----:B--2---:R-:W-:Y:S01]  /*cb40*/  LOP3.LUT R21, R21, 0x1, RZ, 0xc0, !PT ;  /* 0x0000000115157812 */ /* 0x004fe200078ec0ff */
[----:B------:R-:W-:-:S04]  /*cb50*/  UMOV UR4, 0xffffffff ;  /* 0xffffffff00047882 */ /* 0x000fc80000000000 */
[C---:B------:R-:W-:Y:S02]  /*cb60*/  IMAD R20, R21.reuse, 0x38, RZ ;  /* 0x0000003815147824 */ /* 0x040fe400078e02ff */
[----:B------:R-:W-:Y:S01]  /*cb70*/  IMAD R21, R21, 0xe00, RZ ;  /* 0x00000e0015157824 */ /* 0x000fe200078e02ff */
[----:B-1----:R-:W-:-:S04]  /*cb80*/  ISETP.NE.U32.AND P0, PT, R2, RZ, PT ;  /* 0x000000ff0200720c */ /* 0x002fc80003f05070 */
[----:B------:R-:W-:-:S04]  /*cb90*/  ISETP.NE.AND.EX P0, PT, R3, RZ, PT, P0 ;  /* 0x000000ff0300720c */ /* 0x000fc80003f05300 */
[----:B-----5:R-:W-:Y:S01]  /*cba0*/  SEL R5, R6, RZ, !P0 ;  /* 0x000000ff06057207 */ /* 0x020fe20004000000 */
[----:B------:R-:W-:Y:S08]  /*cbb0*/  BRA.DIV UR4, `(.L_x_163) ;  /* 0x0000002a04c07947 */ /* 0x000ff0000b800000 */
.L_x_224:
[----:B------:R-:W2:Y:S01]  /*cbc0*/  LDL R8, [R1+0x14] ;  /* 0x0000140001087983 */ /* 0x000ea20000100800 */
[----:B------:R-:W-:Y:S01]  /*cbd0*/  UMOV UR4, 0xffffffff ;  /* 0xffffffff00047882 */ /* 0x000fe20000000000 */
[--C-:B------:R-:W-:Y:S01]  /*cbe0*/  SHF.R.S32.HI R12, RZ, 0x1f, R6.reuse ;  /* 0x0000001fff0c7819 */ /* 0x100fe20000011406 */
[----:B------:R-:W-:Y:S02]  /*cbf0*/  IMAD.MOV.U32 R4, RZ, RZ, R6 ;  /* 0x000000ffff047224 */ /* 0x000fe400078e0006 */
[----:B--2---:R-:W-:Y:S01]  /*cc00*/  VIADD R8, R8, 0xffffffff ;  /* 0xffffffff08087836 */ /* 0x004fe20000000000 */
[----:B------:R-:W-:Y:S06]  /*cc10*/  BRA.DIV UR4, `(.L_x_164) ;  /* 0x0000002a04dc7947 */ /* 0x000fec000b800000 */
[----:B------:R-:W-:-:S13]  /*cc20*/  ELECT P6, URZ, PT ;  /* 0x00000000003f782f */ /* 0x000fda00038c0000 */
.L_x_227:
[----:B------:R-:W-:Y:S05]  /*cc30*/  @!P6 BRA `(.L_x_165) ;  /* 0x000000040028e947 */ /* 0x000fea0003800000 */
        /* <DEDUP_REMOVED lines=9> */
[----:B------:R-:W-:-:S04]  /*ccd0*/  @P1 SHF.R.U32.HI R5, RZ, R11, R10 ;  /* 0x0000000bff051219 */ /* 0x000fc8000001160a */
[--C-:B------:R-:W-:Y:S01]  /*cce0*/  SHF.R.S32.HI R11, RZ, 0x1f, R5.reuse ;  /* 0x0000001fff0b7819 */ /* 0x100fe20000011405 */
[--C-:B------:R-:W-:Y:S02]  /*ccf0*/  IMAD.MOV R18, RZ, RZ, -R5.reuse ;  /* 0x000000ffff127224 */ /* 0x100fe400078e0a05 */
[----:B------:R-:W-:Y:S02]  /*cd00*/  IMAD.MOV.U32 R10, RZ, RZ, R5 ;  /* 0x000000ffff0a7224 */ /* 0x000fe400078e0005 */
[----:B------:R-:W-:Y:S02]  /*cd10*/  IMAD R18, R9, R18, R8 ;  /* 0x0000001209127224 */ /* 0x000fe400078e0208 */
[----:B------:R-:W-:Y:S02]  /*cd20*/  IMAD R9, R12, UR4, RZ ;  /* 0x000000040c097c24 */ /* 0x000fe4000f8e02ff */
[----:B------:R-:W-:-:S04]  /*cd30*/  IMAD.WIDE.U32 R10, R6, UR4, R10 ;  /* 0x00000004060a7c25 */ /* 0x000fc8000f8e000a */
[----:B------:R-:W-:Y:S01]  /*cd40*/  IMAD R5, R6, UR5, R9 ;  /* 0x0000000506057c24 */ /* 0x000fe2000f8e0209 */
[----:B------:R-:W-:-:S03]  /*cd50*/  LEA R14, P1, R10, R2, 0x2 ;  /* 0x000000020a0e7211 */ /* 0x000fc600078210ff */
[----:B------:R-:W-:-:S05]  /*cd60*/  IMAD.IADD R5, R11, 0x1, R5 ;  /* 0x000000010b057824 */ /* 0x000fca00078e0205 */
[----:B------:R-:W-:-:S05]  /*cd70*/  LEA.HI.X R15, R10, R3, R5, 0x2, P1 ;  /* 0x000000030a0f7211 */ /* 0x000fca00008f1405 */
[----:B------:R1:W5:Y:S02]  /*cd80*/  LDG.E R6, desc[UR6][R14.64] ;  /* 0x000000060e067981 */ /* 0x000364000c1e1900 */
.L_x_166:
[----:B------:R-:W2:Y:S01]  /*cd90*/  S2R R9, SR_CgaCtaId ;  /* 0x0000000000097919 */ /* 0x000ea20000008800 */
[----:B------:R-:W-:-:S04]  /*cda0*/  MOV R5, 0x400 ;  /* 0x0000040000057802 */ /* 0x000fc80000000f00 */
[----:B--2---:R-:W-:Y:S02]  /*cdb0*/  LEA R5, R9, R5, 0x18 ;  /* 0x0000000509057211 */ /* 0x004fe400078ec0ff */
[----:B------:R-:W-:Y:S02]  /*cdc0*/  SHF.L.U32 R9, R17, 0x1f, RZ ;  /* 0x0000001f11097819 */ /* 0x000fe400000006ff */
[----:B------:R-:W-:-:S04]  /*cdd0*/  LEA R5, R16, R5, 0x3 ;  /* 0x0000000510057211 */ /* 0x000fc800078e18ff */
[----:B------:R-:W2:Y:S02]  /*cde0*/  SYNCS.PHASECHK.TRANS64.TRYWAIT P1, [R5+URZ+0x36840], R9 ;  /* 0x03684009050075a7 */ /* 0x000ea4000802017f */
[----:B--2---:R-:W-:Y:S05]  /*cdf0*/  @!P1 BRA `(.L_x_167) ;  /* 0x0000002800849947 */ /* 0x004fea0003800000 */
.L_x_228:
[----:B------:R-:W3:Y:S01]  /*ce00*/  LDL R10, [R1+0xc] ;  /* 0x00000c00010a7983 */ /* 0x000ee20000100800 */
[----:B------:R-:W4:Y:S02]  /*ce10*/  S2R R11, SR_TID.X ;  /* 0x00000000000b7919 */ /* 0x000f240000002100 */
[----:B----4-:R-:W-:-:S13]  /*ce20*/  LOP3.LUT P1, RZ, R11, 0x7f, RZ, 0xc0, !PT ;  /* 0x0000007f0bff7812 */ /* 0x010fda000782c0ff */
[----:B--2---:R-:W-:-:S04]  /*ce30*/  @!P1 IMAD.MOV.U32 R9, RZ, RZ, 0xa800 ;  /* 0x0000a800ff099424 */ /* 0x004fc800078e00ff */
[----:B------:R3:W-:Y:S02]  /*ce40*/  @!P1 SYNCS.ARRIVE.TRANS64 RZ, [R5+URZ+0x36830], R9 ;  /* 0x0368300905ff99a7 */ /* 0x0007e4000800003f */
[----:B---3--:R-:W-:-:S04]  /*ce50*/  PRMT R9, R10, 0x9910, RZ ;  /* 0x000099100a097816 */ /* 0x008fc800000000ff */
[----:B------:R-:W-:-:S13]  /*ce60*/  ISETP.NE.AND P1, PT, R9, 0x2, PT ;  /* 0x000000020900780c */ /* 0x000fda0003f25270 */
[----:B------:R-:W-:Y:S05]  /*ce70*/  @P1 BRA `(.L_x_168) ;  /* 0x0000000000041947 */ /* 0x000fea0003800000 */
[----:B------:R-:W-:Y:S01]  /*ce80*/  BPT.TRAP 0x1 ;  /* 0x000000040000795c */ /* 0x000fe20000300000 */
.L_x_168:
[----:B------:R-:W-:-:S13]  /*ce90*/  ISETP.NE.AND P1, PT, R19, RZ, PT ;  /* 0x000000ff1300720c */ /* 0x000fda0003f25270 */
[----:B------:R-:W-:Y:S05]  /*cea0*/  @P1 BRA `(.L_x_169) ;  /* 0x0000000000041947 */ /* 0x000fea0003800000 */
[----:B------:R-:W-:Y:S01]  /*ceb0*/  BPT.TRAP 0x1 ;  /* 0x000000040000795c */ /* 0x000fe20000300000 */
.L_x_169:
[----:B------:R-:W2:Y:S01]  /*cec0*/  S2R R10, SR_CgaCtaId ;  /* 0x00000000000a7919 */ /* 0x000ea20000008800 */
[----:B------:R-:W-:Y:S01]  /*ced0*/  MOV R9, 0x400 ;  /* 0x0000040000097802 */ /* 0x000fe20000000f00 */
[----:B------:R-:W-:Y:S01]  /*cee0*/  UIADD3 UR4, UP0, UR36, 0x370, URZ ;  /* 0x0000037024047890 */ /* 0x000fe2000ff1e03f */
[----:B------:R-:W-:Y:S01]  /*cef0*/  R2UR UR9, R5 ;  /* 0x00000000050972ca */ /* 0x000fe200000e0000 */
[----:B------:R-:W-:Y:S01]  /*cf00*/  IMAD R5, R16, 0x5400, R21 ;  /* 0x0000540010057824 */ /* 0x000fe200078e0215 */
[----:B------:R-:W-:Y:S01]  /*cf10*/  R2UR UR11, R18 ;  /* 0x00000000120b72ca */ /* 0x000fe200000e0000 */
[----:B------:R-:W-:Y:S01]  /*cf20*/  UMOV UR10, URZ ;  /* 0x0000003f000a7c82 */ /* 0x000fe20008000000 */
[----:B------:R-:W-:Y:S01]  /*cf30*/  R2UR UR5, R20 ;  /* 0x00000000140572ca */ /* 0x000fe200000e0000 */
[----:B------:R-:W-:Y:S01]  /*cf40*/  UMOV UR18, 0x30000 ;  /* 0x0003000000127882 */ /* 0x000fe20000000000 */
[----:B------:R-:W-:Y:S01]  /*cf50*/  R2UR UR12, R0 ;  /* 0x00000000000c72ca */ /* 0x000fe200000e0000 */
[----:B------:R-:W-:Y:S01]  /*cf60*/  UMOV UR6, 0x0 ;  /* 0x0000000000067882 */ /* 0x000fe20000000000 */
[----:B-----5:R-:W-:Y:S01]  /*cf70*/  R2UR UR13, R6 ;  /* 0x00000000060d72ca */ /* 0x020fe200000e0000 */
[----:B------:R-:W-:Y:S01]  /*cf80*/  UMOV UR7, 0x14f00000 ;  /* 0x14f0000000077882 */ /* 0x000fe20000000000 */
[----:B------:R-:W-:-:S03]  /*cf90*/  UMOV UR16, 0x40 ;  /* 0x0000004000107882 */ /* 0x000fc60000000000 */
[----:B------:R-:W-:-:S04]  /*cfa0*/  UIADD3 UR9, UR9, 0x36830, URZ ;  /* 0x0003683009097890 */ /* 0x000fc8000fffe03f */
[----:B------:R-:W-:Y:S02]  /*cfb0*/  UIMAD UR11, UR11, 0x70, UR5 ;  /* 0x000000700b0b78a4 */ /* 0x000fe4000f8e0205 */
[----:B------:R-:W-:Y:S01]  /*cfc0*/  UIADD3.X UR5, URZ, UR37, URZ, UP0, !UPT ;  /* 0x000000253f057290 */ /* 0x000fe200087fe43f */
[----:B--2---:R-:W-:-:S05]  /*cfd0*/  LEA R9, R10, R9, 0x18 ;  /* 0x000000090a097211 */ /* 0x004fca00078ec0ff */
[----:B------:R-:W-:-:S05]  /*cfe0*/  IMAD R5, R5, 0x2, R9 ;  /* 0x0000000205057824 */ /* 0x000fca00078e0209 */
[----:B------:R-:W-:Y:S01]  /*cff0*/  R2UR UR8, R5 ;  /* 0x00000000050872ca */ /* 0x000fe200000e0000 */
[----:B------:R-:W-:-:S12]  /*d000*/  IMAD.MOV.U32 R5, RZ, RZ, R6 ;  /* 0x000000ffff057224 */ /* 0x000fd800078e0006 */
[----:B------:R-:W-:Y:S02]  /*d010*/  UIADD3 UR14, UR8, 0x21400, URZ ;  /* 0x00021400080e7890 */ /* 0x000fe4000fffe03f */
[----:B------:R-:W-:Y:S02]  /*d020*/  UIADD3 UR15, UR8, 0x24c00, URZ ;  /* 0x00024c00080f7890 */ /* 0x000fe4000fffe03f */
[----:B------:R-:W-:-:S03]  /*d030*/  UIADD3 UR17, UR8, 0x28400, URZ ;  /* 0x0002840008117890 */ /* 0x000fc6000fffe03f */
[----:B------:R-:W-:Y:S01]  /*d040*/  UMOV UR8, UR14 ;  /* 0x0000000e00087c82 */ /* 0x000fe20008000000 */
[----:B------:R-:W-:Y:S01]  /*d050*/  UMOV UR14, 0x80 ;  /* 0x00000080000e7882 */ /* 0x000fe20000000000 */
[----:B------:R2:W-:Y:S02]  /*d060*/  UTMALDG.4D.MULTICAST [UR8], [UR4], UR18, desc[UR6] ;  /* 0x00000608040073b4 */ /* 0x0005e40008019812 */
[----:B--2---:R-:W-:Y:S01]  /*d070*/  UMOV UR8, UR15 ;  /* 0x0000000f00087c82 */ /* 0x004fe20008000000 */
[----:B------:R-:W-:Y:S02]  /*d080*/  UMOV UR10, UR16 ;  /* 0x00000010000a7c82 */ /* 0x000fe40008000000 */
[----:B------:R2:W-:Y:S02]  /*d090*/  UTMALDG.4D.MULTICAST [UR8], [UR4], UR18, desc[UR6] ;  /* 0x00000608040073b4 */ /* 0x0005e40008019812 */
[----:B--2---:R-:W-:Y:S01]  /*d0a0*/  UMOV UR8, UR17 ;  /* 0x0000001100087c82 */ /* 0x004fe20008000000 */
[----:B------:R-:W-:-:S02]  /*d0b0*/  UMOV UR10, UR14 ;  /* 0x0000000e000a7c82 */ /* 0x000fc40008000000 */
[----:B------:R2:W-:Y:S02]  /*d0c0*/  UTMALDG.4D.MULTICAST [UR8], [UR4], UR18, desc[UR6] ;  /* 0x00000608040073b4 */ /* 0x0005e40008019812 */
[----:B--2---:R-:W-:Y:S01]  /*d0d0*/  NOP ;  /* 0x0000000000007918 */ /* 0x004fe20000000000 */
.L_x_165:
[----:B-1----:R-:W2:Y:S04]  /*d0e0*/  LDL.LU R15, [R1] ;  /* 0x00000000010f7983 */ /* 0x002ea80000300800 */
[----:B------:R-:W3:Y:S04]  /*d0f0*/  LDL.LU R14, [R1+0x4] ;  /* 0x00000400010e7983 */ /* 0x000ee80000300800 */
[----:B------:R-:W4:Y:S01]  /*d100*/  LDL R13, [R1+0x24] ;  /* 0x00002400010d7983 */ /* 0x000f220000100800 */
[----:B------:R-:W-:-:S03]  /*d110*/  MOV R10, 0x400 ;  /* 0x00000400000a7802 */ /* 0x000fc60000000f00 */
[----:B------:R-:W5:Y:S01]  /*d120*/  LDL.LU R9, [R1+0x20] ;  /* 0x0000200001097983 */ /* 0x000f620000300800 */
[----:B------:R-:W1:Y:S01]  /*d130*/  S2R R11, SR_CgaCtaId ;  /* 0x00000000000b7919 */ /* 0x000e620000008800 */
[----:B------:R-:W-:Y:S05]  /*d140*/  WARPSYNC.ALL ;  /* 0x0000000000007948 */ /* 0x000fea0003800000 */
[----:B------:R-:W-:-:S13]  /*d150*/  ELECT P1, URZ, PT ;  /* 0x00000000003f782f */ /* 0x000fda0003820000 */
[----:B------:R-:W-:Y:S01]  /*d160*/  @P1 R2UR UR11, R7 ;  /* 0x00000000070b12ca */ /* 0x000fe200000e0000 */
[----:B------:R-:W-:-:S04]  /*d170*/  UIADD3 UR4, UP0, UR36, 0x270, URZ ;  /* 0x0000027024047890 */ /* 0x000fc8000ff1e03f */
        /* <DEDUP_REMOVED lines=21> */
[C---:B---3--:R-:W-:Y:S02]  /*d2d0*/  @P1 R2UR UR12, R14.reuse ;  /* 0x000000000e0c12ca */ /* 0x048fe400000e0000 */
[----:B------:R-:W-:Y:S02]  /*d2e0*/  @P1 R2UR UR21, R15 ;  /* 0x000000000f1512ca */ /* 0x000fe400000e0000 */
[----:B------:R-:W-:Y:S02]  /*d2f0*/  @P1 R2UR UR20, R14 ;  /* 0x000000000e1412ca */ /* 0x000fe400000e0000 */
[----:B----4-:R-:W-:-:S07]  /*d300*/  LOP3.LUT R6, R13, 0x1, RZ, 0xc, !PT ;  /* 0x000000010d067812 */ /* 0x010fce00078e0cff */
[----:B------:R1:W-:Y:S01]  /*d310*/  UTMALDG.4D [UR8], [UR4], desc[UR6] ;  /* 0x00000608040075b4 */ /* 0x0003e20008019000 */
[----:B------:R-:W-:-:S03]  /*d320*/  SHF.L.U32 R6, R6, 0x1f, RZ ;  /* 0x0000001f06067819 */ /* 0x000fc600000006ff */
        /* <DEDUP_REMOVED lines=8> */
[----:B-----5:R-:W-:Y:S01]  /*d3b0*/  ISETP.GE.AND P2, PT, R9, 0x71, PT ;  /* 0x000000710900780c */ /* 0x020fe20003f46270 */
[----:B-12---:R-:W-:-:S12]  /*d3c0*/  @!P1 BRA `(.L_x_171) ;  /* 0x0000002400249947 */ /* 0x006fd80003800000 */
.L_x_229:
[----:B------:R-:W-:Y:S05]  /*d3d0*/  BSYNC B0 ;  /* 0x0000000000007941 */ /* 0x000fea0003800000 */
.L_x_170:
[----:B------:R-:W-:Y:S05]  /*d3e0*/  @!P2 BRA `(.L_x_172) ;  /* 0x000000180050a947 */ /* 0x000fea0003800000 */
[----:B-1----:R-:W2:Y:S01]  /*d3f0*/  LDL R7, [R1+0x14] ;  /* 0x0000140001077983 */ /* 0x002ea20000100800 */
[----:B------:R-:W-:Y:S02]  /*d400*/  IMAD.MOV.U32 R6, RZ, RZ, 0x1 ;  /* 0x00000001ff067424 */ /* 0x000fe400078e00ff */
        /* <DEDUP_REMOVED lines=17> */
[----:B------:R-:W-:Y:S01]  /*d520*/  IMAD.MOV.U32 R7, RZ, RZ, R6 ;  /* 0x000000ffff077224 */ /* 0x000fe200078e0006 */
[----:B------:R-:W-:Y:S01]  /*d530*/  ULDC.64 UR4, c[0x0][0x408] ;  /* 0x0001020000047ab9 */ /* 0x000fe20000000a00 */
[----:B------:R-:W-:Y:S01]  /*d540*/  ULDC.64 UR6, c[0x0][0x208] ;  /* 0x0000820000067ab9 */ /* 0x000fe20000000a00 */
[----:B-1----:R-:W-:-:S13]  /*d550*/  ISETP.NE.AND P1, PT, R15, 0x1, PT ;  /* 0x000000010f00780c */ /* 0x002fda0003f25270 */
[----:B------:R-:W1:Y:S02]  /*d560*/  @P1 LDC.64 R10, c[0x0][0x420] ;  /* 0x00010800ff0a1b82 */ /* 0x000e640000000a00 */
[----:B-1----:R-:W-:-:S05]  /*d570*/  @P1 IMAD.HI.U32 R10, R6, R10, RZ ;  /* 0x0000000a060a1227 */ /* 0x002fca00078e00ff */
[----:B------:R-:W-:-:S04]  /*d580*/  @P1 SHF.R.U32.HI R7, RZ, R11, R10 ;  /* 0x0000000bff071219 */ /* 0x000fc8000001160a */
[----:B------:R-:W-:Y:S02]  /*d590*/  IADD3 R10, -R7, RZ, RZ ;  /* 0x000000ff070a7210 */ /* 0x000fe40007ffe1ff */
[----:B------:R-:W-:-:S03]  /*d5a0*/  SHF.R.S32.HI R11, RZ, 0x1f, R7 ;  /* 0x0000001fff0b7819 */ /* 0x000fc60000011407 */
[----:B------:R-:W-:Y:S02]  /*d5b0*/  IMAD R6, R15, R10, R6 ;  /* 0x0000000a0f067224 */ /* 0x000fe400078e0206 */
[----:B------:R-:W-:Y:S02]  /*d5c0*/  IMAD R15, R12, UR4, RZ ;  /* 0x000000040c0f7c24 */ /* 0x000fe4000f8e02ff */
[----:B------:R-:W-:Y:S02]  /*d5d0*/  IMAD.MOV.U32 R10, RZ, RZ, R7 ;  /* 0x000000ffff0a7224 */ /* 0x000fe400078e0007 */
[C---:B------:R-:W-:Y:S02]  /*d5e0*/  IMAD R7, R4.reuse, UR5, R15 ;  /* 0x0000000504077c24 */ /* 0x040fe4000f8e020f */
[----:B------:R-:W-:-:S04]  /*d5f0*/  IMAD.WIDE.U32 R10, R4, UR4, R10 ;  /* 0x00000004040a7c25 */ /* 0x000fc8000f8e000a */
[----:B------:R-:W-:Y:S01]  /*d600*/  IMAD.IADD R7, R7, 0x1, R11 ;  /* 0x0000000107077824 */ /* 0x000fe200078e020b */
[----:B------:R-:W-:-:S04]  /*d610*/  LEA R2, P1, R10, R2, 0x2 ;  /* 0x000000020a027211 */ /* 0x000fc800078210ff */
[----:B------:R-:W-:-:S05]  /*d620*/  LEA.HI.X R3, R10, R3, R7, 0x2, P1 ;  /* 0x000000030a037211 */ /* 0x000fca00008f1407 */
[----:B------:R1:W5:Y:S04]  /*d630*/  LDG.E R7, desc[UR6][R2.64] ;  /* 0x0000000602077981 */ /* 0x000368000c1e1900 */
.L_x_176:
[----:B-1----:R-:W1:Y:S01]  /*d640*/  S2R R3, SR_CgaCtaId ;  /* 0x0000000000037919 */ /* 0x002e620000008800 */
[----:B------:R-:W-:-:S04]  /*d650*/  MOV R2, 0x400 ;  /* 0x0000040000027802 */ /* 0x000fc80000000f00 */
[----:B-1----:R-:W-:Y:S02]  /*d660*/  LEA R2, R3, R2, 0x18 ;  /* 0x0000000203027211 */ /* 0x002fe400078ec0ff */
[----:B------:R-:W-:-:S03]  /*d670*/  SHF.L.U32 R3, R14, 0x1f, RZ ;  /* 0x0000001f0e037819 */ /* 0x000fc600000006ff */
[----:B------:R-:W-:-:S04]  /*d680*/  IMAD R2, R9, 0x8, R2 ;  /* 0x0000000809027824 */ /* 0x000fc800078e0202 */
[----:B------:R-:W1:Y:S02]  /*d690*/  SYNCS.PHASECHK.TRANS64.TRYWAIT P1, [R2+URZ+0x36840], R3 ;  /* 0x03684003020075a7 */ /* 0x000e64000802017f */
[----:B-1----:R-:W-:Y:S05]  /*d6a0*/  @!P1 BRA `(.L_x_177) ;  /* 0x00000020008c9947 */ /* 0x002fea0003800000 */
.L_x_230:
[----:B------:R-:W2:Y:S01]  /*d6b0*/  LDL R10, [R1+0xc] ;  /* 0x00000c00010a7983 */ /* 0x000ea20000100800 */
[----:B------:R-:W3:Y:S02]  /*d6c0*/  S2R R11, SR_TID.X ;  /* 0x00000000000b7919 */ /* 0x000ee40000002100 */
[----:B---3--:R-:W-:-:S13]  /*d6d0*/  LOP3.LUT P1, RZ, R11, 0x7f, RZ, 0xc0, !PT ;  /* 0x0000007f0bff7812 */ /* 0x008fda000782c0ff */
[----:B-1----:R-:W-:-:S04]  /*d6e0*/  @!P1 MOV R3, 0xa800 ;  /* 0x0000a80000039802 */ /* 0x002fc80000000f00 */
[----:B------:R2:W-:Y:S02]  /*d6f0*/  @!P1 SYNCS.ARRIVE.TRANS64 RZ, [R2+URZ+0x36830], R3 ;  /* 0x0368300302ff99a7 */ /* 0x0005e4000800003f */
[----:B--2---:R-:W-:-:S04]  /*d700*/  PRMT R3, R10, 0x9910, RZ ;  /* 0x000099100a037816 */ /* 0x004fc800000000ff */
[----:B------:R-:W-:-:S13]  /*d710*/  ISETP.NE.AND P2, PT, R3, 0x2, PT ;  /* 0x000000020300780c */ /* 0x000fda0003f45270 */
[----:B------:R-:W-:Y:S05]  /*d720*/  @P2 BRA `(.L_x_178) ;  /* 0x0000000000042947 */ /* 0x000fea0003800000 */
[----:B------:R-:W-:Y:S01]  /*d730*/  BPT.TRAP 0x1 ;  /* 0x000000040000795c */ /* 0x000fe20000300000 */
.L_x_178:
[----:B------:R-:W-:-:S13]  /*d740*/  ISETP.NE.AND P1, PT, R19, RZ, PT ;  /* 0x000000ff1300720c */ /* 0x000fda0003f25270 */
[----:B------:R-:W-:Y:S05]  /*d750*/  @P1 BRA `(.L_x_179) ;  /* 0x0000000000041947 */ /* 0x000fea0003800000 */
[----:B------:R-:W-:Y:S01]  /*d760*/  BPT.TRAP 0x1 ;  /* 0x000000040000795c */ /* 0x000fe20000300000 */
.L_x_179:
[----:B------:R-:W1:Y:S01]  /*d770*/  S2R R11, SR_CgaCtaId ;  /* 0x00000000000b7919 */ /* 0x000e620000008800 */
        /* <DEDUP_REMOVED lines=12> */
[----:B------:R-:W-:Y:S01]  /*d840*/  UMOV UR17, 0x40 ;  /* 0x0000004000117882 */ /* 0x000fe20000000000 */
[----:B------:R-:W-:Y:S01]  /*d850*/  UMOV UR18, 0x80 ;  /* 0x0000008000127882 */ /* 0x000fe20000000000 */
[----:B------:R-:W-:Y:S01]  /*d860*/  SHF.L.U32 R3, R17, 0x1f, RZ ;  /* 0x0000001f11037819 */ /* 0x000fe200000006ff */
[----:B------:R-:W-:-:S04]  /*d870*/  UIADD3 UR9, UR9, 0x36830, URZ ;  /* 0x0003683009097890 */ /* 0x000fc8000fffe03f */
[----:B------:R-:W-:Y:S02]  /*d880*/  UIMAD UR11, UR11, 0x70, UR5 ;  /* 0x000000700b0b78a4 */ /* 0x000fe4000f8e0205 */
[----:B------:R-:W-:Y:S01]  /*d890*/  UIADD3.X UR5, URZ, UR37, URZ, UP0, !UPT ;  /* 0x000000253f057290 */ /* 0x000fe200087fe43f */
[----:B-1----:R-:W-:-:S05]  /*d8a0*/  LEA R10, R11, R10, 0x18 ;  /* 0x0000000a0b0a7211 */ /* 0x002fca00078ec0ff */
[----:B------:R-:W-:-:S05]  /*d8b0*/  IMAD R2, R2, 0x2, R10 ;  /* 0x0000000202027824 */ /* 0x000fca00078e020a */
[----:B------:R-:W-:Y:S01]  /*d8c0*/  R2UR UR8, R2 ;  /* 0x00000000020872ca */ /* 0x000fe200000e0000 */
[----:B------:R-:W-:-:S12]  /*d8d0*/  IMAD R2, R16, 0x8, R10 ;  /* 0x0000000810027824 */ /* 0x000fd800078e020a */
[----:B------:R-:W-:Y:S02]  /*d8e0*/  UIADD3 UR14, UR8, 0x21400, URZ ;  /* 0x00021400080e7890 */ /* 0x000fe4000fffe03f */
[----:B------:R-:W-:Y:S02]  /*d8f0*/  UIADD3 UR15, UR8, 0x24c00, URZ ;  /* 0x00024c00080f7890 */ /* 0x000fe4000fffe03f */
[----:B------:R-:W-:-:S03]  /*d900*/  UIADD3 UR16, UR8, 0x28400, URZ ;  /* 0x0002840008107890 */ /* 0x000fc6000fffe03f */
[----:B------:R-:W-:Y:S02]  /*d910*/  UMOV UR8, UR14 ;  /* 0x0000000e00087c82 */ /* 0x000fe40008000000 */
[----:B------:R1:W-:Y:S02]  /*d920*/  UTMALDG.4D.MULTICAST [UR8], [UR4], UR19, desc[UR6] ;  /* 0x00000608040073b4 */ /* 0x0003e40008019813 */
[----:B-1----:R-:W-:Y:S01]  /*d930*/  UMOV UR8, UR15 ;  /* 0x0000000f00087c82 */ /* 0x002fe20008000000 */
[----:B------:R-:W-:Y:S02]  /*d940*/  UMOV UR10, UR17 ;  /* 0x00000011000a7c82 */ /* 0x000fe40008000000 */
[----:B------:R1:W-:Y:S02]  /*d950*/  UTMALDG.4D.MULTICAST [UR8], [UR4], UR19, desc[UR6] ;  /* 0x00000608040073b4 */ /* 0x0003e40008019813 */
[----:B-1----:R-:W-:Y:S01]  /*d960*/  UMOV UR8, UR16 ;  /* 0x0000001000087c82 */ /* 0x002fe20008000000 */
[----:B------:R-:W-:-:S02]  /*d970*/  UMOV UR10, UR18 ;  /* 0x00000012000a7c82 */ /* 0x000fc40008000000 */
[----:B------:R1:W-:Y:S01]  /*d980*/  UTMALDG.4D.MULTICAST [UR8], [UR4], UR19, desc[UR6] ;  /* 0x00000608040073b4 */ /* 0x0003e20008019813 */
[----:B------:R-:W2:Y:S02]  /*d990*/  SYNCS.PHASECHK.TRANS64.TRYWAIT P1, [R2+URZ+0x36860], R3 ;  /* 0x03686003020075a7 */ /* 0x000ea4000802017f */
[----:B-12---:R-:W-:Y:S05]  /*d9a0*/  @!P1 BRA `(.L_x_180) ;  /* 0x0000001c00e09947 */ /* 0x006fea0003800000 */
.L_x_231:
[----:B------:R-:W2:Y:S02]  /*d9b0*/  S2R R10, SR_TID.X ;  /* 0x00000000000a7919 */ /* 0x000ea40000002100 */
[----:B--2---:R-:W-:-:S13]  /*d9c0*/  LOP3.LUT P1, RZ, R10, 0x7f, RZ, 0xc0, !PT ;  /* 0x0000007f0aff7812 */ /* 0x004fda000782c0ff */
[----:B-1----:R-:W-:-:S04]  /*d9d0*/  @!P1 IMAD.MOV.U32 R3, RZ, RZ, 0xa800 ;  /* 0x0000a800ff039424 */ /* 0x002fc800078e00ff */
[----:B------:R1:W-:Y:S01]  /*d9e0*/  @!P1 SYNCS.ARRIVE.TRANS64 RZ, [R2+URZ+0x36850], R3 ;  /* 0x0368500302ff99a7 */ /* 0x0003e2000800003f */
[----:B------:R-:W-:Y:S05]  /*d9f0*/  @P2 BRA `(.L_x_181) ;  /* 0x0000000000042947 */ /* 0x000fea0003800000 */
[----:B------:R-:W-:Y:S01]  /*da00*/  BPT.TRAP 0x1 ;  /* 0x000000040000795c */ /* 0x000fe20000300000 */
.L_x_181:
[----:B------:R-:W-:-:S13]  /*da10*/  ISETP.NE.AND P1, PT, R19, RZ, PT ;  /* 0x000000ff1300720c */ /* 0x000fda0003f25270 */
[----:B------:R-:W-:Y:S05]  /*da20*/  @P1 BRA `(.L_x_182) ;  /* 0x0000000000041947 */ /* 0x000fea0003800000 */
[----:B------:R-:W-:Y:S01]  /*da30*/  BPT.TRAP 0x1 ;  /* 0x000000040000795c */ /* 0x000fe20000300000 */
.L_x_182:
[----:B------:R-:W2:Y:S01]  /*da40*/  S2R R11, SR_CgaCtaId ;  /* 0x00000000000b7919 */ /* 0x000ea20000008800 */
[----:B------:R-:W-:Y:S01]  /*da50*/  MOV R10, 0x400 ;  /* 0x00000400000a7802 */ /* 0x000fe20000000f00 */
[----:B-1----:R-:W-:Y:S01]  /*da60*/  IMAD R3, R16, 0x5400, R21 ;  /* 0x0000540010037824 */ /* 0x002fe200078e0215 */
[----:B------:R-:W-:Y:S01]  /*da70*/  R2UR UR11, R18 ;  /* 0x00000000120b72ca */ /* 0x000fe200000e0000 */
[----:B------:R-:W-:Y:S01]  /*da80*/  UIADD3 UR4, UP0, UR36, 0x470, URZ ;  /* 0x0000047024047890 */ /* 0x000fe2000ff1e03f */
[----:B------:R-:W-:Y:S01]  /*da90*/  R2UR UR5, R20 ;  /* 0x00000000140572ca */ /* 0x000fe200000e0000 */
[----:B------:R-:W-:Y:S01]  /*daa0*/  UMOV UR10, URZ ;  /* 0x0000003f000a7c82 */ /* 0x000fe20008000000 */
[----:B------:R-:W-:Y:S01]  /*dab0*/  R2UR UR9, R2 ;  /* 0x00000000020972ca */ /* 0x000fe200000e0000 */
[----:B------:R-:W-:Y:S01]  /*dac0*/  UMOV UR17, 0x30000 ;  /* 0x0003000000117882 */ /* 0x000fe20000000000 */
[----:B------:R-:W-:Y:S01]  /*dad0*/  R2UR UR13, R5 ;  /* 0x00000000050d72ca */ /* 0x000fe200000e0000 */
[----:B------:R-:W-:Y:S01]  /*dae0*/  UMOV UR6, 0x0 ;  /* 0x0000000000067882 */ /* 0x000fe20000000000 */
[----:B------:R-:W-:Y:S01]  /*daf0*/  R2UR UR12, R0 ;  /* 0x00000000000c72ca */ /* 0x000fe200000e0000 */
[----:B------:R-:W-:Y:S01]  /*db00*/  UMOV UR7, 0x14f00000 ;  /* 0x14f0000000077882 */ /* 0x000fe20000000000 */
[----:B------:R-:W-:Y:S01]  /*db10*/  UMOV UR16, 0x40 ;  /* 0x0000004000107882 */ /* 0x000fe20000000000 */
[----:B------:R-:W-:-:S02]  /*db20*/  IMAD.MOV.U32 R5, RZ, RZ, R7 ;  /* 0x000000ffff057224 */ /* 0x000fc400078e0007 */
[----:B------:R-:W-:Y:S02]  /*db30*/  IMAD.MOV.U32 R18, RZ, RZ, R6 ;  /* 0x000000ffff127224 */ /* 0x000fe400078e0006 */
[----:B------:R-:W-:Y:S02]  /*db40*/  UIMAD UR11, UR11, 0x70, UR5 ;  /* 0x000000700b0b78a4 */ /* 0x000fe4000f8e0205 */
[----:B------:R-:W-:Y:S02]  /*db50*/  UIADD3 UR9, UR9, 0x36850, URZ ;  /* 0x0003685009097890 */ /* 0x000fe4000fffe03f */
[----:B------:R-:W-:Y:S01]  /*db60*/  UIADD3.X UR5, URZ, UR37, URZ, UP0, !UPT ;  /* 0x000000253f057290 */ /* 0x000fe200087fe43f */
[----:B--2---:R-:W-:-:S04]  /*db70*/  LEA R10, R11, R10, 0x18 ;  /* 0x0000000a0b0a7211 */ /* 0x004fc800078ec0ff */
[----:B------:R-:W-:-:S04]  /*db80*/  LEA R3, R3, R10, 0x1 ;  /* 0x0000000a03037211 */ /* 0x000fc800078e08ff */
[----:B------:R-:W-:-:S13]  /*db90*/  R2UR UR15, R3 ;  /* 0x00000000030f72ca */ /* 0x000fda00000e0000 */
[----:B------:R-:W-:Y:S02]  /*dba0*/  UIADD3 UR8, UR15, 0x400, URZ ;  /* 0x000004000f087890 */ /* 0x000fe4000fffe03f */
[----:B------:R-:W-:Y:S02]  /*dbb0*/  UIADD3 UR14, UR15, 0x3c00, URZ ;  /* 0x00003c000f0e7890 */ /* 0x000fe4000fffe03f */
[----:B------:R-:W-:-:S05]  /*dbc0*/  UIADD3 UR15, UR15, 0x7400, URZ ;  /* 0x000074000f0f7890 */ /* 0x000fca000fffe03f */
[----:B------:R1:W-:Y:S02]  /*dbd0*/  UTMALDG.4D.MULTICAST [UR8], [UR4], UR17, desc[UR6] ;  /* 0x00000608040073b4 */ /* 0x0003e40008019811 */
[----:B-1----:R-:W-:Y:S01]  /*dbe0*/  UMOV UR8, UR14 ;  /* 0x0000000e00087c82 */ /* 0x002fe20008000000 */
[----:B------:R-:W-:Y:S01]  /*dbf0*/  UMOV UR10, UR16 ;  /* 0x00000010000a7c82 */ /* 0x000fe20008000000 */
[----:B------:R-:W-:Y:S01]  /*dc00*/  UMOV UR14, 0x80 ;  /* 0x00000080000e7882 */ /* 0x000fe20000000000 */
[----:B------:R1:W-:Y:S02]  /*dc10*/  UTMALDG.4D.MULTICAST [UR8], [UR4], UR17, desc[UR6] ;  /* 0x00000608040073b4 */ /* 0x0003e40008019811 */
[----:B-1----:R-:W-:Y:S01]  /*dc20*/  UMOV UR8, UR15 ;  /* 0x0000000f00087c82 */ /* 0x002fe20008000000 */
[----:B------:R-:W-:Y:S02]  /*dc30*/  UMOV UR10, UR14 ;  /* 0x0000000e000a7c82 */ /* 0x000fe40008000000 */
[----:B------:R1:W-:Y:S02]  /*dc40*/  UTMALDG.4D.MULTICAST [UR8], [UR4], UR17, desc[UR6] ;  /* 0x00000608040073b4 */ /* 0x0003e40008019811 */
[----:B-1----:R-:W-:Y:S01]  /*dc50*/  NOP ;  /* 0x0000000000007918 */ /* 0x002fe20000000000 */
.L_x_175:
[----:B------:R-:W-:Y:S05]  /*dc60*/  BSYNC B0 ;  /* 0x0000000000007941 */ /* 0x000fea0003800000 */
.L_x_174:
[----:B------:R-:W2:Y:S01]  /*dc70*/  LDL.LU R2, [R1+0x14] ;  /* 0x0000140001027983 */ /* 0x000ea20000300800 */
[----:B------:R-:W-:Y:S01]  /*dc80*/  MOV R16, R9 ;  /* 0x0000000900107202 */ /* 0x000fe20000000f00 */
[----:B------:R-:W-:Y:S02]  /*dc90*/  IMAD.MOV.U32 R17, RZ, RZ, R14 ;  /* 0x000000ffff117224 */ /* 0x000fe400078e000e */
[----:B--2---:R-:W-:-:S07]  /*dca0*/  VIADD R6, R2, 0xfffffffd ;  /* 0xfffffffd02067836 */ /* 0x004fce0000000000 */
.L_x_173:
[----:B------:R-:W-:Y:S01]  /*dcb0*/  IMAD.MOV R13, RZ, RZ, -R13 ;  /* 0x000000ffff0d7224 */ /* 0x000fe200078e0a0d */
[----:B------:R-:W-:Y:S04]  /*dcc0*/  BSSY B0, `(.L_x_172) ;  /* 0x0000106000007945 */ /* 0x000fe80003800000 */
[----:B------:R-:W-:-:S13]  /*dcd0*/  ISETP.NE.AND P1, PT, R8, R13, PT ;  /* 0x0000000d0800720c */ /* 0x000fda0003f25270 */
[----:B------:R-:W-:Y:S05]  /*dce0*/  @!P1 BRA `(.L_x_183) ;  /* 0x00000010000c9947 */ /* 0x000fea0003800000 */
[----:B------:R-:W-:-:S07]  /*dcf0*/  IMAD.MOV.U32 R8, RZ, RZ, R5 ;  /* 0x000000ffff087224 */ /* 0x000fce00078e0005 */
.L_x_202:
[----:B------:R-:W-:Y:S01]  /*dd00*/  IADD3 R7, R16, 0x1, RZ ;  /* 0x0000000110077810 */ /* 0x000fe20007ffe0ff */
[----:B------:R-:W-:Y:S03]  /*dd10*/  BSSY B1, `(.L_x_184) ;  /* 0x000007e000017945 */ /* 0x000fe60003800000 */
[----:B------:R-:W-:-:S04]  /*dd20*/  ISETP.NE.AND P1, PT, R7, 0x2, PT ;  /* 0x000000020700780c */ /* 0x000fc80003f25270 */
[----:B-1----:R-:W-:Y:S02]  /*dd30*/  SEL R10, RZ, 0x1, P1 ;  /* 0x00000001ff0a7807 */ /* 0x002fe40000800000 */
        /* <DEDUP_REMOVED lines=12> */
[----:B-1----:R-:W-:-:S04]  /*de00*/  @P1 IMAD.HI.U32 R8, R6, R2, RZ ;  /* 0x0000000206081227 */ /* 0x002fc800078e00ff */
[----:B------:R-:W-:Y:S01]  /*de10*/  IMAD.MOV.U32 R2, RZ, RZ, R6 ;  /* 0x000000ffff027224 */ /* 0x000fe200078e0006 */
        /* <DEDUP_REMOVED lines=10> */
.L_x_186:
[----:B------:R-:W2:Y:S01]  /*dec0*/  S2R R3, SR_CgaCtaId ;  /* 0x0000000000037919 */ /* 0x000ea20000008800 */
[----:B------:R-:W-:-:S04]  /*ded0*/  MOV R2, 0x400 ;  /* 0x0000040000027802 */ /* 0x000fc80000000f00 */
[----:B--2---:R-:W-:Y:S02]  /*dee0*/  LEA R2, R3, R2, 0x18 ;  /* 0x0000000203027211 */ /* 0x004fe400078ec0ff */
[----:B------:R-:W-:-:S03]  /*def0*/  SHF.L.U32 R3, R10, 0x1f, RZ ;  /* 0x0000001f0a037819 */ /* 0x000fc600000006ff */
[----:B------:R-:W-:-:S04]  /*df00*/  IMAD R2, R7, 0x8, R2 ;  /* 0x0000000807027824 */ /* 0x000fc800078e0202 */
[----:B------:R-:W2:Y:S02]  /*df10*/  SYNCS.PHASECHK.TRANS64.TRYWAIT P1, [R2+URZ+0x36840], R3 ;  /* 0x03684003020075a7 */ /* 0x000ea4000802017f */
[----:B--2---:R-:W-:Y:S05]  /*df20*/  @!P1 BRA `(.L_x_187) ;  /* 0x0000001800949947 */ /* 0x004fea0003800000 */
.L_x_232:
[----:B-1----:R-:W3:Y:S01]  /*df30*/  LDL R9, [R1+0xc] ;  /* 0x00000c0001097983 */ /* 0x002ee20000100800 */
[----:B------:R-:W1:Y:S02]  /*df40*/  S2R R13, SR_TID.X ;  /* 0x00000000000d7919 */ /* 0x000e640000002100 */
[----:B-1----:R-:W-:-:S13]  /*df50*/  LOP3.LUT P1, RZ, R13, 0x7f, RZ, 0xc0, !PT ;  /* 0x0000007f0dff7812 */ /* 0x002fda000782c0ff */
[----:B--2---:R-:W-:-:S04]  /*df60*/  @!P1 IMAD.MOV.U32 R3, RZ, RZ, 0xa800 ;  /* 0x0000a800ff039424 */ /* 0x004fc800078e00ff */
[----:B------:R3:W-:Y:S02]  /*df70*/  @!P1 SYNCS.ARRIVE.TRANS64 RZ, [R2+URZ+0x36830], R3 ;  /* 0x0368300302ff99a7 */ /* 0x0007e4000800003f */
[----:B---3--:R-:W-:-:S04]  /*df80*/  PRMT R3, R9, 0x9910, RZ ;  /* 0x0000991009037816 */ /* 0x008fc800000000ff */
[----:B------:R-:W-:-:S13]  /*df90*/  ISETP.NE.AND P2, PT, R3, 0x2, PT ;  /* 0x000000020300780c */ /* 0x000fda0003f45270 */
[----:B------:R-:W-:Y:S05]  /*dfa0*/  @P2 BRA `(.L_x_188) ;  /* 0x0000000000042947 */ /* 0x000fea0003800000 */
[----:B------:R-:W-:Y:S01]  /*dfb0*/  BPT.TRAP 0x1 ;  /* 0x000000040000795c */ /* 0x000fe20000300000 */
.L_x_188:
[----:B------:R-:W-:-:S13]  /*dfc0*/  ISETP.NE.AND P1, PT, R19, RZ, PT ;  /* 0x000000ff1300720c */ /* 0x000fda0003f25270 */
[----:B------:R-:W-:Y:S05]  /*dfd0*/  @P1 BRA `(.L_x_189) ;  /* 0x0000000000041947 */ /* 0x000fea0003800000 */
[----:B------:R-:W-:Y:S01]  /*dfe0*/  BPT.TRAP 0x1 ;  /* 0x000000040000795c */ /* 0x000fe20000300000 */
.L_x_189:
        /* <DEDUP_REMOVED lines=21> */
[----:B------:R-:W-:Y:S02]  /*e140*/  R2UR UR8, R2 ;  /* 0x00000000020872ca */ /* 0x000fe400000e0000 */
[----:B------:R-:W-:-:S11]  /*e150*/  LEA R2, R16, R3, 0x3 ;  /* 0x0000000310027211 */ /* 0x000fd600078e18ff */
        /* <DEDUP_REMOVED lines=13> */
.L_x_233:
[----:B------:R-:W2:Y:S02]  /*e230*/  S2R R3, SR_TID.X ;  /* 0x0000000000037919 */ /* 0x000ea40000002100 */
[----:B--2---:R-:W-:-:S13]  /*e240*/  LOP3.LUT P1, RZ, R3, 0x7f, RZ, 0xc0, !PT ;  /* 0x0000007f03ff7812 */ /* 0x004fda000782c0ff */
[----:B------:R-:W-:-:S04]  /*e250*/  @!P1 IMAD.MOV.U32 R3, RZ, RZ, 0xa800 ;  /* 0x0000a800ff039424 */ /* 0x000fc800078e00ff */
[----:B------:R2:W-:Y:S01]  /*e260*/  @!P1 SYNCS.ARRIVE.TRANS64 RZ, [R2+URZ+0x36850], R3 ;  /* 0x0368500302ff99a7 */ /* 0x0005e2000800003f */
[----:B------:R-:W-:Y:S05]  /*e270*/  @P2 BRA `(.L_x_191) ;  /* 0x0000000000042947 */ /* 0x000fea0003800000 */
[----:B------:R-:W-:Y:S01]  /*e280*/  BPT.TRAP 0x1 ;  /* 0x000000040000795c */ /* 0x000fe20000300000 */
.L_x_191:
[----:B------:R-:W-:-:S13]  /*e290*/  ISETP.NE.AND P1, PT, R19, RZ, PT ;  /* 0x000000ff1300720c */ /* 0x000fda0003f25270 */
[----:B------:R-:W-:Y:S05]  /*e2a0*/  @P1 BRA `(.L_x_192) ;  /* 0x0000000000041947 */ /* 0x000fea0003800000 */
[----:B------:R-:W-:Y:S01]  /*e2b0*/  BPT.TRAP 0x1 ;  /* 0x000000040000795c */ /* 0x000fe20000300000 */
.L_x_192:
[----:B------:R-:W3:Y:S01]  /*e2c0*/  S2R R9, SR_CgaCtaId ;  /* 0x0000000000097919 */ /* 0x000ee20000008800 */
[----:B--2---:R-:W-:Y:S01]  /*e2d0*/  MOV R3, 0x400 ;  /* 0x0000040000037802 */ /* 0x004fe20000000f00 */
[----:B------:R-:W-:Y:S01]  /*e2e0*/  IMAD R16, R16, 0x5400, R21 ;  /* 0x0000540010107824 */ /* 0x000fe200078e0215 */
        /* <DEDUP_REMOVED lines=11> */
[----:B------:R-:W-:Y:S01]  /*e3a0*/  IMAD.MOV.U32 R18, RZ, RZ, R11 ;  /* 0x000000ffff127224 */ /* 0x000fe200078e000b */
[----:B------:R-:W-:-:S03]  /*e3b0*/  MOV R5, R8 ;  /* 0x0000000800057202 */ /* 0x000fc60000000f00 */
[----:B------:R-:W-:Y:S02]  /*e3c0*/  UIMAD UR11, UR11, 0x70, UR5 ;  /* 0x000000700b0b78a4 */ /* 0x000fe4000f8e0205 */
[----:B------:R-:W-:Y:S02]  /*e3d0*/  UIADD3 UR9, UR9, 0x36850, URZ ;  /* 0x0003685009097890 */ /* 0x000fe4000fffe03f */
[----:B------:R-:W-:Y:S01]  /*e3e0*/  UIADD3.X UR5, URZ, UR37, URZ, UP0, !UPT ;  /* 0x000000253f057290 */ /* 0x000fe200087fe43f */
        /* <DEDUP_REMOVED lines=16> */
.L_x_185:
[----:B------:R-:W-:Y:S05]  /*e4f0*/  BSYNC B1 ;  /* 0x0000000000017941 */ /* 0x000fea0003800000 */
.L_x_184:
[----:B------:R-:W-:Y:S01]  /*e500*/  VIADD R16, R7, 0x1 ;  /* 0x0000000107107836 */ /* 0x000fe20000000000 */
[----:B------:R-:W-:Y:S04]  /*e510*/  BSSY B1, `(.L_x_193) ;  /* 0x000007d000017945 */ /* 0x000fe80003800000 */
        /* <DEDUP_REMOVED lines=17> */
[----:B------:R-:W-:-:S05]  /*e630*/  IADD3 R3, -R2, RZ, RZ ;  /* 0x000000ff02037210 */ /* 0x000fca0007ffe1ff */
[----:B------:R-:W-:Y:S01]  /*e640*/  IMAD R11, R9, R3, R11 ;  /* 0x00000003090b7224 */ /* 0x000fe200078e020b */
[--C-:B------:R-:W-:Y:S01]  /*e650*/  SHF.R.S32.HI R3, RZ, 0x1f, R2.reuse ;  /* 0x0000001fff037819 */ /* 0x100fe20000011402 */
[----:B------:R-:W1:Y:S02]  /*e660*/  LDC.64 R8, c[0x0][0x3f8] ;  /* 0x0000fe00ff087b82 */ /* 0x000e640000000a00 */
[----:B------:R-:W-:-:S04]  /*e670*/  IMAD.WIDE.U32 R2, R4, UR4, R2 ;  /* 0x0000000404027c25 */ /* 0x000fc8000f8e0002 */
[----:B------:R-:W-:Y:S01]  /*e680*/  IMAD.IADD R13, R13, 0x1, R3 ;  /* 0x000000010d0d7824 */ /* 0x000fe200078e0203 */
[----:B-1----:R-:W-:-:S04]  /*e690*/  LEA R8, P1, R2, R8, 0x2 ;  /* 0x0000000802087211 */ /* 0x002fc800078210ff */
[----:B------:R-:W-:-:S05]  /*e6a0*/  LEA.HI.X R9, R2, R9, R13, 0x2, P1 ;  /* 0x0000000902097211 */ /* 0x000fca00008f140d */
[----:B------:R1:W5:Y:S04]  /*e6b0*/  LDG.E R8, desc[UR6][R8.64] ;  /* 0x0000000608087981 */ /* 0x000368000c1e1900 */
.L_x_195:
[----:B------:R-:W2:Y:S01]  /*e6c0*/  S2R R3, SR_CgaCtaId ;  /* 0x0000000000037919 */ /* 0x000ea20000008800 */
[----:B------:R-:W-:-:S04]  /*e6d0*/  MOV R2, 0x400 ;  /* 0x0000040000027802 */ /* 0x000fc80000000f00 */
[----:B--2---:R-:W-:Y:S02]  /*e6e0*/  LEA R2, R3, R2, 0x18 ;  /* 0x0000000203027211 */ /* 0x004fe400078ec0ff */
[----:B------:R-:W-:-:S03]  /*e6f0*/  SHF.L.U32 R3, R17, 0x1f, RZ ;  /* 0x0000001f11037819 */ /* 0x000fc600000006ff */
[----:B------:R-:W-:-:S04]  /*e700*/  IMAD R2, R16, 0x8, R2 ;  /* 0x0000000810027824 */ /* 0x000fc800078e0202 */
[----:B------:R-:W2:Y:S02]  /*e710*/  SYNCS.PHASECHK.TRANS64.TRYWAIT P1, [R2+URZ+0x36840], R3 ;  /* 0x03684003020075a7 */ /* 0x000ea4000802017f */
[----:B--2---:R-:W-:Y:S05]  /*e720*/  @!P1 BRA `(.L_x_196) ;  /* 0x0000001000bc9947 */ /* 0x004fea0003800000 */
.L_x_234:
        /* <DEDUP_REMOVED lines=9> */
.L_x_197:
[----:B------:R-:W-:-:S13]  /*e7c0*/  ISETP.NE.AND P1, PT, R19, RZ, PT ;  /* 0x000000ff1300720c */ /* 0x000fda0003f25270 */
[----:B------:R-:W-:Y:S05]  /*e7d0*/  @P1 BRA `(.L_x_198) ;  /* 0x0000000000041947 */ /* 0x000fea0003800000 */
[----:B------:R-:W-:Y:S01]  /*e7e0*/  BPT.TRAP 0x1 ;  /* 0x000000040000795c */ /* 0x000fe20000300000 */
.L_x_198:
        /* <DEDUP_REMOVED lines=19> */
[----:B-1----:R-:W-:-:S04]  /*e920*/  LEA R3, R9, R3, 0x18 ;  /* 0x0000000309037211 */ /* 0x002fc800078ec0ff */
[----:B------:R-:W-:-:S04]  /*e930*/  LEA R2, R2, R3, 0x1 ;  /* 0x0000000302027211 */ /* 0x000fc800078e08ff */
        /* <DEDUP_REMOVED lines=15> */
.L_x_235:
[----:B------:R-:W2:Y:S02]  /*ea30*/  S2R R3, SR_TID.X ;  /* 0x0000000000037919 */ /* 0x000ea40000002100 */
[----:B--2---:R-:W-:-:S13]  /*ea40*/  LOP3.LUT P1, RZ, R3, 0x7f, RZ, 0xc0, !PT ;  /* 0x0000007f03ff7812 */ /* 0x004fda000782c0ff */
[----:B------:R-:W-:-:S04]  /*ea50*/  @!P1 IMAD.MOV.U32 R3, RZ, RZ, 0xa800 ;  /* 0x0000a800ff039424 */ /* 0x000fc800078e00ff */
[----:B------:R2:W-:Y:S01]  /*ea60*/  @!P1 SYNCS.ARRIVE.TRANS64 RZ, [R2+URZ+0x36850], R3 ;  /* 0x0368500302ff99a7 */ /* 0x0005e2000800003f */
[----:B------:R-:W-:Y:S05]  /*ea70*/  @P2 BRA `(.L_x_200) ;  /* 0x0000000000042947 */ /* 0x000fea0003800000 */
[----:B------:R-:W-:Y:S01]  /*ea80*/  BPT.TRAP 0x1 ;  /* 0x000000040000795c */ /* 0x000fe20000300000 */
.L_x_200:
[----:B------:R-:W-:-:S13]  /*ea90*/  ISETP.NE.AND P1, PT, R19, RZ, PT ;  /* 0x000000ff1300720c */ /* 0x000fda0003f25270 */
[----:B------:R-:W-:Y:S05]  /*eaa0*/  @P1 BRA `(.L_x_201) ;  /* 0x0000000000041947 */ /* 0x000fea0003800000 */
[----:B------:R-:W-:Y:S01]  /*eab0*/  BPT.TRAP 0x1 ;  /* 0x000000040000795c */ /* 0x000fe20000300000 */
.L_x_201:
        /* <DEDUP_REMOVED lines=14> */
[----:B------:R-:W-:Y:S01]  /*eba0*/  MOV R18, R11 ;  /* 0x0000000b00127202 */ /* 0x000fe20000000f00 */
[----:B------:R-:W-:-:S03]  /*ebb0*/  IMAD.MOV.U32 R5, RZ, RZ, R8 ;  /* 0x000000ffff057224 */ /* 0x000fc600078e0008 */
        /* <DEDUP_REMOVED lines=8> */
[----:B------:R-:W-:-:S05]  /*ec40*/  UIADD3 UR15, UR15, 0x7400, URZ ;  /* 0x000074000f0f7890 */ /* 0x000fca000fffe03f */
[----:B------:R2:W-:Y:S02]  /*ec50*/  UTMALDG.4D.MULTICAST [UR8], [UR4], UR17, desc[UR6] ;  /* 0x00000608040073b4 */ /* 0x0005e40008019811 */
[----:B--2---:R-:W-:Y:S01]  /*ec60*/  UMOV UR8, UR14 ;  /* 0x0000000e00087c82 */ /* 0x004fe20008000000 */
[----:B------:R-:W-:Y:S01]  /*ec70*/  UMOV UR10, UR16 ;  /* 0x00000010000a7c82 */ /* 0x000fe20008000000 */
[----:B------:R-:W-:Y:S01]  /*ec80*/  UMOV UR14, 0x80 ;  /* 0x00000080000e7882 */ /* 0x000fe20000000000 */
[----:B------:R2:W-:Y:S02]  /*ec90*/  UTMALDG.4D.MULTICAST [UR8], [UR4], UR17, desc[UR6] ;  /* 0x00000608040073b4 */ /* 0x0005e40008019811 */
[----:B--2---:R-:W-:Y:S01]  /*eca0*/  UMOV UR8, UR15 ;  /* 0x0000000f00087c82 */ /* 0x004fe20008000000 */
[----:B------:R-:W-:Y:S02]  /*ecb0*/  UMOV UR10, UR14 ;  /* 0x0000000e000a7c82 */ /* 0x000fe40008000000 */
[----:B------:R2:W-:Y:S02]  /*ecc0*/  UTMALDG.4D.MULTICAST [UR8], [UR4], UR17, desc[UR6] ;  /* 0x00000608040073b4 */ /* 0x0005e40008019811 */
[----:B--2---:R-:W-:Y:S01]  /*ecd0*/  NOP ;  /* 0x0000000000007918 */ /* 0x004fe20000000000 */
.L_x_194:
[----:B------:R-:W-:Y:S05]  /*ece0*/  BSYNC B1 ;  /* 0x0000000000017941 */ /* 0x000fea0003800000 */
.L_x_193:
[C---:B------:R-:W-:Y:S01]  /*ecf0*/  ISETP.GT.AND P1, PT, R6.reuse, 0x1, PT ;  /* 0x000000010600780c */ /* 0x040fe20003f24270 */
[----:B------:R-:W-:-:S12]  /*ed00*/  VIADD R6, R6, 0xfffffffe ;  /* 0xfffffffe06067836 */ /* 0x000fd80000000000 */
[----:B------:R-:W-:Y:S05]  /*ed10*/  @P1 BRA `(.L_x_202) ;  /* 0xffffffec00f81947 */ /* 0x000fea000383ffff */
.L_x_183:
[----:B------:R-:W-:Y:S05]  /*ed20*/  BSYNC B0 ;  /* 0x0000000000007941 */ /* 0x000fea0003800000 */
.L_x_172:
[----:B------:R-:W-:Y:S04]  /*ed30*/  BSSY B0, `(.L_x_203) ;  /* 0x0000036000007945 */ /* 0x000fe80003800000 */
[----:B------:R-:W-:Y:S05]  /*ed40*/  @!P6 BRA `(.L_x_204) ;  /* 0x0000000000d0e947 */ /* 0x000fea0003800000 */
[----:B------:R-:W2:Y:S01]  /*ed50*/  S2R R3, SR_CgaCtaId ;  /* 0x0000000000037919 */ /* 0x000ea20000008800 */
[----:B-1----:R-:W-:-:S04]  /*ed60*/  MOV R2, 0x400 ;  /* 0x0000040000027802 */ /* 0x002fc80000000f00 */
[----:B--2---:R-:W-:Y:S02]  /*ed70*/  LEA R2, R3, R2, 0x18 ;  /* 0x0000000203027211 */ /* 0x004fe400078ec0ff */
[----:B------:R-:W-:-:S03]  /*ed80*/  SHF.L.U32 R3, R17, 0x1f, RZ ;  /* 0x0000001f11037819 */ /* 0x000fc600000006ff */
[----:B------:R-:W-:-:S04]  /*ed90*/  IMAD R2, R16, 0x8, R2 ;  /* 0x0000000810027824 */ /* 0x000fc800078e0202 */
[----:B------:R-:W1:Y:S02]  /*eda0*/  SYNCS.PHASECHK.TRANS64.TRYWAIT P0, [R2+URZ+0x36860], R3 ;  /* 0x03686003020075a7 */ /* 0x000e64000800017f */
[----:B-1----:R-:W-:Y:S05]  /*edb0*/  @!P0 BRA `(.L_x_205) ;  /* 0x0000000c00408947 */ /* 0x002fea0003800000 */
.L_x_236:
        /* <DEDUP_REMOVED lines=9> */
.L_x_206:
[----:B------:R-:W-:-:S13]  /*ee50*/  ISETP.NE.AND P0, PT, R19, RZ, PT ;  /* 0x000000ff1300720c */ /* 0x000fda0003f05270 */
[----:B------:R-:W-:Y:S05]  /*ee60*/  @P0 BRA `(.L_x_207) ;  /* 0x0000000000040947 */ /* 0x000fea0003800000 */
[----:B------:R-:W-:Y:S01]  /*ee70*/  BPT.TRAP 0x1 ;  /* 0x000000040000795c */ /* 0x000fe20000300000 */
.L_x_207:
[----:B------:R-:W1:Y:S01]  /*ee80*/  S2R R4, SR_CgaCtaId ;  /* 0x0000000000047919 */ /* 0x000e620000008800 */
[----:B------:R-:W-:Y:S01]  /*ee90*/  MOV R3, 0x400 ;  /* 0x0000040000037802 */ /* 0x000fe20000000f00 */
        /* <DEDUP_REMOVED lines=11> */
[----:B------:R-:W-:-:S05]  /*ef50*/  UMOV UR17, 0x40 ;  /* 0x0000004000117882 */ /* 0x000fca0000000000 */
[----:B------:R-:W-:Y:S02]  /*ef60*/  UIMAD UR11, UR11, 0x70, UR5 ;  /* 0x000000700b0b78a4 */ /* 0x000fe4000f8e0205 */
[----:B------:R-:W-:Y:S02]  /*ef70*/  UIADD3 UR9, UR9, 0x36850, URZ ;  /* 0x0003685009097890 */ /* 0x000fe4000fffe03f */
[----:B------:R-:W-:Y:S01]  /*ef80*/  UIADD3.X UR5, URZ, UR37, URZ, UP0, !UPT ;  /* 0x000000253f057290 */ /* 0x000fe200087fe43f */
[----:B-1----:R-:W-:-:S05]  /*ef90*/  LEA R3, R4, R3, 0x18 ;  /* 0x0000000304037211 */ /* 0x002fca00078ec0ff */
        /* <DEDUP_REMOVED lines=8> */
[----:B-1----:R-:W-:Y:S01]  /*f020*/  UMOV UR8, UR15 ;  /* 0x0000000f00087c82 */ /* 0x002fe20008000000 */
[----:B------:R-:W-:Y:S02]  /*f030*/  UMOV UR10, UR17 ;  /* 0x00000011000a7c82 */ /* 0x000fe40008000000 */
[----:B------:R1:W-:Y:S02]  /*f040*/  UTMALDG.4D.MULTICAST [UR8], [UR4], UR18, desc[UR6] ;  /* 0x00000608040073b4 */ /* 0x0003e40008019812 */
[----:B-1----:R-:W-:Y:S01]  /*f050*/  UMOV UR8, UR16 ;  /* 0x0000001000087c82 */ /* 0x002fe20008000000 */
[----:B------:R-:W-:-:S02]  /*f060*/  UMOV UR10, UR14 ;  /* 0x0000000e000a7c82 */ /* 0x000fc40008000000 */
[----:B------:R2:W-:Y:S02]  /*f070*/  UTMALDG.4D.MULTICAST [UR8], [UR4], UR18, desc[UR6] ;  /* 0x00000608040073b4 */ /* 0x0005e40008019812 */
[----:B--2---:R-:W-:Y:S01]  /*f080*/  NOP ;  /* 0x0000000000007918 */ /* 0x004fe20000000000 */
.L_x_204:
[----:B------:R-:W-:Y:S05]  /*f090*/  BSYNC B0 ;  /* 0x0000000000007941 */ /* 0x000fea0003800000 */
.L_x_203:
[----:B------:R-:W2:Y:S01]  /*f0a0*/  LDL.LU R0, [R1+0x18] ;  /* 0x0000180001007983 */ /* 0x000ea20000300800 */
[----:B------:R-:W-:-:S03]  /*f0b0*/  ULDC UR4, c[0x0][0xda4] ;  /* 0x0003690000047ab9 */ /* 0x000fc60000000800 */
[----:B-1----:R-:W3:Y:S01]  /*f0c0*/  LDL.LU R2, [R1+0x24] ;  /* 0x0000240001027983 */ /* 0x002ee20000300800 */
[----:B------:R-:W-:-:S05]  /*f0d0*/  VIADD R16, R16, 0x1 ;  /* 0x0000000110107836 */ /* 0x000fca0000000000 */
[----:B------:R-:W-:-:S04]  /*f0e0*/  ISETP.NE.AND P0, PT, R16, 0x2, PT ;  /* 0x000000021000780c */ /* 0x000fc80003f05270 */
[----:B------:R-:W-:Y:S01]  /*f0f0*/  SEL R16, R16, RZ, P0 ;  /* 0x000000ff10107207 */ /* 0x000fe20000000000 */
[----:B--2---:R-:W-:Y:S01]  /*f100*/  VIADD R0, R0, UR38 ;  /* 0x0000002600007c36 */ /* 0x004fe20008000000 */
[----:B---3--:R-:W-:-:S04]  /*f110*/  IADD3 R2, R2, 0x1, RZ ;  /* 0x0000000102027810 */ /* 0x008fc80007ffe0ff */
[----:B------:R1:W-:Y:S01]  /*f120*/  STL [R1+0x18], R0 ;  /* 0x0000180001007387 */ /* 0x0003e20000100800 */
[----:B------:R-:W-:-:S03]  /*f130*/  ISETP.GE.AND P1, PT, R0, UR4, PT ;  /* 0x0000000400007c0c */ /* 0x000fc6000bf26270 */
[----:B------:R2:W-:Y:S01]  /*f140*/  STL [R1+0x24], R2 ;  /* 0x0000240201007387 */ /* 0x0005e20000100800 */
[----:B-1----:R-:W-:-:S04]  /*f150*/  SEL R0, RZ, 0x1, P0 ;  /* 0x00000001ff007807 */ /* 0x002fc80000000000 */
[----:B------:R-:W-:-:S05]  /*f160*/  LOP3.LUT R17, R17, R0, RZ, 0x3c, !PT ;  /* 0x0000000011117212 */ /* 0x000fca00078e3cff */
[----:B--2---:R-:W-:Y:S05]  /*f170*/  @!P1 BRA `(.L_x_208) ;  /* 0xffffffcc00e09947 */ /* 0x004fea000383ffff */
[----:B------:R-:W-:-:S07]  /*f180*/  LOP3.LUT R2, R2, 0x1, RZ, 0xc, !PT ;  /* 0x0000000102027812 */ /* 0x000fce00078e0cff */
.L_x_156:
[----:B------:R-:W1:Y:S01]  /*f190*/  S2R R3, SR_CgaCtaId ;  /* 0x0000000000037919 */ /* 0x000e620000008800 */
[----:B------:R-:W-:Y:S01]  /*f1a0*/  MOV R0, 0x400 ;  /* 0x0000040000007802 */ /* 0x000fe20000000f00 */
[----:B------:R-:W-:Y:S03]  /*f1b0*/  BSSY B0, `(.L_x_209) ;  /* 0x0000005000007945 */ /* 0x000fe60003800000 */
[----:B-1----:R-:W-:Y:S02]  /*f1c0*/  LEA R0, R3, R0, 0x18 ;  /* 0x0000000003007211 */ /* 0x002fe400078ec0ff */
[----:B------:R-:W-:-:S04]  /*f1d0*/  SHF.L.U32 R3, R2, 0x1f, RZ ;  /* 0x0000001f02037819 */ /* 0x000fc800000006ff */
[----:B------:R-:W1:Y:S02]  /*f1e0*/  SYNCS.PHASECHK.TRANS64.TRYWAIT P0, [R0+URZ+0x36820], R3 ;  /* 0x03682003000075a7 */ /* 0x000e64000800017f */
[----:B-1----:R-:W-:Y:S05]  /*f1f0*/  @!P0 BRA `(.L_x_210) ;  /* 0x0000000800448947 */ /* 0x002fea0003800000 */
.L_x_237:
[----:B------:R-:W-:Y:S05]  /*f200*/  BSYNC B0 ;  /* 0x0000000000007941 */ /* 0x000fea0003800000 */
.L_x_209:
[----:B------:R-:W-:-:S03]  /*f210*/  UMOV UR4, 0xffffffff ;  /* 0xffffffff00047882 */ /* 0x000fc60000000000 */
[----:B------:R-:W-:Y:S05]  /*f220*/  BRA.DIV UR4, `(.L_x_211) ;  /* 0x0000000a044c7947 */ /* 0x000fea000b800000 */
[----:B------:R-:W2:Y:S02]  /*f230*/  S2R R2, SR_TID.X ;  /* 0x0000000000027919 */ /* 0x000ea40000002100 */
[----:B--2---:R-:W-:-:S04]  /*f240*/  SHF.R.U32.HI R2, RZ, 0x5, R2 ;  /* 0x00000005ff027819 */ /* 0x004fc80000011602 */
[----:B------:R-:W-:-:S05]  /*f250*/  LOP3.LUT R2, R2, 0x3, RZ, 0xc0, !PT ;  /* 0x0000000302027812 */ /* 0x000fca00078ec0ff */
[----:B------:R2:W3:Y:S02]  /*f260*/  SHFL.IDX PT, R14, R2, RZ, 0x1f ;  /* 0x00001fff020e7589 */ /* 0x0004e400000e0000 */
.L_x_240:
[----:B---3--:R-:W-:Y:S01]  /*f270*/  ISETP.NE.AND P0, PT, R14, RZ, PT ;  /* 0x000000ff0e00720c */ /* 0x008fe20003f05270 */
[----:B------:R-:W-:-:S12]  /*f280*/  BSSY B0, `(.L_x_212) ;  /* 0x0000024000007945 */ /* 0x000fd80003800000 */
[----:B------:R-:W-:Y:S05]  /*f290*/  @P0 BRA `(.L_x_213) ;  /* 0x0000000000880947 */ /* 0x000fea0003800000 */
[----:B------:R-:W-:-:S03]  /*f2a0*/  UMOV UR4, 0xffffffff ;  /* 0xffffffff00047882 */ /* 0x000fc60000000000 */
[----:B------:R-:W-:Y:S05]  /*f2b0*/  BRA.DIV UR4, `(.L_x_214) ;  /* 0x0000000a045c7947 */ /* 0x000fea000b800000 */
[----:B------:R-:W-:-:S13]  /*f2c0*/  ELECT P6, URZ, PT ;  /* 0x00000000003f782f */ /* 0x000fda00038c0000 */
.L_x_243:
[----:B------:R-:W-:Y:S05]  /*f2d0*/  @!P6 BRA `(.L_x_213) ;  /* 0x000000000078e947 */ /* 0x000fea0003800000 */
[----:B--2---:R-:W2:Y:S02]  /*f2e0*/  LDL.LU R2, [R1+0x1c] ;  /* 0x00001c0001027983 */ /* 0x004ea40000300800 */
[----:B--2---:R-:W-:-:S04]  /*f2f0*/  LOP3.LUT R2, R2, 0x2, RZ, 0xfc, !PT ;  /* 0x0000000202027812 */ /* 0x004fc800078efcff */
[----:B------:R-:W-:-:S13]  /*f300*/  ISETP.NE.AND P2, PT, R2, 0x3, PT ;  /* 0x000000030200780c */ /* 0x000fda0003f45270 */
[----:B------:R-:W-:Y:S05]  /*f310*/  @!P2 BRA `(.L_x_215) ;  /* 0x000000000004a947 */ /* 0x000fea0003800000 */
[----:B------:R-:W-:Y:S01]  /*f320*/  BPT.TRAP 0x1 ;  /* 0x000000040000795c */ /* 0x000fe20000300000 */
.L_x_215:
[----:B-1----:R-:W-:Y:S01]  /*f330*/  VIADD R3, R0, 0x36840 ;  /* 0x0003684000037836 */ /* 0x002fe20000000000 */
[----:B------:R-:W-:Y:S01]  /*f340*/  SHF.L.U32 R5, R17, 0x1f, RZ ;  /* 0x0000001f11057819 */ /* 0x000fe200000006ff */
[C---:B------:R-:W-:Y:S02]  /*f350*/  VIADD R2, R16.reuse, 0x1 ;  /* 0x0000000110027836 */ /* 0x040fe40000000000 */
[----:B------:R-:W-:-:S03]  /*f360*/  IMAD R6, R16, 0x8, R3 ;  /* 0x0000000810067824 */ /* 0x000fc600078e0203 */
[----:B------:R-:W-:Y:S01]  /*f370*/  ISETP.NE.AND P1, PT, R2, 0x2, PT ;  /* 0x000000020200780c */ /* 0x000fe20003f25270 */
[----:B------:R-:W1:Y:S03]  /*f380*/  SYNCS.PHASECHK.TRANS64.TRYWAIT P0, [R6+URZ], R5 ;  /* 0x00000005060075a7 */ /* 0x000e66000800017f */
[----:B------:R-:W-:-:S04]  /*f390*/  SEL R4, RZ, 0x1, P1 ;  /* 0x00000001ff047807 */ /* 0x000fc80000800000 */
[----:B------:R-:W-:Y:S02]  /*f3a0*/  LOP3.LUT R17, R17, R4, RZ, 0x3c, !PT ;  /* 0x0000000411117212 */ /* 0x000fe400078e3cff */
[----:B------:R-:W-:Y:S02]  /*f3b0*/  SEL R4, R2, RZ, P1 ;  /* 0x000000ff02047207 */ /* 0x000fe40000800000 */
[----:B------:R-:W-:Y:S02]  /*f3c0*/  SHF.L.U32 R2, R17, 0x1f, RZ ;  /* 0x0000001f11027819 */ /* 0x000fe400000006ff */
[----:B------:R-:W-:Y:S01]  /*f3d0*/  LEA R3, R4, R3, 0x3 ;  /* 0x0000000304037211 */ /* 0x000fe200078e18ff */
[----:B-1----:R-:W-:Y:S06]  /*f3e0*/  @!P0 BRA `(.L_x_216) ;  /* 0x0000000800308947 */ /* 0x002fec0003800000 */
.L_x_244:
[----:B------:R-:W2:Y:S02]  /*f3f0*/  SYNCS.PHASECHK.TRANS64.TRYWAIT P0, [R3+URZ], R2 ;  /* 0x00000002030075a7 */ /* 0x000ea4000800017f */
[----:B--2---:R-:W-:Y:S05]  /*f400*/  @!P0 BRA `(.L_x_217) ;  /* 0x00000008003c8947 */ /* 0x004fea0003800000 */
.L_x_245:
[----:B------:R-:W-:Y:S05]  /*f410*/  @!P2 BRA `(.L_x_218) ;  /* 0x000000000004a947 */ /* 0x000fea0003800000 */
[----:B------:R-:W-:Y:S01]  /*f420*/  BPT.TRAP 0x1 ;  /* 0x000000040000795c */ /* 0x000fe20000300000 */
.L_x_218:
[----:B--2---:R-:W-:-:S04]  /*f430*/  VIADD R3, R0, 0x36860 ;  /* 0x0003686000037836 */ /* 0x004fc80000000000 */
[----:B------:R-:W-:-:S04]  /*f440*/  IMAD R16, R16, 0x8, R3 ;  /* 0x0000000810107824 */ /* 0x000fc800078e0203 */
[----:B------:R-:W2:Y:S02]  /*f450*/  SYNCS.PHASECHK.TRANS64.TRYWAIT P0, [R16+URZ], R5 ;  /* 0x00000005100075a7 */ /* 0x000ea4000800017f */
[----:B--2---:R-:W-:Y:S05]  /*f460*/  @!P0 BRA `(.L_x_219) ;  /* 0x0000000800388947 */ /* 0x004fea0003800000 */
.L_x_246:
[----:B------:R-:W-:-:S07]  /*f470*/  IMAD R3, R4, 0x8, R3 ;  /* 0x0000000804037824 */ /* 0x000fce00078e0203 */
.L_x_220:
[----:B---3--:R3:W4:Y:S02]  /*f480*/  SYNCS.PHASECHK.TRANS64.TRYWAIT P0, [R3+URZ], R2 ;  /* 0x00000002030075a7 */ /* 0x008724000800017f */
[----:B----4-:R-:W-:Y:S05]  /*f490*/  @!P0 NANOSLEEP.SYNCS 0x989680 ;  /* 0x009896800000895d */ /* 0x010fea0003900000 */
[----:B------:R-:W4:Y:S02]  /*f4a0*/  @!P0 SYNCS.PHASECHK.TRANS64 P0, [R3+URZ], R2 ;  /* 0x00000002030085a7 */ /* 0x000f24000800007f */
[----:B----4-:R-:W-:Y:S05]  /*f4b0*/  @!P0 BRA `(.L_x_220) ;  /* 0xfffffffc00f08947 */ /* 0x010fea000383ffff */
.L_x_213:
[----:B------:R-:W-:Y:S05]  /*f4c0*/  BSYNC B0 ;  /* 0x0000000000007941 */ /* 0x000fea0003800000 */
.L_x_212:
[----:B------:R-:W-:Y:S05]  /*f4d0*/  EXIT ;  /* 0x000000000000794d */ /* 0x000fea0003800000 */
.L_x_130:
[----:B------:R-:W-:-:S13]  /*f4e0*/  R2UR UR4, R2 ;  /* 0x00000000020472ca */ /* 0x000fda00000e0000 */
[----:B-1----:R-:W-:-:S04]  /*f4f0*/  MOV R3, UR4 ;  /* 0x0000000400037c02 */ /* 0x002fc80008000f00 */
[----:B------:R1:W2:Y:S03]  /*f500*/  SYNCS.PHASECHK.TRANS64.TRYWAIT P1, [R3+URZ+0x36800], R0 ;  /* 0x03680000030075a7 */ /* 0x0002a6000802017f */
[----:B--2---:R-:W-:Y:S05]  /*f510*/  @!P1 NANOSLEEP.SYNCS 0x989680 ;  /* 0x009896800000995d */ /* 0x004fea0003900000 */
[----:B------:R-:W2:Y:S02]  /*f520*/  @!P1 SYNCS.PHASECHK.TRANS64 P1, [R3+URZ+0x36800], R0 ;  /* 0x03680000030095a7 */ /* 0x000ea4000802007f */
[----:B--2---:R-:W-:Y:S05]  /*f530*/  @!P1 BRA `(.L_x_130) ;  /* 0xfffffffc00e89947 */ /* 0x004fea000383ffff */
[----:B------:R-:W-:Y:S05]  /*f540*/  BRA `(.L_x_221) ;  /* 0xffffff2000607947 */ /* 0x000fea000383ffff */
.L_x_134:
[----:B--2---:R2:W3:Y:S02]  /*f550*/  SYNCS.PHASECHK.TRANS64.TRYWAIT P1, [R0+URZ+0x36830], R3 ;  /* 0x03683003000075a7 */ /* 0x0044e4000802017f */
[----:B---3--:R-:W-:Y:S05]  /*f560*/  @!P1 NANOSLEEP.SYNCS 0x989680 ;  /* 0x009896800000995d */ /* 0x008fea0003900000 */
[----:B------:R-:W3:Y:S02]  /*f570*/  @!P1 SYNCS.PHASECHK.TRANS64 P1, [R0+URZ+0x36830], R3 ;  /* 0x03683003000095a7 */ /* 0x000ee4000802007f */
[----:B---3--:R-:W-:Y:S05]  /*f580*/  @!P1 BRA `(.L_x_134) ;  /* 0xfffffffc00f09947 */ /* 0x008fea000383ffff */
[----:B------:R-:W-:Y:S05]  /*f590*/  BRA `(.L_x_133) ;  /* 0xffffff2000847947 */ /* 0x000fea000383ffff */
.L_x_140:
[----:B--2---:R-:W-:-:S04]  /*f5a0*/  IMAD.U32 R8, RZ, RZ, UR60 ;  /* 0x0000003cff087e24 */ /* 0x004fc8000f8e00ff */
[----:B------:R2:W3:Y:S03]  /*f5b0*/  SYNCS.PHASECHK.TRANS64.TRYWAIT P1, [R8+URZ+0x36830], R7 ;  /* 0x03683007080075a7 */ /* 0x0004e6000802017f */
[----:B---3--:R-:W-:Y:S05]  /*f5c0*/  @!P1 NANOSLEEP.SYNCS 0x989680 ;  /* 0x009896800000995d */ /* 0x008fea0003900000 */
[----:B------:R-:W3:Y:S02]  /*f5d0*/  @!P1 SYNCS.PHASECHK.TRANS64 P1, [R8+URZ+0x36830], R7 ;  /* 0x03683007080095a7 */ /* 0x000ee4000802007f */
[----:B---3--:R-:W-:Y:S05]  /*f5e0*/  @!P1 BRA `(.L_x_140) ;  /* 0xfffffffc00ec9947 */ /* 0x008fea000383ffff */
[----:B------:R-:W-:Y:S05]  /*f5f0*/  BRA `(.L_x_139) ;  /* 0xffffff6400e87947 */ /* 0x000fea000383ffff */
.L_x_144:
[----:B-12---:R-:W-:-:S04]  /*f600*/  IMAD.U32 R7, RZ, RZ, UR5 ;  /* 0x00000005ff077e24 */ /* 0x006fc8000f8e00ff */
[----:B------:R1:W2:Y:S03]  /*f610*/  SYNCS.PHASECHK.TRANS64.TRYWAIT P1, [R7+URZ+0x36850], R0 ;  /* 0x03685000070075a7 */ /* 0x0002a6000802017f */
[----:B--2---:R-:W-:Y:S05]  /*f620*/  @!P1 NANOSLEEP.SYNCS 0x989680 ;  /* 0x009896800000995d */ /* 0x004fea0003900000 */
[----:B------:R-:W2:Y:S02]  /*f630*/  @!P1 SYNCS.PHASECHK.TRANS64 P1, [R7+URZ+0x36850], R0 ;  /* 0x03685000070095a7 */ /* 0x000ea4000802007f */
[----:B--2---:R-:W-:Y:S05]  /*f640*/  @!P1 BRA `(.L_x_144) ;  /* 0xfffffffc00ec9947 */ /* 0x004fea000383ffff */
[----:B------:R-:W-:Y:S05]  /*f650*/  BRA `(.L_x_143) ;  /* 0xffffff8c00487947 */ /* 0x000fea000383ffff */
.L_x_151:
[----:B--2---:R-:W-:-:S04]  /*f660*/  IMAD.U32 R5, RZ, RZ, UR5 ;  /* 0x00000005ff057e24 */ /* 0x004fc8000f8e00ff */
[----:B------:R2:W3:Y:S03]  /*f670*/  SYNCS.PHASECHK.TRANS64.TRYWAIT P1, [R5+URZ+0x36850], R0 ;  /* 0x03685000050075a7 */ /* 0x0004e6000802017f */
[----:B---3--:R-:W-:Y:S05]  /*f680*/  @!P1 NANOSLEEP.SYNCS 0x989680 ;  /* 0x009896800000995d */ /* 0x008fea0003900000 */
[----:B------:R-:W3:Y:S02]  /*f690*/  @!P1 SYNCS.PHASECHK.TRANS64 P1, [R5+URZ+0x36850], R0 ;  /* 0x03685000050095a7 */ /* 0x000ee4000802007f */
[----:B---3--:R-:W-:Y:S05]  /*f6a0*/  @!P1 BRA `(.L_x_151) ;  /* 0xfffffffc00ec9947 */ /* 0x008fea000383ffff */
[----:B------:R-:W-:Y:S05]  /*f6b0*/  BRA `(.L_x_150) ;  /* 0xffffffac00e07947 */ /* 0x000fea000383ffff */
.L_x_163:
[----:B------:R-:W1:Y:S01]  /*f6c0*/  S2R R4, SR_TID.X ;  /* 0x0000000000047919 */ /* 0x000e620000002100 */
[----:B------:R-:W-:Y:S01]  /*f6d0*/  BSSY B0, `(.L_x_222) ;  /* 0x000000a000007945 */ /* 0x000fe20003800000 */
[----:B------:R-:W-:Y:S02]  /*f6e0*/  IMAD.MOV.U32 R12, RZ, RZ, RZ ;  /* 0x000000ffff0c7224 */ /* 0x000fe400078e00ff */
[----:B------:R-:W-:Y:S02]  /*f6f0*/  IMAD.MOV.U32 R11, RZ, RZ, 0x1f ;  /* 0x0000001fff0b7424 */ /* 0x000fe400078e00ff */
[----:B------:R-:W-:Y:S01]  /*f700*/  IMAD.MOV.U32 R15, RZ, RZ, -0x1 ;  /* 0xffffffffff0f7424 */ /* 0x000fe200078e00ff */
[----:B-1----:R-:W-:-:S04]  /*f710*/  SHF.R.U32.HI R4, RZ, 0x5, R4 ;  /* 0x00000005ff047819 */ /* 0x002fc80000011604 */
[----:B------:R-:W-:-:S04]  /*f720*/  LOP3.LUT R4, R4, 0x3, RZ, 0xc0, !PT ;  /* 0x0000000304047812 */ /* 0x000fc800078ec0ff */
[----:B------:R-:W-:-:S07]  /*f730*/  MOV R13, R4 ;  /* 0x00000004000d7202 */ /* 0x000fce0000000f00 */
[----:B------:R-:W-:Y:S05]  /*f740*/  WARPSYNC.COLLECTIVE R15, `(.L_x_223) ;  /* 0x000000000f087348 */ /* 0x000fea0003c00000 */
[----:B------:R1:W2:Y:S02]  /*f750*/  SHFL.IDX P6, R14, R13, R12, R11 ;  /* 0x0000000c0d0e7389 */ /* 0x0002a400000c000b */
[----:B-12---:R-:W-:Y:S01]  /*f760*/  ENDCOLLECTIVE ;  /* 0x000000000000791b */ /* 0x006fe20003800000 */
.L_x_223:
[----:B------:R-:W-:Y:S05]  /*f770*/  BSYNC B0 ;  /* 0x0000000000007941 */ /* 0x000fea0003800000 */
.L_x_222:
[----:B------:R-:W-:Y:S05]  /*f780*/  BRA `(.L_x_224) ;  /* 0xffffffd4000c7947 */ /* 0x000fea000383ffff */
.L_x_164:
[----:B------:R-:W-:Y:S01]  /*f790*/  BSSY B0, `(.L_x_225) ;  /* 0x0000006000007945 */ /* 0x000fe20003800000 */
[----:B------:R-:W-:-:S07]  /*f7a0*/  MOV R15, 0xffffffff ;  /* 0xffffffff000f7802 */ /* 0x000fce0000000f00 */
[----:B------:R-:W-:Y:S05]  /*f7b0*/  WARPSYNC.COLLECTIVE R15, `(.L_x_226) ;  /* 0x000000000f0c7348 */ /* 0x000fea0003c00000 */
[----:B------:R-:W-:Y:S02]  /*f7c0*/  ELECT P6, UR62, PT ;  /* 0x00000000003e782f */ /* 0x000fe400038c0000 */
[----:B------:R-:W-:Y:S01]  /*f7d0*/  MOV R14, UR62 ;  /* 0x0000003e000e7c02 */ /* 0x000fe20008000f00 */
[----:B------:R-:W-:Y:S10]  /*f7e0*/  ENDCOLLECTIVE ;  /* 0x000000000000791b */ /* 0x000ff40003800000 */
.L_x_226:
[----:B------:R-:W-:Y:S05]  /*f7f0*/  BSYNC B0 ;  /* 0x0000000000007941 */ /* 0x000fea0003800000 */
.L_x_225:
[----:B------:R-:W-:Y:S05]  /*f800*/  BRA `(.L_x_227) ;  /* 0xffffffd400087947 */ /* 0x000fea000383ffff */
.L_x_167:
[----:B--2---:R2:W3:Y:S02]  /*f810*/  SYNCS.PHASECHK.TRANS64.TRYWAIT P1, [R5+URZ+0x36840], R9 ;  /* 0x03684009050075a7 */ /* 0x0044e4000802017f */
[----:B---3--:R-:W-:Y:S05]  /*f820*/  @!P1 NANOSLEEP.SYNCS 0x989680 ;  /* 0x009896800000995d */ /* 0x008fea0003900000 */
[----:B------:R-:W3:Y:S02]  /*f830*/  @!P1 SYNCS.PHASECHK.TRANS64 P1, [R5+URZ+0x36840], R9 ;  /* 0x03684009050095a7 */ /* 0x000ee4000802007f */
[----:B---3--:R-:W-:Y:S05]  /*f840*/  @!P1 BRA `(.L_x_167) ;  /* 0xfffffffc00f09947 */ /* 0x008fea000383ffff */
[----:B------:R-:W-:Y:S05]  /*f850*/  BRA `(.L_x_228) ;  /* 0xffffffd400687947 */ /* 0x000fea000383ffff */
.L_x_171:
        /* <DEDUP_REMOVED lines=8> */
.L_x_177:
[----:B-1----:R1:W2:Y:S02]  /*f8e0*/  SYNCS.PHASECHK.TRANS64.TRYWAIT P1, [R2+URZ+0x36840], R3 ;  /* 0x03684003020075a7 */ /* 0x0022a4000802017f */
[----:B--2---:R-:W-:Y:S05]  /*f8f0*/  @!P1 NANOSLEEP.SYNCS 0x989680 ;  /* 0x009896800000995d */ /* 0x004fea0003900000 */
[----:B------:R-:W2:Y:S02]  /*f900*/  @!P1 SYNCS.PHASECHK.TRANS64 P1, [R2+URZ+0x36840], R3 ;  /* 0x03684003020095a7 */ /* 0x000ea4000802007f */
[----:B--2---:R-:W-:Y:S05]  /*f910*/  @!P1 BRA `(.L_x_177) ;  /* 0xfffffffc00f09947 */ /* 0x004fea000383ffff */
[----:B------:R-:W-:Y:S05]  /*f920*/  BRA `(.L_x_230) ;  /* 0xffffffdc00607947 */ /* 0x000fea000383ffff */
.L_x_180:
[----:B-1----:R1:W2:Y:S02]  /*f930*/  SYNCS.PHASECHK.TRANS64.TRYWAIT P1, [R2+URZ+0x36860], R3 ;  /* 0x03686003020075a7 */ /* 0x0022a4000802017f */
[----:B--2---:R-:W-:Y:S05]  /*f940*/  @!P1 NANOSLEEP.SYNCS 0x989680 ;  /* 0x009896800000995d */ /* 0x004fea0003900000 */
[----:B------:R-:W2:Y:S02]  /*f950*/  @!P1 SYNCS.PHASECHK.TRANS64 P1, [R2+URZ+0x36860], R3 ;  /* 0x03686003020095a7 */ /* 0x000ea4000802007f */
[----:B--2---:R-:W-:Y:S05]  /*f960*/  @!P1 BRA `(.L_x_180) ;  /* 0xfffffffc00f09947 */ /* 0x004fea000383ffff */
[----:B------:R-:W-:Y:S05]  /*f970*/  BRA `(.L_x_231) ;  /* 0xffffffe0000c7947 */ /* 0x000fea000383ffff */
.L_x_187:
[----:B--2---:R2:W3:Y:S02]  /*f980*/  SYNCS.PHASECHK.TRANS64.TRYWAIT P1, [R2+URZ+0x36840], R3 ;  /* 0x03684003020075a7 */ /* 0x0044e4000802017f */
[----:B---3--:R-:W-:Y:S05]  /*f990*/  @!P1 NANOSLEEP.SYNCS 0x989680 ;  /* 0x009896800000995d */ /* 0x008fea0003900000 */
[----:B------:R-:W3:Y:S02]  /*f9a0*/  @!P1 SYNCS.PHASECHK.TRANS64 P1, [R2+URZ+0x36840], R3 ;  /* 0x03684003020095a7 */ /* 0x000ee4000802007f */
[----:B---3--:R-:W-:Y:S05]  /*f9b0*/  @!P1 BRA `(.L_x_187) ;  /* 0xfffffffc00f09947 */ /* 0x008fea000383ffff */
[----:B------:R-:W-:Y:S05]  /*f9c0*/  BRA `(.L_x_232) ;  /* 0xffffffe400587947 */ /* 0x000fea000383ffff */
.L_x_190:
[----:B-1----:R1:W2:Y:S02]  /*f9d0*/  SYNCS.PHASECHK.TRANS64.TRYWAIT P1, [R2+URZ+0x36860], R17 ;  /* 0x03686011020075a7 */ /* 0x0022a4000802017f */
[----:B--2---:R-:W-:Y:S05]  /*f9e0*/  @!P1 NANOSLEEP.SYNCS 0x989680 ;  /* 0x009896800000995d */ /* 0x004fea0003900000 */
[----:B------:R-:W2:Y:S02]  /*f9f0*/  @!P1 SYNCS.PHASECHK.TRANS64 P1, [R2+URZ+0x36860], R17 ;  /* 0x03686011020095a7 */ /* 0x000ea4000802007f */
[----:B--2---:R-:W-:Y:S05]  /*fa00*/  @!P1 BRA `(.L_x_190) ;  /* 0xfffffffc00f09947 */ /* 0x004fea000383ffff */
[----:B------:R-:W-:Y:S05]  /*fa10*/  BRA `(.L_x_233) ;  /* 0xffffffe800047947 */ /* 0x000fea000383ffff */
.L_x_196:
[----:B--2---:R2:W3:Y:S02]  /*fa20*/  SYNCS.PHASECHK.TRANS64.TRYWAIT P1, [R2+URZ+0x36840], R3 ;  /* 0x03684003020075a7 */ /* 0x0044e4000802017f */
[----:B---3--:R-:W-:Y:S05]  /*fa30*/  @!P1 NANOSLEEP.SYNCS 0x989680 ;  /* 0x009896800000995d */ /* 0x008fea0003900000 */
[----:B------:R-:W3:Y:S02]  /*fa40*/  @!P1 SYNCS.PHASECHK.TRANS64 P1, [R2+URZ+0x36840], R3 ;  /* 0x03684003020095a7 */ /* 0x000ee4000802007f */
[----:B---3--:R-:W-:Y:S05]  /*fa50*/  @!P1 BRA `(.L_x_196) ;  /* 0xfffffffc00f09947 */ /* 0x008fea000383ffff */
[----:B------:R-:W-:Y:S05]  /*fa60*/  BRA `(.L_x_234) ;  /* 0xffffffec00307947 */ /* 0x000fea000383ffff */
.L_x_199:
[----:B-1----:R1:W2:Y:S02]  /*fa70*/  SYNCS.PHASECHK.TRANS64.TRYWAIT P1, [R2+URZ+0x36860], R10 ;  /* 0x0368600a020075a7 */ /* 0x0022a4000802017f */
[----:B--2---:R-:W-:Y:S05]  /*fa80*/  @!P1 NANOSLEEP.SYNCS 0x989680 ;  /* 0x009896800000995d */ /* 0x004fea0003900000 */
[----:B------:R-:W2:Y:S02]  /*fa90*/  @!P1 SYNCS.PHASECHK.TRANS64 P1, [R2+URZ+0x36860], R10 ;  /* 0x0368600a020095a7 */ /* 0x000ea4000802007f */
[----:B--2---:R-:W-:Y:S05]  /*faa0*/  @!P1 BRA `(.L_x_199) ;  /* 0xfffffffc00f09947 */ /* 0x004fea000383ffff */
[----:B------:R-:W-:Y:S05]  /*fab0*/  BRA `(.L_x_235) ;  /* 0xffffffec00dc7947 */ /* 0x000fea000383ffff */
.L_x_205:
[----:B-1----:R1:W2:Y:S02]  /*fac0*/  SYNCS.PHASECHK.TRANS64.TRYWAIT P0, [R2+URZ+0x36860], R3 ;  /* 0x03686003020075a7 */ /* 0x0022a4000800017f */
[----:B--2---:R-:W-:Y:S05]  /*fad0*/  @!P0 NANOSLEEP.SYNCS 0x989680 ;  /* 0x009896800000895d */ /* 0x004fea0003900000 */
[----:B------:R-:W2:Y:S02]  /*fae0*/  @!P0 SYNCS.PHASECHK.TRANS64 P0, [R2+URZ+0x36860], R3 ;  /* 0x03686003020085a7 */ /* 0x000ea4000800007f */
[----:B--2---:R-:W-:Y:S05]  /*faf0*/  @!P0 BRA `(.L_x_205) ;  /* 0xfffffffc00f08947 */ /* 0x004fea000383ffff */
[----:B------:R-:W-:Y:S05]  /*fb00*/  BRA `(.L_x_236) ;  /* 0xfffffff000ac7947 */ /* 0x000fea000383ffff */
.L_x_210:
[----:B-1----:R1:W2:Y:S02]  /*fb10*/  SYNCS.PHASECHK.TRANS64.TRYWAIT P0, [R0+URZ+0x36820], R3 ;  /* 0x03682003000075a7 */ /* 0x0022a4000800017f */
[----:B--2---:R-:W-:Y:S05]  /*fb20*/  @!P0 NANOSLEEP.SYNCS 0x989680 ;  /* 0x009896800000895d */ /* 0x004fea0003900000 */
[----:B------:R-:W2:Y:S02]  /*fb30*/  @!P0 SYNCS.PHASECHK.TRANS64 P0, [R0+URZ+0x36820], R3 ;  /* 0x03682003000085a7 */ /* 0x000ea4000800007f */
[----:B--2---:R-:W-:Y:S05]  /*fb40*/  @!P0 BRA `(.L_x_210) ;  /* 0xfffffffc00f08947 */ /* 0x004fea000383ffff */
[----:B------:R-:W-:Y:S05]  /*fb50*/  BRA `(.L_x_237) ;  /* 0xfffffff400a87947 */ /* 0x000fea000383ffff */
.L_x_211:
[----:B------:R-:W2:Y:S01]  /*fb60*/  S2R R2, SR_TID.X ;  /* 0x0000000000027919 */ /* 0x000ea20000002100 */
[----:B------:R-:W-:Y:S01]  /*fb70*/  BSSY B0, `(.L_x_238) ;  /* 0x000000a000007945 */ /* 0x000fe20003800000 */
[----:B------:R-:W-:Y:S01]  /*fb80*/  IMAD.MOV.U32 R12, RZ, RZ, RZ ;  /* 0x000000ffff0c7224 */ /* 0x000fe200078e00ff */
[----:B------:R-:W-:Y:S01]  /*fb90*/  MOV R15, 0xffffffff ;  /* 0xffffffff000f7802 */ /* 0x000fe20000000f00 */
[----:B------:R-:W-:Y:S01]  /*fba0*/  IMAD.MOV.U32 R11, RZ, RZ, 0x1f ;  /* 0x0000001fff0b7424 */ /* 0x000fe200078e00ff */
[----:B--2---:R-:W-:-:S04]  /*fbb0*/  SHF.R.U32.HI R2, RZ, 0x5, R2 ;  /* 0x00000005ff027819 */ /* 0x004fc80000011602 */
[----:B------:R-:W-:-:S05]  /*fbc0*/  LOP3.LUT R2, R2, 0x3, RZ, 0xc0, !PT ;  /* 0x0000000302027812 */ /* 0x000fca00078ec0ff */
[----:B------:R-:W-:-:S07]  /*fbd0*/  IMAD.MOV.U32 R13, RZ, RZ, R2 ;  /* 0x000000ffff0d7224 */ /* 0x000fce00078e0002 */
[----:B-1----:R-:W-:Y:S05]  /*fbe0*/  WARPSYNC.COLLECTIVE R15, `(.L_x_239) ;  /* 0x000000000f087348 */ /* 0x002fea0003c00000 */
[----:B------:R2:W3:Y:S02]  /*fbf0*/  SHFL.IDX P6, R14, R13, R12, R11 ;  /* 0x0000000c0d0e7389 */ /* 0x0004e400000c000b */
[----:B-123--:R-:W-:Y:S01]  /*fc00*/  ENDCOLLECTIVE ;  /* 0x000000000000791b */ /* 0x00efe20003800000 */
.L_x_239:
[----:B------:R-:W-:Y:S05]  /*fc10*/  BSYNC B0 ;  /* 0x0000000000007941 */ /* 0x000fea0003800000 */
.L_x_238:
[----:B------:R-:W-:Y:S05]  /*fc20*/  BRA `(.L_x_240) ;  /* 0xfffffff400907947 */ /* 0x000fea000383ffff */
.L_x_214:
[----:B------:R-:W-:Y:S01]  /*fc30*/  BSSY B1, `(.L_x_241) ;  /* 0x0000006000017945 */ /* 0x000fe20003800000 */
[----:B------:R-:W-:-:S07]  /*fc40*/  IMAD.MOV.U32 R15, RZ, RZ, -0x1 ;  /* 0xffffffffff0f7424 */ /* 0x000fce00078e00ff */
[----:B-12---:R-:W-:Y:S05]  /*fc50*/  WARPSYNC.COLLECTIVE R15, `(.L_x_242) ;  /* 0x000000000f0c7348 */ /* 0x006fea0003c00000 */
[----:B------:R-:W-:Y:S02]  /*fc60*/  ELECT P6, UR62, PT ;  /* 0x00000000003e782f */ /* 0x000fe400038c0000 */
[----:B------:R-:W-:Y:S01]  /*fc70*/  MOV R14, UR62 ;  /* 0x0000003e000e7c02 */ /* 0x000fe20008000f00 */
[----:B-12---:R-:W-:Y:S10]  /*fc80*/  ENDCOLLECTIVE ;  /* 0x000000000000791b */ /* 0x006ff40003800000 */
.L_x_242:
[----:B------:R-:W-:Y:S05]  /*fc90*/  BSYNC B1 ;  /* 0x0000000000017941 */ /* 0x000fea0003800000 */
.L_x_241:
[----:B------:R-:W-:Y:S05]  /*fca0*/  BRA `(.L_x_243) ;  /* 0xfffffff400887947 */ /* 0x000fea000383ffff */
.L_x_216:
[----:B-1----:R1:W2:Y:S02]  /*fcb0*/  SYNCS.PHASECHK.TRANS64.TRYWAIT P0, [R6+URZ], R5 ;  /* 0x00000005060075a7 */ /* 0x0022a4000800017f */
[----:B--2---:R-:W-:Y:S05]  /*fcc0*/  @!P0 NANOSLEEP.SYNCS 0x989680 ;  /* 0x009896800000895d */ /* 0x004fea0003900000 */
[----:B------:R-:W2:Y:S02]  /*fcd0*/  @!P0 SYNCS.PHASECHK.TRANS64 P0, [R6+URZ], R5 ;  /* 0x00000005060085a7 */ /* 0x000ea4000800007f */
[----:B--2---:R-:W-:Y:S05]  /*fce0*/  @!P0 BRA `(.L_x_216) ;  /* 0xfffffffc00f08947 */ /* 0x004fea000383ffff */
[----:B------:R-:W-:Y:S05]  /*fcf0*/  BRA `(.L_x_244) ;  /* 0xfffffff400bc7947 */ /* 0x000fea000383ffff */
.L_x_217:
[----:B--2---:R2:W3:Y:S02]  /*fd00*/  SYNCS.PHASECHK.TRANS64.TRYWAIT P0, [R3+URZ], R2 ;  /* 0x00000002030075a7 */ /* 0x0044e4000800017f */
[----:B---3--:R-:W-:Y:S05]  /*fd10*/  @!P0 NANOSLEEP.SYNCS 0x989680 ;  /* 0x009896800000895d */ /* 0x008fea0003900000 */
[----:B------:R-:W3:Y:S02]  /*fd20*/  @!P0 SYNCS.PHASECHK.TRANS64 P0, [R3+URZ], R2 ;  /* 0x00000002030085a7 */ /* 0x000ee4000800007f */
[----:B---3--:R-:W-:Y:S05]  /*fd30*/  @!P0 BRA `(.L_x_217) ;  /* 0xfffffffc00f08947 */ /* 0x008fea000383ffff */
[----:B------:R-:W-:Y:S05]  /*fd40*/  BRA `(.L_x_245) ;  /* 0xfffffff400b07947 */ /* 0x000fea000383ffff */
.L_x_219:
[----:B--2---:R2:W3:Y:S02]  /*fd50*/  SYNCS.PHASECHK.TRANS64.TRYWAIT P0, [R16+URZ], R5 ;  /* 0x00000005100075a7 */ /* 0x0044e4000800017f */
[----:B---3--:R-:W-:Y:S05]  /*fd60*/  @!P0 NANOSLEEP.SYNCS 0x989680 ;  /* 0x009896800000895d */ /* 0x008fea0003900000 */
[----:B------:R-:W3:Y:S02]  /*fd70*/  @!P0 SYNCS.PHASECHK.TRANS64 P0, [R16+URZ], R5 ;  /* 0x00000005100085a7 */ /* 0x000ee4000800007f */
[----:B---3--:R-:W-:Y:S05]  /*fd80*/  @!P0 BRA `(.L_x_219) ;  /* 0xfffffffc00f08947 */ /* 0x008fea000383ffff */
[----:B------:R-:W-:Y:S05]  /*fd90*/  BRA `(.L_x_246) ;  /* 0xfffffff400b47947 */ /* 0x000fea000383ffff */
.L_x_247:
        /* <DEDUP_REMOVED lines=14> */
.L_x_2656:


//--------------------- .text._ZN7cutlass13device_kernelIN5flash11enable_sm90INS1_16FlashAttnFwdSm90INS1_25CollectiveMainloopFwdSm90ILi2EN4cute5tupleIJNS5_1CILi1EEES8_S8_EEENS6_IJNS7_ILi128EEENS7_ILi112EEENS7_ILi192EEEEEELi192ENS_6half_tEfNS_4arch4Sm90ELb0ELb0ELb1ELb1ELb0ELb0ELb0ELb1ELb1ELb0ELb0ELb0EEENS1_21CollectiveEpilogueFwdINS6_IJSA_SC_SB_EEES9_SE_SG_Li256ELb1ELb0ELb0ELb0EEENS1_36VarlenDynamicPersistentTileSchedulerILi128ELi112ELi256ELi32ELb0ELb0ELb1ELb0ELb1ELb1EEEEEEEEEvNT_6ParamsE --------------------------
	.section	.text._ZN7cutlass13device_kernelIN5flash11enable_sm90INS1_16FlashAttnFwdSm90INS1_25CollectiveMainloopFwdSm90ILi2EN4cute5tupleIJNS5_1CILi1EEES8_S8_EEENS6_IJNS7_ILi128EEENS7_ILi112EEENS7_ILi192EEEEEELi192ENS_6half_tEfNS_4arch4Sm90ELb0ELb0ELb1ELb1ELb0ELb0ELb0ELb1ELb1ELb0ELb0ELb0EEENS1_21CollectiveEpilogueFwdINS6_IJSA_SC_SB_EEES9_SE_SG_Li256ELb1ELb0ELb0ELb0EEENS1_36VarlenDynamicPersistentTileSchedulerILi128ELi112ELi256ELi32ELb0ELb0ELb1ELb0ELb1ELb1EEEEEEEEEvNT_6ParamsE,"ax",@progbits
	.align	128
.text._ZN7cutlass13device_kernelIN5flash11enable_sm90INS1_16FlashAttnFwdSm90INS1_25CollectiveMainloopFwdSm90ILi2EN4cute5tupleIJNS5_1CILi1EEES8_S8_EEENS6_IJNS7_ILi128EEENS7_ILi112EEENS7_ILi192EEEEEELi192ENS_6half_tEfNS_4arch4Sm90ELb0ELb0ELb1ELb1ELb0ELb0ELb0ELb1ELb1ELb0ELb0ELb0EEENS1_21CollectiveEpilogueFwdINS6_IJSA_SC_SB_EEES9_SE_SG_Li256ELb1ELb0ELb0ELb0EEENS1_36VarlenDynamicPersistentTileSchedulerILi128ELi112ELi256ELi32ELb0ELb0ELb1ELb0ELb1ELb1EEEEEEEEEvNT_6ParamsE:
        .type           _ZN7cutlass13device_kernelIN5flash11enable_sm90INS1_16FlashAttnFwdSm90INS1_25CollectiveMainloopFwdSm90ILi2EN4cute5tupleIJNS5_1CILi1EEES8_S8_EEENS6_IJNS7_ILi128EEENS7_ILi112EEENS7_ILi192EEEEEELi192ENS_6half_tEfNS_4arch4Sm90ELb0ELb0ELb1ELb1ELb0ELb0ELb0ELb1ELb1ELb0ELb0ELb0EEENS1_21CollectiveEpilogueFwdINS6_IJSA_SC_SB_EEES9_SE_SG_Li256ELb1ELb0ELb0ELb0EEENS1_36VarlenDynamicPersistentTileSchedulerILi128ELi112ELi256ELi32ELb0ELb0ELb1ELb0ELb1ELb1EEEEEEEEEvNT_6ParamsE,@function
        .size           _ZN7cutlass13device_kernelIN5flash11enable_sm90INS1_16FlashAttnFwdSm90INS1_25CollectiveMainloopFwdSm90ILi2EN4cute5tupleIJNS5_1CILi1EEES8_S8_EEENS6_IJNS7_ILi128EEENS7_ILi112EEENS7_ILi192EEEEEELi192ENS_6half_tEfNS_4arch4Sm90ELb0ELb0ELb1ELb1ELb0ELb0ELb0ELb1ELb1ELb0ELb0ELb0EEENS1_21CollectiveEpilogueFwdINS6_IJSA_SC_SB_EEES9_SE_SG_Li256ELb1ELb0ELb0ELb0EEENS1_36VarlenDynamicPersistentTileSchedulerILi128ELi112ELi256ELi32ELb0ELb0ELb1ELb0ELb1ELb1EEEEEEEEEvNT_6ParamsE,(.L_x_2657 - _ZN7cutlass13device_kernelIN5flash11enable_sm90INS1_16FlashAttnFwdSm90INS1_25CollectiveMainloopFwdSm90ILi2EN4cute5tupleIJNS5_1CILi1EEES8_S8_EEENS6_IJNS7_ILi128EEENS7_ILi112EEENS7_ILi192EEEEEELi192ENS_6half_tEfNS_4arch4Sm90ELb0ELb0ELb1ELb1ELb0ELb0ELb0ELb1ELb1ELb0ELb0ELb0EEENS1_21CollectiveEpilogueFwdINS6_IJSA_SC_SB_EEES9_SE_SG_Li256ELb1ELb0ELb0ELb0EEENS1_36VarlenDynamicPersistentTileSchedulerILi128ELi112ELi256ELi32ELb0ELb0ELb1ELb0ELb1ELb1EEEEEEEEEvNT_6ParamsE)
        .other          _ZN7cutlass13device_kernelIN5flash11enable_sm90INS1_16FlashAttnFwdSm90INS1_25CollectiveMainloopFwdSm90ILi2EN4cute5tupleIJNS5_1CILi1EEES8_S8_EEENS6_IJNS7_ILi128EEENS7_ILi112EEENS7_ILi192EEEEEELi192ENS_6half_tEfNS_4arch4Sm90ELb0ELb0ELb1ELb1ELb0ELb0ELb0ELb1ELb1ELb0ELb0ELb0EEENS1_21CollectiveEpilogueFwdINS6_IJSA_SC_SB_EEES9_SE_SG_Li256ELb1ELb0ELb0ELb0EEENS1_36VarlenDynamicPersistentTileSchedulerILi128ELi112ELi256ELi32ELb0ELb0ELb1ELb0ELb1ELb1EEEEEEEEEvNT_6ParamsE,@"STO_CUDA_ENTRY STV_DEFAULT"
_ZN7cutlass13device_kernelIN5flash11enable_sm90INS1_16FlashAttnFwdSm90INS1_25CollectiveMainloopFwdSm90ILi2EN4cute5tupleIJNS5_1CILi1EEES8_S8_EEENS6_IJNS7_ILi128EEENS7_ILi112EEENS7_ILi192EEEEEELi192ENS_6half_tEfNS_4arch4Sm90ELb0ELb0ELb1ELb1ELb0ELb0ELb0ELb1ELb1ELb0ELb0ELb0EEENS1_21CollectiveEpilogueFwdINS6_IJSA_SC_SB_EEES9_SE_SG_Li256ELb1ELb0ELb0ELb0EEENS1_36VarlenDynamicPersistentTileSchedulerILi128ELi112ELi256ELi32ELb0ELb0ELb1ELb0ELb1ELb1EEEEEEEEEvNT_6ParamsE:
[----:B------:R-:W0:Y:S02]  /*0000*/  LDC R1, c[0x0][0x28] ;  /* 0x00000a00ff017b82 */ /* 0x000e240000000800 */
[----:B0-----:R-:W-:Y:S01]  /*0010*/  VIADD R1, R1, 0xffffffc8 ;  /* 0xffffffc801017836 */ /* 0x001fe20000000000 */
[----:B------:R-:W0:Y:S01]  /*0020*/  S2R R3, SR_TID.X ;  /* 0x0000000000037919 */ /* 0x000e220000002100 */
[----:B------:R-:W-:Y:S01]  /*0030*/  ELECT P0, URZ, PT ;  /* 0x00000000003f782f */ /* 0x000fe20003800000 */
[----:B------:R-:W-:Y:S01]  /*0040*/  BSSY B0, `(.L_x_248) ;  /* 0x0000010000007945 */ /* 0x000fe20003800000 */
[----:B0-----:R-:W-:-:S05]  /*0050*/  SHF.R.U32.HI R0, RZ, 0x5, R3 ;  /* 0x00000005ff007819 */ /* 0x001fca0000011603 */
[----:B------:R-:W0:Y:S02]  /*0060*/  SHFL.IDX PT, R2, R0, RZ, 0x1f ;  /* 0x00001fff00027589 */ /* 0x000e2400000e0000 */
[----:B0-----:R-:W-:-:S13]  /*0070*/  ISETP.EQ.AND P0, PT, R2, RZ, P0 ;  /* 0x000000ff0200720c */ /* 0x001fda0000702270 */
[----:B------:R-:W-:Y:S05]  /*0080*/  @!P0 BRA `(.L_x_249) ;  /* 0x00000000002c8947 */ /* 0x000fea0003800000 */
[----:B------:R-:W-:Y:S02]  /*0090*/  ULDC.64 UR4, c[0x0][0x198] ;  /* 0x0000660000047ab9 */ /* 0x000fe40000000a00 */
[----:B------:R-:W-:Y:S02]  /*00a0*/  UIADD3 UR6, UP0, UR4, 0x270, URZ ;  /* 0x0000027004067890 */ /* 0x000fe4000ff1e03f */
[----:B------:R-:W-:Y:S02]  /*00b0*/  UIADD3 UR8, UP1, UR4, 0x370, URZ ;  /* 0x0000037004087890 */ /* 0x000fe4000ff3e03f */
[----:B------:R-:W-:Y:S02]  /*00c0*/  UIADD3 UR4, UP2, UR4, 0x470, URZ ;  /* 0x0000047004047890 */ /* 0x000fe4000ff5e03f */
[----:B------:R-:W-:Y:S02]  /*00d0*/  UIADD3.X UR7, URZ, UR5, URZ, UP0, !UPT ;  /* 0x000000053f077290 */ /* 0x000fe400087fe43f */
[----:B------:R-:W-:-:S02]  /*00e0*/  UIADD3.X UR9, URZ, UR5, URZ, UP1, !UPT ;  /* 0x000000053f097290 */ /* 0x000fc40008ffe43f */
[----:B------:R-:W-:-:S05]  /*00f0*/  UIADD3.X UR5, URZ, UR5, URZ, UP2, !UPT ;  /* 0x000000053f057290 */ /* 0x000fca00097fe43f */
[----:B------:R0:W-:Y:S02]  /*0100*/  UTMACCTL.PF [UR6] ;  /* 0x00000000060079b9 */ /* 0x0001e40008040000 */
[----:B------:R0:W-:Y:S02]  /*0110*/  UTMACCTL.PF [UR8] ;  /* 0x00000000080079b9 */ /* 0x0001e40008040000 */
[----:B------:R0:W-:Y:S02]  /*0120*/  UTMACCTL.PF [UR4] ;  /* 0x00000000040079b9 */ /* 0x0001e40008040000 */
[----:B0-----:R-:W-:Y:S01]  /*0130*/  NOP ;  /* 0x0000000000007918 */ /* 0x001fe20000000000 */
.L_x_249:
[----:B------:R-:W-:Y:S05]  /*0140*/  BSYNC B0 ;  /* 0x0000000000007941 */ /* 0x000fea0003800000 */
.L_x_248:
[----:B------:R-:W-:Y:S01]  /*0150*/  VOTEU.ANY UP0, P0 ;  /* 0x00000000003f7886 */ /* 0x000fe20000000100 */
[----:B------:R-:W0:Y:S01]  /*0160*/  SHFL.IDX PT, R2, R0, RZ, 0x1f ;  /* 0x00001fff00027589 */ /* 0x000e2200000e0000 */
[----:B------:R-:W-:Y:S01]  /*0170*/  UMOV UR4, 0x1 ;  /* 0x0000000100047882 */ /* 0x000fe20000000000 */
[----:B------:R-:W-:Y:S01]  /*0180*/  UMOV UR7, 0x100 ;  /* 0x0000010000077882 */ /* 0x000fe20000000000 */
[----:B------:R-:W-:Y:S01]  /*0190*/  VOTEU.ANY UP1, P0 ;  /* 0x00000000003f7886 */ /* 0x000fe20000020100 */
[----:B------:R-:W1:Y:S01]  /*01a0*/  @UP0 S2UR UR8, SR_CgaCtaId ;  /* 0x00000000000809c3 */ /* 0x000e620000008800 */
[----:B------:R-:W-:Y:S01]  /*01b0*/  @UP0 UMOV UR6, 0x400 ;  /* 0x0000040000060882 */ /* 0x000fe20000000000 */
[----:B------:R-:W-:-:S04]  /*01c0*/  @UP0 UIADD3 UR4, -UR4, 0x100000, URZ ;  /* 0x0010000004040890 */ /* 0x000fc8000fffe13f */
[----:B------:R-:W-:Y:S02]  /*01d0*/  @UP0 USHF.L.U32 UR5, UR4, 0xb, URZ ;  /* 0x0000000b04050899 */ /* 0x000fe4000800063f */
[----:B------:R-:W-:Y:S01]  /*01e0*/  @UP0 USHF.L.U32 UR4, UR4, 0x1, URZ ;  /* 0x0000000104040899 */ /* 0x000fe2000800063f */
[----:B0-----:R-:W-:Y:S02]  /*01f0*/  ISETP.NE.AND P1, PT, R2, RZ, PT ;  /* 0x000000ff0200720c */ /* 0x001fe40003f25270 */
[----:B------:R-:W-:Y:S01]  /*0200*/  SHF.R.U32.HI R2, RZ, 0x7, R3 ;  /* 0x00000007ff027819 */ /* 0x000fe20000011603 */
[----:B-1----:R-:W-:Y:S02]  /*0210*/  @UP0 ULEA UR8, UR8, UR6, 0x18 ;  /* 0x0000000608080291 */ /* 0x002fe4000f8ec03f */
[----:B------:R-:W-:-:S04]  /*0220*/  @UP0 UIADD3 UR6, -UR7, 0x100000, URZ ;  /* 0x0010000007060890 */ /* 0x000fc8000fffe13f */
[----:B------:R-:W-:Y:S02]  /*0230*/  @UP0 USHF.L.U32 UR7, UR6, 0xb, URZ ;  /* 0x0000000b06070899 */ /* 0x000fe4000800063f */
[----:B------:R-:W-:Y:S01]  /*0240*/  @UP0 USHF.L.U32 UR6, UR6, 0x1, URZ ;  /* 0x0000000106060899 */ /* 0x000fe2000800063f */
[----:B------:R-:W-:Y:S01]  /*0250*/  VOTEU.ANY UP0, P0 ;  /* 0x00000000003f7886 */ /* 0x000fe20000000100 */
[----:B------:R-:W0:Y:S04]  /*0260*/  SHFL.IDX PT, R2, R2, RZ, 0x1f ;  /* 0x00001fff02027589 */ /* 0x000e2800000e0000 */
[----:B------:R-:W1:Y:S02]  /*0270*/  FENCE.VIEW.ASYNC.S ;  /* 0x00000000000073c6 */ /* 0x000e640000000000 */
[----:B-1----:R1:W2:Y:S04]  /*0280*/  @UP0 SYNCS.EXCH.64 URZ, [UR8+0x36800], UR4 ;  /* 0x03680004083f05b2 */ /* 0x0022a80008000100 */
[----:B------:R1:W3:Y:S01]  /*0290*/  @UP1 SYNCS.EXCH.64 URZ, [UR8+0x36820], UR6 ;  /* 0x03682006083f15b2 */ /* 0x0002e20008000100 */
[----:B------:R-:W-:Y:S05]  /*02a0*/  @P1 BRA `(.L_x_250) ;  /* 0x0000000000481947 */ /* 0x000fea0003800000 */
        /* <DEDUP_REMOVED lines=14> */
[----:B------:R4:W0:Y:S01]  /*0390*/  SYNCS.EXCH.64 URZ, [UR8+0x36840], UR4 ;  /* 0x03684004083f75b2 */ /* 0x0008220008000100 */
[----:B------:R4:W0:Y:S01]  /*03a0*/  SYNCS.EXCH.64 URZ, [UR8+0x36838], UR6 ;  /* 0x03683806083f75b2 */ /* 0x0008220008000100 */
[----:B------:R4:W0:Y:S02]  /*03b0*/  SYNCS.EXCH.64 URZ, [UR8+0x36848], UR4 ;  /* 0x03684804083f75b2 */ /* 0x0008240008000100 */
[----:B----4-:R-:W-:Y:S01]  /*03c0*/  NOP ;  /* 0x0000000000007918 */ /* 0x010fe20000000000 */
.L_x_250:
        /* <DEDUP_REMOVED lines=22> */
.L_x_251:
        /* <DEDUP_REMOVED lines=14> */
[----:B------:R4:W0:Y:S01]  /*0610*/  SYNCS.EXCH.64 URZ, [UR6+0x36880], UR4 ;  /* 0x03688004063f75b2 */ /* 0x0008220008000100 */
[----:B------:R4:W0:Y:S01]  /*0620*/  SYNCS.EXCH.64 URZ, [UR6+0x36878], UR4 ;  /* 0x03687804063f75b2 */ /* 0x0008220008000100 */
[----:B------:R4:W0:Y:S02]  /*0630*/  SYNCS.EXCH.64 URZ, [UR6+0x36888], UR4 ;  /* 0x03688804063f75b2 */ /* 0x0008240008000100 */
[----:B----4-:R-:W-:Y:S01]  /*0640*/  NOP ;  /* 0x0000000000007918 */ /* 0x010fe20000000000 */
.L_x_252:
        /* <DEDUP_REMOVED lines=22> */
.L_x_253:
        /* <DEDUP_REMOVED lines=22> */
.L_x_254:
[----:B0-----:R-:W-:Y:S01]  /*0910*/  ISETP.NE.AND P0, PT, R2, RZ, PT ;  /* 0x000000ff0200720c */ /* 0x001fe20003f05270 */
[----:B------:R-:W-:Y:S01]  /*0920*/  IMAD.MOV.U32 R2, RZ, RZ, 0x1 ;  /* 0x00000001ff027424 */ /* 0x000fe200078e00ff */
[----:B------:R-:W-:Y:S01]  /*0930*/  NOP ;  /* 0x0000000000007918 */ /* 0x000fe20000000000 */
[----:B------:R-:W-:-:S03]  /*0940*/  ULDC.64 UR60, c[0x0][0x208] ;  /* 0x00008200003c7ab9 */ /* 0x000fc60000000a00 */
[----:B------:R-:W-:-:S05]  /*0950*/  SEL R2, R2, 0x2, !P0 ;  /* 0x0000000202027807 */ /* 0x000fca0004000000 */
[----:B------:R0:W-:Y:S01]  /*0960*/  STL [R1+0x30], R2 ;  /* 0x0000300201007387 */ /* 0x0001e20000100800 */
[----:B-123--:R-:W-:Y:S06]  /*0970*/  BAR.SYNC.DEFER_BLOCKING 0x0 ;  /* 0x0000000000007b1d */ /* 0x00efec0000010000 */
[----:B------:R-:W-:Y:S05]  /*0980*/  @!P0 BRA `(.L_x_255) ;  /* 0x000000cc00f48947 */ /* 0x000fea0003800000 */
.L_x_256:
[----:B------:R-:W-:-:S08]  /*0990*/  NOP ;  /* 0x0000000000007918 */ /* 0x000fd00000000000 */
[----:B------:R-:W1:Y:S02]  /*09a0*/  USETMAXREG.TRY_ALLOC.CTAPOOL UP0, 0xf0 ;  /* 0x000000f0000079c8 */ /* 0x000e640008000600 */
[----:B-1----:R-:W-:-:S13]  /*09b0*/  PLOP3.LUT P0, PT, PT, PT, UP0, 0x80, 0x0 ;  /* 0x000000000000781c */ /* 0x002fda0003f0f008 */
[----:B------:R-:W-:Y:S05]  /*09c0*/  @!P0 BRA `(.L_x_256) ;  /* 0xfffffffc00f08947 */ /* 0x000fea000383ffff */
[----:B------:R-:W1:Y:S08]  /*09d0*/  S2UR UR5, SR_CgaCtaId ;  /* 0x00000000000579c3 */ /* 0x000e700000008800 */
[----:B------:R-:W-:Y:S06]  /*09e0*/  BAR.ARV 0x8, 0x120 ;  /* 0x0204800000007b1d */ /* 0x000fec0000002000 */
[----:B------:R-:W-:-:S02]  /*09f0*/  UMOV UR4, 0x400 ;  /* 0x0000040000047882 */ /* 0x000fc40000000000 */
[----:B------:R-:W-:Y:S01]  /*0a00*/  BAR.SYNC.DEFER_BLOCKING 0x5, 0x120 ;  /* 0x0144800000007b1d */ /* 0x000fe20000010000 */
[----:B-1----:R-:W-:-:S09]  /*0a10*/  ULEA UR4, UR5, UR4, 0x18 ;  /* 0x0000000405047291 */ /* 0x002fd2000f8ec03f */
[----:B------:R-:W1:Y:S01]  /*0a20*/  LDS.128 R100, [UR4+0x368d0] ;  /* 0x0368d004ff647984 */ /* 0x000e620008000c00 */
[----:B------:R-:W-:Y:S01]  /*0a30*/  ULDC UR4, c[0x0][0xc14] ;  /* 0x0003050000047ab9 */ /* 0x000fe20000000800 */
[----:B------:R-:W-:Y:S06]  /*0a40*/  BAR.ARV 0x4, 0x120 ;  /* 0x0104800000007b1d */ /* 0x000fec0000002000 */
[----:B-1----:R-:W-:-:S13]  /*0a50*/  ISETP.GE.AND P0, PT, R103, UR4, PT ;  /* 0x0000000467007c0c */ /* 0x002fda000bf06270 */
[----:B------:R-:W-:Y:S05]  /*0a60*/  @P0 EXIT ;  /* 0x000000000000094d */ /* 0x000fea0003800000 */
[----:B------:R-:W2:Y:S01]  /*0a70*/  LDL.LU R10, [R1+0x30] ;  /* 0x00003000010a7983 */ /* 0x000ea20000300800 */
[----:B------:R-:W1:Y:S02]  /*0a80*/  S2R R0, SR_TID.X ;  /* 0x0000000000007919 */ /* 0x000e640000002100 */
[----:B-1----:R-:W-:-:S05]  /*0a90*/  VIADD R214, R0, 0xffffff80 ;  /* 0xffffff8000d67836 */ /* 0x002fca0000000000 */
[----:B------:R-:W-:-:S04]  /*0aa0*/  SHF.R.S32.HI R3, RZ, 0x1f, R214 ;  /* 0x0000001fff037819 */ /* 0x000fc800000114d6 */
[----:B------:R-:W-:-:S04]  /*0ab0*/  LEA.HI R5, R3, R214, RZ, 0x7 ;  /* 0x000000d603057211 */ /* 0x000fc800078f38ff */
[----:B------:R-:W-:-:S05]  /*0ac0*/  LOP3.LUT R209, R5, 0xffffff80, RZ, 0xc0, !PT ;  /* 0xffffff8005d17812 */ /* 0x000fca00078ec0ff */
[----:B------:R-:W-:-:S05]  /*0ad0*/  IMAD.IADD R209, R214, 0x1, -R209 ;  /* 0x00000001d6d17824 */ /* 0x000fca00078e0ad1 */
[----:B------:R-:W-:-:S04]  /*0ae0*/  SHF.R.S32.HI R4, RZ, 0x1f, R209 ;  /* 0x0000001fff047819 */ /* 0x000fc800000114d1 */
[----:B------:R-:W-:-:S04]  /*0af0*/  LEA.HI R6, R4, R209, RZ, 0x2 ;  /* 0x000000d104067211 */ /* 0x000fc800078f10ff */
[--C-:B------:R-:W-:Y:S02]  /*0b00*/  SHF.R.S32.HI R8, RZ, 0x2, R6.reuse ;  /* 0x00000002ff087819 */ /* 0x100fe40000011406 */
[----:B------:R-:W-:Y:S02]  /*0b10*/  SHF.R.S32.HI R11, RZ, 0x1f, R6 ;  /* 0x0000001fff0b7819 */ /* 0x000fe40000011406 */
[----:B------:R-:W-:Y:S02]  /*0b20*/  SHF.R.S32.HI R210, RZ, 0x7, R5 ;  /* 0x00000007ffd27819 */ /* 0x000fe40000011405 */
[----:B------:R-:W-:Y:S02]  /*0b30*/  LEA.HI R11, R11, R8, RZ, 0x3 ;  /* 0x000000080b0b7211 */ /* 0x000fe400078f18ff */
[----:B------:R-:W-:Y:S02]  /*0b40*/  LEA.HI R4, R4, R209, RZ, 0x5 ;  /* 0x000000d104047211 */ /* 0x000fe400078f28ff */
[----:B------:R-:W-:-:S02]  /*0b50*/  LOP3.LUT R11, R11, 0xfffffff8, RZ, 0xc0, !PT ;  /* 0xfffffff80b0b7812 */ /* 0x000fc400078ec0ff */
[----:B------:R-:W-:Y:S02]  /*0b60*/  LEA.HI R5, R5, R210, RZ, 0x1 ;  /* 0x000000d205057211 */ /* 0x000fe400078f08ff */
[-C--:B------:R-:W-:Y:S01]  /*0b70*/  LEA.HI R0, R3, R214.reuse, RZ, 0x4 ;  /* 0x000000d603007211 */ /* 0x080fe200078f20ff */
[----:B------:R-:W-:Y:S01]  /*0b80*/  IMAD.IADD R11, R8, 0x1, -R11 ;  /* 0x00000001080b7824 */ /* 0x000fe200078e0a0b */
[----:B------:R-:W-:Y:S02]  /*0b90*/  SHF.R.S32.HI R4, RZ, 0x5, R4 ;  /* 0x00000005ff047819 */ /* 0x000fe40000011404 */
[----:B------:R-:W-:Y:S02]  /*0ba0*/  LOP3.LUT R5, R5, 0x3fffffe, RZ, 0xc0, !PT ;  /* 0x03fffffe05057812 */ /* 0x000fe400078ec0ff */
[CC--:B0-----:R-:W-:Y:S02]  /*0bb0*/  LEA.HI R2, R3.reuse, R214.reuse, RZ, 0x5 ;  /* 0x000000d603027211 */ /* 0x0c1fe400078f28ff */
[----:B------:R-:W-:Y:S01]  /*0bc0*/  SHF.R.S32.HI R9, RZ, 0x4, R0 ;  /* 0x00000004ff097819 */ /* 0x000fe20000011400 */
[----:B------:R-:W-:Y:S01]  /*0bd0*/  IMAD R4, R4, 0x10, R11 ;  /* 0x0000001004047824 */ /* 0x000fe200078e020b */
[----:B------:R-:W-:Y:S01]  /*0be0*/  LOP3.LUT R7, R0, 0x3fffff0, RZ, 0xc0, !PT ;  /* 0x03fffff000077812 */ /* 0x000fe200078ec0ff */
[----:B------:R-:W-:Y:S01]  /*0bf0*/  IMAD.IADD R5, R210, 0x1, -R5 ;  /* 0x00000001d2057824 */ /* 0x000fe200078e0a05 */
[----:B------:R-:W-:Y:S01]  /*0c00*/  LEA.HI R0, R0, R9, RZ, 0x1 ;  /* 0x0000000900007211 */ /* 0x000fe200078f08ff */
[----:B------:R-:W-:Y:S01]  /*0c10*/  IMAD.SHL.U32 R2, R2, 0x20, RZ ;  /* 0x0000002002027824 */ /* 0x000fe200078e00ff */
[----:B------:R-:W-:Y:S01]  /*0c20*/  LEA.HI R3, R3, R214, RZ, 0x3 ;  /* 0x000000d603037211 */ /* 0x000fe200078f18ff */
[----:B------:R-:W-:Y:S01]  /*0c30*/  IMAD R212, R5, 0x40, R4 ;  /* 0x0000004005d47824 */ /* 0x000fe200078e0204 */
[----:B------:R-:W-:Y:S01]  /*0c40*/  LOP3.LUT R0, R0, 0x1ffffffe, RZ, 0xc0, !PT ;  /* 0x1ffffffe00007812 */ /* 0x000fe200078ec0ff */
[----:B------:R-:W-:Y:S01]  /*0c50*/  IMAD.IADD R7, R214, 0x1, -R7 ;  /* 0x00000001d6077824 */ /* 0x000fe200078e0a07 */
[----:B------:R-:W-:-:S02]  /*0c60*/  LOP3.LUT R6, R6, 0x7ffffffc, RZ, 0xc0, !PT ;  /* 0x7ffffffc06067812 */ /* 0x000fc400078ec0ff */
[----:B------:R-:W-:Y:S02]  /*0c70*/  LOP3.LUT R5, R3, 0x1ffffff8, RZ, 0xc0, !PT ;  /* 0x1ffffff803057812 */ /* 0x000fe400078ec0ff */
[----:B------:R-:W-:Y:S01]  /*0c80*/  LOP3.LUT R2, R2, 0xfffffc00, RZ, 0xc0, !PT ;  /* 0xfffffc0002027812 */ /* 0x000fe200078ec0ff */
[----:B------:R-:W-:Y:S02]  /*0c90*/  IMAD.IADD R0, R9, 0x1, -R0 ;  /* 0x0000000109007824 */ /* 0x000fe400078e0a00 */
[----:B------:R-:W-:Y:S01]  /*0ca0*/  IMAD.MOV.U32 R211, RZ, RZ, -0x2 ;  /* 0xfffffffeffd37424 */ /* 0x000fe200078e00ff */
[----:B------:R-:W-:Y:S01]  /*0cb0*/  LEA R7, R7, R2, 0x6 ;  /* 0x0000000207077211 */ /* 0x000fe200078e30ff */
[----:B------:R-:W-:Y:S02]  /*0cc0*/  IMAD.IADD R6, R209, 0x1, -R6 ;  /* 0x00000001d1067824 */ /* 0x000fe400078e0a06 */
[----:B------:R-:W-:Y:S01]  /*0cd0*/  IMAD.IADD R5, R214, 0x1, -R5 ;  /* 0x00000001d6057824 */ /* 0x000fe200078e0a05 */
[----:B------:R-:W-:Y:S01]  /*0ce0*/  LEA R213, R0, R7, 0x3 ;  /* 0x0000000700d57211 */ /* 0x000fe200078e18ff */
[----:B------:R-:W-:Y:S01]  /*0cf0*/  IMAD R211, R6, R211, 0x70 ;  /* 0x0000007006d37424 */ /* 0x000fe200078e02d3 */
[----:B------:R-:W-:Y:S01]  /*0d00*/  CS2R R16, SRZ ;  /* 0x0000000000107805 */ /* 0x000fe2000001ff00 */
[----:B------:R-:W-:Y:S01]  /*0d10*/  IMAD.MOV.U32 R208, RZ, RZ, RZ ;  /* 0x000000ffffd07224 */ /* 0x000fe200078e00ff */
[----:B------:R-:W-:Y:S01]  /*0d20*/  SHF.R.S32.HI R22, RZ, 0x3, R3 ;  /* 0x00000003ff167819 */ /* 0x000fe20000011403 */
[----:B------:R-:W-:Y:S01]  /*0d30*/  IMAD.SHL.U32 R18, R5, 0x8, RZ ;  /* 0x0000000805127824 */ /* 0x000fe200078e00ff */
[----:B--2---:R-:W-:-:S07]  /*0d40*/  LOP3.LUT R19, R10, 0x1, RZ, 0xfc, !PT ;  /* 0x000000010a137812 */ /* 0x004fce00078efcff */
.L_x_299:
[----:B0-----:R-:W0:Y:S01]  /*0d50*/  LDC.64 R204, c[0x0][0xc60] ;  /* 0x00031800ffcc7b82 */ /* 0x001e220000000a00 */
[----:B------:R-:W-:Y:S01]  /*0d60*/  ULDC.64 UR4, c[0x0][0xa28] ;  /* 0x00028a0000047ab9 */ /* 0x000fe20000000a00 */
[----:B---3-5:R-:W-:Y:S01]  /*0d70*/  IMAD.MOV.U32 R5, RZ, RZ, RZ ;  /* 0x000000ffff057224 */ /* 0x028fe200078e00ff */
[----:B------:R-:W-:Y:S01]  /*0d80*/  ULDC.64 UR6, c[0x0][0xa20] ;  /* 0x0002880000067ab9 */ /* 0x000fe20000000a00 */
[----:B0-----:R-:W-:-:S06]  /*0d90*/  IMAD.WIDE R204, R103, 0x4, R204 ;  /* 0x0000000467cc7825 */ /* 0x001fcc00078e02cc */
[----:B--2---:R-:W2:Y:S01]  /*0da0*/  LDG.E R204, desc[UR60][R204.64] ;  /* 0x0000003ccccc7981 */ /* 0x004ea2000c1e1900 */
[----:B------:R-:W-:-:S04]  /*0db0*/  ISETP.NE.U32.AND P0, PT, RZ, UR4, PT ;  /* 0x00000004ff007c0c */ /* 0x000fc8000bf05070 */
[----:B------:R-:W-:Y:S02]  /*0dc0*/  ISETP.NE.AND.EX P0, PT, RZ, UR5, PT, P0 ;  /* 0x00000005ff007c0c */ /* 0x000fe4000bf05300 */
[----:B--2---:R-:W-:-:S11]  /*0dd0*/  SHF.R.S32.HI R207, RZ, 0x1f, R204 ;  /* 0x0000001fffcf7819 */ /* 0x004fd600000114cc */
[----:B------:R-:W-:-:S04]  /*0de0*/  @P0 LEA R2, P1, R204, UR4, 0x2 ;  /* 0x00000004cc020c11 */ /* 0x000fc8000f8210ff */
[----:B------:R-:W-:Y:S01]  /*0df0*/  @P0 LEA.HI.X R3, R204, UR5, R207, 0x2, P1 ;  /* 0x00000005cc030c11 */ /* 0x000fe200088f14cf */
[----:B------:R-:W-:-:S04]  /*0e00*/  ULDC.64 UR4, c[0x0][0x3f8] ;  /* 0x0000fe0000047ab9 */ /* 0x000fc80000000a00 */
[----:B------:R0:W5:Y:S01]  /*0e10*/  @P0 LDG.E R5, desc[UR60][R2.64] ;  /* 0x0000003c02050981 */ /* 0x000162000c1e1900 */
[----:B------:R-:W-:Y:S01]  /*0e20*/  ISETP.NE.U32.AND P0, PT, RZ, UR6, PT ;  /* 0x00000006ff007c0c */ /* 0x000fe2000bf05070 */
[----:B------:R-:W-:-:S03]  /*0e30*/  UISETP.NE.U32.AND UP0, UPT, UR4, URZ, UPT ;  /* 0x0000003f0400728c */ /* 0x000fc6000bf05070 */
[----:B------:R-:W-:Y:S01]  /*0e40*/  ISETP.NE.AND.EX P0, PT, RZ, UR7, PT, P0 ;  /* 0x00000007ff007c0c */ /* 0x000fe2000bf05300 */
[----:B------:R-:W-:Y:S01]  /*0e50*/  UISETP.NE.AND.EX UP0, UPT, UR5, URZ, UPT, UP0 ;  /* 0x0000003f0500728c */ /* 0x000fe2000bf05300 */
[----:B------:R-:W-:Y:S02]  /*0e60*/  ULDC UR4, c[0x0][0x404] ;  /* 0x0001010000047ab9 */ /* 0x000fe40000000800 */
[----:B------:R-:W-:Y:S01]  /*0e70*/  ULDC UR5, c[0x0][0x2e0] ;  /* 0x0000b80000057ab9 */ /* 0x000fe20000000800 */
[----:B------:R-:W-:-:S04]  /*0e80*/  USEL UR4, UR4, 0x1, UP0 ;  /* 0x0000000104047887 */ /* 0x000fc80008000000 */
[----:B------:R-:W-:-:S04]  /*0e90*/  UIMAD UR4, UR4, UR5, URZ ;  /* 0x00000005040472a4 */ /* 0x000fc8000f8e023f */
[C---:B0-----:R-:W-:Y:S02]  /*0ea0*/  @P0 LEA R2, P1, R204.reuse, UR6, 0x2 ;  /* 0x00000006cc020c11 */ /* 0x041fe4000f8210ff */
[----:B------:R-:W-:Y:S02]  /*0eb0*/  IMAD.U32 R82, RZ, RZ, UR4 ;  /* 0x00000004ff527e24 */ /* 0x000fe4000f8e00ff */
[----:B------:R-:W-:-:S05]  /*0ec0*/  @P0 LEA.HI.X R3, R204, UR7, R207, 0x2, P1 ;  /* 0x00000007cc030c11 */ /* 0x000fca00088f14cf */
[----:B------:R0:W5:Y:S01]  /*0ed0*/  @P0 LDG.E R82, desc[UR60][R2.64] ;  /* 0x0000003c02520981 */ /* 0x000162000c1e1900 */
[----:B----4-:R-:W-:Y:S05]  /*0ee0*/  @P0 BRA `(.L_x_257) ;  /* 0x0000000000240947 */ /* 0x010fea0003800000 */
[----:B------:R-:W-:Y:S02]  /*0ef0*/  ULDC.64 UR4, c[0x0][0xa08] ;  /* 0x0002820000047ab9 */ /* 0x000fe40000000a00 */
[----:B------:R-:W-:-:S04]  /*0f00*/  ISETP.NE.U32.AND P0, PT, RZ, UR4, PT ;  /* 0x00000004ff007c0c */ /* 0x000fc8000bf05070 */
[----:B------:R-:W-:-:S13]  /*0f10*/  ISETP.NE.AND.EX P0, PT, RZ, UR5, PT, P0 ;  /* 0x00000005ff007c0c */ /* 0x000fda000bf05300 */
[----:B------:R-:W-:Y:S05]  /*0f20*/  @!P0 BRA `(.L_x_257) ;  /* 0x0000000000148947 */ /* 0x000fea0003800000 */
[----:B0-----:R-:W0:Y:S02]  /*0f30*/  LDC.64 R2, c[0x0][0xa08] ;  /* 0x00028200ff027b82 */ /* 0x001e240000000a00 */
[----:B0-----:R-:W-:-:S05]  /*0f40*/  IMAD.WIDE R2, R204, 0x4, R2 ;  /* 0x00000004cc027825 */ /* 0x001fca00078e0202 */
[----:B-----5:R-:W2:Y:S04]  /*0f50*/  LDG.E R82, desc[UR60][R2.64] ;  /* 0x0000003c02527981 */ /* 0x020ea8000c1e1900 */
[----:B------:R-:W2:Y:S02]  /*0f60*/  LDG.E R7, desc[UR60][R2.64+0x4] ;  /* 0x0000043c02077981 */ /* 0x000ea4000c1e1900 */
[----:B--2---:R-:W-:-:S07]  /*0f70*/  IADD3 R82, -R82, R7, RZ ;  /* 0x0000000752527210 */ /* 0x004fce0007ffe1ff */
.L_x_257:
[----:B-----5:R-:W-:Y:S01]  /*0f80*/  IMAD.IADD R82, R82, 0x1, -R5 ;  /* 0x0000000152527824 */ /* 0x020fe200078e0a05 */
[----:B------:R-:W-:Y:S01]  /*0f90*/  PLOP3.LUT P0, PT, PT, PT, PT, 0x80, 0x0 ;  /* 0x000000000000781c */ /* 0x000fe20003f0f070 */
[----:B0-----:R-:W-:Y:S01]  /*0fa0*/  IMAD.MOV.U32 R2, RZ, RZ, RZ ;  /* 0x000000ffff027224 */ /* 0x001fe200078e00ff */
[----:B------:R-:W-:Y:S01]  /*0fb0*/  CS2R R118, SRZ ;  /* 0x0000000000767805 */ /* 0x000fe2000001ff00 */
[C---:B------:R-:W-:Y:S01]  /*0fc0*/  VIADD R3, R82.reuse, 0x6f ;  /* 0x0000006f52037836 */ /* 0x040fe20000000000 */
[----:B------:R-:W-:Y:S01]  /*0fd0*/  ISETP.GE.AND P1, PT, R82, 0x1, PT ;  /* 0x000000015200780c */ /* 0x000fe20003f26270 */
[----:B------:R-:W-:Y:S01]  /*0fe0*/  IMAD.MOV.U32 R206, RZ, RZ, R101 ;  /* 0x000000ffffce7224 */ /* 0x000fe200078e0065 */
[----:B------:R-:W-:Y:S01]  /*0ff0*/  CS2R R116, SRZ ;  /* 0x0000000000747805 */ /* 0x000fe2000001ff00 */
[----:B------:R-:W-:Y:S01]  /*1000*/  IMAD.HI R2, R3, -0x6db6db6d, R2 ;  /* 0x9249249303027827 */ /* 0x000fe200078e0202 */
[----:B------:R-:W-:Y:S02]  /*1010*/  CS2R R114, SRZ ;  /* 0x0000000000727805 */ /* 0x000fe4000001ff00 */
[----:B------:R-:W-:-:S02]  /*1020*/  CS2R R112, SRZ ;  /* 0x0000000000707805 */ /* 0x000fc4000001ff00 */
[----:B------:R-:W-:Y:S01]  /*1030*/  CS2R R110, SRZ ;  /* 0x00000000006e7805 */ /* 0x000fe2000001ff00 */
[----:B------:R-:W-:Y:S01]  /*1040*/  IMAD.MOV.U32 R205, RZ, RZ, R102 ;  /* 0x000000ffffcd7224 */ /* 0x000fe200078e0066 */
[----:B------:R-:W-:Y:S01]  /*1050*/  SHF.R.U32.HI R3, RZ, 0x1f, R2 ;  /* 0x0000001fff037819 */ /* 0x000fe20000011602 */
[----:B------:R-:W-:Y:S01]  /*1060*/  IMAD.MOV.U32 R0, RZ, RZ, RZ ;  /* 0x000000ffff007224 */ /* 0x000fe200078e00ff */
[----:B------:R-:W-:Y:S02]  /*1070*/  CS2R R108, SRZ ;  /* 0x00000000006c7805 */ /* 0x000fe4000001ff00 */
[----:B------:R-:W-:Y:S02]  /*1080*/  CS2R R106, SRZ ;  /* 0x00000000006a7805 */ /* 0x000fe4000001ff00 */
[----:B------:R-:W-:Y:S02]  /*1090*/  LEA.HI.SX32 R120, R2, R3, 0x1a ;  /* 0x0000000302787211 */ /* 0x000fe400078fd2ff */
[----:B------:R-:W-:-:S02]  /*10a0*/  CS2R R2, SRZ ;  /* 0x0000000000027805 */ /* 0x000fc4000001ff00 */
[----:B------:R-:W-:Y:S02]  /*10b0*/  CS2R R104, SRZ ;  /* 0x0000000000687805 */ /* 0x000fe4000001ff00 */
[----:B------:R-:W-:Y:S02]  /*10c0*/  CS2R R46, SRZ ;  /* 0x00000000002e7805 */ /* 0x000fe4000001ff00 */
[----:B------:R-:W-:Y:S02]  /*10d0*/  MOV R39, RZ ;  /* 0x000000ff00277202 */ /* 0x000fe40000000f00 */
[----:B------:R-:W-:Y:S02]  /*10e0*/  CS2R R126, SRZ ;  /* 0x00000000007e7805 */ /* 0x000fe4000001ff00 */
[----:B------:R-:W-:Y:S02]  /*10f0*/  CS2R R124, SRZ ;  /* 0x00000000007c7805 */ /* 0x000fe4000001ff00 */
[----:B------:R-:W-:-:S02]  /*1100*/  CS2R R98, SRZ ;  /* 0x0000000000627805 */ /* 0x000fc4000001ff00 */
[----:B------:R-:W-:Y:S01]  /*1110*/  CS2R R96, SRZ ;  /* 0x0000000000607805 */ /* 0x000fe2000001ff00 */
[----:B------:R-:W-:Y:S01]  /*1120*/  IMAD.MOV.U32 R50, RZ, RZ, RZ ;  /* 0x000000ffff327224 */ /* 0x000fe200078e00ff */
[----:B------:R-:W-:Y:S02]  /*1130*/  CS2R R90, SRZ ;  /* 0x00000000005a7805 */ /* 0x000fe4000001ff00 */
[----:B------:R-:W-:Y:S02]  /*1140*/  CS2R R92, SRZ ;  /* 0x00000000005c7805 */ /* 0x000fe4000001ff00 */
        /* <DEDUP_REMOVED lines=28> */
[----:B------:R-:W-:Y:S01]  /*1310*/  CS2R R122, SRZ ;  /* 0x00000000007a7805 */ /* 0x000fe2000001ff00 */
[----:B------:R-:W-:Y:S01]  /*1320*/  IMAD.MOV.U32 R121, RZ, RZ, RZ ;  /* 0x000000ffff797224 */ /* 0x000fe200078e00ff */
[----:B------:R-:W-:Y:S01]  /*1330*/  CS2R R6, SRZ ;  /* 0x0000000000067805 */ /* 0x000fe2000001ff00 */
[----:B------:R-:W-:Y:S02]  /*1340*/  IMAD.MOV.U32 R36, RZ, RZ, RZ ;  /* 0x000000ffff247224 */ /* 0x000fe400078e00ff */
[----:B------:R-:W-:Y:S02]  /*1350*/  IMAD.MOV.U32 R138, RZ, RZ, RZ ;  /* 0x000000ffff8a7224 */ /* 0x000fe400078e00ff */
[----:B------:R-:W-:Y:S01]  /*1360*/  IMAD.MOV.U32 R24, RZ, RZ, RZ ;  /* 0x000000ffff187224 */ /* 0x000fe200078e00ff */
[----:B------:R-:W-:Y:S06]  /*1370*/  @!P1 BRA `(.L_x_258) ;  /* 0x000000a000909947 */ /* 0x000fec0003800000 */
[----:B------:R-:W0:Y:S01]  /*1380*/  SHFL.IDX PT, R0, R210, RZ, 0x1f ;  /* 0x00001fffd2007589 */ /* 0x000e2200000e0000 */
[----:B------:R-:W1:Y:S01]  /*1390*/  S2UR UR7, SR_CgaCtaId ;  /* 0x00000000000779c3 */ /* 0x000e620000008800 */
[----:B------:R-:W-:Y:S01]  /*13a0*/  UMOV UR6, 0x400 ;  /* 0x0000040000067882 */ /* 0x000fe20000000000 */
[----:B0-----:R-:W-:Y:S01]  /*13b0*/  R2UR UR4, R0 ;  /* 0x00000000000472ca */ /* 0x001fe200000e0000 */
[----:B-1----:R-:W-:-:S04]  /*13c0*/  ULEA UR6, UR7, UR6, 0x18 ;  /* 0x0000000607067291 */ /* 0x002fc8000f8ec03f */
[----:B------:R-:W-:-:S04]  /*13d0*/  UIADD3 UR6, UR6, 0x15400, URZ ;  /* 0x0001540006067890 */ /* 0x000fc8000fffe03f */
[----:B------:R-:W-:-:S04]  /*13e0*/  ULOP3.LUT UP0, URZ, UR6, 0x9f, URZ, 0xc0, !UPT ;  /* 0x0000009f063f7892 */ /* 0x000fc8000f80c03f */
[----:B------:R-:W-:Y:S02]  /*13f0*/  ULEA.HI UR5, UR4, UR4, URZ, 0x1 ;  /* 0x0000000404057291 */ /* 0x000fe4000f8f083f */
[----:B------:R-:W-:Y:S02]  /*1400*/  PLOP3.LUT P0, PT, PT, PT, UP0, 0x80, 0x0 ;  /* 0x000000000000781c */ /* 0x000fe40003f0f008 */
[----:B------:R-:W-:-:S04]  /*1410*/  ULOP3.LUT UR5, UR5, 0x1e, URZ, 0xc0, !UPT ;  /* 0x0000001e05057892 */ /* 0x000fc8000f8ec03f */
[----:B------:R-:W-:-:S04]  /*1420*/  UIADD3 UR5, UR4, -UR5, URZ ;  /* 0x8000000504057290 */ /* 0x000fc8000fffe03f */
[----:B------:R-:W-:-:S04]  /*1430*/  ULEA UR5, UR5, UR6, 0xd ;  /* 0x0000000605057291 */ /* 0x000fc8000f8e683f */
[----:B------:R-:W-:-:S04]  /*1440*/  USHF.R.U32.HI UR5, URZ, 0x4, UR5 ;  /* 0x000000043f057899 */ /* 0x000fc80008011605 */
[----:B------:R-:W-:Y:S01]  /*1450*/  ULOP3.LUT UR36, UR5, 0x3fff, URZ, 0xc0, !UPT ;  /* 0x00003fff05247892 */ /* 0x000fe2000f8ec03f */
[----:B------:R-:W-:Y:S11]  /*1460*/  @!P0 BRA `(.L_x_259) ;  /* 0x0000000000408947 */ /* 0x000ff60003800000 */
[----:B------:R-:W-:Y:S01]  /*1470*/  MOV R0, 0x0 ;  /* 0x0000000000007802 */ /* 0x000fe20000000f00 */
[----:B------:R-:W-:Y:S01]  /*1480*/  ULDC.64 UR4, c[0x4][0xa8] ;  /* 0x01002a0000047ab9 */ /* 0x000fe20000000a00 */
[----:B------:R-:W-:Y:S01]  /*1490*/  ULDC.64 UR6, c[0x4][0x20] ;  /* 0x0100080000067ab9 */ /* 0x000fe20000000a00 */
[----:B------:R-:W-:Y:S01]  /*14a0*/  MOV R4, UR4 ;  /* 0x0000000400047c02 */ /* 0x000fe20008000f00 */
[----:B------:R0:W1:Y:S01]  /*14b0*/  LDC.64 R2, c[0x4][R0] ;  /* 0x0100000000027b82 */ /* 0x0000620000000a00 */
[----:B------:R-:W-:Y:S01]  /*14c0*/  IMAD.U32 R5, RZ, RZ, UR5 ;  /* 0x00000005ff057e24 */ /* 0x000fe2000f8e00ff */
[----:B------:R-:W-:Y:S01]  /*14d0*/  ULDC.64 UR4, c[0x4][0xb0] ;  /* 0x01002c0000047ab9 */ /* 0x000fe20000000a00 */
[----:B------:R-:W-:Y:S01]  /*14e0*/  IMAD.U32 R10, RZ, RZ, UR6 ;  /* 0x00000006ff0a7e24 */ /* 0x000fe2000f8e00ff */
[----:B------:R-:W-:Y:S01]  /*14f0*/  MOV R12, 0x1 ;  /* 0x00000001000c7802 */ /* 0x000fe20000000f00 */
[----:B------:R-:W-:Y:S02]  /*1500*/  IMAD.U32 R6, RZ, RZ, UR4 ;  /* 0x00000004ff067e24 */ /* 0x000fe4000f8e00ff */
[----:B------:R-:W-:-:S02]  /*1510*/  IMAD.U32 R7, RZ, RZ, UR5 ;  /* 0x00000005ff077e24 */ /* 0x000fc4000f8e00ff */
[----:B------:R-:W-:Y:S02]  /*1520*/  IMAD.U32 R11, RZ, RZ, UR7 ;  /* 0x00000007ff0b7e24 */ /* 0x000fe4000f8e00ff */
[----:B------:R-:W-:Y:S02]  /*1530*/  IMAD.MOV.U32 R8, RZ, RZ, 0x70 ;  /* 0x00000070ff087424 */ /* 0x000fe400078e00ff */
[----:B0-----:R-:W-:-:S07]  /*1540*/  IMAD.MOV.U32 R13, RZ, RZ, RZ ;  /* 0x000000ffff0d7224 */ /* 0x001fce00078e00ff */
[----:B------:R-:W-:-:S07]  /*1550*/  LEPC R20, `(.L_x_259) ;  /* 0x000000001014794e */ /* 0x000fce0000000000 */
[----:B-1----:R-:W-:Y:S05]  /*1560*/  CALL.ABS.NOINC R2 ;  /* 0x0000000002007343 */ /* 0x002fea0003c00000 */
.L_x_259:
[----:B------:R-:W0:Y:S01]  /*1570*/  S2UR UR5, SR_CgaCtaId ;  /* 0x00000000000579c3 */ /* 0x000e220000008800 */
[----:B------:R-:W-:Y:S01]  /*1580*/  LEA.HI R0, R208, R208, RZ, 0x1 ;  /* 0x000000d0d0007211 */ /* 0x000fe200078f08ff */
[----:B------:R-:W-:Y:S01]  /*1590*/  UMOV UR4, 0x400 ;  /* 0x0000040000047882 */ /* 0x000fe20000000000 */
[----:B------:R-:W-:Y:S01]  /*15a0*/  BSSY B0, `(.L_x_260) ;  /* 0x0000009000007945 */ /* 0x000fe20003800000 */
[----:B------:R-:W-:Y:S02]  /*15b0*/  ISETP.NE.AND P0, PT, R19, 0x3, PT ;  /* 0x000000031300780c */ /* 0x000fe40003f05270 */
[----:B------:R-:W-:-:S05]  /*15c0*/  LOP3.LUT R3, R0, 0xfffffffe, RZ, 0xc0, !PT ;  /* 0xfffffffe00037812 */ /* 0x000fca00078ec0ff */
[----:B------:R-:W-:-:S05]  /*15d0*/  IMAD.IADD R3, R208, 0x1, -R3 ;  /* 0x00000001d0037824 */ /* 0x000fca00078e0a03 */
[----:B------:R-:W-:Y:S01]  /*15e0*/  SHF.L.U32 R3, R3, 0x1f, RZ ;  /* 0x0000001f03037819 */ /* 0x000fe200000006ff */
[----:B0-----:R-:W-:-:S06]  /*15f0*/  ULEA UR4, UR5, UR4, 0x18 ;  /* 0x0000000405047291 */ /* 0x001fcc000f8ec03f */
[----:B------:R-:W-:-:S04]  /*1600*/  IMAD.U32 R2, RZ, RZ, UR4 ;  /* 0x00000004ff027e24 */ /* 0x000fc8000f8e00ff */
[----:B------:R-:W0:Y:S02]  /*1610*/  SYNCS.PHASECHK.TRANS64.TRYWAIT P1, [R2+URZ+0x36800], R3 ;  /* 0x03680003020075a7 */ /* 0x000e24000802017f */
[----:B0-----:R-:W-:Y:S05]  /*1620*/  @!P1 BRA `(.L_x_261) ;  /* 0x0000011000409947 */ /* 0x001fea0003800000 */
.L_x_385:
[----:B------:R-:W-:Y:S05]  /*1630*/  BSYNC B0 ;  /* 0x0000000000007941 */ /* 0x000fea0003800000 */
.L_x_260:
[----:B------:R-:W-:Y:S05]  /*1640*/  @!P0 BRA `(.L_x_262) ;  /* 0x0000000000048947 */ /* 0x000fea0003800000 */
[----:B------:R-:W-:Y:S01]  /*1650*/  BPT.TRAP 0x1 ;  /* 0x000000040000795c */ /* 0x000fe20000300000 */
.L_x_262:
[----:B------:R-:W-:Y:S01]  /*1660*/  IMAD R0, R16, 0x8, R2 ;  /* 0x0000000810007824 */ /* 0x000fe200078e0202 */
[----:B0-----:R-:W-:-:S04]  /*1670*/  SHF.L.U32 R3, R17, 0x1f, RZ ;  /* 0x0000001f11037819 */ /* 0x001fc800000006ff */
[----:B------:R0:W1:Y:S01]  /*1680*/  SYNCS.PHASECHK.TRANS64.TRYWAIT P2, [R0+URZ+0x36830], R3 ;  /* 0x03683003000075a7 */ /* 0x000062000804017f */
[----:B------:R-:W-:Y:S05]  /*1690*/  @!P0 BRA `(.L_x_263) ;  /* 0x0000000000048947 */ /* 0x000fea0003800000 */
[----:B------:R-:W-:Y:S01]  /*16a0*/  BPT.TRAP 0x1 ;  /* 0x000000040000795c */ /* 0x000fe20000300000 */
.L_x_263:
[----:B------:R-:W2:Y:S01]  /*16b0*/  S2R R4, SR_TID.X ;  /* 0x0000000000047919 */ /* 0x000ea20000002100 */
[----:B------:R-:W-:Y:S01]  /*16c0*/  IMAD.MOV.U32 R119, RZ, RZ, RZ ;  /* 0x000000ffff777224 */ /* 0x000fe200078e00ff */
[----:B--2---:R-:W-:Y:S01]  /*16d0*/  LOP3.LUT P1, RZ, R4, 0x7f, RZ, 0xc0, !PT ;  /* 0x0000007f04ff7812 */ /* 0x004fe2000782c0ff */
[----:B-1----:R-:W-:-:S12]  /*16e0*/  @P2 BRA `(.L_x_264) ;  /* 0x0000000000082947 */ /* 0x002fd80003800000 */
[----:B------:R-:W1:Y:S02]  /*16f0*/  SYNCS.PHASECHK.TRANS64.TRYWAIT P2, [R0+URZ+0x36830], R3 ;  /* 0x03683003000075a7 */ /* 0x000e64000804017f */
[----:B-1----:R-:W-:Y:S05]  /*1700*/  @!P2 BRA `(.L_x_265) ;  /* 0x00000110001ca947 */ /* 0x002fea0003800000 */
.L_x_264:
[----:B------:R-:W-:Y:S05]  /*1710*/  WARPSYNC.ALL ;  /* 0x0000000000007948 */ /* 0x000fea0003800000 */
[----:B01----:R-:W-:Y:S01]  /*1720*/  VIADD R3, R2, 0x21400 ;  /* 0x0002140002037836 */ /* 0x003fe20000000000 */
[----:B------:R-:W-:Y:S01]  /*1730*/  ULOP3.LUT UR5, UR36, 0x10000, URZ, 0xfc, !UPT ;  /* 0x0001000024057892 */ /* 0x000fe2000f8efc3f */
[----:B------:R-:W-:Y:S01]  /*1740*/  WARPGROUP.ARRIVE ;  /* 0x00000000000079c5 */ /* 0x000fe20000000000 */
[----:B------:R-:W-:Y:S01]  /*1750*/  UMOV UR53, 0x40000040 ;  /* 0x4000004000357882 */ /* 0x000fe20000000000 */
[----:B------:R-:W-:Y:S01]  /*1760*/  UMOV UR55, 0x40000040 ;  /* 0x4000004000377882 */ /* 0x000fe20000000000 */
[----:B------:R-:W-:Y:S01]  /*1770*/  SHF.R.U32.HI R3, RZ, 0x4, R3 ;  /* 0x00000004ff037819 */ /* 0x000fe20000011603 */
[----:B------:R-:W-:Y:S01]  /*1780*/  UMOV UR13, UR53 ;  /* 0x00000035000d7c82 */ /* 0x000fe20008000000 */
[----:B------:R-:W-:Y:S01]  /*1790*/  UMOV UR15, 0x40000040 ;  /* 0x40000040000f7882 */ /* 0x000fe20000000000 */
[----:B------:R-:W-:Y:S01]  /*17a0*/  UMOV UR52, UR5 ;  /* 0x0000000500347c82 */ /* 0x000fe20008000000 */
[----:B------:R-:W-:Y:S01]  /*17b0*/  LOP3.LUT R3, R3, 0x3fff, RZ, 0xc0, !PT ;  /* 0x00003fff03037812 */ /* 0x000fe200078ec0ff */
[----:B------:R-:W-:Y:S01]  /*17c0*/  UMOV UR12, UR52 ;  /* 0x00000034000c7c82 */ /* 0x000fe20008000000 */
[----:B------:R-:W-:Y:S01]  /*17d0*/  UMOV UR16, UR52 ;  /* 0x0000003400107c82 */ /* 0x000fe20008000000 */
[----:B------:R-:W-:Y:S01]  /*17e0*/  UMOV UR17, UR53 ;  /* 0x0000003500117c82 */ /* 0x000fe20008000000 */
[----:B------:R-:W-:Y:S01]  /*17f0*/  LOP3.LUT R8, R3, 0x10000, RZ, 0xfc, !PT ;  /* 0x0001000003087812 */ /* 0x000fe200078efcff */
[----:B------:R-:W-:Y:S01]  /*1800*/  UMOV UR19, 0x40000040 ;  /* 0x4000004000137882 */ /* 0x000fe20000000000 */
[----:B------:R-:W-:Y:S01]  /*1810*/  UMOV UR20, UR52 ;  /* 0x0000003400147c82 */ /* 0x000fe20008000000 */
[----:B------:R-:W-:Y:S01]  /*1820*/  UMOV UR21, UR53 ;  /* 0x0000003500157c82 */ /* 0x000fe20008000000 */
[----:B------:R-:W-:Y:S01]  /*1830*/  UMOV UR23, 0x40000040 ;  /* 0x4000004000177882 */ /* 0x000fe20000000000 */
[----:B------:R-:W-:Y:S01]  /*1840*/  IMAD R3, R16, 0xa80, R8 ;  /* 0x00000a8010037824 */ /* 0x000fe200078e0208 */
[----:B------:R-:W-:Y:S01]  /*1850*/  UMOV UR8, UR52 ;  /* 0x0000003400087c82 */ /* 0x000fe20008000000 */
[----:B------:R-:W-:Y:S01]  /*1860*/  UMOV UR9, UR53 ;  /* 0x0000003500097c82 */ /* 0x000fe20008000000 */
[----:B------:R-:W-:Y:S01]  /*1870*/  UMOV UR11, 0x40000040 ;  /* 0x40000040000b7882 */ /* 0x000fe20000000000 */
[----:B------:R-:W-:Y:S01]  /*1880*/  UIADD3 UR7, UR5, 0x2, URZ ;  /* 0x0000000205077890 */ /* 0x000fe2000fffe03f */
[----:B------:R-:W-:Y:S01]  /*1890*/  R2UR UR4, R3 ;  /* 0x00000000030472ca */ /* 0x000fe200000e0000 */
        /* <DEDUP_REMOVED lines=8> */
[----:B------:R-:W-:Y:S01]  /*1920*/  MOV R5, UR53 ;  /* 0x0000003500057c02 */ /* 0x000fe20008000f00 */
[----:B------:R-:W-:Y:S01]  /*1930*/  @!P1 VIADD R0, R0, 0x36840 ;  /* 0x0003684000009836 */ /* 0x000fe20000000000 */
[----:B------:R-:W-:Y:S01]  /*1940*/  MOV R6, UR52 ;  /* 0x0000003400067c02 */ /* 0x000fe20008000f00 */
[--C-:B------:R-:W-:Y:S01]  /*1950*/  IMAD.MOV.U32 R118, RZ, RZ, R119.reuse ;  /* 0x000000ffff767224 */ /* 0x100fe200078e0077 */
[----:B------:R-:W-:Y:S01]  /*1960*/  UMOV UR54, UR4 ;  /* 0x0000000400367c82 */ /* 0x000fe20008000000 */
[----:B------:R-:W-:Y:S01]  /*1970*/  UIADD3 UR14, UR4, 0x80, URZ ;  /* 0x00000080040e7890 */ /* 0x000fe2000fffe03f */
[----:B------:R-:W-:Y:S01]  /*1980*/  HGMMA.64x16x16.F32 R72, gdesc[UR52], RZ, !UPT, gsb0 ;  /* 0x00200000344879f0 */ /* 0x000fe2000c0008ff */
[----:B------:R-:W-:Y:S01]  /*1990*/  UIADD3 UR18, UR4, 0x100, URZ ;  /* 0x0000010004127890 */ /* 0x000fe2000fffe03f */
[----:B------:R-:W-:Y:S01]  /*19a0*/  IADD3 R9, R211, R82, RZ ;  /* 0x00000052d3097210 */ /* 0x000fe20007ffe0ff */
[----:B------:R-:W-:Y:S01]  /*19b0*/  UIADD3 UR22, UR4, 0x180, URZ ;  /* 0x0000018004167890 */ /* 0x000fe2000fffe03f */
[----:B------:R-:W-:Y:S01]  /*19c0*/  P2R R81, PR, RZ, 0x1 ;  /* 0x00000001ff517803 */ /* 0x000fe20000000000 */
[----:B------:R-:W-:Y:S01]  /*19d0*/  UIADD3 UR54, UR4, 0x200, URZ ;  /* 0x0000020004367890 */ /* 0x000fe2000fffe03f */
[----:B------:R-:W-:Y:S01]  /*19e0*/  @!P1 PRMT R0, RZ, 0x654, R0 ;  /* 0x00000654ff009816 */ /* 0x000fe20000000000 */
[----:B------:R-:W-:Y:S01]  /*19f0*/  UMOV UR55, 0x40000040 ;  /* 0x4000004000377882 */ /* 0x000fe20000000000 */
[----:B------:R-:W-:Y:S01]  /*1a00*/  UIADD3 UR10, UR4, 0x280, URZ ;  /* 0x00000280040a7890 */ /* 0x000fe2000fffe03f */
[--C-:B------:R-:W-:Y:S01]  /*1a10*/  IMAD.MOV.U32 R117, RZ, RZ, R119.reuse ;  /* 0x000000ffff757224 */ /* 0x100fe200078e0077 */
[----:B------:R-:W-:Y:S01]  /*1a20*/  UIADD3 UR6, UR4, 0x300, URZ ;  /* 0x0000030004067890 */ /* 0x000fe2000fffe03f */
[--C-:B------:R-:W-:Y:S01]  /*1a30*/  IMAD.MOV.U32 R115, RZ, RZ, R119.reuse ;  /* 0x000000ffff737224 */ /* 0x100fe200078e0077 */
[----:B------:R-:W-:Y:S01]  /*1a40*/  UIADD3 UR26, UR4, 0x102, URZ ;  /* 0x00000102041a7890 */ /* 0x000fe2000fffe03f */
[--C-:B------:R-:W-:Y:S01]  /*1a50*/  IMAD.MOV.U32 R113, RZ, RZ, R119.reuse ;  /* 0x000000ffff717224 */ /* 0x100fe200078e0077 */
[----:B------:R-:W-:Y:S01]  /*1a60*/  UIADD3 UR30, UR4, 0x84, URZ ;  /* 0x00000084041e7890 */ /* 0x000fe2000fffe03f */
[--C-:B------:R-:W-:Y:S01]  /*1a70*/  IMAD.MOV.U32 R111, RZ, RZ, R119.reuse ;  /* 0x000000ffff6f7224 */ /* 0x100fe200078e0077 */
[----:B------:R-:W-:Y:S01]  /*1a80*/  UIADD3 UR34, UR4, 0x86, URZ ;  /* 0x0000008604227890 */ /* 0x000fe2000fffe03f */
[-C--:B------:R-:W-:Y:S01]  /*1a90*/  MOV R109, R119.reuse ;  /* 0x00000077006d7202 */ /* 0x080fe20000000f00 */
        /* <DEDUP_REMOVED lines=10> */
[----:B------:R-:W-:Y:S01]  /*1b40*/  MOV R95, R119 ;  /* 0x00000077005f7202 */ /* 0x000fe20000000f00 */
[----:B------:R-:W-:-:S02]  /*1b50*/  IMAD.MOV.U32 R97, RZ, RZ, R119 ;  /* 0x000000ffff617224 */ /* 0x000fc400078e0077 */
[--C-:B------:R-:W-:Y:S02]  /*1b60*/  IMAD.MOV.U32 R93, RZ, RZ, R119.reuse ;  /* 0x000000ffff5d7224 */ /* 0x100fe400078e0077 */
[--C-:B------:R-:W-:Y:S02]  /*1b70*/  IMAD.MOV.U32 R91, RZ, RZ, R119.reuse ;  /* 0x000000ffff5b7224 */ /* 0x100fe400078e0077 */
[--C-:B------:R-:W-:Y:S02]  /*1b80*/  IMAD.MOV.U32 R89, RZ, RZ, R119.reuse ;  /* 0x000000ffff597224 */ /* 0x100fe400078e0077 */
[--C-:B------:R-:W-:Y:S02]  /*1b90*/  IMAD.MOV.U32 R87, RZ, RZ, R119.reuse ;  /* 0x000000ffff577224 */ /* 0x100fe400078e0077 */
[--C-:B------:R-:W-:Y:S02]  /*1ba0*/  IMAD.MOV.U32 R85, RZ, RZ, R119.reuse ;  /* 0x000000ffff557224 */ /* 0x100fe400078e0077 */
[----:B------:R-:W-:Y:S01]  /*1bb0*/  IMAD.MOV.U32 R83, RZ, RZ, R119 ;  /* 0x000000ffff537224 */ /* 0x000fe200078e0077 */
[----:B------:R-:W-:-:S02]  /*1bc0*/  WARPGROUP.DEPBAR.LE gsb0, 0x0 ;  /* 0x00008000000079c5 */ /* 0x000fc40000010000 */
[----:B------:R-:W-:-:S06]  /*1bd0*/  WARPGROUP.ARRIVE ;  /* 0x00000000000079c5 */ /* 0x000fcc0000000000 */
[----:B------:R-:W-:Y:S01]  /*1be0*/  HGMMA.64x16x16.F32 R64, gdesc[UR12], RZ, !UPT, gsb0 ;  /* 0x002000000c4079f0 */ /* 0x000fe2000c0008ff */
[----:B------:R-:W-:Y:S02]  /*1bf0*/  UIADD3 UR12, UR4, 0x2, URZ ;  /* 0x00000002040c7890 */ /* 0x000fe4000fffe03f */
[----:B------:R-:W-:Y:S01]  /*1c00*/  UIADD3 UR14, UR4, 0x282, URZ ;  /* 0x00000282040e7890 */ /* 0x000fe2000fffe03f */
[----:B------:R-:W-:Y:S01]  /*1c10*/  UMOV UR15, 0x40000040 ;  /* 0x40000040000f7882 */ /* 0x000fe20000000000 */
[----:B------:R-:W-:Y:S02]  /*1c20*/  WARPGROUP.DEPBAR.LE gsb0, 0x0 ;  /* 0x00008000000079c5 */ /* 0x000fe40000010000 */
[----:B------:R-:W-:-:S06]  /*1c30*/  WARPGROUP.ARRIVE ;  /* 0x00000000000079c5 */ /* 0x000fcc0000000000 */
[----:B------:R-:W-:Y:S01]  /*1c40*/  HGMMA.64x16x16.F32 R56, gdesc[UR16], RZ, !UPT, gsb0 ;  /* 0x00200000103879f0 */ /* 0x000fe2000c0008ff */
        /* <DEDUP_REMOVED lines=26> */
[----:B------:R-:W-:Y:S01]  /*1df0*/  UMOV UR12, UR8 ;  /* 0x00000008000c7c82 */ /* 0x000fe20008000000 */
[----:B------:R-:W-:Y:S01]  /*1e00*/  UMOV UR13, UR9 ;  /* 0x00000009000d7c82 */ /* 0x000fe20008000000 */
[----:B------:R-:W-:Y:S01]  /*1e10*/  UIADD3 UR7, UR5, 0x4, URZ ;  /* 0x0000000405077890 */ /* 0x000fe2000fffe03f */
[----:B------:R-:W-:-:S02]  /*1e20*/  MOV R3, UR9 ;  /* 0x0000000900037c02 */ /* 0x000fc40008000f00 */
[----:B------:R-:W-:Y:S01]  /*1e30*/  MOV R4, UR8 ;  /* 0x0000000800047c02 */ /* 0x000fe20008000f00 */
[----:B------:R-:W-:Y:S02]  /*1e40*/  WARPGROUP.DEPBAR.LE gsb0, 0x0 ;  /* 0x00008000000079c5 */ /* 0x000fe40000010000 */
[----:B------:R-:W-:-:S06]  /*1e50*/  WARPGROUP.ARRIVE ;  /* 0x00000000000079c5 */ /* 0x000fcc0000000000 */
[----:B------:R-:W-:Y:S01]  /*1e60*/  HGMMA.64x16x16.F32 R24, gdesc[UR52], RZ, !UPT, gsb0 ;  /* 0x00200000341879f0 */ /* 0x000fe2000c0008ff */
        /* <DEDUP_REMOVED lines=333> */
[----:B------:R-:W-:Y:S01]  /*3340*/  UIADD3 UR6, UR4, 0x782, URZ ;  /* 0x0000078204067890 */ /* 0x000fe2000fffe03f */
[----:B------:R-:W-:Y:S01]  /*3350*/  UMOV UR52, UR40 ;  /* 0x0000002800347c82 */ /* 0x000fe20008000000 */
[----:B------:R-:W-:-:S05]  /*3360*/  UMOV UR53, UR41 ;  /* 0x0000002900357c82 */ /* 0x000fca0008000000 */
        /* <DEDUP_REMOVED lines=48> */
[----:B------:R-:W-:Y:S02]  /*3670*/  UIADD3 UR7, UR5, 0x806, URZ ;  /* 0x0000080605077890 */ /* 0x000fe4000fffe03f */
[----:B------:R-:W-:Y:S01]  /*3680*/  UIADD3 UR5, UR4, 0x784, URZ ;  /* 0x0000078404057890 */ /* 0x000fe2000fffe03f */
[----:B------:R-:W-:Y:S01]  /*3690*/  UMOV UR8, UR44 ;  /* 0x0000002c00087c82 */ /* 0x000fe20008000000 */
[----:B------:R-:W-:Y:S01]  /*36a0*/  UMOV UR9, UR45 ;  /* 0x0000002d00097c82 */ /* 0x000fe20008000000 */
[----:B------:R-:W-:Y:S01]  /*36b0*/  UMOV UR52, UR44 ;  /* 0x0000002c00347c82 */ /* 0x000fe20008000000 */
[----:B------:R-:W-:-:S03]  /*36c0*/  UMOV UR53, UR45 ;  /* 0x0000002d00357c82 */ /* 0x000fc60008000000 */
[----:B------:R-:W-:Y:S01]  /*36d0*/  UMOV UR10, UR5 ;  /* 0x00000005000a7c82 */ /* 0x000fe20008000000 */
[----:B------:R-:W-:Y:S01]  /*36e0*/  ULDC UR5, c[0x0][0x9d8] ;  /* 0x0002760000057ab9 */ /* 0x000fe20000000800 */
        /* <DEDUP_REMOVED lines=44> */
[----:B------:R-:W-:Y:S02]  /*39b0*/  WARPGROUP.DEPBAR.LE gsb0, 0x0 ;  /* 0x00008000000079c5 */ /* 0x000fe40000010000 */
[----:B------:R-:W-:-:S06]  /*39c0*/  WARPGROUP.ARRIVE ;  /* 0x00000000000079c5 */ /* 0x000fcc0000000000 */
[----:B------:R-:W-:Y:S03]  /*39d0*/  HGMMA.64x16x16.F32 R32, gdesc[UR56], R32, gsb0 ;  /* 0x00200000382079f0 */ /* 0x000fe60008000820 */
        /* <DEDUP_REMOVED lines=17> */
[----:B------:R-:W0:Y:S01]  /*3af0*/  MUFU.TANH R72, R72 ;  /* 0x0000004800487308 */ /* 0x000e220000002400 */
[----:B------:R-:W-:Y:S01]  /*3b00*/  UMOV UR51, 0x40000040 ;  /* 0x4000004000337882 */ /* 0x000fe20000000000 */
[----:B------:R-:W-:Y:S01]  /*3b10*/  FMUL.FTZ R75, R75, UR5 ;  /* 0x000000054b4b7c20 */ /* 0x000fe20008410000 */
[----:B------:R-:W-:Y:S01]  /*3b20*/  FMUL.FTZ R78, R78, UR5 ;  /* 0x000000054e4e7c20 */ /* 0x000fe20008410000 */
[----:B------:R-:W-:-:S04]  /*3b30*/  FMUL.FTZ R79, R79, UR5 ;  /* 0x000000054f4f7c20 */ /* 0x000fc80008410000 */
[----:B------:R-:W1:Y:S08]  /*3b40*/  MUFU.TANH R73, R73 ;  /* 0x0000004900497308 */ /* 0x000e700000002400 */
[----:B------:R-:W2:Y:S08]  /*3b50*/  MUFU.TANH R76, R76 ;  /* 0x0000004c004c7308 */ /* 0x000eb00000002400 */
[----:B------:R-:W-:Y:S08]  /*3b60*/  MUFU.TANH R77, R77 ;  /* 0x0000004d004d7308 */ /* 0x000ff00000002400 */
[----:B------:R-:W3:Y:S08]  /*3b70*/  MUFU.TANH R4, R74 ;  /* 0x0000004a00047308 */ /* 0x000ef00000002400 */
[----:B------:R4:W-:Y:S08]  /*3b80*/  MUFU.TANH R3, R75 ;  /* 0x0000004b00037308 */ /* 0x0009f00000002400 */
[----:B------:R-:W-:Y:S01]  /*3b90*/  MUFU.TANH R6, R78 ;  /* 0x0000004e00067308 */ /* 0x000fe20000002400 */
[----:B----4-:R-:W-:Y:S01]  /*3ba0*/  IMAD.MOV.U32 R75, RZ, RZ, R119 ;  /* 0x000000ffff4b7224 */ /* 0x010fe200078e0077 */
[----:B------:R-:W-:-:S02]  /*3bb0*/  WARPGROUP.DEPBAR.LE gsb0, 0x0 ;  /* 0x00008000000079c5 */ /* 0x000fc40000010000 */
        /* <DEDUP_REMOVED lines=9> */
[----:B------:R-:W-:Y:S01]  /*3c50*/  UMOV UR51, 0x40000040 ;  /* 0x4000004000337882 */ /* 0x000fe20000000000 */
[----:B------:R-:W-:Y:S01]  /*3c60*/  FMUL.FTZ R70, R70, UR5 ;  /* 0x0000000546467c20 */ /* 0x000fe20008410000 */
[----:B------:R-:W-:Y:S01]  /*3c70*/  FMUL.FTZ R67, R67, UR5 ;  /* 0x0000000543437c20 */ /* 0x000fe20008410000 */
[----:B------:R-:W-:Y:S01]  /*3c80*/  FMUL.FTZ R71, R71, UR5 ;  /* 0x0000000547477c20 */ /* 0x000fe20008410000 */
[----:B------:R-:W5:Y:S01]  /*3c90*/  MUFU.TANH R64, R64 ;  /* 0x0000004000407308 */ /* 0x000f620000002400 */
[----:B----4-:R-:W-:-:S05]  /*3ca0*/  IMAD R66, R120, -0x70, R9 ;  /* 0xffffff9078427824 */ /* 0x010fca00078e0209 */
[C---:B------:R-:W-:Y:S02]  /*3cb0*/  ISETP.GT.AND P4, PT, R66.reuse, RZ, PT ;  /* 0x000000ff4200720c */ /* 0x040fe40003f84270 */
[C---:B------:R-:W-:Y:S01]  /*3cc0*/  ISETP.GT.AND P2, PT, R66.reuse, 0x1, PT ;  /* 0x000000014200780c */ /* 0x040fe20003f44270 */
[----:B------:R-:W4:Y:S01]  /*3cd0*/  MUFU.TANH R65, R65 ;  /* 0x0000004100417308 */ /* 0x000f220000002400 */
[----:B------:R-:W-:Y:S02]  /*3ce0*/  ISETP.GT.AND P3, PT, R66, 0x8, PT ;  /* 0x000000084200780c */ /* 0x000fe40003f64270 */
[----:B0-----:R-:W-:Y:S02]  /*3cf0*/  FSEL R72, R72, -INF , P4 ;  /* 0xff80000048487808 */ /* 0x001fe40002000000 */
[----:B-1----:R-:W-:Y:S02]  /*3d00*/  FSEL R73, R73, -INF , P2 ;  /* 0xff80000049497808 */ /* 0x002fe40001000000 */
[----:B------:R-:W-:Y:S01]  /*3d10*/  ISETP.GT.AND P6, PT, R66, 0x9, PT ;  /* 0x000000094200780c */ /* 0x000fe20003fc4270 */
[----:B------:R-:W0:Y:S01]  /*3d20*/  MUFU.TANH R68, R68 ;  /* 0x0000004400447308 */ /* 0x000e220000002400 */
[----:B--2---:R-:W-:-:S02]  /*3d30*/  FSEL R76, R76, -INF , P3 ;  /* 0xff8000004c4c7808 */ /* 0x004fc40001800000 */
[----:B------:R-:W-:Y:S02]  /*3d40*/  FMNMX.FTZ R15, R72, R73, !PT ;  /* 0x00000049480f7209 */ /* 0x000fe40007810000 */
[----:B------:R-:W-:Y:S02]  /*3d50*/  ISETP.GT.AND P5, PT, R66, 0x10, PT ;  /* 0x000000104200780c */ /* 0x000fe40003fa4270 */
[----:B------:R-:W-:Y:S01]  /*3d60*/  FMNMX.FTZ R15, R76, R15, !PT ;  /* 0x0000000f4c0f7209 */ /* 0x000fe20007810000 */
[----:B------:R1:W2:Y:S01]  /*3d70*/  MUFU.TANH R10, R79 ;  /* 0x0000004f000a7308 */ /* 0x0002a20000002400 */
[----:B---3--:R-:W-:Y:S02]  /*3d80*/  FSEL R4, R4, -INF , P4 ;  /* 0xff80000004047808 */ /* 0x008fe40002000000 */
[----:B------:R-:W-:Y:S02]  /*3d90*/  ISETP.GT.AND P4, PT, R66, 0x11, PT ;  /* 0x000000114200780c */ /* 0x000fe40003f84270 */
[----:B-----5:R-:W-:-:S02]  /*3da0*/  FSEL R64, R64, -INF , P5 ;  /* 0xff80000040407808 */ /* 0x020fc40002800000 */
[----:B------:R-:W-:Y:S01]  /*3db0*/  FSEL R3, R3, -INF , P2 ;  /* 0xff80000003037808 */ /* 0x000fe20001000000 */
[----:B------:R-:W3:Y:S01]  /*3dc0*/  MUFU.TANH R69, R69 ;  /* 0x0000004500457308 */ /* 0x000ee20000002400 */
[----:B------:R-:W-:Y:S01]  /*3dd0*/  ISETP.GT.AND P2, PT, R66, 0x18, PT ;  /* 0x000000184200780c */ /* 0x000fe20003f44270 */
[--C-:B-1----:R-:W-:Y:S01]  /*3de0*/  IMAD.MOV.U32 R79, RZ, RZ, R119.reuse ;  /* 0x000000ffff4f7224 */ /* 0x102fe200078e0077 */
[----:B----4-:R-:W-:Y:S01]  /*3df0*/  FSEL R74, R65, -INF , P4 ;  /* 0xff800000414a7808 */ /* 0x010fe20002000000 */
[----:B------:R-:W-:Y:S01]  /*3e00*/  IMAD.MOV.U32 R65, RZ, RZ, R119 ;  /* 0x000000ffff417224 */ /* 0x000fe200078e0077 */
[----:B------:R-:W-:Y:S02]  /*3e10*/  FSEL R6, R6, -INF , P3 ;  /* 0xff80000006067808 */ /* 0x000fe40001800000 */
[----:B------:R-:W-:Y:S01]  /*3e20*/  ISETP.GT.AND P3, PT, R66, 0x19, PT ;  /* 0x000000194200780c */ /* 0x000fe20003f64270 */
[----:B------:R1:W-:Y:S01]  /*3e30*/  MUFU.TANH R20, R70 ;  /* 0x0000004600147308 */ /* 0x0003e20000002400 */
[----:B0-----:R-:W-:-:S02]  /*3e40*/  FSEL R68, R68, -INF , P2 ;  /* 0xff80000044447808 */ /* 0x001fc40001000000 */
[----:B--2---:R-:W-:Y:S01]  /*3e50*/  FSEL R10, R10, -INF , P6 ;  /* 0xff8000000a0a7808 */ /* 0x004fe20003000000 */
[----:B------:R-:W-:Y:S02]  /*3e60*/  WARPGROUP.DEPBAR.LE gsb0, 0x0 ;  /* 0x00008000000079c5 */ /* 0x000fe40000010000 */
[----:B------:R-:W-:Y:S01]  /*3e70*/  WARPGROUP.ARRIVE ;  /* 0x00000000000079c5 */ /* 0x000fe20000000000 */
[----:B------:R-:W-:Y:S01]  /*3e80*/  FMUL.FTZ R56, R56, UR5 ;  /* 0x0000000538387c20 */ /* 0x000fe20008410000 */
[----:B------:R-:W-:Y:S01]  /*3e90*/  FMUL.FTZ R57, R57, UR5 ;  /* 0x0000000539397c20 */ /* 0x000fe20008410000 */
[----:B-1----:R-:W-:Y:S01]  /*3ea0*/  FSEL R70, R77, -INF , P6 ;  /* 0xff8000004d467808 */ /* 0x002fe20003000000 */
[----:B------:R-:W-:Y:S01]  /*3eb0*/  FMUL.FTZ R60, R60, UR5 ;  /* 0x000000053c3c7c20 */ /* 0x000fe20008410000 */
[----:B------:R-:W-:Y:S01]  /*3ec0*/  MUFU.TANH R14, R67 ;  /* 0x00000043000e7308 */ /* 0x000fe20000002400 */
[----:B------:R-:W-:Y:S01]  /*3ed0*/  HGMMA.64x16x16.F32 R48, gdesc[UR48], R48, gsb0 ;  /* 0x00200000303079f0 */ /* 0x000fe20008000830 */
[----:B------:R-:W-:Y:S01]  /*3ee0*/  UIADD3 UR50, UR4, 0x906, URZ ;  /* 0x0000090604327890 */ /* 0x000fe2000fffe03f */
[----:B------:R-:W-:Y:S01]  /*3ef0*/  FMNMX.FTZ R15, R70, R15, !PT ;  /* 0x0000000f460f7209 */ /* 0x000fe20007810000 */
[----:B------:R-:W-:Y:S01]  /*3f00*/  UMOV UR51, 0x40000040 ;  /* 0x4000004000337882 */ /* 0x000fe20000000000 */
[----:B------:R-:W-:Y:S01]  /*3f10*/  FMUL.FTZ R62, R62, UR5 ;  /* 0x000000053e3e7c20 */ /* 0x000fe20008410000 */
[----:B------:R-:W-:Y:S01]  /*3f20*/  FMUL.FTZ R61, R61, UR5 ;  /* 0x000000053d3d7c20 */ /* 0x000fe20008410000 */
[----:B------:R-:W-:Y:S01]  /*3f30*/  FMNMX.FTZ R21, R64, R15, !PT ;  /* 0x0000000f40157209 */ /* 0x000fe20007810000 */
[----:B------:R-:W0:Y:S01]  /*3f40*/  MUFU.TANH R56, R56 ;  /* 0x0000003800387308 */ /* 0x000e220000002400 */
[----:B------:R-:W-:Y:S01]  /*3f50*/  FMUL.FTZ R58, R58, UR5 ;  /* 0x000000053a3a7c20 */ /* 0x000fe20008410000 */
[----:B------:R-:W-:Y:S01]  /*3f60*/  FMUL.FTZ R59, R59, UR5 ;  /* 0x000000053b3b7c20 */ /* 0x000fe20008410000 */
[----:B------:R-:W-:Y:S01]  /*3f70*/  FMNMX.FTZ R21, R74, R21, !PT ;  /* 0x000000154a157209 */ /* 0x000fe20007810000 */
[----:B------:R-:W-:Y:S01]  /*3f80*/  FMUL.FTZ R63, R63, UR5 ;  /* 0x000000053f3f7c20 */ /* 0x000fe20008410000 */
[----:B------:R-:W-:Y:S01]  /*3f90*/  ISETP.GT.AND P6, PT, R66, 0x20, PT ;  /* 0x000000204200780c */ /* 0x000fe20003fc4270 */
[--C-:B------:R-:W-:Y:S01]  /*3fa0*/  IMAD.MOV.U32 R77, RZ, RZ, R119.reuse ;  /* 0x000000ffff4d7224 */ /* 0x100fe200078e0077 */
[----:B---3--:R-:W-:Y:S01]  /*3fb0*/  FSEL R78, R69, -INF , P3 ;  /* 0xff800000454e7808 */ /* 0x008fe20001800000 */
[----:B------:R-:W1:Y:S01]  /*3fc0*/  MUFU.TANH R57, R57 ;  /* 0x0000003900397308 */ /* 0x000e620000002400 */
[----:B------:R-:W-:Y:S01]  /*3fd0*/  FMNMX.FTZ R21, R68, R21, !PT ;  /* 0x0000001544157209 */ /* 0x000fe20007810000 */
[----:B------:R-:W-:Y:S01]  /*3fe0*/  IMAD.MOV.U32 R69, RZ, RZ, R119 ;  /* 0x000000ffff457224 */ /* 0x000fe200078e0077 */
[----:B------:R-:W-:-:S02]  /*3ff0*/  FSEL R12, R12, -INF , P5 ;  /* 0xff8000000c0c7808 */ /* 0x000fc40002800000 */
[----:B------:R-:W-:Y:S02]  /*4000*/  ISETP.GT.AND P5, PT, R66, 0x21, PT ;  /* 0x000000214200780c */ /* 0x000fe40003fa4270 */
[----:B------:R-:W-:Y:S01]  /*4010*/  FMNMX.FTZ R21, R78, R21, !PT ;  /* 0x000000154e157209 */ /* 0x000fe20007810000 */
[----:B------:R-:W2:Y:S01]  /*4020*/  MUFU.TANH R60, R60 ;  /* 0x0000003c003c7308 */ /* 0x000ea20000002400 */
[----:B0-----:R-:W-:Y:S02]  /*4030*/  FSEL R80, R56, -INF , P6 ;  /* 0xff80000038507808 */ /* 0x001fe40003000000 */
[----:B------:R-:W-:Y:S02]  /*4040*/  FSEL R14, R14, -INF , P4 ;  /* 0xff8000000e0e7808 */ /* 0x000fe40002000000 */
[----:B------:R-:W-:Y:S02]  /*4050*/  ISETP.GT.AND P4, PT, R66, 0x28, PT ;  /* 0x000000284200780c */ /* 0x000fe40003f84270 */
[----:B------:R-:W-:Y:S01]  /*4060*/  FSEL R20, R20, -INF , P2 ;  /* 0xff80000014147808 */ /* 0x000fe20001000000 */
[----:B------:R-:W0:Y:S01]  /*4070*/  MUFU.TANH R71, R71 ;  /* 0x0000004700477308 */ /* 0x000e220000002400 */
[----:B-1----:R-:W-:-:S02]  /*4080*/  FSEL R84, R57, -INF , P5 ;  /* 0xff80000039547808 */ /* 0x002fc40002800000 */
[----:B------:R-:W-:Y:S02]  /*4090*/  FMNMX.FTZ R57, R80, R21, !PT ;  /* 0x0000001550397209 */ /* 0x000fe40007810000 */
[----:B------:R-:W-:Y:S02]  /*40a0*/  ISETP.GT.AND P2, PT, R66, 0x29, PT ;  /* 0x000000294200780c */ /* 0x000fe40003f44270 */
[----:B------:R-:W-:Y:S01]  /*40b0*/  FMNMX.FTZ R57, R84, R57, !PT ;  /* 0x0000003954397209 */ /* 0x000fe20007810000 */
[----:B------:R-:W-:Y:S01]  /*40c0*/  MUFU.TANH R62, R62 ;  /* 0x0000003e003e7308 */ /* 0x000fe20000002400 */
[----:B--2---:R-:W-:Y:S02]  /*40d0*/  FSEL R60, R60, -INF , P4 ;  /* 0xff8000003c3c7808 */ /* 0x004fe40002000000 */
[----:B------:R-:W-:Y:S02]  /*40e0*/  MOV R67, R119 ;  /* 0x0000007700437202 */ /* 0x000fe40000000f00 */
[----:B------:R-:W-:-:S03]  /*40f0*/  FMNMX.FTZ R57, R60, R57, !PT ;  /* 0x000000393c397209 */ /* 0x000fc60007810000 */
[----:B------:R-:W-:Y:S01]  /*4100*/  MUFU.TANH R61, R61 ;  /* 0x0000003d003d7308 */ /* 0x000fe20000002400 */
[----:B------:R-:W-:Y:S02]  /*4110*/  WARPGROUP.DEPBAR.LE gsb0, 0x0 ;  /* 0x00008000000079c5 */ /* 0x000fe40000010000 */
[----:B------:R-:W-:Y:S01]  /*4120*/  WARPGROUP.ARRIVE ;  /* 0x00000000000079c5 */ /* 0x000fe20000000000 */
[----:B------:R-:W-:Y:S01]  /*4130*/  FMUL.FTZ R48, R48, UR5 ;  /* 0x0000000530307c20 */ /* 0x000fe20008410000 */
[----:B------:R-:W-:-:S03]  /*4140*/  FMUL.FTZ R49, R49, UR5 ;  /* 0x0000000531317c20 */ /* 0x000fc60008410000 */
[----:B------:R-:W-:Y:S01]  /*4150*/  MUFU.TANH R58, R58 ;  /* 0x0000003a003a7308 */ /* 0x000fe20000002400 */
[----:B------:R-:W-:Y:S01]  /*4160*/  FMUL.FTZ R52, R52, UR5 ;  /* 0x0000000534347c20 */ /* 0x000fe20008410000 */
[----:B------:R-:W-:Y:S01]  /*4170*/  FMUL.FTZ R53, R53, UR5 ;  /* 0x0000000535357c20 */ /* 0x000fe20008410000 */
[----:B------:R-:W-:Y:S01]  /*4180*/  HGMMA.64x16x16.F32 R40, gdesc[UR48], R40, gsb0 ;  /* 0x00200000302879f0 */ /* 0x000fe20008000828 */
[----:B------:R-:W-:Y:S01]  /*4190*/  UIADD3 UR50, UR4, 0x986, URZ ;  /* 0x0000098604327890 */ /* 0x000fe2000fffe03f */
[----:B------:R-:W-:Y:S01]  /*41a0*/  FMUL.FTZ R50, R50, UR5 ;  /* 0x0000000532327c20 */ /* 0x000fe20008410000 */
[----:B------:R-:W-:Y:S01]  /*41b0*/  UMOV UR51, 0x40000040 ;  /* 0x4000004000337882 */ /* 0x000fe20000000000 */
[----:B------:R-:W-:Y:S01]  /*41c0*/  FMUL.FTZ R51, R51, UR5 ;  /* 0x0000000533337c20 */ /* 0x000fe20008410000 */
[----:B------:R-:W1:Y:S01]  /*41d0*/  MUFU.TANH R48, R48 ;  /* 0x0000003000307308 */ /* 0x000e620000002400 */
[----:B------:R-:W-:Y:S01]  /*41e0*/  FMUL.FTZ R54, R54, UR5 ;  /* 0x0000000536367c20 */ /* 0x000fe20008410000 */
[----:B------:R-:W-:-:S06]  /*41f0*/  FMUL.FTZ R55, R55, UR5 ;  /* 0x0000000537377c20 */ /* 0x000fcc0008410000 */
[----:B------:R-:W2:Y:S08]  /*4200*/  MUFU.TANH R59, R59 ;  /* 0x0000003b003b7308 */ /* 0x000eb00000002400 */
[----:B------:R-:W-:Y:S08]  /*4210*/  MUFU.TANH R49, R49 ;  /* 0x0000003100317308 */ /* 0x000ff00000002400 */
[----:B------:R-:W3:Y:S08]  /*4220*/  MUFU.TANH R52, R52 ;  /* 0x0000003400347308 */ /* 0x000ef00000002400 */
[----:B------:R-:W4:Y:S08]  /*4230*/  MUFU.TANH R63, R63 ;  /* 0x0000003f003f7308 */ /* 0x000f300000002400 */
[----:B------:R-:W5:Y:S01]  /*4240*/  MUFU.TANH R53, R53 ;  /* 0x0000003500357308 */ /* 0x000f620000002400 */
[----:B------:R-:W-:-:S02]  /*4250*/  WARPGROUP.DEPBAR.LE gsb0, 0x0 ;  /* 0x00008000000079c5 */ /* 0x000fc40000010000 */
[----:B------:R-:W-:Y:S01]  /*4260*/  WARPGROUP.ARRIVE ;  /* 0x00000000000079c5 */ /* 0x000fe20000000000 */
[----:B------:R-:W-:Y:S01]  /*4270*/  FMUL.FTZ R40, R40, UR5 ;  /* 0x0000000528287c20 */ /* 0x000fe20008410000 */
[----:B------:R-:W-:-:S03]  /*4280*/  FMUL.FTZ R41, R41, UR5 ;  /* 0x0000000529297c20 */ /* 0x000fc60008410000 */
[----:B------:R-:W5:Y:S01]  /*4290*/  MUFU.TANH R50, R50 ;  /* 0x0000003200327308 */ /* 0x000f620000002400 */
[----:B------:R-:W-:Y:S01]  /*42a0*/  FMUL.FTZ R42, R42, UR5 ;  /* 0x000000052a2a7c20 */ /* 0x000fe20008410000 */
[----:B------:R-:W-:Y:S01]  /*42b0*/  FMUL.FTZ R44, R44, UR5 ;  /* 0x000000052c2c7c20 */ /* 0x000fe20008410000 */
[----:B------:R-:W-:Y:S01]  /*42c0*/  HGMMA.64x16x16.F32 R32, gdesc[UR48], R32, gsb0 ;  /* 0x00200000302079f0 */ /* 0x000fe20008000820 */
[----:B------:R-:W-:Y:S01]  /*42d0*/  UIADD3 UR50, UR4, 0xa06, URZ ;  /* 0x00000a0604327890 */ /* 0x000fe2000fffe03f */
[----:B------:R-:W-:Y:S01]  /*42e0*/  FMUL.FTZ R45, R45, UR5 ;  /* 0x000000052d2d7c20 */ /* 0x000fe20008410000 */
[----:B------:R-:W-:Y:S01]  /*42f0*/  UMOV UR51, 0x40000040 ;  /* 0x4000004000337882 */ /* 0x000fe20000000000 */
[----:B------:R-:W-:Y:S01]  /*4300*/  FMUL.FTZ R43, R43, UR5 ;  /* 0x000000052b2b7c20 */ /* 0x000fe20008410000 */
[----:B------:R0:W5:Y:S01]  /*4310*/  MUFU.TANH R5, R40 ;  /* 0x0000002800057308 */ /* 0x0001620000002400 */
[----:B------:R-:W-:Y:S01]  /*4320*/  FMUL.FTZ R46, R46, UR5 ;  /* 0x000000052e2e7c20 */ /* 0x000fe20008410000 */
[----:B------:R-:W-:Y:S01]  /*4330*/  FMUL.FTZ R47, R47, UR5 ;  /* 0x000000052f2f7c20 */ /* 0x000fe20008410000 */
[----:B------:R-:W-:-:S05]  /*4340*/  ULDC UR4, c[0x0][0x988] ;  /* 0x0002620000047ab9 */ /* 0x000fca0000000800 */
[----:B------:R-:W-:Y:S01]  /*4350*/  MUFU.TANH R51, R51 ;  /* 0x0000003300337308 */ /* 0x000fe20000002400 */
[----:B0-----:R-:W-:Y:S01]  /*4360*/  FSEL R40, R71, -INF , P3 ;  /* 0xff80000047287808 */ /* 0x001fe20001800000 */
[----:B------:R-:W-:Y:S01]  /*4370*/  IMAD.MOV.U32 R71, RZ, RZ, R119 ;  /* 0x000000ffff477224 */ /* 0x000fe200078e0077 */
[----:B------:R-:W-:-:S04]  /*4380*/  ISETP.GT.AND P3, PT, R66, 0x30, PT ;  /* 0x000000304200780c */ /* 0x000fc80003f64270 */
[----:B-1----:R-:W-:Y:S01]  /*4390*/  FSEL R86, R48, -INF , P3 ;  /* 0xff80000030567808 */ /* 0x002fe20001800000 */
[----:B------:R2:W-:Y:S08]  /*43a0*/  MUFU.TANH R7, R42 ;  /* 0x0000002a00077308 */ /* 0x0005f00000002400 */
[----:B------:R-:W0:Y:S01]  /*43b0*/  MUFU.TANH R41, R41 ;  /* 0x0000002900297308 */ /* 0x000e220000002400 */
[----:B--2---:R-:W-:Y:S01]  /*43c0*/  FSEL R42, R59, -INF , P5 ;  /* 0xff8000003b2a7808 */ /* 0x004fe20002800000 */
[----:B------:R-:W-:Y:S01]  /*43d0*/  IMAD.MOV.U32 R59, RZ, RZ, R119 ;  /* 0x000000ffff3b7224 */ /* 0x000fe200078e0077 */
[----:B------:R-:W-:-:S04]  /*43e0*/  ISETP.GT.AND P5, PT, R66, 0x38, PT ;  /* 0x000000384200780c */ /* 0x000fc80003fa4270 */
[----:B---3--:R-:W-:Y:S01]  /*43f0*/  FSEL R90, R52, -INF , P5 ;  /* 0xff800000345a7808 */ /* 0x008fe20002800000 */
[----:B------:R-:W1:Y:S08]  /*4400*/  MUFU.TANH R54, R54 ;  /* 0x0000003600367308 */ /* 0x000e700000002400 */
[----:B------:R4:W-:Y:S01]  /*4410*/  MUFU.TANH R9, R44 ;  /* 0x0000002c00097308 */ /* 0x0009e20000002400 */
[----:B------:R-:W-:-:S02]  /*4420*/  WARPGROUP.DEPBAR.LE gsb0, 0x0 ;  /* 0x00008000000079c5 */ /* 0x000fc40000010000 */
        /* <DEDUP_REMOVED lines=9> */
[----:B------:R-:W-:Y:S01]  /*44c0*/  ISETP.GT.AND P6, PT, R66, 0x31, PT ;  /* 0x000000314200780c */ /* 0x000fe20003fc4270 */
[----:B------:R-:W-:Y:S01]  /*44d0*/  FMUL.FTZ R21, R36, UR5 ;  /* 0x0000000524157c20 */ /* 0x000fe20008410000 */
[----:B------:R-:W-:Y:S01]  /*44e0*/  FMNMX.FTZ R57, R62, R57, !PT ;  /* 0x000000393e397209 */ /* 0x000fe20007810000 */
[----:B------:R-:W-:Y:S01]  /*44f0*/  FMUL.FTZ R37, R37, UR5 ;  /* 0x0000000525257c20 */ /* 0x000fe20008410000 */
[----:B------:R-:W-:Y:S01]  /*4500*/  FSEL R88, R49, -INF , P6 ;  /* 0xff80000031587808 */ /* 0x000fe20003000000 */
[----:B------:R-:W3:Y:S01]  /*4510*/  MUFU.TANH R45, R45 ;  /* 0x0000002d002d7308 */ /* 0x000ee20000002400 */
[----:B------:R-:W-:Y:S01]  /*4520*/  FMNMX.FTZ R57, R86, R57, !PT ;  /* 0x0000003956397209 */ /* 0x000fe20007810000 */
[----:B------:R-:W-:Y:S01]  /*4530*/  FMUL.FTZ R49, R38, UR5 ;  /* 0x0000000526317c20 */ /* 0x000fe20008410000 */
[----:B------:R-:W-:Y:S01]  /*4540*/  ISETP.GT.AND P4, PT, R66, 0x39, PT ;  /* 0x000000394200780c */ /* 0x000fe20003f84270 */
[----:B------:R-:W-:Y:S01]  /*4550*/  FMUL.FTZ R35, R35, UR5 ;  /* 0x0000000523237c20 */ /* 0x000fe20008410000 */
[----:B------:R-:W-:Y:S01]  /*4560*/  FMNMX.FTZ R57, R88, R57, !PT ;  /* 0x0000003958397209 */ /* 0x000fe20007810000 */
[----:B------:R-:W-:Y:S01]  /*4570*/  FMUL.FTZ R39, R39, UR5 ;  /* 0x0000000527277c20 */ /* 0x000fe20008410000 */
[----:B----4-:R-:W-:Y:S01]  /*4580*/  FSEL R44, R63, -INF , P2 ;  /* 0xff8000003f2c7808 */ /* 0x010fe20001000000 */
[----:B------:R-:W4:Y:S01]  /*4590*/  MUFU.TANH R43, R43 ;  /* 0x0000002b002b7308 */ /* 0x000f220000002400 */
[----:B------:R-:W-:Y:S01]  /*45a0*/  ISETP.GT.AND P2, PT, R66, 0x40, PT ;  /* 0x000000404200780c */ /* 0x000fe20003f44270 */
[--C-:B------:R-:W-:Y:S01]  /*45b0*/  IMAD.MOV.U32 R63, RZ, RZ, R119.reuse ;  /* 0x000000ffff3f7224 */ /* 0x100fe200078e0077 */
[----:B-----5:R-:W-:Y:S01]  /*45c0*/  FSEL R92, R53, -INF , P4 ;  /* 0xff800000355c7808 */ /* 0x020fe20002000000 */
[----:B------:R-:W-:Y:S01]  /*45d0*/  IMAD.MOV.U32 R61, RZ, RZ, R119 ;  /* 0x000000ffff3d7224 */ /* 0x000fe200078e0077 */
[----:B------:R-:W-:-:S02]  /*45e0*/  FMNMX.FTZ R57, R90, R57, !PT ;  /* 0x000000395a397209 */ /* 0x000fc40007810000 */
[----:B------:R-:W-:Y:S01]  /*45f0*/  FSEL R36, R50, -INF , P3 ;  /* 0xff80000032247808 */ /* 0x000fe20001800000 */
[----:B------:R-:W5:Y:S01]  /*4600*/  MUFU.TANH R13, R13 ;  /* 0x0000000d000d7308 */ /* 0x000f620000002400 */
[----:B------:R-:W-:Y:S02]  /*4610*/  ISETP.GT.AND P3, PT, R66, 0x41, PT ;  /* 0x000000414200780c */ /* 0x000fe40003f64270 */
[----:B------:R-:W-:Y:S02]  /*4620*/  FSEL R94, R5, -INF , P2 ;  /* 0xff800000055e7808 */ /* 0x000fe40001000000 */
[----:B------:R-:W-:Y:S02]  /*4630*/  FMNMX.FTZ R57, R92, R57, !PT ;  /* 0x000000395c397209 */ /* 0x000fe40007810000 */
[----:B0-----:R-:W-:Y:S01]  /*4640*/  FSEL R96, R41, -INF , P3 ;  /* 0xff80000029607808 */ /* 0x001fe20001800000 */
[----:B------:R0:W-:Y:S01]  /*4650*/  MUFU.TANH R11, R46 ;  /* 0x0000002e000b7308 */ /* 0x0001e20000002400 */
[----:B------:R-:W-:-:S02]  /*4660*/  FMNMX.FTZ R57, R94, R57, !PT ;  /* 0x000000395e397209 */ /* 0x000fc40007810000 */
[----:B-1----:R-:W-:Y:S02]  /*4670*/  FSEL R48, R54, -INF , P5 ;  /* 0xff80000036307808 */ /* 0x002fe40002800000 */
[----:B------:R-:W-:Y:S02]  /*4680*/  ISETP.GT.AND P5, PT, R66, 0x49, PT ;  /* 0x000000494200780c */ /* 0x000fe40003fa4270 */
[----:B------:R-:W-:Y:S01]  /*4690*/  FMNMX.FTZ R57, R96, R57, !PT ;  /* 0x0000003960397209 */ /* 0x000fe20007810000 */
[----:B------:R-:W1:Y:S01]  /*46a0*/  MUFU.TANH R33, R33 ;  /* 0x0000002100217308 */ /* 0x000e620000002400 */
[----:B0-----:R-:W-:Y:S02]  /*46b0*/  FSEL R46, R51, -INF , P6 ;  /* 0xff800000332e7808 */ /* 0x001fe40003000000 */
[C---:B------:R-:W-:Y:S02]  /*46c0*/  ISETP.GT.AND P6, PT, R66.reuse, 0x48, PT ;  /* 0x000000484200780c */ /* 0x040fe40003fc4270 */
[----:B--2---:R-:W-:Y:S01]  /*46d0*/  FSEL R38, R55, -INF , P4 ;  /* 0xff80000037267808 */ /* 0x004fe20002000000 */
[----:B------:R-:W-:Y:S01]  /*46e0*/  IMAD.MOV.U32 R55, RZ, RZ, R119 ;  /* 0x000000ffff377224 */ /* 0x000fe200078e0077 */
[----:B------:R-:W-:Y:S01]  /*46f0*/  FSEL R98, R9, -INF , P6 ;  /* 0xff80000009627808 */ /* 0x000fe20003000000 */
[----:B------:R-:W0:Y:S01]  /*4700*/  MUFU.TANH R21, R21 ;  /* 0x0000001500157308 */ /* 0x000e220000002400 */
[----:B------:R-:W-:-:S02]  /*4710*/  ISETP.GT.AND P4, PT, R66, 0x50, PT ;  /* 0x000000504200780c */ /* 0x000fc40003f84270 */
[----:B---3--:R-:W-:Y:S01]  /*4720*/  FSEL R100, R45, -INF , P5 ;  /* 0xff8000002d647808 */ /* 0x008fe20002800000 */
[----:B------:R-:W-:Y:S02]  /*4730*/  WARPGROUP.DEPBAR.LE gsb0, 0x0 ;  /* 0x00008000000079c5 */ /* 0x000fe40000010000 */
[----:B------:R-:W-:Y:S01]  /*4740*/  FMUL.FTZ R51, R24, UR5 ;  /* 0x0000000518337c20 */ /* 0x000fe20008410000 */
[----:B------:R-:W-:Y:S01]  /*4750*/  FMNMX.FTZ R57, R98, R57, !PT ;  /* 0x0000003962397209 */ /* 0x000fe20007810000 */
[----:B------:R-:W2:Y:S01]  /*4760*/  MUFU.TANH R47, R47 ;  /* 0x0000002f002f7308 */ /* 0x000ea20000002400 */
[----:B------:R-:W-:Y:S01]  /*4770*/  FMUL.FTZ R25, R25, UR5 ;  /* 0x0000000519197c20 */ /* 0x000fe20008410000 */
[----:B----4-:R-:W-:Y:S01]  /*4780*/  FSEL R50, R43, -INF , P3 ;  /* 0xff8000002b327808 */ /* 0x010fe20001800000 */
[----:B------:R-:W-:Y:S01]  /*4790*/  FMUL.FTZ R5, R28, UR5 ;  /* 0x000000051c057c20 */ /* 0x000fe20008410000 */
[----:B------:R-:W-:Y:S01]  /*47a0*/  ISETP.GT.AND P3, PT, R66, 0x51, PT ;  /* 0x000000514200780c */ /* 0x000fe20003f64270 */
[----:B------:R-:W-:Y:S01]  /*47b0*/  FMUL.FTZ R29, R29, UR5 ;  /* 0x000000051d1d7c20 */ /* 0x000fe20008410000 */
[----:B-----5:R-:W-:Y:S01]  /*47c0*/  FSEL R102, R13, -INF , P4 ;  /* 0xff8000000d667808 */ /* 0x020fe20002000000 */
[----:B------:R-:W-:Y:S01]  /*47d0*/  FMUL.FTZ R26, R26, UR5 ;  /* 0x000000051a1a7c20 */ /* 0x000fe20008410000 */
[----:B------:R-:W3:Y:S01]  /*47e0*/  MUFU.TANH R37, R37 ;  /* 0x0000002500257308 */ /* 0x000ee20000002400 */
[----:B------:R-:W-:Y:S01]  /*47f0*/  FMNMX.FTZ R57, R100, R57, !PT ;  /* 0x0000003964397209 */ /* 0x000fe20007810000 */
[----:B------:R-:W-:Y:S01]  /*4800*/  FMUL.FTZ R27, R27, UR5 ;  /* 0x000000051b1b7c20 */ /* 0x000fe20008410000 */
[----:B------:R-:W-:Y:S01]  /*4810*/  FSEL R24, R7, -INF , P2 ;  /* 0xff80000007187808 */ /* 0x000fe20001000000 */
[----:B------:R-:W-:Y:S01]  /*4820*/  FMUL.FTZ R30, R30, UR5 ;  /* 0x000000051e1e7c20 */ /* 0x000fe20008410000 */
[----:B------:R-:W-:Y:S01]  /*4830*/  ISETP.GT.AND P2, PT, R66, 0x58, PT ;  /* 0x000000584200780c */ /* 0x000fe20003f44270 */
[----:B------:R-:W-:Y:S01]  /*4840*/  FMUL.FTZ R31, R31, UR5 ;  /* 0x000000051f1f7c20 */ /* 0x000fe20008410000 */
[----:B-1----:R-:W-:Y:S01]  /*4850*/  FSEL R104, R33, -INF , P3 ;  /* 0xff80000021687808 */ /* 0x002fe20001800000 */
[----:B------:R-:W1:Y:S01]  /*4860*/  MUFU.TANH R15, R15 ;  /* 0x0000000f000f7308 */ /* 0x000e620000002400 */
[----:B------:R-:W-:Y:S01]  /*4870*/  FMNMX.FTZ R57, R102, R57, !PT ;  /* 0x0000003966397209 */ /* 0x000fe20007810000 */
[----:B------:R4:W-:Y:S01]  /*4880*/  @!P1 SYNCS.ARRIVE.TRANS64.RED.A1T0 RZ, [R0+URZ], RZ ;  /* 0x000000ff00ff99a7 */ /* 0x0009e2000810043f */
[----:B------:R-:W-:-:S02]  /*4890*/  FSEL R28, R11, -INF , P6 ;  /* 0xff8000000b1c7808 */ /* 0x000fc40003000000 */
[----:B------:R-:W-:Y:S02]  /*48a0*/  ISETP.GT.AND P6, PT, R66, 0x59, PT ;  /* 0x000000594200780c */ /* 0x000fe40003fc4270 */
[----:B0-----:R-:W-:Y:S01]  /*48b0*/  FSEL R106, R21, -INF , P2 ;  /* 0xff800000156a7808 */ /* 0x001fe20001000000 */
[----:B------:R-:W0:Y:S01]  /*48c0*/  MUFU.TANH R51, R51 ;  /* 0x0000003300337308 */ /* 0x000e220000002400 */
[----:B------:R-:W-:Y:S02]  /*48d0*/  FMNMX.FTZ R57, R104, R57, !PT ;  /* 0x0000003968397209 */ /* 0x000fe40007810000 */
[----:B--2---:R-:W-:Y:S02]  /*48e0*/  FSEL R52, R47, -INF , P5 ;  /* 0xff8000002f347808 */ /* 0x004fe40002800000 */
[----:B------:R-:W-:Y:S02]  /*48f0*/  ISETP.GT.AND P5, PT, R66, 0x60, PT ;  /* 0x000000604200780c */ /* 0x000fe40003fa4270 */
[----:B---3--:R-:W-:Y:S01]  /*4900*/  FSEL R108, R37, -INF , P6 ;  /* 0xff800000256c7808 */ /* 0x008fe20003000000 */
[----:B------:R-:W2:Y:S01]  /*4910*/  MUFU.TANH R35, R35 ;  /* 0x0000002300237308 */ /* 0x000ea20000002400 */
[----:B------:R-:W-:-:S02]  /*4920*/  FMNMX.FTZ R57, R106, R57, !PT ;  /* 0x000000396a397209 */ /* 0x000fc40007810000 */
[----:B-1----:R-:W-:Y:S02]  /*4930*/  FSEL R54, R15, -INF , P4 ;  /* 0xff8000000f367808 */ /* 0x002fe40002000000 */
[----:B------:R-:W-:Y:S02]  /*4940*/  ISETP.GT.AND P4, PT, R66, 0x61, PT ;  /* 0x000000614200780c */ /* 0x000fe40003f84270 */
[----:B------:R-:W-:Y:S01]  /*4950*/  FMNMX.FTZ R57, R108, R57, !PT ;  /* 0x000000396c397209 */ /* 0x000fe20007810000 */
[----:B------:R-:W1:Y:S01]  /*4960*/  MUFU.TANH R25, R25 ;  /* 0x0000001900197308 */ /* 0x000e620000002400 */
[----:B0-----:R-:W-:Y:S01]  /*4970*/  FSEL R110, R51, -INF , P5 ;  /* 0xff800000336e7808 */ /* 0x001fe20002800000 */
[----:B------:R-:W-:Y:S01]  /*4980*/  IMAD.MOV.U32 R51, RZ, RZ, R119 ;  /* 0x000000ffff337224 */ /* 0x000fe200078e0077 */
[----:B------:R-:W-:Y:S02]  /*4990*/  MOV R53, R119 ;  /* 0x0000007700357202 */ /* 0x000fe40000000f00 */
[----:B------:R-:W-:-:S03]  /*49a0*/  FMNMX.FTZ R57, R110, R57, !PT ;  /* 0x000000396e397209 */ /* 0x000fc60007810000 */
[----:B------:R-:W0:Y:S01]  /*49b0*/  MUFU.TANH R49, R49 ;  /* 0x0000003100317308 */ /* 0x000e220000002400 */
[----:B--2---:R-:W-:Y:S02]  /*49c0*/  FSEL R56, R35, -INF , P3 ;  /* 0xff80000023387808 */ /* 0x004fe40001800000 */
[----:B------:R-:W-:-:S05]  /*49d0*/  ISETP.GT.AND P3, PT, R66, 0x68, PT ;  /* 0x000000684200780c */ /* 0x000fca0003f64270 */
[----:B------:R-:W2:Y:S01]  /*49e0*/  MUFU.TANH R5, R5 ;  /* 0x0000000500057308 */ /* 0x000ea20000002400 */
[----:B-1----:R-:W-:-:S04]  /*49f0*/  FSEL R112, R25, -INF , P4 ;  /* 0xff80000019707808 */ /* 0x002fc80002000000 */
[----:B------:R-:W-:-:S03]  /*4a00*/  FMNMX.FTZ R57, R112, R57, !PT ;  /* 0x0000003970397209 */ /* 0x000fc60007810000 */
[----:B------:R-:W1:Y:S01]  /*4a10*/  MUFU.TANH R29, R29 ;  /* 0x0000001d001d7308 */ /* 0x000e620000002400 */
[----:B0-----:R-:W-:Y:S01]  /*4a20*/  FSEL R58, R49, -INF , P2 ;  /* 0xff800000313a7808 */ /* 0x001fe20001000000 */
[----:B------:R-:W-:Y:S01]  /*4a30*/  IMAD.MOV.U32 R49, RZ, RZ, R119 ;  /* 0x000000ffff317224 */ /* 0x000fe200078e0077 */
[----:B------:R-:W-:-:S05]  /*4a40*/  ISETP.GT.AND P2, PT, R66, 0x69, PT ;  /* 0x000000694200780c */ /* 0x000fca0003f44270 */
[----:B------:R-:W-:Y:S01]  /*4a50*/  MUFU.TANH R39, R39 ;  /* 0x0000002700277308 */ /* 0x000fe20000002400 */
[----:B--2---:R-:W-:Y:S01]  /*4a60*/  FSEL R66, R5, -INF , P3 ;  /* 0xff80000005427808 */ /* 0x004fe20001800000 */
[----:B------:R-:W-:-:S03]  /*4a70*/  IMAD.U32 R5, RZ, RZ, UR4 ;  /* 0x00000004ff057e24 */ /* 0x000fc6000f8e00ff */
[----:B------:R-:W-:-:S03]  /*4a80*/  FMNMX.FTZ R57, R66, R57, !PT ;  /* 0x0000003942397209 */ /* 0x000fc60007810000 */
[----:B------:R-:W0:Y:S01]  /*4a90*/  MUFU.TANH R26, R26 ;  /* 0x0000001a001a7308 */ /* 0x000e220000002400 */
[----:B-1----:R-:W-:-:S04]  /*4aa0*/  FSEL R114, R29, -INF , P2 ;  /* 0xff8000001d727808 */ /* 0x002fc80001000000 */
[----:B------:R-:W-:-:S03]  /*4ab0*/  FMNMX.FTZ R57, R114, R57, !PT ;  /* 0x0000003972397209 */ /* 0x000fc60007810000 */
[----:B------:R-:W-:Y:S02]  /*4ac0*/  MUFU.TANH R27, R27 ;  /* 0x0000001b001b7308 */ /* 0x000fe40000002400 */
[----:B------:R-:W1:Y:S06]  /*4ad0*/  SHFL.BFLY PT, R116, R57, 0x2, 0x1f ;  /* 0x0c401f0039747f89 */ /* 0x000e6c00000e0000 */
[----:B------:R-:W2:Y:S01]  /*4ae0*/  MUFU.TANH R30, R30 ;  /* 0x0000001e001e7308 */ /* 0x000ea20000002400 */
[----:B0-----:R-:W-:-:S07]  /*4af0*/  FSEL R26, R26, -INF , P5 ;  /* 0xff8000001a1a7808 */ /* 0x001fce0002800000 */
[----:B------:R-:W0:Y:S01]  /*4b00*/  MUFU.TANH R31, R31 ;  /* 0x0000001f001f7308 */ /* 0x000e220000002400 */
[----:B--2---:R-:W-:Y:S02]  /*4b10*/  FSEL R30, R30, -INF , P3 ;  /* 0xff8000001e1e7808 */ /* 0x004fe40001800000 */
[----:B-1----:R-:W-:Y:S01]  /*4b20*/  FMNMX.FTZ R116, R57, R116, !PT ;  /* 0x0000007439747209 */ /* 0x002fe20007810000 */
[----:B------:R-:W-:-:S04]  /*4b30*/  IMAD.MOV.U32 R57, RZ, RZ, R119 ;  /* 0x000000ffff397224 */ /* 0x000fc800078e0077 */
[----:B------:R-:W1:Y:S02]  /*4b40*/  SHFL.BFLY PT, R7, R116, 0x1, 0x1f ;  /* 0x0c201f0074077f89 */ /* 0x000e6400000e0000 */
[----:B-1----:R-:W-:Y:S02]  /*4b50*/  FMNMX.FTZ R7, R116, R7, !PT ;  /* 0x0000000774077209 */ /* 0x002fe40007810000 */
[----:B------:R-:W-:Y:S02]  /*4b60*/  MOV R116, R119 ;  /* 0x0000007700747202 */ /* 0x000fe40000000f00 */
[C---:B------:R-:W-:Y:S01]  /*4b70*/  FSETP.NEU.FTZ.AND P0, PT, R7.reuse, -INF , PT ;  /* 0xff8000000700780b */ /* 0x040fe20003f1d000 */
[----:B------:R-:W-:-:S05]  /*4b80*/  FMUL.FTZ R9, R7, R5 ;  /* 0x0000000507097220 */ /* 0x000fca0000410000 */
[----:B------:R-:W-:Y:S02]  /*4b90*/  FSEL R25, R9, RZ, P0 ;  /* 0x000000ff09197208 */ /* 0x000fe40000000000 */
[----:B------:R-:W-:Y:S02]  /*4ba0*/  FMNMX.FTZ R9, R4, R3, !PT ;  /* 0x0000000304097209 */ /* 0x000fe40007810000 */
[----:B------:R-:W-:Y:S01]  /*4bb0*/  ISETP.NE.AND P0, PT, R81, RZ, PT ;  /* 0x000000ff5100720c */ /* 0x000fe20003f05270 */
[--C-:B------:R-:W-:Y:S01]  /*4bc0*/  FFMA.FTZ R33, R60, R5, -R25.reuse ;  /* 0x000000053c217223 */ /* 0x100fe20000010819 */
[----:B------:R-:W-:Y:S01]  /*4bd0*/  FMNMX.FTZ R9, R6, R9, !PT ;  /* 0x0000000906097209 */ /* 0x000fe20007810000 */
[-CC-:B------:R-:W-:Y:S01]  /*4be0*/  FFMA.FTZ R35, R62, R5.reuse, -R25.reuse ;  /* 0x000000053e237223 */ /* 0x180fe20000010819 */
[----:B------:R-:W-:Y:S01]  /*4bf0*/  FSEL R60, R39, -INF , P6 ;  /* 0xff800000273c7808 */ /* 0x000fe20003000000 */
[--C-:B------:R-:W-:Y:S01]  /*4c00*/  FFMA.FTZ R196, R64, R5, -R25.reuse ;  /* 0x0000000540c47223 */ /* 0x100fe20000010819 */
[----:B------:R-:W-:Y:S01]  /*4c10*/  FMNMX.FTZ R9, R10, R9, !PT ;  /* 0x000000090a097209 */ /* 0x000fe20007810000 */
[-CC-:B------:R-:W-:Y:S01]  /*4c20*/  FFMA.FTZ R198, R68, R5.reuse, -R25.reuse ;  /* 0x0000000544c67223 */ /* 0x180fe20000010819 */
[----:B------:R-:W-:Y:S01]  /*4c30*/  FSEL R62, R27, -INF , P4 ;  /* 0xff8000001b3e7808 */ /* 0x000fe20002000000 */
[--C-:B------:R-:W-:Y:S01]  /*4c40*/  FFMA.FTZ R200, R72, R5, -R25.reuse ;  /* 0x0000000548c87223 */ /* 0x100fe20000010819 */
[----:B------:R-:W-:Y:S01]  /*4c50*/  FMNMX.FTZ R9, R12, R9, !PT ;  /* 0x000000090c097209 */ /* 0x000fe20007810000 */
[-CC-:B------:R-:W-:Y:S01]  /*4c60*/  FFMA.FTZ R11, R73, R5.reuse, -R25.reuse ;  /* 0x00000005490b7223 */ /* 0x180fe20000010819 */
[----:B0-----:R-:W-:Y:S01]  /*4c70*/  FSEL R64, R31, -INF , P2 ;  /* 0xff8000001f407808 */ /* 0x001fe20001000000 */
[--C-:B------:R-:W-:Y:S01]  /*4c80*/  FFMA.FTZ R202, R76, R5, -R25.reuse ;  /* 0x000000054cca7223 */ /* 0x100fe20000010819 */
[----:B------:R-:W-:Y:S01]  /*4c90*/  FMNMX.FTZ R9, R14, R9, !PT ;  /* 0x000000090e097209 */ /* 0x000fe20007810000 */
[----:B------:R-:W-:Y:S01]  /*4ca0*/  MUFU.EX2 R200, R200 ;  /* 0x000000c800c87308 */ /* 0x000fe20000000800 */
[-CC-:B------:R-:W-:Y:S01]  /*4cb0*/  FFMA.FTZ R13, R70, R5.reuse, -R25.reuse ;  /* 0x00000005460d7223 */ /* 0x180fe20000010819 */
[--C-:B------:R-:W-:Y:S01]  /*4cc0*/  FFMA.FTZ R15, R74, R5, -R25.reuse ;  /* 0x000000054a0f7223 */ /* 0x100fe20000010819 */
[----:B------:R-:W-:Y:S01]  /*4cd0*/  FMNMX.FTZ R9, R20, R9, !PT ;  /* 0x0000000914097209 */ /* 0x000fe20007810000 */
[-CC-:B------:R-:W-:Y:S01]  /*4ce0*/  FFMA.FTZ R21, R78, R5.reuse, -R25.reuse ;  /* 0x000000054e157223 */ /* 0x180fe20000010819 */
[-CC-:B------:R-:W-:Y:S01]  /*4cf0*/  FFMA.FTZ R192, R80, R5.reuse, -R25.reuse ;  /* 0x0000000550c07223 */ /* 0x180fe20000010819 */
        /* <DEDUP_REMOVED lines=27> */
[----:B------:R-:W-:Y:S01]  /*4eb0*/  FFMA.FTZ R25, R114, R5, -R25 ;  /* 0x0000000572197223 */ /* 0x000fe20000010819 */
[--C-:B------:R-:W-:Y:S01]  /*4ec0*/  IMAD.MOV.U32 R114, RZ, RZ, R119.reuse ;  /* 0x000000ffff727224 */ /* 0x100fe200078e0077 */
[----:B------:R-:W-:Y:S01]  /*4ed0*/  FMNMX.FTZ R9, R48, R9, !PT ;  /* 0x0000000930097209 */ /* 0x000fe20007810000 */
[--C-:B------:R-:W-:Y:S01]  /*4ee0*/  IMAD.MOV.U32 R80, RZ, RZ, R119.reuse ;  /* 0x000000ffff507224 */ /* 0x100fe200078e0077 */
[----:B------:R-:W-:Y:S01]  /*4ef0*/  MOV R81, R119 ;  /* 0x0000007700517202 */ /* 0x000fe20000000f00 */
[--C-:B------:R-:W-:Y:S01]  /*4f00*/  IMAD.MOV.U32 R78, RZ, RZ, R119.reuse ;  /* 0x000000ffff4e7224 */ /* 0x100fe200078e0077 */
[----:B------:R-:W-:Y:S01]  /*4f10*/  FMNMX.FTZ R9, R38, R9, !PT ;  /* 0x0000000926097209 */ /* 0x000fe20007810000 */
[----:B------:R-:W-:Y:S01]  /*4f20*/  MUFU.EX2 R15, R15 ;  /* 0x0000000f000f7308 */ /* 0x000fe20000000800 */
[--C-:B------:R-:W-:Y:S01]  /*4f30*/  IMAD.MOV.U32 R76, RZ, RZ, R119.reuse ;  /* 0x000000ffff4c7224 */ /* 0x100fe200078e0077 */
[----:B------:R-:W-:Y:S01]  /*4f40*/  MOV R74, R119 ;  /* 0x00000077004a7202 */ /* 0x000fe20000000f00 */
[--C-:B------:R-:W-:Y:S01]  /*4f50*/  IMAD.MOV.U32 R73, RZ, RZ, R119.reuse ;  /* 0x000000ffff497224 */ /* 0x100fe200078e0077 */
[----:B------:R-:W-:Y:S01]  /*4f60*/  FMNMX.FTZ R9, R24, R9, !PT ;  /* 0x0000000918097209 */ /* 0x000fe20007810000 */
[----:B------:R-:W-:-:S02]  /*4f70*/  IMAD.MOV.U32 R72, RZ, RZ, R119 ;  /* 0x000000ffff487224 */ /* 0x000fc400078e0077 */
[----:B------:R-:W-:Y:S01]  /*4f80*/  IMAD.MOV.U32 R70, RZ, RZ, R119 ;  /* 0x000000ffff467224 */ /* 0x000fe200078e0077 */
[----:B------:R-:W-:Y:S01]  /*4f90*/  FMNMX.FTZ R9, R50, R9, !PT ;  /* 0x0000000932097209 */ /* 0x000fe20007810000 */
[----:B------:R-:W-:Y:S03]  /*4fa0*/  MUFU.EX2 R198, R198 ;  /* 0x000000c600c67308 */ /* 0x000fe60000000800 */
[----:B------:R-:W-:-:S04]  /*4fb0*/  FMNMX.FTZ R9, R28, R9, !PT ;  /* 0x000000091c097209 */ /* 0x000fc80007810000 */
[----:B------:R-:W-:Y:S01]  /*4fc0*/  FMNMX.FTZ R9, R52, R9, !PT ;  /* 0x0000000934097209 */ /* 0x000fe20007810000 */
[----:B------:R-:W-:Y:S03]  /*4fd0*/  MUFU.EX2 R21, R21 ;  /* 0x0000001500157308 */ /* 0x000fe60000000800 */
[----:B------:R-:W-:-:S04]  /*4fe0*/  FMNMX.FTZ R9, R54, R9, !PT ;  /* 0x0000000936097209 */ /* 0x000fc80007810000 */
[----:B------:R-:W-:Y:S01]  /*4ff0*/  FMNMX.FTZ R9, R56, R9, !PT ;  /* 0x0000000938097209 */ /* 0x000fe20007810000 */
[----:B------:R-:W-:Y:S03]  /*5000*/  MUFU.EX2 R192, R192 ;  /* 0x000000c000c07308 */ /* 0x000fe60000000800 */
[----:B------:R-:W-:-:S04]  /*5010*/  FMNMX.FTZ R9, R58, R9, !PT ;  /* 0x000000093a097209 */ /* 0x000fc80007810000 */
[----:B------:R-:W-:Y:S01]  /*5020*/  FMNMX.FTZ R9, R60, R9, !PT ;  /* 0x000000093c097209 */ /* 0x000fe20007810000 */
[----:B------:R0:W-:Y:S03]  /*5030*/  MUFU.EX2 R29, R84 ;  /* 0x00000054001d7308 */ /* 0x0001e60000000800 */
[----:B------:R-:W-:-:S04]  /*5040*/  FMNMX.FTZ R9, R26, R9, !PT ;  /* 0x000000091a097209 */ /* 0x000fc80007810000 */
[----:B------:R-:W-:Y:S01]  /*5050*/  FMNMX.FTZ R9, R62, R9, !PT ;  /* 0x000000093e097209 */ /* 0x000fe20007810000 */
[----:B------:R-:W-:Y:S01]  /*5060*/  MUFU.EX2 R33, R33 ;  /* 0x0000002100217308 */ /* 0x000fe20000000800 */
[----:B0-----:R-:W-:Y:S02]  /*5070*/  IMAD.MOV.U32 R84, RZ, RZ, R119 ;  /* 0x000000ffff547224 */ /* 0x001fe400078e0077 */
[----:B------:R-:W-:-:S04]  /*5080*/  FMNMX.FTZ R9, R30, R9, !PT ;  /* 0x000000091e097209 */ /* 0x000fc80007810000 */
[----:B------:R-:W-:Y:S01]  /*5090*/  FMNMX.FTZ R9, R64, R9, !PT ;  /* 0x0000000940097209 */ /* 0x000fe20007810000 */
[----:B------:R-:W-:Y:S04]  /*50a0*/  MUFU.EX2 R194, R35 ;  /* 0x0000002300c27308 */ /* 0x000fe80000000800 */
[----:B------:R-:W0:Y:S04]  /*50b0*/  SHFL.BFLY PT, R68, R9, 0x2, 0x1f ;  /* 0x0c401f0009447f89 */ /* 0x000e2800000e0000 */
[----:B------:R-:W-:Y:S08]  /*50c0*/  MUFU.EX2 R86, R86 ;  /* 0x0000005600567308 */ /* 0x000ff00000000800 */
[----:B------:R1:W2:Y:S08]  /*50d0*/  MUFU.EX2 R27, R88 ;  /* 0x00000058001b7308 */ /* 0x0002b00000000800 */
[----:B------:R-:W-:Y:S01]  /*50e0*/  MUFU.EX2 R90, R90 ;  /* 0x0000005a005a7308 */ /* 0x000fe20000000800 */
[----:B-1----:R-:W-:-:S02]  /*50f0*/  MOV R88, R119 ;  /* 0x0000007700587202 */ /* 0x002fc40000000f00 */
[----:B0-----:R-:W-:-:S05]  /*5100*/  FMNMX.FTZ R68, R9, R68, !PT ;  /* 0x0000004409447209 */ /* 0x001fca0007810000 */
[----:B------:R0:W1:Y:S01]  /*5110*/  MUFU.EX2 R31, R92 ;  /* 0x0000005c001f7308 */ /* 0x0000620000000800 */
[----:B------:R-:W3:Y:S01]  /*5120*/  SHFL.BFLY PT, R9, R68, 0x1, 0x1f ;  /* 0x0c201f0044097f89 */ /* 0x000ee200000e0000 */
[----:B--2---:R-:W-:-:S06]  /*5130*/  F2FP.F16.F32.PACK_AB R188, R27, R86 ;  /* 0x000000561bbc723e */ /* 0x004fcc00000000ff */
[----:B------:R-:W-:Y:S01]  /*5140*/  MUFU.EX2 R94, R94 ;  /* 0x0000005e005e7308 */ /* 0x000fe20000000800 */
[----:B0-----:R-:W-:-:S07]  /*5150*/  IMAD.MOV.U32 R92, RZ, RZ, R119 ;  /* 0x000000ffff5c7224 */ /* 0x001fce00078e0077 */
[----:B------:R0:W2:Y:S01]  /*5160*/  MUFU.EX2 R35, R96 ;  /* 0x0000006000237308 */ /* 0x0000a20000000800 */
[----:B-1----:R-:W-:-:S07]  /*5170*/  F2FP.F16.F32.PACK_AB R190, R31, R90 ;  /* 0x0000005a1fbe723e */ /* 0x002fce00000000ff */
[----:B------:R-:W-:Y:S01]  /*5180*/  MUFU.EX2 R98, R98 ;  /* 0x0000006200627308 */ /* 0x000fe20000000800 */
[----:B---3--:R-:W-:Y:S01]  /*5190*/  FMNMX.FTZ R9, R68, R9, !PT ;  /* 0x0000000944097209 */ /* 0x008fe20007810000 */
[----:B0-----:R-:W-:-:S03]  /*51a0*/  IMAD.MOV.U32 R96, RZ, RZ, R119 ;  /* 0x000000ffff607224 */ /* 0x001fc600078e0077 */
[C---:B------:R-:W-:Y:S01]  /*51b0*/  FSETP.NEU.FTZ.AND P2, PT, R9.reuse, -INF , PT ;  /* 0xff8000000900780b */ /* 0x040fe20003f5d000 */
[-C--:B------:R-:W-:Y:S02]  /*51c0*/  FMUL.FTZ R45, R9, R5.reuse ;  /* 0x00000005092d7220 */ /* 0x080fe40000410000 */
[----:B------:R-:W-:Y:S01]  /*51d0*/  MUFU.EX2 R37, R100 ;  /* 0x0000006400257308 */ /* 0x000fe20000000800 */
[----:B--2---:R-:W-:Y:S02]  /*51e0*/  F2FP.F16.F32.PACK_AB R184, R35, R94 ;  /* 0x0000005e23b8723e */ /* 0x004fe400000000ff */
[----:B------:R-:W-:Y:S02]  /*51f0*/  FSEL R45, R45, RZ, P2 ;  /* 0x000000ff2d2d7208 */ /* 0x000fe40001000000 */
[----:B------:R-:W-:Y:S01]  /*5200*/  ISETP.GE.AND P2, PT, R82, 0x71, PT ;  /* 0x000000715200780c */ /* 0x000fe20003f46270 */
[----:B------:R-:W-:Y:S02]  /*5210*/  IMAD.MOV.U32 R82, RZ, RZ, R119 ;  /* 0x000000ffff527224 */ /* 0x000fe400078e0077 */
        /* <DEDUP_REMOVED lines=19> */
[-C--:B------:R-:W-:Y:S01]  /*5350*/  FFMA.FTZ R50, R50, R5.reuse, -R45 ;  /* 0x0000000532327223 */ /* 0x080fe2000001082d */
[----:B------:R-:W2:Y:S01]  /*5360*/  MUFU.EX2 R6, R6 ;  /* 0x0000000600067308 */ /* 0x000ea20000000800 */
[----:B0-----:R-:W-:Y:S01]  /*5370*/  FADD.FTZ R3, R200, R11 ;  /* 0x0000000bc8037221 */ /* 0x001fe20000010000 */
[-CC-:B------:R-:W-:Y:S01]  /*5380*/  FFMA.FTZ R28, R28, R5.reuse, -R45.reuse ;  /* 0x000000051c1c7223 */ /* 0x180fe2000001082d */
[-CC-:B------:R-:W-:Y:S01]  /*5390*/  FFMA.FTZ R52, R52, R5.reuse, -R45.reuse ;  /* 0x0000000534347223 */ /* 0x180fe2000001082d */
[-C--:B------:R-:W-:Y:S01]  /*53a0*/  FFMA.FTZ R54, R54, R5.reuse, -R45 ;  /* 0x0000000536367223 */ /* 0x080fe2000001082d */
[----:B------:R-:W-:Y:S01]  /*53b0*/  FADD.FTZ R4, R202, R3 ;  /* 0x00000003ca047221 */ /* 0x000fe20000010000 */
[-CC-:B------:R-:W-:Y:S01]  /*53c0*/  FFMA.FTZ R56, R56, R5.reuse, -R45.reuse ;  /* 0x0000000538387223 */ /* 0x180fe2000001082d */
[-CC-:B------:R-:W-:Y:S01]  /*53d0*/  FFMA.FTZ R58, R58, R5.reuse, -R45.reuse ;  /* 0x000000053a3a7223 */ /* 0x180fe2000001082d */
[----:B------:R0:W3:Y:S01]  /*53e0*/  MUFU.EX2 R203, R10 ;  /* 0x0000000a00cb7308 */ /* 0x0000e20000000800 */
[----:B------:R-:W-:Y:S01]  /*53f0*/  FADD.FTZ R3, R13, R4 ;  /* 0x000000040d037221 */ /* 0x000fe20000010000 */
[-CC-:B------:R-:W-:Y:S01]  /*5400*/  FFMA.FTZ R60, R60, R5.reuse, -R45.reuse ;  /* 0x000000053c3c7223 */ /* 0x180fe2000001082d */
[-C--:B------:R-:W-:Y:S01]  /*5410*/  FFMA.FTZ R26, R26, R5.reuse, -R45 ;  /* 0x000000051a1a7223 */ /* 0x080fe2000001082d */
[----:B------:R-:W-:Y:S01]  /*5420*/  F2FP.F16.F32.PACK_AB R200, R11, R200 ;  /* 0x000000c80bc8723e */ /* 0x000fe200000000ff */
[----:B------:R-:W-:Y:S01]  /*5430*/  FADD.FTZ R4, R196, R3 ;  /* 0x00000003c4047221 */ /* 0x000fe20000010000 */
[----:B-1----:R-:W-:Y:S01]  /*5440*/  FADD.FTZ R3, R201, R68 ;  /* 0x00000044c9037221 */ /* 0x002fe20000010000 */
[-C--:B------:R-:W-:Y:S01]  /*5450*/  FFMA.FTZ R62, R62, R5.reuse, -R45 ;  /* 0x000000053e3e7223 */ /* 0x080fe2000001082d */
[----:B------:R-:W1:Y:S01]  /*5460*/  MUFU.EX2 R12, R12 ;  /* 0x0000000c000c7308 */ /* 0x000e620000000800 */
[----:B------:R-:W-:Y:S01]  /*5470*/  FADD.FTZ R47, R15, R4 ;  /* 0x000000040f2f7221 */ /* 0x000fe20000010000 */
[----:B--2---:R-:W-:Y:S01]  /*5480*/  FADD.FTZ R4, R6, R3 ;  /* 0x0000000306047221 */ /* 0x004fe20000010000 */
[-CC-:B------:R-:W-:Y:S01]  /*5490*/  FFMA.FTZ R30, R30, R5.reuse, -R45.reuse ;  /* 0x000000051e1e7223 */ /* 0x180fe2000001082d */
[----:B------:R-:W-:Y:S01]  /*54a0*/  FFMA.FTZ R45, R64, R5, -R45 ;  /* 0x00000005402d7223 */ /* 0x000fe2000001082d */
[----:B0-----:R-:W-:Y:S01]  /*54b0*/  FADD.FTZ R10, R198, R47 ;  /* 0x0000002fc60a7221 */ /* 0x001fe20000010000 */
[----:B------:R-:W-:Y:S01]  /*54c0*/  F2FP.F16.F32.PACK_AB R186, R37, R98 ;  /* 0x0000006225ba723e */ /* 0x000fe200000000ff */
[--C-:B------:R-:W-:Y:S01]  /*54d0*/  IMAD.MOV.U32 R100, RZ, RZ, R119.reuse ;  /* 0x000000ffff647224 */ /* 0x100fe200078e0077 */
[----:B------:R-:W0:Y:S01]  /*54e0*/  MUFU.EX2 R197, R14 ;  /* 0x0000000e00c57308 */ /* 0x000e220000000800 */
[----:B---3--:R-:W-:Y:S01]  /*54f0*/  FADD.FTZ R3, R203, R4 ;  /* 0x00000004cb037221 */ /* 0x008fe20000010000 */
[----:B------:R-:W-:Y:S01]  /*5500*/  FADD.FTZ R47, R21, R10 ;  /* 0x0000000a152f7221 */ /* 0x000fe20000010000 */
[----:B------:R-:W-:Y:S01]  /*5510*/  F2FP.F16.F32.PACK_AB R201, R68, R201 ;  /* 0x000000c944c9723e */ /* 0x000fe200000000ff */
[----:B------:R-:W-:Y:S01]  /*5520*/  IMAD.MOV.U32 R68, RZ, RZ, R119 ;  /* 0x000000ffff447224 */ /* 0x000fe200078e0077 */
[----:B------:R-:W-:Y:S01]  /*5530*/  F2FP.F16.F32.PACK_AB R203, R203, R6 ;  /* 0x00000006cbcb723e */ /* 0x000fe200000000ff */
[----:B------:R-:W-:Y:S01]  /*5540*/  FADD.FTZ R10, R192, R47 ;  /* 0x0000002fc00a7221 */ /* 0x000fe20000010000 */
[C---:B------:R-:W-:Y:S01]  /*5550*/  F2FP.F16.F32.PACK_AB R192, R29.reuse, R192 ;  /* 0x000000c01dc0723e */ /* 0x040fe200000000ff */
[----:B------:R-:W2:Y:S01]  /*5560*/  MUFU.EX2 R20, R20 ;  /* 0x0000001400147308 */ /* 0x000ea20000000800 */
[----:B-1----:R-:W-:Y:S01]  /*5570*/  FADD.FTZ R4, R12, R3 ;  /* 0x000000030c047221 */ /* 0x002fe20000010000 */
[----:B------:R-:W-:Y:S01]  /*5580*/  FADD.FTZ R10, R29, R10 ;  /* 0x0000000a1d0a7221 */ /* 0x000fe20000010000 */
[----:B------:R-:W-:Y:S01]  /*5590*/  F2FP.F16.F32.PACK_AB R202, R13, R202 ;  /* 0x000000ca0dca723e */ /* 0x000fe200000000ff */
[----:B------:R-:W-:Y:S01]  /*55a0*/  IMAD.MOV.U32 R6, RZ, RZ, 0x3f800000 ;  /* 0x3f800000ff067424 */ /* 0x000fe200078e00ff */
[----:B------:R-:W-:Y:S01]  /*55b0*/  F2FP.F16.F32.PACK_AB R196, R15, R196 ;  /* 0x000000c40fc4723e */ /* 0x000fe200000000ff */
[----:B------:R-:W-:Y:S01]  /*55c0*/  FADD.FTZ R47, R33, R10 ;  /* 0x0000000a212f7221 */ /* 0x000fe20000010000 */
[----:B------:R-:W-:Y:S01]  /*55d0*/  F2FP.F16.F32.PACK_AB R198, R21, R198 ;  /* 0x000000c615c6723e */ /* 0x000fe200000000ff */
[----:B------:R1:W3:Y:S01]  /*55e0*/  MUFU.EX2 R199, R40 ;  /* 0x0000002800c77308 */ /* 0x0002e20000000800 */
[C---:B0-----:R-:W-:Y:S01]  /*55f0*/  FADD.FTZ R3, R197.reuse, R4 ;  /* 0x00000004c5037221 */ /* 0x041fe20000010000 */
[C---:B------:R-:W-:Y:S01]  /*5600*/  FADD.FTZ R47, R194.reuse, R47 ;  /* 0x0000002fc22f7221 */ /* 0x040fe20000010000 */
[----:B------:R-:W-:Y:S01]  /*5610*/  F2FP.F16.F32.PACK_AB R194, R194, R33 ;  /* 0x00000021c2c2723e */ /* 0x000fe200000000ff */
[----:B------:R-:W-:Y:S01]  /*5620*/  IMAD.MOV.U32 R64, RZ, RZ, R119 ;  /* 0x000000ffff407224 */ /* 0x000fe200078e0077 */
[----:B------:R-:W-:Y:S01]  /*5630*/  F2FP.F16.F32.PACK_AB R197, R197, R12 ;  /* 0x0000000cc5c5723e */ /* 0x000fe200000000ff */
[----:B------:R-:W-:Y:S01]  /*5640*/  FADD.FTZ R10, R86, R47 ;  /* 0x0000002f560a7221 */ /* 0x000fe20000010000 */
[----:B------:R-:W-:Y:S01]  /*5650*/  IMAD.MOV.U32 R86, RZ, RZ, R119 ;  /* 0x000000ffff567224 */ /* 0x000fe200078e0077 */
[----:B------:R-:W0:Y:S01]  /*5660*/  MUFU.EX2 R32, R32 ;  /* 0x0000002000207308 */ /* 0x000e220000000800 */
[----:B--2---:R-:W-:Y:S01]  /*5670*/  FADD.FTZ R4, R20, R3 ;  /* 0x0000000314047221 */ /* 0x004fe20000010000 */
[----:B------:R-:W-:Y:S01]  /*5680*/  FADD.FTZ R47, R27, R10 ;  /* 0x0000000a1b2f7221 */ /* 0x000fe20000010000 */
[----:B-1----:R-:W-:-:S02]  /*5690*/  IMAD.MOV.U32 R40, RZ, RZ, R119 ;  /* 0x000000ffff287224 */ /* 0x002fc400078e0077 */
[--C-:B------:R-:W-:Y:S02]  /*56a0*/  IMAD.MOV.U32 R33, RZ, RZ, R119.reuse ;  /* 0x000000ffff217224 */ /* 0x100fe400078e0077 */
[--C-:B------:R-:W-:Y:S01]  /*56b0*/  IMAD.MOV.U32 R29, RZ, RZ, R119.reuse ;  /* 0x000000ffff1d7224 */ /* 0x100fe200078e0077 */
[----:B------:R1:W2:Y:S01]  /*56c0*/  MUFU.EX2 R193, R42 ;  /* 0x0000002a00c17308 */ /* 0x0002a20000000800 */
[C---:B---3--:R-:W-:Y:S01]  /*56d0*/  FADD.FTZ R3, R199.reuse, R4 ;  /* 0x00000004c7037221 */ /* 0x048fe20000010000 */
[----:B------:R-:W-:Y:S01]  /*56e0*/  F2FP.F16.F32.PACK_AB R199, R199, R20 ;  /* 0x00000014c7c7723e */ /* 0x000fe200000000ff */
[----:B------:R-:W-:-:S05]  /*56f0*/  IMAD.MOV.U32 R27, RZ, RZ, R119 ;  /* 0x000000ffff1b7224 */ /* 0x000fca00078e0077 */
[----:B------:R-:W4:Y:S01]  /*5700*/  MUFU.EX2 R34, R34 ;  /* 0x0000002200227308 */ /* 0x000f220000000800 */
[----:B0-----:R-:W-:Y:S01]  /*5710*/  FADD.FTZ R4, R32, R3 ;  /* 0x0000000320047221 */ /* 0x001fe20000010000 */
[----:B-1----:R-:W-:-:S06]  /*5720*/  IMAD.MOV.U32 R42, RZ, RZ, R119 ;  /* 0x000000ffff2a7224 */ /* 0x002fcc00078e0077 */
[----:B------:R0:W1:Y:S01]  /*5730*/  MUFU.EX2 R195, R44 ;  /* 0x0000002c00c37308 */ /* 0x0000620000000800 */
[C---:B--2---:R-:W-:Y:S01]  /*5740*/  FADD.FTZ R3, R193.reuse, R4 ;  /* 0x00000004c1037221 */ /* 0x044fe20000010000 */
[----:B------:R-:W-:Y:S01]  /*5750*/  FADD.FTZ R4, R90, R47 ;  /* 0x0000002f5a047221 */ /* 0x000fe20000010000 */
[----:B------:R-:W-:Y:S01]  /*5760*/  F2FP.F16.F32.PACK_AB R193, R193, R32 ;  /* 0x00000020c1c1723e */ /* 0x000fe200000000ff */
[--C-:B------:R-:W-:Y:S01]  /*5770*/  IMAD.MOV.U32 R90, RZ, RZ, R119.reuse ;  /* 0x000000ffff5a7224 */ /* 0x100fe200078e0077 */
[----:B------:R-:W-:Y:S01]  /*5780*/  MOV R32, R119 ;  /* 0x0000007700207202 */ /* 0x000fe20000000f00 */
[----:B------:R-:W-:Y:S01]  /*5790*/  FADD.FTZ R47, R31, R4 ;  /* 0x000000041f2f7221 */ /* 0x000fe20000010000 */
[----:B------:R-:W-:Y:S01]  /*57a0*/  IMAD.MOV.U32 R31, RZ, RZ, R119 ;  /* 0x000000ffff1f7224 */ /* 0x000fe200078e0077 */
[----:B------:R-:W2:Y:S01]  /*57b0*/  MUFU.EX2 R36, R36 ;  /* 0x0000002400247308 */ /* 0x000ea20000000800 */
[----:B----4-:R-:W-:Y:S01]  /*57c0*/  FADD.FTZ R0, R34, R3 ;  /* 0x0000000322007221 */ /* 0x010fe20000010000 */
[----:B------:R-:W-:Y:S01]  /*57d0*/  FADD.FTZ R4, R94, R47 ;  /* 0x0000002f5e047221 */ /* 0x000fe20000010000 */
[----:B------:R-:W-:-:S02]  /*57e0*/  IMAD.MOV.U32 R94, RZ, RZ, R119 ;  /* 0x000000ffff5e7224 */ /* 0x000fc400078e0077 */
[--C-:B0-----:R-:W-:Y:S02]  /*57f0*/  IMAD.MOV.U32 R44, RZ, RZ, R119.reuse ;  /* 0x000000ffff2c7224 */ /* 0x101fe400078e0077 */
[----:B------:R-:W-:Y:S01]  /*5800*/  FADD.FTZ R47, R35, R4 ;  /* 0x00000004232f7221 */ /* 0x000fe20000010000 */
[----:B------:R-:W-:Y:S01]  /*5810*/  IMAD.MOV.U32 R35, RZ, RZ, R119 ;  /* 0x000000ffff237224 */ /* 0x000fe200078e0077 */
[----:B------:R0:W3:Y:S01]  /*5820*/  MUFU.EX2 R189, R46 ;  /* 0x0000002e00bd7308 */ /* 0x0000e20000000800 */
[C---:B-1----:R-:W-:Y:S01]  /*5830*/  FADD.FTZ R3, R195.reuse, R0 ;  /* 0x00000000c3037221 */ /* 0x042fe20000010000 */
[----:B------:R-:W-:Y:S01]  /*5840*/  FADD.FTZ R4, R98, R47 ;  /* 0x0000002f62047221 */ /* 0x000fe20000010000 */
[----:B------:R-:W-:Y:S01]  /*5850*/  F2FP.F16.F32.PACK_AB R195, R195, R34 ;  /* 0x00000022c3c3723e */ /* 0x000fe200000000ff */
[--C-:B------:R-:W-:Y:S02]  /*5860*/  IMAD.MOV.U32 R98, RZ, RZ, R119.reuse ;  /* 0x000000ffff627224 */ /* 0x100fe400078e0077 */
[----:B------:R-:W-:Y:S01]  /*5870*/  FADD.FTZ R11, R37, R4 ;  /* 0x00000004250b7221 */ /* 0x000fe20000010000 */
[----:B------:R-:W-:Y:S01]  /*5880*/  IMAD.MOV.U32 R47, RZ, RZ, R119 ;  /* 0x000000ffff2f7224 */ /* 0x000fe200078e0077 */
[----:B------:R-:W1:Y:S01]  /*5890*/  MUFU.EX2 R48, R48 ;  /* 0x0000003000307308 */ /* 0x000e620000000800 */
[----:B--2---:R-:W-:Y:S01]  /*58a0*/  FADD.FTZ R0, R36, R3 ;  /* 0x0000000324007221 */ /* 0x004fe20000010000 */
[----:B0-----:R-:W-:Y:S01]  /*58b0*/  MOV R46, R119 ;  /* 0x00000077002e7202 */ /* 0x001fe20000000f00 */
[----:B------:R-:W-:-:S02]  /*58c0*/  IMAD.MOV.U32 R37, RZ, RZ, R119 ;  /* 0x000000ffff257224 */ /* 0x000fc400078e0077 */
[----:B------:R-:W-:-:S03]  /*58d0*/  IMAD.MOV.U32 R34, RZ, RZ, R119 ;  /* 0x000000ffff227224 */ /* 0x000fc600078e0077 */
[----:B------:R0:W2:Y:S01]  /*58e0*/  MUFU.EX2 R191, R38 ;  /* 0x0000002600bf7308 */ /* 0x0000a20000000800 */
[C---:B---3--:R-:W-:Y:S01]  /*58f0*/  FADD.FTZ R3, R189.reuse, R0 ;  /* 0x00000000bd037221 */ /* 0x048fe20000010000 */
[----:B------:R-:W-:Y:S01]  /*5900*/  F2FP.F16.F32.PACK_AB R189, R189, R36 ;  /* 0x00000024bdbd723e */ /* 0x000fe200000000ff */
[----:B------:R-:W-:-:S05]  /*5910*/  IMAD.MOV.U32 R36, RZ, RZ, R119 ;  /* 0x000000ffff247224 */ /* 0x000fca00078e0077 */
[----:B------:R-:W3:Y:S01]  /*5920*/  MUFU.EX2 R24, R24 ;  /* 0x0000001800187308 */ /* 0x000ee20000000800 */
[----:B-1----:R-:W-:Y:S01]  /*5930*/  FADD.FTZ R0, R48, R3 ;  /* 0x0000000330007221 */ /* 0x002fe20000010000 */
[----:B0-----:R-:W-:-:S06]  /*5940*/  IMAD.MOV.U32 R38, RZ, RZ, R119 ;  /* 0x000000ffff267224 */ /* 0x001fcc00078e0077 */
[----:B------:R0:W1:Y:S01]  /*5950*/  MUFU.EX2 R185, R50 ;  /* 0x0000003200b97308 */ /* 0x0000620000000800 */
[C---:B--2---:R-:W-:Y:S01]  /*5960*/  FADD.FTZ R3, R191.reuse, R0 ;  /* 0x00000000bf037221 */ /* 0x044fe20000010000 */
[----:B------:R-:W-:Y:S01]  /*5970*/  F2FP.F16.F32.PACK_AB R191, R191, R48 ;  /* 0x00000030bfbf723e */ /* 0x000fe200000000ff */
[----:B------:R-:W-:-:S05]  /*5980*/  IMAD.MOV.U32 R48, RZ, RZ, R119 ;  /* 0x000000ffff307224 */ /* 0x000fca00078e0077 */
[----:B------:R-:W2:Y:S01]  /*5990*/  MUFU.EX2 R28, R28 ;  /* 0x0000001c001c7308 */ /* 0x000ea20000000800 */
[----:B---3--:R-:W-:Y:S01]  /*59a0*/  FADD.FTZ R0, R24, R3 ;  /* 0x0000000318007221 */ /* 0x008fe20000010000 */
[----:B0-----:R-:W-:-:S06]  /*59b0*/  IMAD.MOV.U32 R50, RZ, RZ, R119 ;  /* 0x000000ffff327224 */ /* 0x001fcc00078e0077 */
[----:B------:R0:W3:Y:S01]  /*59c0*/  MUFU.EX2 R187, R52 ;  /* 0x0000003400bb7308 */ /* 0x0000e20000000800 */
[C---:B-1----:R-:W-:Y:S01]  /*59d0*/  FADD.FTZ R3, R185.reuse, R0 ;  /* 0x00000000b9037221 */ /* 0x042fe20000010000 */
[----:B------:R-:W-:Y:S01]  /*59e0*/  F2FP.F16.F32.PACK_AB R185, R185, R24 ;  /* 0x00000018b9b9723e */ /* 0x000fe200000000ff */
[----:B------:R-:W-:-:S05]  /*59f0*/  IMAD.MOV.U32 R24, RZ, RZ, R119 ;  /* 0x000000ffff187224 */ /* 0x000fca00078e0077 */
[----:B------:R-:W1:Y:S01]  /*5a00*/  MUFU.EX2 R102, R102 ;  /* 0x0000006600667308 */ /* 0x000e620000000800 */
[----:B--2---:R-:W-:Y:S01]  /*5a10*/  FADD.FTZ R0, R28, R3 ;  /* 0x000000031c007221 */ /* 0x004fe20000010000 */
[----:B0-----:R-:W-:-:S06]  /*5a20*/  IMAD.MOV.U32 R52, RZ, RZ, R119 ;  /* 0x000000ffff347224 */ /* 0x001fcc00078e0077 */
[----:B------:R-:W0:Y:S01]  /*5a30*/  MUFU.EX2 R54, R54 ;  /* 0x0000003600367308 */ /* 0x000e220000000800 */
[C---:B---3--:R-:W-:Y:S01]  /*5a40*/  FADD.FTZ R3, R187.reuse, R0 ;  /* 0x00000000bb037221 */ /* 0x048fe20000010000 */
[----:B------:R-:W-:Y:S01]  /*5a50*/  F2FP.F16.F32.PACK_AB R187, R187, R28 ;  /* 0x0000001cbbbb723e */ /* 0x000fe200000000ff */
[----:B------:R-:W-:-:S05]  /*5a60*/  IMAD.MOV.U32 R28, RZ, RZ, R119 ;  /* 0x000000ffff1c7224 */ /* 0x000fca00078e0077 */
[----:B------:R2:W3:Y:S01]  /*5a70*/  MUFU.EX2 R39, R104 ;  /* 0x0000006800277308 */ /* 0x0004e20000000800 */
[----:B-1----:R-:W-:-:S07]  /*5a80*/  FADD.FTZ R4, R102, R11 ;  /* 0x0000000b66047221 */ /* 0x002fce0000010000 */
[----:B------:R1:W4:Y:S01]  /*5a90*/  MUFU.EX2 R181, R56 ;  /* 0x0000003800b57308 */ /* 0x0003220000000800 */
[----:B0-----:R-:W-:Y:S01]  /*5aa0*/  FADD.FTZ R0, R54, R3 ;  /* 0x0000000336007221 */ /* 0x001fe20000010000 */
[----:B--2---:R-:W-:-:S06]  /*5ab0*/  IMAD.MOV.U32 R104, RZ, RZ, R119 ;  /* 0x000000ffff687224 */ /* 0x004fcc00078e0077 */
[----:B------:R-:W0:Y:S01]  /*5ac0*/  MUFU.EX2 R106, R106 ;  /* 0x0000006a006a7308 */ /* 0x000e220000000800 */
[C---:B---3--:R-:W-:Y:S01]  /*5ad0*/  FADD.FTZ R11, R39.reuse, R4 ;  /* 0x00000004270b7221 */ /* 0x048fe20000010000 */
[----:B------:R-:W-:Y:S01]  /*5ae0*/  F2FP.F16.F32.PACK_AB R180, R39, R102 ;  /* 0x0000006627b4723e */ /* 0x000fe200000000ff */
[--C-:B-1----:R-:W-:Y:S01]  /*5af0*/  IMAD.MOV.U32 R56, RZ, RZ, R119.reuse ;  /* 0x000000ffff387224 */ /* 0x102fe200078e0077 */
[-C--:B------:R-:W-:Y:S02]  /*5b00*/  MOV R102, R119.reuse ;  /* 0x0000007700667202 */ /* 0x080fe40000000f00 */
[----:B------:R-:W-:Y:S02]  /*5b10*/  MOV R39, R119 ;  /* 0x0000007700277202 */ /* 0x000fe40000000f00 */
[----:B------:R-:W1:Y:S01]  /*5b20*/  MUFU.EX2 R58, R58 ;  /* 0x0000003a003a7308 */ /* 0x000e620000000800 */
[C---:B----4-:R-:W-:Y:S01]  /*5b30*/  FADD.FTZ R3, R181.reuse, R0 ;  /* 0x00000000b5037221 */ /* 0x050fe20000010000 */
[----:B------:R-:W-:Y:S01]  /*5b40*/  F2FP.F16.F32.PACK_AB R181, R181, R54 ;  /* 0x00000036b5b5723e */ /* 0x000fe200000000ff */
[----:B------:R-:W-:-:S05]  /*5b50*/  IMAD.MOV.U32 R54, RZ, RZ, R119 ;  /* 0x000000ffff367224 */ /* 0x000fca00078e0077 */
[----:B------:R2:W3:Y:S01]  /*5b60*/  MUFU.EX2 R41, R108 ;  /* 0x0000006c00297308 */ /* 0x0004e20000000800 */
[----:B0-----:R-:W-:-:S07]  /*5b70*/  FADD.FTZ R4, R106, R11 ;  /* 0x0000000b6a047221 */ /* 0x001fce0000010000 */
[----:B------:R0:W4:Y:S01]  /*5b80*/  MUFU.EX2 R183, R60 ;  /* 0x0000003c00b77308 */ /* 0x0001220000000800 */
[----:B-1----:R-:W-:Y:S01]  /*5b90*/  FADD.FTZ R0, R58, R3 ;  /* 0x000000033a007221 */ /* 0x002fe20000010000 */
[----:B--2---:R-:W-:-:S06]  /*5ba0*/  IMAD.MOV.U32 R108, RZ, RZ, R119 ;  /* 0x000000ffff6c7224 */ /* 0x004fcc00078e0077 */
[----:B------:R-:W1:Y:S01]  /*5bb0*/  MUFU.EX2 R110, R110 ;  /* 0x0000006e006e7308 */ /* 0x000e620000000800 */
[C---:B---3--:R-:W-:Y:S01]  /*5bc0*/  FADD.FTZ R11, R41.reuse, R4 ;  /* 0x00000004290b7221 */ /* 0x048fe20000010000 */
[----:B------:R-:W-:Y:S01]  /*5bd0*/  F2FP.F16.F32.PACK_AB R182, R41, R106 ;  /* 0x0000006a29b6723e */ /* 0x000fe200000000ff */
[--C-:B------:R-:W-:Y:S01]  /*5be0*/  IMAD.MOV.U32 R106, RZ, RZ, R119.reuse ;  /* 0x000000ffff6a7224 */ /* 0x100fe200078e0077 */
[----:B0-----:R-:W-:Y:S01]  /*5bf0*/  MOV R60, R119 ;  /* 0x00000077003c7202 */ /* 0x001fe20000000f00 */
[----:B------:R-:W-:-:S03]  /*5c00*/  IMAD.MOV.U32 R41, RZ, RZ, R119 ;  /* 0x000000ffff297224 */ /* 0x000fc600078e0077 */
[----:B------:R-:W0:Y:S01]  /*5c10*/  MUFU.EX2 R26, R26 ;  /* 0x0000001a001a7308 */ /* 0x000e220000000800 */
[C---:B----4-:R-:W-:Y:S01]  /*5c20*/  FADD.FTZ R3, R183.reuse, R0 ;  /* 0x00000000b7037221 */ /* 0x050fe20000010000 */
        /* <DEDUP_REMOVED lines=10> */
[--C-:B------:R-:W-:Y:S02]  /*5cd0*/  IMAD.MOV.U32 R110, RZ, RZ, R119.reuse ;  /* 0x000000ffff6e7224 */ /* 0x100fe400078e0077 */
[--C-:B-1----:R-:W-:Y:S02]  /*5ce0*/  IMAD.MOV.U32 R62, RZ, RZ, R119.reuse ;  /* 0x000000ffff3e7224 */ /* 0x102fe400078e0077 */
[--C-:B------:R-:W-:Y:S01]  /*5cf0*/  IMAD.MOV.U32 R43, RZ, RZ, R119.reuse ;  /* 0x000000ffff2b7224 */ /* 0x100fe200078e0077 */
[----:B------:R-:W1:Y:S01]  /*5d00*/  MUFU.EX2 R30, R30 ;  /* 0x0000001e001e7308 */ /* 0x000e620000000800 */
[C---:B----4-:R-:W-:Y:S01]  /*5d10*/  FADD.FTZ R3, R177.reuse, R0 ;  /* 0x00000000b1037221 */ /* 0x050fe20000010000 */
[----:B------:R-:W-:Y:S01]  /*5d20*/  F2FP.F16.F32.PACK_AB R177, R177, R26 ;  /* 0x0000001ab1b1723e */ /* 0x000fe200000000ff */
[----:B------:R-:W-:-:S05]  /*5d30*/  IMAD.MOV.U32 R26, RZ, RZ, R119 ;  /* 0x000000ffff1a7224 */ /* 0x000fca00078e0077 */
[----:B------:R-:W2:Y:S01]  /*5d40*/  MUFU.EX2 R25, R25 ;  /* 0x0000001900197308 */ /* 0x000ea20000000800 */
[----:B0-----:R-:W-:-:S07]  /*5d50*/  FADD.FTZ R4, R66, R11 ;  /* 0x0000000b42047221 */ /* 0x001fce0000010000 */
[----:B------:R-:W0:Y:S01]  /*5d60*/  MUFU.EX2 R45, R45 ;  /* 0x0000002d002d7308 */ /* 0x000e220000000800 */
[----:B-1----:R-:W-:Y:S01]  /*5d70*/  FADD.FTZ R0, R30, R3 ;  /* 0x000000031e007221 */ /* 0x002fe20000010000 */
[C---:B--2---:R-:W-:Y:S01]  /*5d80*/  FADD.FTZ R4, R25.reuse, R4 ;  /* 0x0000000419047221 */ /* 0x044fe20000010000 */
[----:B------:R-:W-:Y:S01]  /*5d90*/  F2FP.F16.F32.PACK_AB R178, R25, R66 ;  /* 0x0000004219b2723e */ /* 0x000fe200000000ff */
[--C-:B------:R-:W-:Y:S01]  /*5da0*/  IMAD.MOV.U32 R66, RZ, RZ, R119.reuse ;  /* 0x000000ffff427224 */ /* 0x100fe200078e0077 */
[----:B------:R-:W-:Y:S01]  /*5db0*/  MOV R25, R119 ;  /* 0x0000007700197202 */ /* 0x000fe20000000f00 */
[C---:B0-----:R-:W-:Y:S01]  /*5dc0*/  FADD.FTZ R3, R45.reuse, R0 ;  /* 0x000000002d037221 */ /* 0x041fe20000010000 */
[----:B------:R-:W-:Y:S01]  /*5dd0*/  F2FP.F16.F32.PACK_AB R179, R45, R30 ;  /* 0x0000001e2db3723e */ /* 0x000fe200000000ff */
[----:B------:R-:W-:Y:S02]  /*5de0*/  IMAD.MOV.U32 R0, RZ, RZ, 0x3f800000 ;  /* 0x3f800000ff007424 */ /* 0x000fe400078e00ff */
[----:B------:R-:W-:-:S02]  /*5df0*/  IMAD.MOV.U32 R45, RZ, RZ, R119 ;  /* 0x000000ffff2d7224 */ /* 0x000fc400078e0077 */
[----:B------:R-:W-:Y:S01]  /*5e00*/  IMAD.MOV.U32 R30, RZ, RZ, R119 ;  /* 0x000000ffff1e7224 */ /* 0x000fe200078e0077 */
[----:B------:R-:W-:Y:S06]  /*5e10*/  @!P2 BRA `(.L_x_266) ;  /* 0x00000044005ca947 */ /* 0x000fec0003800000 */
[----:B------:R-:W-:Y:S01]  /*5e20*/  R2UR UR6, R16 ;  /* 0x00000000100672ca */ /* 0x000fe200000e0000 */
[----:B------:R-:W-:Y:S01]  /*5e30*/  VIADD R11, R120, 0xfffffffe ;  /* 0xfffffffe780b7836 */ /* 0x000fe20000000000 */
[----:B------:R-:W-:Y:S01]  /*5e40*/  CS2R R118, SRZ ;  /* 0x0000000000767805 */ /* 0x000fe2000001ff00 */
[----:B------:R-:W-:Y:S01]  /*5e50*/  IMAD.MOV.U32 R10, RZ, RZ, R9 ;  /* 0x000000ffff0a7224 */ /* 0x000fe200078e0009 */
[----:B------:R-:W-:Y:S01]  /*5e60*/  CS2R R114, SRZ ;  /* 0x0000000000727805 */ /* 0x000fe2000001ff00 */
[----:B------:R-:W-:Y:S01]  /*5e70*/  IMAD.MOV.U32 R14, RZ, RZ, R7 ;  /* 0x000000ffff0e7224 */ /* 0x000fe200078e0007 */
[----:B------:R-:W-:Y:S01]  /*5e80*/  CS2R R110, SRZ ;  /* 0x00000000006e7805 */ /* 0x000fe2000001ff00 */
[----:B------:R-:W-:Y:S01]  /*5e90*/  IMAD.MOV.U32 R13, RZ, RZ, R17 ;  /* 0x000000ffff0d7224 */ /* 0x000fe200078e0011 */
[----:B------:R-:W-:Y:S01]  /*5ea0*/  CS2R R106, SRZ ;  /* 0x00000000006a7805 */ /* 0x000fe2000001ff00 */
[----:B------:R-:W-:Y:S01]  /*5eb0*/  IMAD.MOV.U32 R0, RZ, RZ, 0x3f800000 ;  /* 0x3f800000ff007424 */ /* 0x000fe200078e00ff */
        /* <DEDUP_REMOVED lines=44> */
[----:B------:R-:W-:-:S06]  /*6180*/  ULDC UR4, c[0x0][0x9d8] ;  /* 0x0002760000047ab9 */ /* 0x000fcc0000000800 */
.L_x_275:
[----:B------:R-:W-:-:S04]  /*6190*/  UIADD3 UR5, UR6, 0x1, URZ ;  /* 0x0000000106057890 */ /* 0x000fc8000fffe03f */
[----:B------:R-:W-:-:S04]  /*61a0*/  UISETP.NE.AND UP0, UPT, UR5, 0x2, UPT ;  /* 0x000000020500788c */ /* 0x000fc8000bf05270 */
[----:B------:R-:W-:Y:S02]  /*61b0*/  USEL UR7, URZ, 0x1, UP0 ;  /* 0x000000013f077887 */ /* 0x000fe40008000000 */
[----:B------:R-:W-:-:S04]  /*61c0*/  USEL UR5, UR5, URZ, UP0 ;  /* 0x0000003f05057287 */ /* 0x000fc80008000000 */
[----:B------:R-:W-:Y:S02]  /*61d0*/  LOP3.LUT R17, R13, UR7, RZ, 0x3c, !PT ;  /* 0x000000070d117c12 */ /* 0x000fe4000f8e3cff */
[----:B------:R-:W-:Y:S01]  /*61e0*/  MOV R16, UR5 ;  /* 0x0000000500107c02 */ /* 0x000fe20008000f00 */
[----:B------:R-:W-:Y:S06]  /*61f0*/  @!P0 BRA `(.L_x_267) ;  /* 0x0000000000048947 */ /* 0x000fec0003800000 */
[----:B------:R-:W-:Y:S01]  /*6200*/  BPT.TRAP 0x1 ;  /* 0x000000040000795c */ /* 0x000fe20000300000 */
.L_x_267:
[----:B------:R-:W0:Y:S01]  /*6210*/  S2UR UR10, SR_CgaCtaId ;  /* 0x00000000000a79c3 */ /* 0x000e220000008800 */
[----:B------:R-:W-:Y:S01]  /*6220*/  UMOV UR7, 0x400 ;  /* 0x0000040000077882 */ /* 0x000fe20000000000 */
[----:B------:R-:W-:Y:S01]  /*6230*/  IMAD.U32 R7, RZ, RZ, UR5 ;  /* 0x00000005ff077e24 */ /* 0x000fe2000f8e00ff */
[----:B------:R-:W-:Y:S01]  /*6240*/  SHF.L.U32 R5, R17, 0x1f, RZ ;  /* 0x0000001f11057819 */ /* 0x000fe200000006ff */
[----:B0-----:R-:W-:-:S06]  /*6250*/  ULEA UR7, UR10, UR7, 0x18 ;  /* 0x000000070a077291 */ /* 0x001fcc000f8ec03f */
[----:B------:R-:W-:-:S04]  /*6260*/  IMAD.U32 R2, RZ, RZ, UR7 ;  /* 0x00000007ff027e24 */ /* 0x000fc8000f8e00ff */
[----:B------:R-:W-:-:S04]  /*6270*/  IMAD R12, R7, 0x8, R2 ;  /* 0x00000008070c7824 */ /* 0x000fc800078e0202 */
[----:B------:R0:W1:Y:S01]  /*6280*/  SYNCS.PHASECHK.TRANS64.TRYWAIT P2, [R12+URZ+0x36830], R5 ;  /* 0x036830050c0075a7 */ /* 0x000062000804017f */
[----:B------:R-:W-:Y:S05]  /*6290*/  @!P0 BRA `(.L_x_268) ;  /* 0x0000000000048947 */ /* 0x000fea0003800000 */
[----:B------:R-:W-:Y:S01]  /*62a0*/  BPT.TRAP 0x1 ;  /* 0x000000040000795c */ /* 0x000fe20000300000 */
.L_x_268:
[----:B------:R-:W-:Y:S01]  /*62b0*/  IMAD R7, R16, 0xa80, R8 ;  /* 0x00000a8010077824 */ /* 0x000fe200078e0208 */
[----:B-1----:R-:W-:Y:S06]  /*62c0*/  @P2 BRA `(.L_x_269) ;  /* 0x0000000000082947 */ /* 0x002fec0003800000 */
[----:B------:R-:W1:Y:S02]  /*62d0*/  SYNCS.PHASECHK.TRANS64.TRYWAIT P2, [R12+URZ+0x36830], R5 ;  /* 0x036830050c0075a7 */ /* 0x000e64000804017f */
[----:B-1----:R-:W-:Y:S05]  /*62e0*/  @!P2 BRA `(.L_x_270) ;  /* 0x000000c40038a947 */ /* 0x002fea0003800000 */
.L_x_269:
        /* <DEDUP_REMOVED lines=13> */
[----:B------:R-:W-:Y:S01]  /*63c0*/  UMOV UR54, UR5 ;  /* 0x0000000500367c82 */ /* 0x000fe20008000000 */
[----:B------:R-:W-:Y:S01]  /*63d0*/  UIADD3 UR7, UR5, 0x80, URZ ;  /* 0x0000008005077890 */ /* 0x000fe2000fffe03f */
[----:B------:R-:W-:Y:S01]  /*63e0*/  HGMMA.64x16x16.F32 R168, gdesc[UR52], RZ, !UPT, gsb0 ;  /* 0x0020000034a879f0 */ /* 0x000fe2000c0008ff */
[----:B------:R-:W-:Y:S01]  /*63f0*/  UMOV UR55, 0x40000040 ;  /* 0x4000004000377882 */ /* 0x000fe20000000000 */
[----:B------:R-:W-:Y:S01]  /*6400*/  UIADD3 UR10, UR5, 0x100, URZ ;  /* 0x00000100050a7890 */ /* 0x000fe2000fffe03f */
[-C--:B------:R-:W-:Y:S01]  /*6410*/  FMUL.FTZ R24, R24, R6.reuse ;  /* 0x0000000618187220 */ /* 0x080fe20000410000 */
[----:B------:R-:W-:Y:S01]  /*6420*/  UIADD3 UR14, UR5, 0x102, URZ ;  /* 0x00000102050e7890 */ /* 0x000fe2000fffe03f */
[-C--:B------:R-:W-:Y:S01]  /*6430*/  FMUL.FTZ R25, R25, R6.reuse ;  /* 0x0000000619197220 */ /* 0x080fe20000410000 */
[----:B------:R-:W-:Y:S01]  /*6440*/  UMOV UR54, UR7 ;  /* 0x0000000700367c82 */ /* 0x000fe20008000000 */
        /* <DEDUP_REMOVED lines=20> */
[----:B------:R-:W-:Y:S01]  /*6590*/  UMOV UR51, 0x40000040 ;  /* 0x4000004000337882 */ /* 0x000fe20000000000 */
        /* <DEDUP_REMOVED lines=96> */
[----:B------:R-:W-:-:S02]  /*6ba0*/  WARPGROUP.DEPBAR.LE gsb0, 0x0 ;  /* 0x00008000000079c5 */ /* 0x000fc40000010000 */
        /* <DEDUP_REMOVED lines=428> */
[----:B------:R-:W-:Y:S02]  /*8670*/  UIADD3 UR7, UR5, 0x986, URZ ;  /* 0x0000098605077890 */ /* 0x000fe4000fffe03f */
[----:B------:R-:W-:Y:S01]  /*8680*/  UIADD3 UR5, UR5, 0xa06, URZ ;  /* 0x00000a0605057890 */ /* 0x000fe2000fffe03f */
        /* <DEDUP_REMOVED lines=21> */
.L_x_271:
[----:B01----:R-:W-:Y:S01]  /*87e0*/  IMAD.U32 R5, RZ, RZ, UR6 ;  /* 0x00000006ff057e24 */ /* 0x003fe2000f8e00ff */
[----:B------:R-:W-:-:S03]  /*87f0*/  SHF.L.U32 R0, R13, 0x1f, RZ ;  /* 0x0000001f0d007819 */ /* 0x000fc600000006ff */
[----:B------:R-:W-:-:S04]  /*8800*/  IMAD R13, R5, 0x8, R2 ;  /* 0x00000008050d7824 */ /* 0x000fc800078e0202 */
[----:B------:R0:W1:Y:S01]  /*8810*/  SYNCS.PHASECHK.TRANS64.TRYWAIT P2, [R13+URZ+0x36850], R0 ;  /* 0x036850000d0075a7 */ /* 0x000062000804017f */
[----:B------:R-:W-:Y:S05]  /*8820*/  @!P0 BRA `(.L_x_272) ;  /* 0x0000000000048947 */ /* 0x000fea0003800000 */
[----:B------:R-:W-:Y:S01]  /*8830*/  BPT.TRAP 0x1 ;  /* 0x000000040000795c */ /* 0x000fe20000300000 */
.L_x_272:
[----:B-1----:R-:W-:Y:S05]  /*8840*/  @P2 BRA `(.L_x_273) ;  /* 0x0000000000082947 */ /* 0x002fea0003800000 */
[----:B------:R-:W1:Y:S02]  /*8850*/  SYNCS.PHASECHK.TRANS64.TRYWAIT P2, [R13+URZ+0x36850], R0 ;  /* 0x036850000d0075a7 */ /* 0x000e64000804017f */
[----:B-1----:R-:W-:Y:S05]  /*8860*/  @!P2 BRA `(.L_x_274) ;  /* 0x0000009c00eca947 */ /* 0x002fea0003800000 */
.L_x_273:
[----:B------:R-:W-:Y:S01]  /*8870*/  R2UR UR5, R2 ;  /* 0x00000000020572ca */ /* 0x000fe200000e0000 */
[----:B------:R-:W-:Y:S01]  /*8880*/  WARPGROUP.ARRIVE ;  /* 0x00000000000079c5 */ /* 0x000fe20000000000 */
[----:B------:R-:W-:Y:S01]  /*8890*/  UMOV UR7, 0x40000040 ;  /* 0x4000004000077882 */ /* 0x000fe20000000000 */
[----:B------:R-:W-:Y:S01]  /*88a0*/  UMOV UR11, 0x40000040 ;  /* 0x40000040000b7882 */ /* 0x000fe20000000000 */
[----:B01----:R-:W-:Y:S01]  /*88b0*/  FMUL.FTZ R0, R168, UR4 ;  /* 0x00000004a8007c20 */ /* 0x003fe20008410000 */
[----:B------:R-:W-:Y:S01]  /*88c0*/  FMUL.FTZ R168, R169, UR4 ;  /* 0x00000004a9a87c20 */ /* 0x000fe20008410000 */
[----:B------:R-:W-:Y:S01]  /*88d0*/  FMUL.FTZ R15, R170, UR4 ;  /* 0x00000004aa0f7c20 */ /* 0x000fe20008410000 */
[----:B------:R-:W-:Y:S01]  /*88e0*/  FMUL.FTZ R170, R172, UR4 ;  /* 0x00000004acaa7c20 */ /* 0x000fe20008410000 */
[----:B------:R-:W-:Y:S01]  /*88f0*/  FMUL.FTZ R216, R165, UR4 ;  /* 0x00000004a5d87c20 */ /* 0x000fe20008410000 */
[----:B------:R-:W-:Y:S01]  /*8900*/  FMUL.FTZ R218, R152, UR4 ;  /* 0x0000000498da7c20 */ /* 0x000fe20008410000 */
[----:B------:R-:W0:Y:S01]  /*8910*/  MUFU.TANH R0, R0 ;  /* 0x0000000000007308 */ /* 0x000e220000002400 */
[----:B------:R-:W-:Y:S01]  /*8920*/  FMUL.FTZ R220, R153, UR4 ;  /* 0x0000000499dc7c20 */ /* 0x000fe20008410000 */
[----:B------:R-:W-:Y:S01]  /*8930*/  FMUL.FTZ R224, R144, UR4 ;  /* 0x0000000490e07c20 */ /* 0x000fe20008410000 */
[----:B------:R-:W-:Y:S01]  /*8940*/  UIADD3 UR5, UR5, 0x400, URZ ;  /* 0x0000040005057890 */ /* 0x000fe2000fffe03f */
[----:B------:R-:W-:Y:S01]  /*8950*/  FMUL.FTZ R222, R145, UR4 ;  /* 0x0000000491de7c20 */ /* 0x000fe20008410000 */
[----:B------:R-:W-:Y:S01]  /*8960*/  FMUL.FTZ R228, R148, UR4 ;  /* 0x0000000494e47c20 */ /* 0x000fe20008410000 */
[----:B------:R-:W-:Y:S01]  /*8970*/  FMUL.FTZ R226, R149, UR4 ;  /* 0x0000000495e27c20 */ /* 0x000fe20008410000 */
[----:B------:R-:W-:Y:S01]  /*8980*/  USHF.R.U32.HI UR5, URZ, 0x4, UR5 ;  /* 0x000000043f057899 */ /* 0x000fe20008011605 */
[----:B------:R-:W1:Y:S01]  /*8990*/  MUFU.TANH R168, R168 ;  /* 0x000000a800a87308 */ /* 0x000e620000002400 */
[----:B------:R-:W-:Y:S01]  /*89a0*/  FMUL.FTZ R230, R136, UR4 ;  /* 0x0000000488e67c20 */ /* 0x000fe20008410000 */
[----:B------:R-:W-:Y:S01]  /*89b0*/  FMUL.FTZ R148, R150, UR4 ;  /* 0x0000000496947c20 */ /* 0x000fe20008410000 */
[----:B------:R-:W-:Y:S01]  /*89c0*/  ULOP3.LUT UR5, UR5, 0x3fff, URZ, 0xc0, !UPT ;  /* 0x00003fff05057892 */ /* 0x000fe2000f8ec03f */
[----:B------:R-:W-:Y:S01]  /*89d0*/  FMUL.FTZ R150, R137, UR4 ;  /* 0x0000000489967c20 */ /* 0x000fe20008410000 */
[----:B------:R-:W-:Y:S01]  /*89e0*/  FMUL.FTZ R136, R140, UR4 ;  /* 0x000000048c887c20 */ /* 0x000fe20008410000 */
[----:B------:R-:W-:Y:S01]  /*89f0*/  FMUL.FTZ R140, R141, UR4 ;  /* 0x000000048d8c7c20 */ /* 0x000fe20008410000 */
[----:B------:R-:W-:Y:S01]  /*8a00*/  ULOP3.LUT UR5, UR5, 0x3800000, URZ, 0xfc, !UPT ;  /* 0x0380000005057892 */ /* 0x000fe2000f8efc3f */
[----:B------:R-:W2:Y:S01]  /*8a10*/  MUFU.TANH R170, R170 ;  /* 0x000000aa00aa7308 */ /* 0x000ea20000002400 */
[----:B0-----:R-:W-:Y:S01]  /*8a20*/  FMNMX.FTZ R5, R0, R14, !PT ;  /* 0x0000000e00057209 */ /* 0x001fe20007810000 */
[----:B------:R-:W-:Y:S01]  /*8a30*/  FMUL.FTZ R232, R128, UR4 ;  /* 0x0000000480e87c20 */ /* 0x000fe20008410000 */
[----:B------:R-:W-:Y:S01]  /*8a40*/  UIMAD UR6, UR6, 0xa80, UR5 ;  /* 0x00000a80060678a4 */ /* 0x000fe2000f8e0205 */
[----:B------:R-:W-:Y:S01]  /*8a50*/  FMUL.FTZ R128, R129, UR4 ;  /* 0x0000000481807c20 */ /* 0x000fe20008410000 */
[----:B------:R-:W-:Y:S01]  /*8a60*/  FMUL.FTZ R132, R132, UR4 ;  /* 0x0000000484847c20 */ /* 0x000fe20008410000 */
[----:B------:R-:W-:Y:S01]  /*8a70*/  FMUL.FTZ R20, R171, UR4 ;  /* 0x00000004ab147c20 */ /* 0x000fe20008410000 */
[----:B------:R-:W-:Y:S01]  /*8a80*/  UIADD3 UR10, UR6, 0x80, URZ ;  /* 0x00000080060a7890 */ /* 0x000fe2000fffe03f */
[----:B------:R-:W-:Y:S01]  /*8a90*/  MUFU.TANH R216, R216 ;  /* 0x000000d800d87308 */ /* 0x000fe20000002400 */
[----:B-1----:R-:W-:Y:S01]  /*8aa0*/  FMNMX.FTZ R5, R168, R5, !PT ;  /* 0x00000005a8057209 */ /* 0x002fe20007810000 */
[----:B------:R-:W-:Y:S01]  /*8ab0*/  FMUL.FTZ R234, R133, UR4 ;  /* 0x0000000485ea7c20 */ /* 0x000fe20008410000 */
[----:B------:R-:W-:Y:S01]  /*8ac0*/  FMUL.FTZ R172, R174, UR4 ;  /* 0x00000004aeac7c20 */ /* 0x000fe20008410000 */
[----:B------:R-:W-:Y:S01]  /*8ad0*/  HGMMA.64x192x16.F32 R24, R200, gdesc[UR4].tnspB, R24, gsb0 ;  /* 0x42e00004c8187df0 */ /* 0x000fe20008000818 */
        /* <DEDUP_REMOVED lines=17> */
[----:B------:R-:W-:Y:S01]  /*8bf0*/  UMOV UR7, 0x40000040 ;  /* 0x4000004000077882 */ /* 0x000fe20000000000 */
[----:B------:R-:W-:Y:S01]  /*8c00*/  FMUL.FTZ R134, R134, UR4 ;  /* 0x0000000486867c20 */ /* 0x000fe20008410000 */
[----:B------:R-:W-:Y:S01]  /*8c10*/  MUFU.TANH R224, R224 ;  /* 0x000000e000e07308 */ /* 0x000fe20000002400 */
[----:B------:R-:W-:Y:S01]  /*8c20*/  FMUL.FTZ R21, R135, UR4 ;  /* 0x0000000487157c20 */ /* 0x000fe20008410000 */
[----:B------:R-:W-:Y:S01]  /*8c30*/  FMUL.FTZ R122, R122, UR4 ;  /* 0x000000047a7a7c20 */ /* 0x000fe20008410000 */
[----:B------:R-:W-:Y:S01]  /*8c40*/  FMUL.FTZ R121, R123, UR4 ;  /* 0x000000047b797c20 */ /* 0x000fe20008410000 */
[----:B------:R-:W-:Y:S01]  /*8c50*/  FMUL.FTZ R126, R126, UR4 ;  /* 0x000000047e7e7c20 */ /* 0x000fe20008410000 */
[----:B------:R-:W-:Y:S01]  /*8c60*/  FMUL.FTZ R123, R127, UR4 ;  /* 0x000000047f7b7c20 */ /* 0x000fe20008410000 */
[----:B------:R-:W-:Y:S01]  /*8c70*/  @!P1 VIADD R12, R12, 0x36840 ;  /* 0x000368400c0c9836 */ /* 0x000fe20000000000 */
[----:B------:R-:W-:Y:S01]  /*8c80*/  @!P1 IADD3 R13, R13, 0x36860, RZ ;  /* 0x000368600d0d9810 */ /* 0x000fe20007ffe0ff */
[----:B------:R-:W-:Y:S01]  /*8c90*/  MUFU.TANH R222, R222 ;  /* 0x000000de00de7308 */ /* 0x000fe20000002400 */
[C---:B------:R-:W-:Y:S01]  /*8ca0*/  ISETP.GT.AND P2, PT, R11.reuse, RZ, PT ;  /* 0x000000ff0b00720c */ /* 0x040fe20003f44270 */
[----:B------:R-:W-:Y:S01]  /*8cb0*/  VIADD R11, R11, 0xffffffff ;  /* 0xffffffff0b0b7836 */ /* 0x000fe20000000000 */
[----:B------:R-:W-:-:S05]  /*8cc0*/  @!P1 PRMT R12, RZ, 0x654, R12 ;  /* 0x00000654ff0c9816 */ /* 0x000fca000000000c */
        /* <DEDUP_REMOVED lines=8> */
[----:B------:R-:W0:Y:S08]  /*8d50*/  MUFU.TANH R15, R15 ;  /* 0x0000000f000f7308 */ /* 0x000e300000002400 */
[----:B------:R-:W-:Y:S08]  /*8d60*/  MUFU.TANH R132, R132 ;  /* 0x0000008400847308 */ /* 0x000ff00000002400 */
[----:B------:R-:W1:Y:S01]  /*8d70*/  MUFU.TANH R20, R20 ;  /* 0x0000001400147308 */ /* 0x000e620000002400 */
[----:B0-----:R-:W-:-:S07]  /*8d80*/  FMNMX.FTZ R129, R15, R10, !PT ;  /* 0x0000000a0f817209 */ /* 0x001fce0007810000 */
[----:B------:R-:W-:Y:S08]  /*8d90*/  MUFU.TANH R234, R234 ;  /* 0x000000ea00ea7308 */ /* 0x000ff00000002400 */
[----:B------:R-:W0:Y:S01]  /*8da0*/  MUFU.TANH R172, R172 ;  /* 0x000000ac00ac7308 */ /* 0x000e220000002400 */
[----:B-1----:R-:W-:-:S07]  /*8db0*/  FMNMX.FTZ R129, R20, R129, !PT ;  /* 0x0000008114817209 */ /* 0x002fce0007810000 */
[----:B------:R-:W-:Y:S08]  /*8dc0*/  MUFU.TANH R120, R120 ;  /* 0x0000007800787308 */ /* 0x000ff00000002400 */
[----:B------:R-:W1:Y:S01]  /*8dd0*/  MUFU.TANH R174, R174 ;  /* 0x000000ae00ae7308 */ /* 0x000e620000002400 */
[----:B0-----:R-:W-:-:S07]  /*8de0*/  FMNMX.FTZ R129, R172, R129, !PT ;  /* 0x00000081ac817209 */ /* 0x001fce0007810000 */
[----:B------:R-:W-:Y:S08]  /*8df0*/  MUFU.TANH R149, R149 ;  /* 0x0000009500957308 */ /* 0x000ff00000002400 */
[----:B------:R-:W-:Y:S01]  /*8e00*/  MUFU.TANH R9, R9 ;  /* 0x0000000900097308 */ /* 0x000fe20000002400 */
[----:B-1----:R-:W-:-:S07]  /*8e10*/  FMNMX.FTZ R129, R174, R129, !PT ;  /* 0x00000081ae817209 */ /* 0x002fce0007810000 */
        /* <DEDUP_REMOVED lines=9> */
[----:B------:R-:W-:Y:S01]  /*8eb0*/  FMUL.FTZ R164, R166, UR4 ;  /* 0x00000004a6a47c20 */ /* 0x000fe20008410000 */
[----:B------:R-:W-:Y:S01]  /*8ec0*/  FMUL.FTZ R166, R167, UR4 ;  /* 0x00000004a7a67c20 */ /* 0x000fe20008410000 */
        /* <DEDUP_REMOVED lines=24> */
[----:B------:R-:W-:Y:S02]  /*9050*/  FMUL.FTZ R162, R163, UR4 ;  /* 0x00000004a3a27c20 */ /* 0x000fe40008410000 */
[----:B------:R-:W-:Y:S01]  /*9060*/  HGMMA.64x192x16.F32 R24, R192, gdesc[UR8].tnspB, R24, gsb0 ;  /* 0x42e00008c0187df0 */ /* 0x000fe20008000818 */
[----:B------:R-:W-:Y:S01]  /*9070*/  UIADD3 UR10, UR6, 0x180, URZ ;  /* 0x00000180060a7890 */ /* 0x000fe2000fffe03f */
[----:B------:R-:W0:Y:S01]  /*9080*/  MUFU.TANH R196, R196 ;  /* 0x000000c400c47308 */ /* 0x000e220000002400 */
[----:B------:R-:W-:-:S07]  /*9090*/  UMOV UR11, 0x40000040 ;  /* 0x40000040000b7882 */ /* 0x000fce0000000000 */
[----:B------:R-:W1:Y:S08]  /*90a0*/  MUFU.TANH R198, R198 ;  /* 0x000000c600c67308 */ /* 0x000e700000002400 */
[----:B------:R-:W2:Y:S01]  /*90b0*/  MUFU.TANH R160, R160 ;  /* 0x000000a000a07308 */ /* 0x000ea20000002400 */
[----:B0-----:R-:W-:-:S07]  /*90c0*/  FMNMX.FTZ R5, R196, R5, !PT ;  /* 0x00000005c4057209 */ /* 0x001fce0007810000 */
[----:B------:R-:W0:Y:S01]  /*90d0*/  MUFU.TANH R162, R162 ;  /* 0x000000a200a27308 */ /* 0x000e220000002400 */
[----:B-1----:R-:W-:-:S04]  /*90e0*/  FMNMX.FTZ R5, R198, R5, !PT ;  /* 0x00000005c6057209 */ /* 0x002fc80007810000 */
[----:B------:R-:W-:-:S04]  /*90f0*/  FMNMX.FTZ R5, R200, R5, !PT ;  /* 0x00000005c8057209 */ /* 0x000fc80007810000 */
[----:B------:R-:W-:Y:S02]  /*9100*/  FMNMX.FTZ R5, R202, R5, !PT ;  /* 0x00000005ca057209 */ /* 0x000fe40007810000 */
[----:B--2---:R-:W-:Y:S02]  /*9110*/  FMNMX.FTZ R129, R160, R129, !PT ;  /* 0x00000081a0817209 */ /* 0x004fe40007810000 */
[----:B------:R-:W-:-:S04]  /*9120*/  FMNMX.FTZ R5, R216, R5, !PT ;  /* 0x00000005d8057209 */ /* 0x000fc80007810000 */
[----:B------:R-:W-:Y:S02]  /*9130*/  FMNMX.FTZ R5, R218, R5, !PT ;  /* 0x00000005da057209 */ /* 0x000fe40007810000 */
[----:B0-----:R-:W-:Y:S02]  /*9140*/  FMNMX.FTZ R129, R162, R129, !PT ;  /* 0x00000081a2817209 */ /* 0x001fe40007810000 */
[----:B------:R-:W-:Y:S02]  /*9150*/  FMNMX.FTZ R5, R220, R5, !PT ;  /* 0x00000005dc057209 */ /* 0x000fe40007810000 */
        /* <DEDUP_REMOVED lines=26> */
[----:B------:R-:W-:Y:S02]  /*9300*/  FMNMX.FTZ R129, R144, R129, !PT ;  /* 0x0000008190817209 */ /* 0x000fe40007810000 */
[----:B------:R-:W-:Y:S02]  /*9310*/  FMNMX.FTZ R5, R150, R5, !PT ;  /* 0x0000000596057209 */ /* 0x000fe40007810000 */
[----:B------:R-:W-:-:S02]  /*9320*/  FMNMX.FTZ R129, R146, R129, !PT ;  /* 0x0000008192817209 */ /* 0x000fc40007810000 */
[----:B------:R-:W-:Y:S02]  /*9330*/  FMNMX.FTZ R5, R136, R5, !PT ;  /* 0x0000000588057209 */ /* 0x000fe40007810000 */
[----:B------:R-:W-:Y:S02]  /*9340*/  FMNMX.FTZ R129, R148, R129, !PT ;  /* 0x0000008194817209 */ /* 0x000fe40007810000 */
[----:B------:R-:W-:Y:S02]  /*9350*/  FMNMX.FTZ R5, R140, R5, !PT ;  /* 0x000000058c057209 */ /* 0x000fe40007810000 */
[----:B------:R-:W-:Y:S02]  /*9360*/  FMNMX.FTZ R129, R124, R129, !PT ;  /* 0x000000817c817209 */ /* 0x000fe40007810000 */
[----:B------:R-:W-:Y:S02]  /*9370*/  FMNMX.FTZ R5, R232, R5, !PT ;  /* 0x00000005e8057209 */ /* 0x000fe40007810000 */
[----:B------:R-:W-:-:S02]  /*9380*/  FMNMX.FTZ R129, R138, R129, !PT ;  /* 0x000000818a817209 */ /* 0x000fc40007810000 */
[----:B------:R-:W-:-:S04]  /*9390*/  FMNMX.FTZ R5, R128, R5, !PT ;  /* 0x0000000580057209 */ /* 0x000fc80007810000 */
[----:B------:R-:W-:-:S04]  /*93a0*/  FMNMX.FTZ R5, R132, R5, !PT ;  /* 0x0000000584057209 */ /* 0x000fc80007810000 */
[----:B------:R-:W-:-:S04]  /*93b0*/  FMNMX.FTZ R5, R234, R5, !PT ;  /* 0x00000005ea057209 */ /* 0x000fc80007810000 */
[----:B------:R-:W-:-:S04]  /*93c0*/  FMNMX.FTZ R6, R120, R5, !PT ;  /* 0x0000000578067209 */ /* 0x000fc80007810000 */
[----:B------:R-:W-:-:S04]  /*93d0*/  FMNMX.FTZ R6, R149, R6, !PT ;  /* 0x0000000695067209 */ /* 0x000fc80007810000 */
[----:B------:R-:W-:-:S04]  /*93e0*/  FMNMX.FTZ R6, R9, R6, !PT ;  /* 0x0000000609067209 */ /* 0x000fc80007810000 */
[----:B------:R-:W-:-:S05]  /*93f0*/  FMNMX.FTZ R6, R147, R6, !PT ;  /* 0x0000000693067209 */ /* 0x000fca0007810000 */
[----:B------:R-:W0:Y:S02]  /*9400*/  SHFL.BFLY PT, R5, R6, 0x2, 0x1f ;  /* 0x0c401f0006057f89 */ /* 0x000e2400000e0000 */
[----:B0-----:R-:W-:Y:S02]  /*9410*/  FMNMX.FTZ R7, R6, R5, !PT ;  /* 0x0000000506077209 */ /* 0x001fe40007810000 */
[----:B------:R-:W0:Y:S03]  /*9420*/  LDC R5, c[0x0][0x988] ;  /* 0x00026200ff057b82 */ /* 0x000e260000000800 */
[----:B------:R-:W1:Y:S02]  /*9430*/  SHFL.BFLY PT, R6, R7, 0x1, 0x1f ;  /* 0x0c201f0007067f89 */ /* 0x000e6400000e0000 */
[----:B-1----:R-:W-:-:S05]  /*9440*/  FMNMX.FTZ R7, R7, R6, !PT ;  /* 0x0000000607077209 */ /* 0x002fca0007810000 */
[C---:B0-----:R-:W-:Y:S01]  /*9450*/  FMUL.FTZ R151, R7.reuse, R5 ;  /* 0x0000000507977220 */ /* 0x041fe20000410000 */
[----:B------:R-:W-:-:S03]  /*9460*/  FADD.FTZ R6, -R7, R14 ;  /* 0x0000000e07067221 */ /* 0x000fc60000010100 */
[-CC-:B------:R-:W-:Y:S01]  /*9470*/  FFMA.FTZ R125, R0, R5.reuse, -R151.reuse ;  /* 0x00000005007d7223 */ /* 0x180fe20000010897 */
[-CC-:B------:R-:W-:Y:S01]  /*9480*/  FFMA.FTZ R14, R168, R5.reuse, -R151.reuse ;  /* 0x00000005a80e7223 */ /* 0x180fe20000010897 */
[-CC-:B------:R-:W-:Y:S01]  /*9490*/  FFMA.FTZ R127, R170, R5.reuse, -R151.reuse ;  /* 0x00000005aa7f7223 */ /* 0x180fe20000010897 */
[-CC-:B------:R-:W-:Y:S01]  /*94a0*/  FFMA.FTZ R135, R216, R5.reuse, -R151.reuse ;  /* 0x00000005d8877223 */ /* 0x180fe20000010897 */
        /* <DEDUP_REMOVED lines=15> */
[----:B------:R-:W-:Y:S01]  /*95a0*/  FFMA.FTZ R147, R147, R5, -R151 ;  /* 0x0000000593937223 */ /* 0x000fe20000010897 */
[----:B------:R-:W-:Y:S08]  /*95b0*/  MUFU.EX2 R6, R6 ;  /* 0x0000000600067308 */ /* 0x000ff00000000800 */
[----:B------:R-:W-:Y:S08]  /*95c0*/  MUFU.EX2 R125, R125 ;  /* 0x0000007d007d7308 */ /* 0x000ff00000000800 */
[----:B------:R-:W0:Y:S08]  /*95d0*/  MUFU.EX2 R14, R14 ;  /* 0x0000000e000e7308 */ /* 0x000e300000000800 */
[----:B------:R-:W-:Y:S01]  /*95e0*/  MUFU.EX2 R127, R127 ;  /* 0x0000007f007f7308 */ /* 0x000fe20000000800 */
[----:B------:R-:W-:-:S02]  /*95f0*/  WARPGROUP.DEPBAR.LE gsb0, 0x0 ;  /* 0x00008000000079c5 */ /* 0x000fc40000010000 */
[----:B------:R-:W-:Y:S01]  /*9600*/  WARPGROUP.ARRIVE ;  /* 0x00000000000079c5 */ /* 0x000fe20000000000 */
[----:B------:R-:W-:Y:S01]  /*9610*/  FMUL.FTZ R188, R139, UR4 ;  /* 0x000000048bbc7c20 */ /* 0x000fe20008410000 */
[----:B------:R-:W-:Y:S01]  /*9620*/  FMUL.FTZ R190, R143, UR4 ;  /* 0x000000048fbe7c20 */ /* 0x000fe20008410000 */
[-CC-:B------:R-:W-:Y:S01]  /*9630*/  FFMA.FTZ R143, R198, R5.reuse, -R151.reuse ;  /* 0x00000005c68f7223 */ /* 0x180fe20000010897 */
[----:B------:R-:W-:Y:S01]  /*9640*/  FFMA.FTZ R198, R202, R5, -R151 ;  /* 0x00000005cac67223 */ /* 0x000fe20000010897 */
[----:B------:R-:W1:Y:S01]  /*9650*/  MUFU.EX2 R196, R196 ;  /* 0x000000c400c47308 */ /* 0x000e620000000800 */
[----:B------:R-:W-:Y:S01]  /*9660*/  HGMMA.64x192x16.F32 R24, R184, gdesc[UR8].tnspB, R24, gsb0 ;  /* 0x42e00008b8187df0 */ /* 0x000fe20008000818 */
[----:B------:R-:W-:Y:S01]  /*9670*/  UIADD3 UR10, UR6, 0x280, URZ ;  /* 0x00000280060a7890 */ /* 0x000fe2000fffe03f */
[----:B0-----:R-:W-:Y:S01]  /*9680*/  F2FP.F16.F32.PACK_AB R200, R14, R125 ;  /* 0x0000007d0ec8723e */ /* 0x001fe200000000ff */
[----:B------:R-:W-:Y:S01]  /*9690*/  UMOV UR11, 0x40000040 ;  /* 0x40000040000b7882 */ /* 0x000fe20000000000 */
[----:B------:R-:W-:-:S03]  /*96a0*/  UIADD3 UR6, UR6, 0x300, URZ ;  /* 0x0000030006067890 */ /* 0x000fc6000fffe03f */
[----:B------:R-:W0:Y:S08]  /*96b0*/  MUFU.TANH R188, R188 ;  /* 0x000000bc00bc7308 */ /* 0x000e300000002400 */
[----:B------:R-:W2:Y:S01]  /*96c0*/  MUFU.TANH R190, R190 ;  /* 0x000000be00be7308 */ /* 0x000ea20000002400 */
[----:B-1----:R-:W-:-:S07]  /*96d0*/  F2FP.F16.F32.PACK_AB R202, R196, R127 ;  /* 0x0000007fc4ca723e */ /* 0x002fce00000000ff */
[----:B------:R-:W-:Y:S01]  /*96e0*/  MUFU.EX2 R143, R143 ;  /* 0x0000008f008f7308 */ /* 0x000fe20000000800 */
[----:B0-----:R-:W-:-:S04]  /*96f0*/  FMNMX.FTZ R129, R188, R129, !PT ;  /* 0x00000081bc817209 */ /* 0x001fc80007810000 */
[----:B------:R-:W-:-:S03]  /*9700*/  FMNMX.FTZ R129, R142, R129, !PT ;  /* 0x000000818e817209 */ /* 0x000fc60007810000 */
[----:B------:R-:W-:Y:S01]  /*9710*/  MUFU.EX2 R145, R145 ;  /* 0x0000009100917308 */ /* 0x000fe20000000800 */
[----:B--2---:R-:W-:-:S04]  /*9720*/  FMNMX.FTZ R129, R190, R129, !PT ;  /* 0x00000081be817209 */ /* 0x004fc80007810000 */
        /* <DEDUP_REMOVED lines=9> */
[----:B------:R-:W-:Y:S01]  /*97c0*/  FMNMX.FTZ R0, R126, R139, !PT ;  /* 0x0000008b7e007209 */ /* 0x000fe20007810000 */
[----:B------:R-:W-:Y:S02]  /*97d0*/  FFMA.FTZ R139, R150, R5, -R151 ;  /* 0x00000005968b7223 */ /* 0x000fe40000010897 */
[----:B------:R-:W0:Y:S01]  /*97e0*/  MUFU.EX2 R168, R168 ;  /* 0x000000a800a87308 */ /* 0x000e220000000800 */
[----:B------:R-:W-:-:S05]  /*97f0*/  FMNMX.FTZ R0, R123, R0, !PT ;  /* 0x000000007b007209 */ /* 0x000fca0007810000 */
[----:B------:R-:W1:Y:S02]  /*9800*/  SHFL.BFLY PT, R153, R0, 0x2, 0x1f ;  /* 0x0c401f0000997f89 */ /* 0x000e6400000e0000 */
[----:B------:R-:W-:Y:S08]  /*9810*/  MUFU.EX2 R194, R194 ;  /* 0x000000c200c27308 */ /* 0x000ff00000000800 */
[----:B------:R-:W-:Y:S01]  /*9820*/  MUFU.EX2 R137, R137 ;  /* 0x0000008900897308 */ /* 0x000fe20000000800 */
[----:B0-----:R-:W-:-:S07]  /*9830*/  F2FP.F16.F32.PACK_AB R192, R168, R133 ;  /* 0x00000085a8c0723e */ /* 0x001fce00000000ff */
        /* <DEDUP_REMOVED lines=12> */
[--C-:B------:R-:W-:Y:S01]  /*9900*/  FFMA.FTZ R186, R136, R5, -R151.reuse ;  /* 0x0000000588ba7223 */ /* 0x100fe20000010897 */
[----:B-1----:R-:W-:Y:S01]  /*9910*/  FMNMX.FTZ R136, R0, R153, !PT ;  /* 0x0000009900887209 */ /* 0x002fe20007810000 */
[-CC-:B------:R-:W-:Y:S01]  /*9920*/  FFMA.FTZ R153, R128, R5.reuse, -R151.reuse ;  /* 0x0000000580997223 */ /* 0x180fe20000010897 */
[-CC-:B------:R-:W-:Y:S01]  /*9930*/  FFMA.FTZ R128, R9, R5.reuse, -R151.reuse ;  /* 0x0000000509807223 */ /* 0x180fe20000010897 */
[----:B------:R-:W-:Y:S01]  /*9940*/  FFMA.FTZ R184, R230, R5, -R151 ;  /* 0x00000005e6b87223 */ /* 0x000fe20000010897 */
[----:B------:R-:W-:Y:S01]  /*9950*/  HGMMA.64x192x16.F32 R24, R180, gdesc[UR8].tnspB, R24, gsb0 ;  /* 0x42e00008b4187df0 */ /* 0x000fe20008000818 */
[----:B------:R-:W0:Y:S01]  /*9960*/  SHFL.BFLY PT, R157, R136, 0x1, 0x1f ;  /* 0x0c201f00889d7f89 */ /* 0x000e2200000e0000 */
[----:B------:R-:W-:Y:S08]  /*9970*/  MUFU.EX2 R186, R186 ;  /* 0x000000ba00ba7308 */ /* 0x000ff00000000800 */
[----:B------:R-:W-:Y:S08]  /*9980*/  MUFU.EX2 R184, R184 ;  /* 0x000000b800b87308 */ /* 0x000ff00000000800 */
[----:B------:R-:W-:Y:S01]  /*9990*/  MUFU.EX2 R153, R153 ;  /* 0x0000009900997308 */ /* 0x000fe20000000800 */
[----:B0-----:R-:W-:-:S07]  /*99a0*/  FMNMX.FTZ R9, R136, R157, !PT ;  /* 0x0000009d88097209 */ /* 0x001fce0007810000 */
[----:B------:R-:W-:Y:S01]  /*99b0*/  MUFU.EX2 R128, R128 ;  /* 0x0000008000807308 */ /* 0x000fe20000000800 */
[----:B------:R-:W-:-:S04]  /*99c0*/  FADD.FTZ R0, -R9, R10 ;  /* 0x0000000a09007221 */ /* 0x000fc80000010100 */
[----:B------:R-:W-:-:S06]  /*99d0*/  FMUL.FTZ R0, R0, R5 ;  /* 0x0000000500007220 */ /* 0x000fcc0000410000 */
[----:B------:R-:W-:Y:S01]  /*99e0*/  MUFU.EX2 R0, R0 ;  /* 0x0000000000007308 */ /* 0x000fe20000000800 */
[----:B------:R-:W-:Y:S02]  /*99f0*/  WARPGROUP.DEPBAR.LE gsb0, 0x0 ;  /* 0x00008000000079c5 */ /* 0x000fe40000010000 */
[----:B------:R-:W-:Y:S01]  /*9a00*/  WARPGROUP.ARRIVE ;  /* 0x00000000000079c5 */ /* 0x000fe20000000000 */
[-CC-:B------:R-:W-:Y:S01]  /*9a10*/  FFMA.FTZ R180, R232, R5.reuse, -R151.reuse ;  /* 0x00000005e8b47223 */ /* 0x180fe20000010897 */
[-C--:B------:R-:W-:Y:S01]  /*9a20*/  FFMA.FTZ R182, R132, R5.reuse, -R151 ;  /* 0x0000000584b67223 */ /* 0x080fe20000010897 */
[----:B------:R-:W-:-:S03]  /*9a30*/  FMUL.FTZ R151, R9, R5 ;  /* 0x0000000509977220 */ /* 0x000fc60000410000 */
[----:B------:R-:W-:Y:S01]  /*9a40*/  HGMMA.64x192x16.F32 R24, R176, gdesc[UR4].tnspB, R24, gsb0 ;  /* 0x42e00004b0187df0 */ /* 0x000fe20008000818 */
[-CC-:B------:R-:W-:Y:S01]  /*9a50*/  FFMA.FTZ R201, R15, R5.reuse, -R151.reuse ;  /* 0x000000050fc97223 */ /* 0x180fe20000010897 */
[-CC-:B------:R-:W-:Y:S01]  /*9a60*/  FFMA.FTZ R10, R20, R5.reuse, -R151.reuse ;  /* 0x00000005140a7223 */ /* 0x180fe20000010897 */
[-CC-:B------:R-:W-:Y:S01]  /*9a70*/  FFMA.FTZ R203, R172, R5.reuse, -R151.reuse ;  /* 0x00000005accb7223 */ /* 0x180fe20000010897 */
[-CC-:B------:R-:W-:Y:S01]  /*9a80*/  FFMA.FTZ R20, R174, R5.reuse, -R151.reuse ;  /* 0x00000005ae147223 */ /* 0x180fe20000010897 */
[-C--:B------:R-:W-:Y:S01]  /*9a90*/  FFMA.FTZ R197, R160, R5.reuse, -R151 ;  /* 0x00000005a0c57223 */ /* 0x080fe20000010897 */
[----:B------:R-:W-:Y:S01]  /*9aa0*/  FFMA.FTZ R15, R6, R4, R125 ;  /* 0x00000004060f7223 */ /* 0x000fe2000001007d */
[----:B------:R-:W0:Y:S01]  /*9ab0*/  MUFU.EX2 R201, R201 ;  /* 0x000000c900c97308 */ /* 0x000e220000000800 */
        /* <DEDUP_REMOVED lines=14> */
[----:B------:R-:W-:Y:S01]  /*9ba0*/  FFMA.FTZ R190, R190, R5, -R151 ;  /* 0x00000005bebe7223 */ /* 0x000fe20000010897 */
[----:B------:R-:W2:Y:S01]  /*9bb0*/  MUFU.EX2 R203, R203 ;  /* 0x000000cb00cb7308 */ /* 0x000ea20000000800 */
[----:B0-----:R-:W-:Y:S01]  /*9bc0*/  FFMA.FTZ R3, R0, R3, R201 ;  /* 0x0000000300037223 */ /* 0x001fe200000100c9 */
[-CC-:B------:R-:W-:Y:S01]  /*9bd0*/  FFMA.FTZ R130, R130, R5.reuse, -R151.reuse ;  /* 0x0000000582827223 */ /* 0x180fe20000010897 */
[-CC-:B------:R-:W-:Y:S01]  /*9be0*/  FFMA.FTZ R236, R236, R5.reuse, -R151.reuse ;  /* 0x00000005ecec7223 */ /* 0x180fe20000010897 */
[-CC-:B------:R-:W-:Y:S01]  /*9bf0*/  FFMA.FTZ R134, R134, R5.reuse, -R151.reuse ;  /* 0x0000000586867223 */ /* 0x180fe20000010897 */
[-CC-:B------:R-:W-:Y:S01]  /*9c00*/  FFMA.FTZ R21, R21, R5.reuse, -R151.reuse ;  /* 0x0000000515157223 */ /* 0x180fe20000010897 */
[-CC-:B------:R-:W-:Y:S01]  /*9c10*/  FFMA.FTZ R121, R121, R5.reuse, -R151.reuse ;  /* 0x0000000579797223 */ /* 0x180fe20000010897 */
[----:B------:R-:W-:Y:S01]  /*9c20*/  FFMA.FTZ R126, R126, R5, -R151 ;  /* 0x000000057e7e7223 */ /* 0x000fe20000010897 */
[----:B------:R-:W0:Y:S01]  /*9c30*/  MUFU.EX2 R20, R20 ;  /* 0x0000001400147308 */ /* 0x000e220000000800 */
[C---:B-1----:R-:W-:Y:S01]  /*9c40*/  FADD.FTZ R138, R10.reuse, R3 ;  /* 0x000000030a8a7221 */ /* 0x042fe20000010000 */
[----:B------:R-:W-:Y:S01]  /*9c50*/  F2FP.F16.F32.PACK_AB R201, R10, R201 ;  /* 0x000000c90ac9723e */ /* 0x000fe200000000ff */
[----:B------:R-:W-:Y:S01]  /*9c60*/  FFMA.FTZ R123, R123, R5, -R151 ;  /* 0x000000057b7b7223 */ /* 0x000fe20000010897 */
[----:B------:R-:W-:-:S04]  /*9c70*/  R2UR UR6, R16 ;  /* 0x00000000100672ca */ /* 0x000fc800000e0000 */
[----:B------:R-:W-:Y:S01]  /*9c80*/  MUFU.EX2 R197, R197 ;  /* 0x000000c500c57308 */ /* 0x000fe20000000800 */
[----:B--2---:R-:W-:-:S07]  /*9c90*/  FADD.FTZ R3, R203, R138 ;  /* 0x0000008acb037221 */ /* 0x004fce0000010000 */
        /* <DEDUP_REMOVED lines=19> */
[----:B------:R-:W0:Y:S08]  /*9dd0*/  MUFU.EX2 R21, R21 ;  /* 0x0000001500157308 */ /* 0x000e300000000800 */
[----:B------:R-:W-:Y:S01]  /*9de0*/  MUFU.EX2 R121, R121 ;  /* 0x0000007900797308 */ /* 0x000fe20000000800 */
[----:B------:R-:W-:-:S02]  /*9df0*/  WARPGROUP.DEPBAR.LE gsb0, 0x0 ;  /* 0x00008000000079c5 */ /* 0x000fc40000010000 */
[----:B------:R1:W-:Y:S05]  /*9e00*/  @!P1 SYNCS.ARRIVE.TRANS64.RED.A1T0 RZ, [R12+URZ], RZ ;  /* 0x000000ff0cff99a7 */ /* 0x0003ea000810043f */
[----:B------:R-:W-:Y:S01]  /*9e10*/  MUFU.EX2 R126, R126 ;  /* 0x0000007e007e7308 */ /* 0x000fe20000000800 */
[----:B0-----:R-:W-:Y:S02]  /*9e20*/  F2FP.F16.F32.PACK_AB R183, R21, R134 ;  /* 0x0000008615b7723e */ /* 0x001fe400000000ff */
[----:B------:R-:W-:Y:S02]  /*9e30*/  F2FP.F16.F32.PACK_AB R176, R149, R120 ;  /* 0x0000007895b0723e */ /* 0x000fe400000000ff */
[----:B------:R-:W-:Y:S01]  /*9e40*/  F2FP.F16.F32.PACK_AB R178, R147, R128 ;  /* 0x0000008093b2723e */ /* 0x000fe200000000ff */
[----:B-1----:R-:W-:Y:S01]  /*9e50*/  FADD.FTZ R12, R14, R15 ;  /* 0x0000000f0e0c7221 */ /* 0x002fe20000010000 */
[----:B------:R-:W-:Y:S01]  /*9e60*/  @!P1 PRMT R15, RZ, 0x654, R13 ;  /* 0x00000654ff0f9816 */ /* 0x000fe2000000000d */
[----:B------:R-:W0:Y:S02]  /*9e70*/  MUFU.EX2 R123, R123 ;  /* 0x0000007b007b7308 */ /* 0x000e240000000800 */
[----:B------:R-:W-:Y:S01]  /*9e80*/  FADD.FTZ R13, R127, R12 ;  /* 0x0000000c7f0d7221 */ /* 0x000fe20000010000 */
[----:B------:R1:W-:Y:S01]  /*9e90*/  @!P1 SYNCS.ARRIVE.TRANS64.RED.A1T0 RZ, [R15+URZ], RZ ;  /* 0x000000ff0fff99a7 */ /* 0x0003e2000810043f */
[----:B------:R-:W-:Y:S01]  /*9ea0*/  FFMA.FTZ R12, R188, R5, -R151 ;  /* 0x00000005bc0c7223 */ /* 0x000fe20000010897 */
[----:B------:R-:W-:Y:S01]  /*9eb0*/  F2FP.F16.F32.PACK_AB R188, R216, R131 ;  /* 0x00000083d8bc723e */ /* 0x000fe200000000ff */
[----:B------:R-:W-:Y:S01]  /*9ec0*/  FADD.FTZ R124, R196, R13 ;  /* 0x0000000dc47c7221 */ /* 0x000fe20000010000 */
[----:B------:R-:W-:-:S03]  /*9ed0*/  F2FP.F16.F32.PACK_AB R196, R145, R143 ;  /* 0x0000008f91c4723e */ /* 0x000fc600000000ff */
[----:B------:R-:W-:Y:S01]  /*9ee0*/  FADD.FTZ R138, R143, R124 ;  /* 0x0000007c8f8a7221 */ /* 0x000fe20000010000 */
[----:B------:R-:W-:Y:S01]  /*9ef0*/  FADD.FTZ R124, R20, R3 ;  /* 0x00000003147c7221 */ /* 0x000fe20000010000 */
[----:B------:R-:W-:Y:S02]  /*9f00*/  MUFU.EX2 R12, R12 ;  /* 0x0000000c000c7308 */ /* 0x000fe40000000800 */
[----:B------:R-:W-:Y:S01]  /*9f10*/  FADD.FTZ R13, R145, R138 ;  /* 0x0000008a910d7221 */ /* 0x000fe20000010000 */
[----:B------:R-:W-:Y:S01]  /*9f20*/  FADD.FTZ R3, R197, R124 ;  /* 0x0000007cc5037221 */ /* 0x000fe20000010000 */
[----:B------:R-:W-:Y:S02]  /*9f30*/  F2FP.F16.F32.PACK_AB R197, R132, R197 ;  /* 0x000000c584c5723e */ /* 0x000fe400000000ff */
[----:B------:R-:W-:Y:S01]  /*9f40*/  FADD.FTZ R138, R198, R13 ;  /* 0x0000000dc68a7221 */ /* 0x000fe20000010000 */
[----:B------:R-:W-:Y:S01]  /*9f50*/  FADD.FTZ R124, R132, R3 ;  /* 0x00000003847c7221 */ /* 0x000fe20000010000 */
[----:B------:R-:W-:Y:S01]  /*9f60*/  FFMA.FTZ R3, R122, R5, -R151 ;  /* 0x000000057a037223 */ /* 0x000fe20000010897 */
[C---:B------:R-:W-:Y:S01]  /*9f70*/  F2FP.F16.F32.PACK_AB R198, R135.reuse, R198 ;  /* 0x000000c687c6723e */ /* 0x040fe200000000ff */
[----:B------:R-:W-:Y:S01]  /*9f80*/  FADD.FTZ R138, R135, R138 ;  /* 0x0000008a878a7221 */ /* 0x000fe20000010000 */
[----:B------:R-:W-:Y:S01]  /*9f90*/  FADD.FTZ R13, R199, R124 ;  /* 0x0000007cc70d7221 */ /* 0x000fe20000010000 */
[----:B------:R2:W-:Y:S01]  /*9fa0*/  MUFU.EX2 R122, R190 ;  /* 0x000000be007a7308 */ /* 0x0005e20000000800 */
[C---:B------:R-:W-:Y:S01]  /*9fb0*/  F2FP.F16.F32.PACK_AB R199, R136.reuse, R199 ;  /* 0x000000c788c7723e */ /* 0x040fe200000000ff */
[----:B-1----:R-:W-:Y:S01]  /*9fc0*/  FADD.FTZ R15, R133, R138 ;  /* 0x0000008a850f7221 */ /* 0x002fe20000010000 */
[----:B------:R-:W-:Y:S01]  /*9fd0*/  FADD.FTZ R124, R136, R13 ;  /* 0x0000000d887c7221 */ /* 0x000fe20000010000 */
[----:B0-----:R-:W-:-:S02]  /*9fe0*/  F2FP.F16.F32.PACK_AB R179, R123, R126 ;  /* 0x0000007e7bb3723e */ /* 0x001fc400000000ff */
[----:B------:R-:W-:Y:S01]  /*9ff0*/  FADD.FTZ R15, R168, R15 ;  /* 0x0000000fa80f7221 */ /* 0x000fe20000010000 */
[----:B------:R-:W-:Y:S01]  /*a000*/  FADD.FTZ R13, R193, R124 ;  /* 0x0000007cc10d7221 */ /* 0x000fe20000010000 */
[----:B------:R-:W0:Y:S01]  /*a010*/  MUFU.EX2 R20, R3 ;  /* 0x0000000300147308 */ /* 0x000e220000000800 */
[----:B------:R-:W-:Y:S01]  /*a020*/  F2FP.F16.F32.PACK_AB R193, R140, R193 ;  /* 0x000000c18cc1723e */ /* 0x000fe200000000ff */
[----:B------:R-:W-:Y:S01]  /*a030*/  FADD.FTZ R138, R194, R15 ;  /* 0x0000000fc28a7221 */ /* 0x000fe20000010000 */
[----:B------:R-:W-:Y:S01]  /*a040*/  FADD.FTZ R124, R140, R13 ;  /* 0x0000000d8c7c7221 */ /* 0x000fe20000010000 */
[C---:B------:R-:W-:Y:S02]  /*a050*/  F2FP.F16.F32.PACK_AB R194, R137.reuse, R194 ;  /* 0x000000c289c2723e */ /* 0x040fe400000000ff */
[----:B------:R-:W-:Y:S01]  /*a060*/  FADD.FTZ R138, R137, R138 ;  /* 0x0000008a898a7221 */ /* 0x000fe20000010000 */
[----:B------:R-:W-:Y:S01]  /*a070*/  FADD.FTZ R13, R195, R124 ;  /* 0x0000007cc30d7221 */ /* 0x000fe20000010000 */
[----:B------:R-:W-:-:S02]  /*a080*/  F2FP.F16.F32.PACK_AB R195, R150, R195 ;  /* 0x000000c396c3723e */ /* 0x000fc400000000ff */
[----:B------:R-:W-:Y:S01]  /*a090*/  FADD.FTZ R15, R131, R138 ;  /* 0x0000008a830f7221 */ /* 0x000fe20000010000 */
[----:B------:R-:W-:Y:S01]  /*a0a0*/  FADD.FTZ R14, R150, R13 ;  /* 0x0000000d960e7221 */ /* 0x000fe20000010000 */
[----:B--2---:R-:W-:Y:S02]  /*a0b0*/  F2FP.F16.F32.PACK_AB R190, R170, R129 ;  /* 0x00000081aabe723e */ /* 0x004fe400000000ff */
[----:B------:R-:W-:Y:S01]  /*a0c0*/  FADD.FTZ R10, R216, R15 ;  /* 0x0000000fd80a7221 */ /* 0x000fe20000010000 */
[----:B------:R-:W-:Y:S01]  /*a0d0*/  FADD.FTZ R13, R189, R14 ;  /* 0x0000000ebd0d7221 */ /* 0x000fe20000010000 */
[C---:B------:R-:W-:Y:S02]  /*a0e0*/  F2FP.F16.F32.PACK_AB R189, R144.reuse, R189 ;  /* 0x000000bd90bd723e */ /* 0x040fe400000000ff */
[----:B------:R-:W-:Y:S01]  /*a0f0*/  FADD.FTZ R15, R129, R10 ;  /* 0x0000000a810f7221 */ /* 0x000fe20000010000 */
[----:B------:R-:W-:Y:S01]  /*a100*/  FADD.FTZ R10, R144, R13 ;  /* 0x0000000d900a7221 */ /* 0x000fe20000010000 */
[----:B0-----:R-:W-:-:S02]  /*a110*/  F2FP.F16.F32.PACK_AB R177, R121, R20 ;  /* 0x0000001479b1723e */ /* 0x001fc400000000ff */
[----:B------:R-:W-:Y:S01]  /*a120*/  FADD.FTZ R15, R170, R15 ;  /* 0x0000000faa0f7221 */ /* 0x000fe20000010000 */
[----:B------:R-:W-:Y:S01]  /*a130*/  FADD.FTZ R13, R191, R10 ;  /* 0x0000000abf0d7221 */ /* 0x000fe20000010000 */
[----:B------:R-:W-:Y:S02]  /*a140*/  F2FP.F16.F32.PACK_AB R191, R4, R191 ;  /* 0x000000bf04bf723e */ /* 0x000fe400000000ff */
        /* <DEDUP_REMOVED lines=11> */
[----:B------:R-:W-:Y:S01]  /*a200*/  F2FP.F16.F32.PACK_AB R187, R122, R187 ;  /* 0x000000bb7abb723e */ /* 0x000fe200000000ff */
[----:B------:R-:W-:Y:S02]  /*a210*/  IMAD.MOV.U32 R14, RZ, RZ, R7 ;  /* 0x000000ffff0e7224 */ /* 0x000fe400078e0007 */
[----:B------:R-:W-:Y:S01]  /*a220*/  FADD.FTZ R10, R180, R15 ;  /* 0x0000000fb40a7221 */ /* 0x000fe20000010000 */
[----:B------:R-:W-:Y:S01]  /*a230*/  FADD.FTZ R13, R122, R13 ;  /* 0x0000000d7a0d7221 */ /* 0x000fe20000010000 */
[----:B------:R-:W-:-:S02]  /*a240*/  F2FP.F16.F32.PACK_AB R180, R153, R180 ;  /* 0x000000b499b4723e */ /* 0x000fc400000000ff */
[----:B------:R-:W-:Y:S01]  /*a250*/  FADD.FTZ R3, R153, R10 ;  /* 0x0000000a99037221 */ /* 0x000fe20000010000 */
[----:B------:R-:W-:Y:S01]  /*a260*/  FADD.FTZ R13, R130, R13 ;  /* 0x0000000d820d7221 */ /* 0x000fe20000010000 */
[----:B------:R-:W-:Y:S02]  /*a270*/  IMAD.MOV.U32 R10, RZ, RZ, R9 ;  /* 0x000000ffff0a7224 */ /* 0x000fe400078e0009 */
[----:B------:R-:W-:Y:S01]  /*a280*/  FADD.FTZ R4, R182, R3 ;  /* 0x00000003b6047221 */ /* 0x000fe20000010000 */
[C---:B------:R-:W-:Y:S01]  /*a290*/  FADD.FTZ R13, R181.reuse, R13 ;  /* 0x0000000db50d7221 */ /* 0x040fe20000010000 */
[----:B------:R-:W-:Y:S02]  /*a2a0*/  F2FP.F16.F32.PACK_AB R181, R181, R130 ;  /* 0x00000082b5b5723e */ /* 0x000fe400000000ff */
[C---:B------:R-:W-:Y:S01]  /*a2b0*/  FADD.FTZ R3, R155.reuse, R4 ;  /* 0x000000049b037221 */ /* 0x040fe20000010000 */
[----:B------:R-:W-:Y:S01]  /*a2c0*/  FADD.FTZ R13, R134, R13 ;  /* 0x0000000d860d7221 */ /* 0x000fe20000010000 */
[----:B------:R-:W-:-:S02]  /*a2d0*/  F2FP.F16.F32.PACK_AB R182, R155, R182 ;  /* 0x000000b69bb6723e */ /* 0x000fc400000000ff */
[----:B------:R-:W-:Y:S01]  /*a2e0*/  FADD.FTZ R4, R120, R3 ;  /* 0x0000000378047221 */ /* 0x000fe20000010000 */
[----:B------:R-:W-:-:S03]  /*a2f0*/  FADD.FTZ R13, R21, R13 ;  /* 0x0000000d150d7221 */ /* 0x000fc60000010000 */
[----:B------:R-:W-:Y:S01]  /*a300*/  FADD.FTZ R3, R149, R4 ;  /* 0x0000000495037221 */ /* 0x000fe20000010000 */
[----:B------:R-:W-:-:S03]  /*a310*/  FADD.FTZ R13, R20, R13 ;  /* 0x0000000d140d7221 */ /* 0x000fc60000010000 */
[----:B------:R-:W-:Y:S01]  /*a320*/  FADD.FTZ R4, R128, R3 ;  /* 0x0000000380047221 */ /* 0x000fe20000010000 */
[----:B------:R-:W-:-:S03]  /*a330*/  FADD.FTZ R13, R121, R13 ;  /* 0x0000000d790d7221 */ /* 0x000fc60000010000 */
[----:B------:R-:W-:Y:S01]  /*a340*/  FADD.FTZ R4, R147, R4 ;  /* 0x0000000493047221 */ /* 0x000fe20000010000 */
[----:B------:R-:W-:-:S04]  /*a350*/  FADD.FTZ R13, R126, R13 ;  /* 0x0000000d7e0d7221 */ /* 0x000fc80000010000 */
[----:B------:R-:W-:Y:S01]  /*a360*/  FADD.FTZ R3, R123, R13 ;  /* 0x0000000d7b037221 */ /* 0x000fe20000010000 */
[----:B------:R-:W-:Y:S01]  /*a370*/  IMAD.MOV.U32 R13, RZ, RZ, R17 ;  /* 0x000000ffff0d7224 */ /* 0x000fe200078e0011 */
[----:B------:R-:W-:Y:S06]  /*a380*/  @P2 BRA `(.L_x_275) ;  /* 0xffffffbc00802947 */ /* 0x000fec000383ffff */
.L_x_266:
        /* <DEDUP_REMOVED lines=99> */
.L_x_276:
[----:B------:R-:W-:Y:S01]  /*a9c0*/  IMAD R15, R16, 0x8, R2 ;  /* 0x00000008100f7824 */ /* 0x000fe200078e0202 */
[----:B------:R-:W-:-:S04]  /*a9d0*/  SHF.L.U32 R0, R17, 0x1f, RZ ;  /* 0x0000001f11007819 */ /* 0x000fc800000006ff */
[----:B------:R0:W1:Y:S01]  /*a9e0*/  SYNCS.PHASECHK.TRANS64.TRYWAIT P2, [R15+URZ+0x36850], R0 ;  /* 0x036850000f0075a7 */ /* 0x000062000804017f */
[----:B------:R-:W-:Y:S05]  /*a9f0*/  @!P0 BRA `(.L_x_277) ;  /* 0x0000000000048947 */ /* 0x000fea0003800000 */
[----:B------:R-:W-:Y:S01]  /*aa00*/  BPT.TRAP 0x1 ;  /* 0x000000040000795c */ /* 0x000fe20000300000 */
.L_x_277:
[----:B-1----:R-:W-:Y:S05]  /*aa10*/  @P2 BRA `(.L_x_278) ;  /* 0x0000000000082947 */ /* 0x002fea0003800000 */
[----:B------:R-:W1:Y:S02]  /*aa20*/  SYNCS.PHASECHK.TRANS64.TRYWAIT P0, [R15+URZ+0x36850], R0 ;  /* 0x036850000f0075a7 */ /* 0x000e64000800017f */
[----:B-1----:R-:W-:Y:S05]  /*aa30*/  @!P0 BRA `(.L_x_279) ;  /* 0x0000007c008c8947 */ /* 0x002fea0003800000 */
.L_x_278:
[----:B------:R-:W-:Y:S05]  /*aa40*/  WARPSYNC.ALL ;  /* 0x0000000000007948 */ /* 0x000fea0003800000 */
[----:B------:R-:W-:Y:S01]  /*aa50*/  IADD3 R2, R2, 0x400, RZ ;  /* 0x0000040002027810 */ /* 0x000fe20007ffe0ff */
[----:B------:R-:W-:Y:S01]  /*aa60*/  WARPGROUP.ARRIVE ;  /* 0x00000000000079c5 */ /* 0x000fe20000000000 */
[----:B------:R-:W-:Y:S01]  /*aa70*/  IMAD.MOV.U32 R13, RZ, RZ, 0x40000040 ;  /* 0x40000040ff0d7424 */ /* 0x000fe200078e00ff */
[----:B01----:R-:W0:Y:S01]  /*aa80*/  SHFL.BFLY PT, R0, R3, 0x2, 0x1f ;  /* 0x0c401f0003007f89 */ /* 0x003e2200000e0000 */
[----:B------:R-:W-:Y:S01]  /*aa90*/  SHF.R.U32.HI R2, RZ, 0x4, R2 ;  /* 0x00000004ff027819 */ /* 0x000fe20000011602 */
[----:B------:R-:W-:-:S03]  /*aaa0*/  VIADD R208, R208, 0x1 ;  /* 0x00000001d0d07836 */ /* 0x000fc60000000000 */
[----:B------:R-:W-:-:S04]  /*aab0*/  LOP3.LUT R2, R2, 0x3fff, RZ, 0xc0, !PT ;  /* 0x00003fff02027812 */ /* 0x000fc800078ec0ff */
[----:B------:R-:W-:-:S05]  /*aac0*/  LOP3.LUT R11, R2, 0x3800000, RZ, 0xfc, !PT ;  /* 0x03800000020b7812 */ /* 0x000fca00078efcff */
[----:B------:R-:W-:Y:S02]  /*aad0*/  IMAD R10, R16, 0xa80, R11 ;  /* 0x00000a80100a7824 */ /* 0x000fe400078e020b */
[----:B------:R-:W-:Y:S02]  /*aae0*/  IMAD.MOV.U32 R11, RZ, RZ, 0x40000040 ;  /* 0x40000040ff0b7424 */ /* 0x000fe400078e00ff */
[C---:B------:R-:W-:Y:S01]  /*aaf0*/  VIADD R12, R10.reuse, 0x80 ;  /* 0x000000800a0c7836 */ /* 0x040fe20000000000 */
[----:B------:R-:W-:Y:S01]  /*ab00*/  R2UR UR6, R10 ;  /* 0x000000000a0672ca */ /* 0x000fe200000e0000 */
[----:B------:R-:W-:Y:S01]  /*ab10*/  VIADD R16, R16, 0x1 ;  /* 0x0000000110107836 */ /* 0x000fe20000000000 */
[----:B------:R-:W-:Y:S01]  /*ab20*/  R2UR UR7, R11 ;  /* 0x000000000b0772ca */ /* 0x000fe200000e0000 */
[----:B------:R-:W-:Y:S02]  /*ab30*/  IMAD.MOV.U32 R11, RZ, RZ, 0x40000040 ;  /* 0x40000040ff0b7424 */ /* 0x000fe400078e00ff */
[----:B0-----:R-:W-:Y:S01]  /*ab40*/  FADD.FTZ R2, R0, R3 ;  /* 0x0000000300027221 */ /* 0x001fe20000010000 */
[----:B------:R-:W-:-:S04]  /*ab50*/  ISETP.NE.AND P2, PT, R16, 0x2, PT ;  /* 0x000000021000780c */ /* 0x000fc80003f45270 */
[----:B------:R-:W-:-:S05]  /*ab60*/  SEL R16, R16, RZ, P2 ;  /* 0x000000ff10107207 */ /* 0x000fca0001000000 */
[----:B------:R-:W-:Y:S01]  /*ab70*/  HGMMA.64x192x16.F32 R24, R200, gdesc[UR4].tnspB, R24, gsb0 ;  /* 0x42e00004c8187df0 */ /* 0x000fe20008000818 */
[----:B------:R-:W-:Y:S01]  /*ab80*/  R2UR UR6, R12 ;  /* 0x000000000c0672ca */ /* 0x000fe200000e0000 */
[----:B------:R-:W-:Y:S01]  /*ab90*/  VIADD R12, R10, 0x100 ;  /* 0x000001000a0c7836 */ /* 0x000fe20000000000 */
[----:B------:R-:W-:Y:S01]  /*aba0*/  R2UR UR7, R13 ;  /* 0x000000000d0772ca */ /* 0x000fe200000e0000 */
[----:B------:R-:W-:Y:S01]  /*abb0*/  IMAD.MOV.U32 R13, RZ, RZ, 0x40000040 ;  /* 0x40000040ff0d7424 */ /* 0x000fe200078e00ff */
[----:B------:R-:W-:Y:S02]  /*abc0*/  WARPGROUP.DEPBAR.LE gsb0, 0x0 ;  /* 0x00008000000079c5 */ /* 0x000fe40000010000 */
[----:B------:R-:W-:-:S13]  /*abd0*/  WARPGROUP.ARRIVE ;  /* 0x00000000000079c5 */ /* 0x000fda0000000000 */
[----:B------:R-:W-:Y:S01]  /*abe0*/  HGMMA.64x192x16.F32 R24, R196, gdesc[UR4].tnspB, R24, gsb0 ;  /* 0x42e00004c4187df0 */ /* 0x000fe20008000818 */
[----:B------:R-:W-:Y:S02]  /*abf0*/  R2UR UR6, R12 ;  /* 0x000000000c0672ca */ /* 0x000fe400000e0000 */
[----:B------:R-:W-:Y:S01]  /*ac00*/  R2UR UR7, R13 ;  /* 0x000000000d0772ca */ /* 0x000fe200000e0000 */
[----:B------:R-:W-:Y:S01]  /*ac10*/  IMAD.MOV.U32 R13, RZ, RZ, 0x40000040 ;  /* 0x40000040ff0d7424 */ /* 0x000fe200078e00ff */
[----:B------:R-:W-:Y:S01]  /*ac20*/  IADD3 R12, R10, 0x180, RZ ;  /* 0x000001800a0c7810 */ /* 0x000fe20007ffe0ff */
[----:B------:R-:W-:Y:S02]  /*ac30*/  WARPGROUP.DEPBAR.LE gsb0, 0x0 ;  /* 0x00008000000079c5 */ /* 0x000fe40000010000 */
[----:B------:R-:W-:-:S12]  /*ac40*/  WARPGROUP.ARRIVE ;  /* 0x00000000000079c5 */ /* 0x000fd80000000000 */
        /* <DEDUP_REMOVED lines=8> */
[----:B------:R-:W-:Y:S01]  /*acd0*/  R2UR UR6, R12 ;  /* 0x000000000c0672ca */ /* 0x000fe200000e0000 */
[C---:B------:R-:W-:Y:S01]  /*ace0*/  VIADD R12, R10.reuse, 0x280 ;  /* 0x000002800a0c7836 */ /* 0x040fe20000000000 */
[----:B------:R-:W-:Y:S01]  /*acf0*/  R2UR UR7, R13 ;  /* 0x000000000d0772ca */ /* 0x000fe200000e0000 */
[----:B------:R-:W-:Y:S01]  /*ad00*/  IMAD.MOV.U32 R13, RZ, RZ, 0x40000040 ;  /* 0x40000040ff0d7424 */ /* 0x000fe200078e00ff */
[----:B------:R-:W-:Y:S01]  /*ad10*/  IADD3 R10, R10, 0x300, RZ ;  /* 0x000003000a0a7810 */ /* 0x000fe20007ffe0ff */
[----:B------:R-:W-:Y:S02]  /*ad20*/  WARPGROUP.DEPBAR.LE gsb0, 0x0 ;  /* 0x00008000000079c5 */ /* 0x000fe40000010000 */
[----:B------:R-:W-:-:S12]  /*ad30*/  WARPGROUP.ARRIVE ;  /* 0x00000000000079c5 */ /* 0x000fd80000000000 */
[----:B------:R-:W-:Y:S01]  /*ad40*/  HGMMA.64x192x16.F32 R24, R184, gdesc[UR4].tnspB, R24, gsb0 ;  /* 0x42e00004b8187df0 */ /* 0x000fe20008000818 */
[----:B------:R-:W-:Y:S02]  /*ad50*/  R2UR UR6, R12 ;  /* 0x000000000c0672ca */ /* 0x000fe400000e0000 */
[----:B------:R-:W-:Y:S02]  /*ad60*/  R2UR UR7, R13 ;  /* 0x000000000d0772ca */ /* 0x000fe400000e0000 */
[----:B------:R-:W0:Y:S02]  /*ad70*/  SHFL.BFLY PT, R13, R2, 0x1, 0x1f ;  /* 0x0c201f00020d7f89 */ /* 0x000e2400000e0000 */
[----:B0-----:R-:W-:Y:S01]  /*ad80*/  FADD.FTZ R13, R2, R13 ;  /* 0x0000000d020d7221 */ /* 0x001fe20000010000 */
[----:B------:R-:W-:-:S04]  /*ad90*/  IMAD.MOV.U32 R2, RZ, RZ, -0x800000 ;  /* 0xff800000ff027424 */ /* 0x000fc800078e00ff */
[----:B------:R-:W-:-:S13]  /*ada0*/  FSETP.NE.FTZ.AND P3, PT, R13, RZ, PT ;  /* 0x000000ff0d00720b */ /* 0x000fda0003f75000 */
[----:B------:R-:W0:Y:S02]  /*adb0*/  @P3 MUFU.LG2 R12, R13 ;  /* 0x0000000d000c3308 */ /* 0x000e240000000c00 */
[----:B0-----:R-:W-:Y:S01]  /*adc0*/  @P3 FMUL.FTZ R12, R12, 0.69314718246459960938 ;  /* 0x3f3172180c0c3820 */ /* 0x001fe20000410000 */
[----:B------:R-:W-:Y:S02]  /*add0*/  WARPGROUP.DEPBAR.LE gsb0, 0x0 ;  /* 0x00008000000079c5 */ /* 0x000fe40000010000 */
[----:B------:R-:W-:-:S06]  /*ade0*/  WARPGROUP.ARRIVE ;  /* 0x00000000000079c5 */ /* 0x000fcc0000000000 */
[----:B------:R-:W-:Y:S01]  /*adf0*/  HGMMA.64x192x16.F32 R24, R180, gdesc[UR4].tnspB, R24, gsb0 ;  /* 0x42e00004b4187df0 */ /* 0x000fe20008000818 */
[----:B------:R-:W-:Y:S02]  /*ae00*/  R2UR UR6, R10 ;  /* 0x000000000a0672ca */ /* 0x000fe400000e0000 */
[----:B------:R-:W-:Y:S02]  /*ae10*/  R2UR UR7, R11 ;  /* 0x000000000b0772ca */ /* 0x000fe400000e0000 */
[----:B------:R-:W0:Y:S01]  /*ae20*/  SHFL.BFLY PT, R11, R4, 0x2, 0x1f ;  /* 0x0c401f00040b7f89 */ /* 0x000e2200000e0000 */
[----:B------:R-:W-:-:S06]  /*ae30*/  MOV R10, RZ ;  /* 0x000000ff000a7202 */ /* 0x000fcc0000000f00 */
[----:B------:R-:W-:Y:S01]  /*ae40*/  @P3 MUFU.RCP R10, R13 ;  /* 0x0000000d000a3308 */ /* 0x000fe20000001000 */
[----:B0-----:R-:W-:Y:S01]  /*ae50*/  FADD.FTZ R11, R11, R4 ;  /* 0x000000040b0b7221 */ /* 0x001fe20000010000 */
[----:B------:R-:W-:-:S04]  /*ae60*/  IMAD.MOV.U32 R4, RZ, RZ, RZ ;  /* 0x000000ffff047224 */ /* 0x000fc800078e00ff */
[----:B------:R-:W0:Y:S02]  /*ae70*/  SHFL.BFLY PT, R0, R11, 0x1, 0x1f ;  /* 0x0c201f000b007f89 */ /* 0x000e2400000e0000 */
[----:B0-----:R-:W-:Y:S01]  /*ae80*/  FADD.FTZ R14, R11, R0 ;  /* 0x000000000b0e7221 */ /* 0x001fe20000010000 */
[----:B------:R-:W-:Y:S01]  /*ae90*/  @!P1 VIADD R11, R15, 0x36860 ;  /* 0x000368600f0b9836 */ /* 0x000fe20000000000 */
[----:B------:R-:W-:-:S03]  /*aea0*/  SEL R0, RZ, 0x1, P2 ;  /* 0x00000001ff007807 */ /* 0x000fc60001000000 */
[----:B------:R-:W-:Y:S02]  /*aeb0*/  FSETP.NE.FTZ.AND P0, PT, R14, RZ, PT ;  /* 0x000000ff0e00720b */ /* 0x000fe40003f15000 */
[----:B------:R-:W-:Y:S02]  /*aec0*/  @!P1 PRMT R11, RZ, 0x654, R11 ;  /* 0x00000654ff0b9816 */ /* 0x000fe4000000000b */
[----:B------:R-:W-:Y:S01]  /*aed0*/  LOP3.LUT R17, R17, R0, RZ, 0x3c, !PT ;  /* 0x0000000011117212 */ /* 0x000fe200078e3cff */
[----:B------:R-:W-:-:S08]  /*aee0*/  IMAD.MOV.U32 R0, RZ, RZ, -0x800000 ;  /* 0xff800000ff007424 */ /* 0x000fd000078e00ff */
[----:B------:R-:W0:Y:S01]  /*aef0*/  @P0 MUFU.LG2 R8, R14 ;  /* 0x0000000e00080308 */ /* 0x000e220000000c00 */
[C---:B------:R-:W-:Y:S01]  /*af00*/  @P0 FMUL.FTZ R6, R5.reuse, 0.69314718246459960938 ;  /* 0x3f31721805060820 */ /* 0x040fe20000410000 */
[----:B------:R-:W-:-:S04]  /*af10*/  @P3 FMUL.FTZ R5, R5, 0.69314718246459960938 ;  /* 0x3f31721805053820 */ /* 0x000fc80000410000 */
[----:B------:R-:W-:Y:S02]  /*af20*/  @P3 FFMA.FTZ R0, R5, R9, R12 ;  /* 0x0000000905003223 */ /* 0x000fe4000001000c */
[----:B------:R-:W1:Y:S01]  /*af30*/  @P0 MUFU.RCP R4, R14 ;  /* 0x0000000e00040308 */ /* 0x000e620000001000 */
[----:B0-----:R-:W-:-:S04]  /*af40*/  @P0 FMUL.FTZ R3, R8, 0.69314718246459960938 ;  /* 0x3f31721808030820 */ /* 0x001fc80000410000 */
[----:B------:R-:W-:Y:S01]  /*af50*/  @P0 FFMA.FTZ R2, R6, R7, R3 ;  /* 0x0000000706020223 */ /* 0x000fe20000010003 */
[----:B------:R-:W-:Y:S01]  /*af60*/  PLOP3.LUT P0, PT, PT, PT, PT, 0x8, 0x0 ;  /* 0x000000000000781c */ /* 0x000fe20003f0e170 */
[----:B------:R-:W-:Y:S02]  /*af70*/  WARPGROUP.DEPBAR.LE gsb0, 0x0 ;  /* 0x00008000000079c5 */ /* 0x000fe40000010000 */
[----:B------:R-:W-:-:S06]  /*af80*/  WARPGROUP.ARRIVE ;  /* 0x00000000000079c5 */ /* 0x000fcc0000000000 */
[----:B------:R-:W-:Y:S03]  /*af90*/  HGMMA.64x192x16.F32 R24, R176, gdesc[UR4].tnspB, R24, gsb0 ;  /* 0x42e00004b0187df0 */ /* 0x000fe60008000818 */
[----:B------:R-:W-:Y:S02]  /*afa0*/  WARPGROUP.DEPBAR.LE gsb0, 0x0 ;  /* 0x00008000000079c5 */ /* 0x000fe40000010000 */
[----:B------:R0:W-:Y:S01]  /*afb0*/  @!P1 SYNCS.ARRIVE.TRANS64.RED.A1T0 RZ, [R11+URZ], RZ ;  /* 0x000000ff0bff99a7 */ /* 0x0001e2000810043f */
[-C--:B------:R-:W-:Y:S01]  /*afc0*/  FMUL.FTZ R131, R43, R10.reuse ;  /* 0x0000000a2b837220 */ /* 0x080fe20000410000 */
[----:B------:R-:W-:Y:S01]  /*afd0*/  FMUL.FTZ R134, R47, R10 ;  /* 0x0000000a2f867220 */ /* 0x000fe20000410000 */
[----:B-1----:R-:W-:Y:S01]  /*afe0*/  FMUL.FTZ R3, R36, R4 ;  /* 0x0000000424037220 */ /* 0x002fe20000410000 */
        /* <DEDUP_REMOVED lines=92> */
[----:B0-----:R-:W-:-:S07]  /*b5b0*/  FMUL.FTZ R119, R119, R10 ;  /* 0x0000000a77777220 */ /* 0x001fce0000410000 */
.L_x_258:
[----:B------:R-:W0:Y:S01]  /*b5c0*/  S2R R5, SR_CgaCtaId ;  /* 0x0000000000057919 */ /* 0x000e220000008800 */
[----:B------:R-:W-:Y:S01]  /*b5d0*/  MOV R38, 0x400 ;  /* 0x0000040000267802 */ /* 0x000fe20000000f00 */
[----:B------:R-:W-:Y:S01]  /*b5e0*/  BSSY B0, `(.L_x_280) ;  /* 0x0000233000007945 */ /* 0x000fe20003800000 */
[----:B------:R-:W-:Y:S02]  /*b5f0*/  BAR.SYNC.DEFER_BLOCKING 0x5, 0x120 ;  /* 0x0144800000007b1d */ /* 0x000fe40000010000 */
[----:B0-----:R-:W-:-:S05]  /*b600*/  LEA R38, R5, R38, 0x18 ;  /* 0x0000002605267211 */ /* 0x001fca00078ec0ff */
[----:B------:R0:W1:Y:S01]  /*b610*/  LDS.128 R100, [R38+0x368d0] ;  /* 0x0368d00026647984 */ /* 0x0000620000000c00 */
[----:B------:R-:W-:Y:S06]  /*b620*/  BAR.ARV 0x4, 0x120 ;  /* 0x0104800000007b1d */ /* 0x000fec0000002000 */
[----:B------:R-:W-:Y:S05]  /*b630*/  @P0 BRA `(.L_x_281) ;  /* 0x0000001800040947 */ /* 0x000fea0003800000 */
[----:B------:R-:W2:Y:S01]  /*b640*/  S2R R5, SR_SWINHI ;  /* 0x0000000000057919 */ /* 0x000ea20000002f00 */
[----:B------:R-:W-:Y:S01]  /*b650*/  F2FP.F16.F32.PACK_AB R6, R7, R6 ;  /* 0x000000060706723e */ /* 0x000fe200000000ff */
[----:B------:R-:W-:Y:S01]  /*b660*/  ULDC.64 UR4, c[0x0][0xbe0] ;  /* 0x0002f80000047ab9 */ /* 0x000fe20000000a00 */
        /* <DEDUP_REMOVED lines=15> */
[----:B------:R-:W-:Y:S02]  /*b760*/  MOV R20, R38 ;  /* 0x0000002600147202 */ /* 0x000fe40000000f00 */
[----:B--2---:R-:W-:-:S02]  /*b770*/  MOV R21, R5 ;  /* 0x0000000500157202 */ /* 0x004fc40000000f00 */
[----:B------:R-:W-:Y:S02]  /*b780*/  F2FP.F16.F32.PACK_AB R114, R117, R116 ;  /* 0x000000747572723e */ /* 0x000fe400000000ff */
[----:B------:R-:W-:Y:S01]  /*b790*/  F2FP.F16.F32.PACK_AB R115, R119, R118 ;  /* 0x000000767773723e */ /* 0x000fe200000000ff */
[----:B------:R-:W-:-:S03]  /*b7a0*/  IMAD.WIDE R4, R213, 0x2, R20 ;  /* 0x00000002d5047825 */ /* 0x000fc600078e0214 */
[C---:B------:R-:W-:Y:S02]  /*b7b0*/  IADD3 R51, P2, R4.reuse, 0x20, RZ ;  /* 0x0000002004337810 */ /* 0x040fe40007f5e0ff */
[C---:B------:R-:W-:Y:S02]  /*b7c0*/  IADD3 R139, P6, R4.reuse, 0x60, RZ ;  /* 0x00000060048b7810 */ /* 0x040fe40007fde0ff */
[C---:B------:R-:W-:Y:S01]  /*b7d0*/  LOP3.LUT R25, R4.reuse, 0x380, RZ, 0xc0, !PT ;  /* 0x0000038004197812 */ /* 0x040fe200078ec0ff */
[--C-:B------:R-:W-:Y:S01]  /*b7e0*/  IMAD.X R9, RZ, RZ, R5.reuse, P2 ;  /* 0x000000ffff097224 */ /* 0x100fe200010e0605 */
[C---:B------:R-:W-:Y:S01]  /*b7f0*/  IADD3 R95, P1, R4.reuse, 0x40, RZ ;  /* 0x00000040045f7810 */ /* 0x040fe20007f3e0ff */
[--C-:B------:R-:W-:Y:S01]  /*b800*/  IMAD.X R13, RZ, RZ, R5.reuse, P6 ;  /* 0x000000ffff0d7224 */ /* 0x100fe200030e0605 */
[----:B------:R-:W-:Y:S02]  /*b810*/  IADD3 R141, P5, R4, 0x4000, RZ ;  /* 0x00004000048d7810 */ /* 0x000fe40007fbe0ff */
[----:B------:R-:W-:Y:S01]  /*b820*/  LOP3.LUT R8, R51, 0x380, RZ, 0xc0, !PT ;  /* 0x0000038033087812 */ /* 0x000fe200078ec0ff */
[----:B------:R-:W-:Y:S01]  /*b830*/  IMAD.X R11, RZ, RZ, R5, P1 ;  /* 0x000000ffff0b7224 */ /* 0x000fe200008e0605 */
[----:B------:R-:W-:-:S02]  /*b840*/  LOP3.LUT R12, R139, 0x380, RZ, 0xc0, !PT ;  /* 0x000003808b0c7812 */ /* 0x000fc400078ec0ff */
[----:B------:R-:W-:Y:S02]  /*b850*/  SHF.R.U64 R25, R25, 0x3, RZ ;  /* 0x0000000319197819 */ /* 0x000fe400000012ff */
[----:B------:R-:W-:Y:S02]  /*b860*/  IADD3.X R15, RZ, R5, RZ, P5, !PT ;  /* 0x00000005ff0f7210 */ /* 0x000fe40002ffe4ff */
[C---:B------:R-:W-:Y:S02]  /*b870*/  IADD3 R143, P0, R4.reuse, 0x4020, RZ ;  /* 0x00004020048f7810 */ /* 0x040fe40007f1e0ff */
[C---:B------:R-:W-:Y:S02]  /*b880*/  IADD3 R145, P4, R4.reuse, 0x4040, RZ ;  /* 0x0000404004917810 */ /* 0x040fe40007f9e0ff */
[C---:B------:R-:W-:Y:S01]  /*b890*/  IADD3 R147, P3, R4.reuse, 0x4060, RZ ;  /* 0x0000406004937810 */ /* 0x040fe20007f7e0ff */
[--C-:B------:R-:W-:Y:S01]  /*b8a0*/  IMAD.X R27, RZ, RZ, R5.reuse, P0 ;  /* 0x000000ffff1b7224 */ /* 0x100fe200000e0605 */
[C---:B------:R-:W-:Y:S01]  /*b8b0*/  IADD3 R149, P2, R4.reuse, 0x8000, RZ ;  /* 0x0000800004957810 */ /* 0x040fe20007f5e0ff */
[--C-:B------:R-:W-:Y:S01]  /*b8c0*/  IMAD.X R29, RZ, RZ, R5.reuse, P4 ;  /* 0x000000ffff1d7224 */ /* 0x100fe200020e0605 */
[C---:B------:R-:W-:Y:S01]  /*b8d0*/  IADD3 R151, P1, R4.reuse, 0x8020, RZ ;  /* 0x0000802004977810 */ /* 0x040fe20007f3e0ff */
[--C-:B------:R-:W-:Y:S01]  /*b8e0*/  IMAD.X R31, RZ, RZ, R5.reuse, P3 ;  /* 0x000000ffff1f7224 */ /* 0x100fe200018e0605 */
[C---:B------:R-:W-:Y:S01]  /*b8f0*/  IADD3 R82, P6, R4.reuse, 0x8040, RZ ;  /* 0x0000804004527810 */ /* 0x040fe20007fde0ff */
[--C-:B------:R-:W-:Y:S01]  /*b900*/  IMAD.X R33, RZ, RZ, R5.reuse, P2 ;  /* 0x000000ffff217224 */ /* 0x100fe200010e0605 */
[----:B------:R-:W-:Y:S01]  /*b910*/  IADD3 R153, P5, R4, 0x8060, RZ ;  /* 0x0000806004997810 */ /* 0x000fe20007fbe0ff */
[----:B------:R-:W-:Y:S01]  /*b920*/  IMAD.X R35, RZ, RZ, R5, P1 ;  /* 0x000000ffff237224 */ /* 0x000fe200008e0605 */
[----:B------:R-:W-:-:S02]  /*b930*/  SHF.R.U64 R8, R8, 0x3, RZ ;  /* 0x0000000308087819 */ /* 0x000fc400000012ff */
[----:B------:R-:W-:Y:S02]  /*b940*/  SHF.R.U64 R12, R12, 0x3, RZ ;  /* 0x000000030c0c7819 */ /* 0x000fe400000012ff */
[----:B------:R-:W-:Y:S01]  /*b950*/  LOP3.LUT R4, R25, R4, RZ, 0x3c, !PT ;  /* 0x0000000419047212 */ /* 0x000fe200078e3cff */
[----:B------:R-:W-:Y:S01]  /*b960*/  IMAD.X R25, RZ, RZ, R5, P5 ;  /* 0x000000ffff197224 */ /* 0x000fe200028e0605 */
[----:B------:R-:W-:Y:S02]  /*b970*/  LOP3.LUT R8, R8, R51, RZ, 0x3c, !PT ;  /* 0x0000003308087212 */ /* 0x000fe400078e3cff */
[----:B------:R-:W-:Y:S02]  /*b980*/  LOP3.LUT R12, R12, R139, RZ, 0x3c, !PT ;  /* 0x0000008b0c0c7212 */ /* 0x000fe400078e3cff */
[----:B------:R-:W-:Y:S02]  /*b990*/  MOV R139, R4 ;  /* 0x00000004008b7202 */ /* 0x000fe40000000f00 */
[----:B------:R-:W-:-:S02]  /*b9a0*/  LOP3.LUT R10, R95, 0x380, RZ, 0xc0, !PT ;  /* 0x000003805f0a7812 */ /* 0x000fc400078ec0ff */
[----:B------:R-:W-:Y:S02]  /*b9b0*/  F2FP.F16.F32.PACK_AB R4, R123, R24 ;  /* 0x000000187b04723e */ /* 0x000fe400000000ff */
[----:B------:R-:W-:Y:S02]  /*b9c0*/  LOP3.LUT R14, R141, 0x380, RZ, 0xc0, !PT ;  /* 0x000003808d0e7812 */ /* 0x000fe400078ec0ff */
[----:B------:R-:W-:Y:S02]  /*b9d0*/  LOP3.LUT R32, R149, 0x380, RZ, 0xc0, !PT ;  /* 0x0000038095207812 */ /* 0x000fe400078ec0ff */
[----:B------:R-:W-:Y:S02]  /*b9e0*/  LOP3.LUT R24, R151, 0x380, RZ, 0xc0, !PT ;  /* 0x0000038097187812 */ /* 0x000fe400078ec0ff */
[----:B------:R-:W-:Y:S02]  /*b9f0*/  LOP3.LUT R26, R143, 0x380, RZ, 0xc0, !PT ;  /* 0x000003808f1a7812 */ /* 0x000fe400078ec0ff */
[----:B------:R-:W-:-:S02]  /*ba00*/  LOP3.LUT R94, R153, 0x380, RZ, 0xc0, !PT ;  /* 0x00000380995e7812 */ /* 0x000fc400078ec0ff */
[----:B------:R-:W-:Y:S02]  /*ba10*/  MOV R123, R8 ;  /* 0x00000008007b7202 */ /* 0x000fe40000000f00 */
[----:B------:R-:W-:Y:S02]  /*ba20*/  LOP3.LUT R28, R145, 0x380, RZ, 0xc0, !PT ;  /* 0x00000380911c7812 */ /* 0x000fe400078ec0ff */
[----:B------:R-:W-:Y:S02]  /*ba30*/  LOP3.LUT R30, R147, 0x380, RZ, 0xc0, !PT ;  /* 0x00000380931e7812 */ /* 0x000fe400078ec0ff */
[----:B------:R-:W-:Y:S02]  /*ba40*/  F2FP.F16.F32.PACK_AB R8, R41, R40 ;  /* 0x000000282908723e */ /* 0x000fe400000000ff */
[----:B------:R-:W-:Y:S01]  /*ba50*/  IADD3.X R37, RZ, R5, RZ, P6, !PT ;  /* 0x00000005ff257210 */ /* 0x000fe200037fe4ff */
[----:B------:R-:W2:Y:S01]  /*ba60*/  LDC.64 R40, c[0x0][0xbd8] ;  /* 0x0002f600ff287b82 */ /* 0x000ea20000000a00 */
[----:B------:R-:W-:-:S02]  /*ba70*/  SHF.R.U64 R10, R10, 0x3, RZ ;  /* 0x000000030a0a7819 */ /* 0x000fc400000012ff */
[----:B------:R-:W-:Y:S02]  /*ba80*/  SHF.R.U64 R14, R14, 0x3, RZ ;  /* 0x000000030e0e7819 */ /* 0x000fe400000012ff */
[----:B------:R-:W-:Y:S02]  /*ba90*/  SHF.R.U64 R32, R32, 0x3, RZ ;  /* 0x0000000320207819 */ /* 0x000fe400000012ff */
[----:B------:R-:W-:Y:S01]  /*baa0*/  F2FP.F16.F32.PACK_AB R5, R137, R138 ;  /* 0x0000008a8905723e */ /* 0x000fe200000000ff */
[----:B------:R-:W-:Y:S01]  /*bab0*/  BAR.SYNC.DEFER_BLOCKING 0x1, 0x100 ;  /* 0x0044000000007b1d */ /* 0x000fe20000010000 */
[----:B------:R-:W-:Y:S02]  /*bac0*/  SHF.R.U64 R24, R24, 0x3, RZ ;  /* 0x0000000318187819 */ /* 0x000fe400000012ff */
[----:B------:R-:W-:Y:S02]  /*bad0*/  SHF.R.U64 R26, R26, 0x3, RZ ;  /* 0x000000031a1a7819 */ /* 0x000fe400000012ff */
[----:B------:R-:W-:-:S02]  /*bae0*/  LOP3.LUT R51, R82, 0x380, RZ, 0xc0, !PT ;  /* 0x0000038052337812 */ /* 0x000fc400078ec0ff */
[----:B------:R-:W-:Y:S02]  /*baf0*/  SHF.R.U64 R94, R94, 0x3, RZ ;  /* 0x000000035e5e7819 */ /* 0x000fe400000012ff */
[----:B------:R-:W-:Y:S02]  /*bb00*/  SHF.R.U64 R28, R28, 0x3, RZ ;  /* 0x000000031c1c7819 */ /* 0x000fe400000012ff */
[----:B------:R-:W-:Y:S02]  /*bb10*/  SHF.R.U64 R30, R30, 0x3, RZ ;  /* 0x000000031e1e7819 */ /* 0x000fe400000012ff */
[----:B------:R-:W-:Y:S02]  /*bb20*/  LOP3.LUT R10, R10, R95, RZ, 0x3c, !PT ;  /* 0x0000005f0a0a7212 */ /* 0x000fe400078e3cff */
[----:B------:R-:W-:Y:S02]  /*bb30*/  LOP3.LUT R14, R14, R141, RZ, 0x3c, !PT ;  /* 0x0000008d0e0e7212 */ /* 0x000fe400078e3cff */
[----:B------:R-:W-:-:S02]  /*bb40*/  LOP3.LUT R32, R32, R149, RZ, 0x3c, !PT ;  /* 0x0000009520207212 */ /* 0x000fc400078e3cff */
[----:B------:R-:W-:Y:S02]  /*bb50*/  LOP3.LUT R34, R24, R151, RZ, 0x3c, !PT ;  /* 0x0000009718227212 */ /* 0x000fe400078e3cff */
[----:B------:R-:W-:Y:S02]  /*bb60*/  LOP3.LUT R26, R26, R143, RZ, 0x3c, !PT ;  /* 0x0000008f1a1a7212 */ /* 0x000fe400078e3cff */
[----:B------:R-:W-:Y:S01]  /*bb70*/  SHF.R.U64 R51, R51, 0x3, RZ ;  /* 0x0000000333337819 */ /* 0x000fe200000012ff */
[----:B------:R3:W-:Y:S01]  /*bb80*/  STSM.16.M88.4 [R139], R4 ;  /* 0x000000048b007844 */ /* 0x0007e20000000200 */
[----:B------:R-:W-:Y:S02]  /*bb90*/  LOP3.LUT R24, R94, R153, RZ, 0x3c, !PT ;  /* 0x000000995e187212 */ /* 0x000fe400078e3cff */
[----:B------:R-:W-:Y:S02]  /*bba0*/  LOP3.LUT R28, R28, R145, RZ, 0x3c, !PT ;  /* 0x000000911c1c7212 */ /* 0x000fe400078e3cff */
[----:B------:R-:W-:-:S02]  /*bbb0*/  LOP3.LUT R30, R30, R147, RZ, 0x3c, !PT ;  /* 0x000000931e1e7212 */ /* 0x000fc400078e3cff */
[----:B------:R-:W-:Y:S02]  /*bbc0*/  MOV R120, R10 ;  /* 0x0000000a00787202 */ /* 0x000fe40000000f00 */
[----:B-1----:R-:W-:Y:S02]  /*bbd0*/  MOV R100, R12 ;  /* 0x0000000c00647202 */ /* 0x002fe40000000f00 */
[----:B------:R-:W-:Y:S02]  /*bbe0*/  MOV R95, R14 ;  /* 0x0000000e005f7202 */ /* 0x000fe40000000f00 */
[----:B------:R-:W-:Y:S02]  /*bbf0*/  MOV R33, R32 ;  /* 0x0000002000217202 */ /* 0x000fe40000000f00 */
[----:B------:R-:W-:Y:S02]  /*bc00*/  F2FP.F16.F32.PACK_AB R9, R131, R128 ;  /* 0x000000808309723e */ /* 0x000fe400000000ff */
[----:B---3--:R-:W-:-:S02]  /*bc10*/  F2FP.F16.F32.PACK_AB R4, R124, R121 ;  /* 0x000000797c04723e */ /* 0x008fc400000000ff */
[----:B------:R-:W-:Y:S02]  /*bc20*/  F2FP.F16.F32.PACK_AB R5, R133, R130 ;  /* 0x000000828505723e */ /* 0x000fe400000000ff */
[----:B------:R-:W-:Y:S02]  /*bc30*/  F2FP.F16.F32.PACK_AB R6, R122, R3 ;  /* 0x000000037a06723e */ /* 0x000fe400000000ff */
[----:B------:R-:W-:Y:S02]  /*bc40*/  F2FP.F16.F32.PACK_AB R7, R136, R129 ;  /* 0x000000818807723e */ /* 0x000fe400000000ff */
[----:B------:R-:W-:Y:S02]  /*bc50*/  F2FP.F16.F32.PACK_AB R10, R45, R44 ;  /* 0x0000002c2d0a723e */ /* 0x000fe400000000ff */
[----:B------:R-:W-:Y:S01]  /*bc60*/  F2FP.F16.F32.PACK_AB R11, R134, R127 ;  /* 0x0000007f860b723e */ /* 0x000fe200000000ff */
[----:B------:R1:W-:Y:S01]  /*bc70*/  STSM.16.M88.4 [R123], R4 ;  /* 0x000000047b007844 */ /* 0x0003e20000000200 */
[----:B------:R-:W-:-:S02]  /*bc80*/  LOP3.LUT R36, R51, R82, RZ, 0x3c, !PT ;  /* 0x0000005233247212 */ /* 0x000fc400078e3cff */
[----:B------:R-:W-:Y:S01]  /*bc90*/  MOV R94, R26 ;  /* 0x0000001a005e7202 */ /* 0x000fe20000000f00 */
[----:B------:R3:W-:Y:S01]  /*bca0*/  STSM.16.M88.4 [R120], R8 ;  /* 0x0000000878007844 */ /* 0x0007e20000000200 */
[----:B------:R-:W-:Y:S02]  /*bcb0*/  F2FP.F16.F32.PACK_AB R12, R49, R48 ;  /* 0x00000030310c723e */ /* 0x000fe400000000ff */
[----:B------:R-:W-:Y:S02]  /*bcc0*/  F2FP.F16.F32.PACK_AB R13, R132, R47 ;  /* 0x0000002f840d723e */ /* 0x000fe400000000ff */
[----:B------:R-:W-:Y:S02]  /*bcd0*/  F2FP.F16.F32.PACK_AB R14, R53, R52 ;  /* 0x00000034350e723e */ /* 0x000fe400000000ff */
[----:B------:R-:W-:Y:S02]  /*bce0*/  F2FP.F16.F32.PACK_AB R15, R55, R54 ;  /* 0x00000036370f723e */ /* 0x000fe400000000ff */
[----:B------:R-:W-:-:S02]  /*bcf0*/  MOV R32, R24 ;  /* 0x0000001800207202 */ /* 0x000fc40000000f00 */
[----:B------:R-:W-:Y:S01]  /*bd00*/  MOV R82, R28 ;  /* 0x0000001c00527202 */ /* 0x000fe20000000f00 */
[----:B------:R-:W-:Y:S01]  /*bd10*/  STSM.16.M88.4 [R100], R12 ;  /* 0x0000000c64007844 */ /* 0x000fe20000000200 */
[----:B------:R-:W-:Y:S02]  /*bd20*/  MOV R51, R30 ;  /* 0x0000001e00337202 */ /* 0x000fe40000000f00 */
[----:B------:R-:W-:Y:S02]  /*bd30*/  F2FP.F16.F32.PACK_AB R24, R57, R56 ;  /* 0x000000383918723e */ /* 0x000fe400000000ff */
[----:B------:R-:W-:Y:S02]  /*bd40*/  F2FP.F16.F32.PACK_AB R25, R59, R58 ;  /* 0x0000003a3b19723e */ /* 0x000fe400000000ff */
[----:B------:R-:W-:Y:S02]  /*bd50*/  F2FP.F16.F32.PACK_AB R26, R61, R60 ;  /* 0x0000003c3d1a723e */ /* 0x000fe400000000ff */
[----:B------:R-:W-:-:S02]  /*bd60*/  F2FP.F16.F32.PACK_AB R27, R63, R62 ;  /* 0x0000003e3f1b723e */ /* 0x000fc400000000ff */
[----:B------:R-:W-:Y:S02]  /*bd70*/  F2FP.F16.F32.PACK_AB R28, R65, R64 ;  /* 0x00000040411c723e */ /* 0x000fe400000000ff */
[----:B------:R-:W-:Y:S01]  /*bd80*/  F2FP.F16.F32.PACK_AB R29, R67, R66 ;  /* 0x00000042431d723e */ /* 0x000fe200000000ff */
[----:B------:R-:W-:Y:S01]  /*bd90*/  STSM.16.M88.4 [R95], R24 ;  /* 0x000000185f007844 */ /* 0x000fe20000000200 */
[----:B------:R-:W-:Y:S02]  /*bda0*/  F2FP.F16.F32.PACK_AB R30, R69, R68 ;  /* 0x00000044451e723e */ /* 0x000fe400000000ff */
[----:B------:R-:W-:Y:S02]  /*bdb0*/  F2FP.F16.F32.PACK_AB R31, R71, R70 ;  /* 0x00000046471f723e */ /* 0x000fe400000000ff */
[----:B-1----:R-:W-:Y:S02]  /*bdc0*/  F2FP.F16.F32.PACK_AB R4, R73, R72 ;  /* 0x000000484904723e */ /* 0x002fe400000000ff */
[----:B------:R-:W-:Y:S01]  /*bdd0*/  F2FP.F16.F32.PACK_AB R5, R75, R74 ;  /* 0x0000004a4b05723e */ /* 0x000fe200000000ff */
[----:B------:R-:W-:Y:S01]  /*bde0*/  STSM.16.M88.4 [R94], R28 ;  /* 0x0000001c5e007844 */ /* 0x000fe20000000200 */
[----:B------:R-:W-:-:S02]  /*bdf0*/  F2FP.F16.F32.PACK_AB R6, R77, R76 ;  /* 0x0000004c4d06723e */ /* 0x000fc400000000ff */
[----:B------:R-:W-:Y:S02]  /*be00*/  F2FP.F16.F32.PACK_AB R7, R79, R78 ;  /* 0x0000004e4f07723e */ /* 0x000fe400000000ff */
[----:B---3--:R-:W-:Y:S02]  /*be10*/  F2FP.F16.F32.PACK_AB R8, R81, R80 ;  /* 0x000000505108723e */ /* 0x008fe400000000ff */
[----:B------:R-:W-:Y:S01]  /*be20*/  F2FP.F16.F32.PACK_AB R9, R83, R42 ;  /* 0x0000002a5309723e */ /* 0x000fe200000000ff */
[----:B------:R1:W-:Y:S01]  /*be30*/  STSM.16.M88.4 [R82], R4 ;  /* 0x0000000452007844 */ /* 0x0003e20000000200 */
[----:B------:R-:W-:Y:S02]  /*be40*/  F2FP.F16.F32.PACK_AB R10, R85, R84 ;  /* 0x00000054550a723e */ /* 0x000fe400000000ff */
[----:B------:R-:W-:Y:S02]  /*be50*/  F2FP.F16.F32.PACK_AB R11, R87, R86 ;  /* 0x00000056570b723e */ /* 0x000fe400000000ff */
[----:B------:R-:W-:-:S02]  /*be60*/  MOV R34, R34 ;  /* 0x0000002200227202 */ /* 0x000fc40000000f00 */
[----:B------:R-:W-:Y:S01]  /*be70*/  MOV R37, R36 ;  /* 0x0000002400257202 */ /* 0x000fe20000000f00 */
[----:B------:R3:W-:Y:S01]  /*be80*/  STSM.16.M88.4 [R51], R8 ;  /* 0x0000000833007844 */ /* 0x0007e20000000200 */
[----:B------:R-:W4:Y:S01]  /*be90*/  LDC R39, c[0x0][0xa88] ;  /* 0x0002a200ff277b82 */ /* 0x000f220000000800 */
[----:B--2---:R-:W-:Y:S01]  /*bea0*/  ISETP.NE.U32.AND P0, PT, R40, RZ, PT ;  /* 0x000000ff2800720c */ /* 0x004fe20003f05070 */
[----:B------:R-:W-:Y:S01]  /*beb0*/  IMAD.MOV.U32 R36, RZ, RZ, RZ ;  /* 0x000000ffff247224 */ /* 0x000fe200078e00ff */
[----:B------:R2:W-:Y:S02]  /*bec0*/  STSM.16.M88.4 [R33], R88 ;  /* 0x0000005821007844 */ /* 0x0005e40000000200 */
[----:B------:R-:W-:Y:S01]  /*bed0*/  ISETP.NE.AND.EX P0, PT, R41, RZ, PT, P0 ;  /* 0x000000ff2900720c */ /* 0x000fe20003f05300 */
[C---:B-1----:R-:W-:Y:S01]  /*bee0*/  IMAD.SHL.U32 R5, R204.reuse, 0x4, RZ ;  /* 0x00000004cc057824 */ /* 0x042fe200078e00ff */
[----:B------:R2:W-:Y:S04]  /*bef0*/  STSM.16.M88.4 [R34], R96 ;  /* 0x0000006022007844 */ /* 0x0005e80000000200 */
[----:B------:R-:W-:Y:S01]  /*bf00*/  IADD3 R6, P1, R5, R40, RZ ;  /* 0x0000002805067210 */ /* 0x000fe20007f3e0ff */
[----:B------:R2:W-:Y:S01]  /*bf10*/  STSM.16.M88.4 [R37], R104 ;  /* 0x0000006825007844 */ /* 0x0005e20000000200 */
[----:B---3--:R-:W-:-:S03]  /*bf20*/  SHF.L.U64.HI R8, R204, 0x2, R207 ;  /* 0x00000002cc087819 */ /* 0x008fc600000102cf */
[----:B------:R2:W-:Y:S02]  /*bf30*/  STSM.16.M88.4 [R32], R112 ;  /* 0x0000007020007844 */ /* 0x0005e40000000200 */
[----:B------:R-:W-:Y:S01]  /*bf40*/  IMAD.X R7, R8, 0x1, R41, P1 ;  /* 0x0000000108077824 */ /* 0x000fe200008e0629 */
[----:B------:R-:W-:Y:S01]  /*bf50*/  BAR.SYNC.DEFER_BLOCKING 0x1, 0x100 ;  /* 0x0044000000007b1d */ /* 0x000fe20000010000 */
[----:B------:R-:W-:-:S04]  /*bf60*/  ISETP.NE.U32.AND P1, PT, RZ, UR4, PT ;  /* 0x00000004ff007c0c */ /* 0x000fc8000bf25070 */
[----:B------:R-:W-:-:S13]  /*bf70*/  ISETP.NE.AND.EX P1, PT, RZ, UR5, PT, P1 ;  /* 0x00000005ff007c0c */ /* 0x000fda000bf25310 */
[----:B------:R-:W-:-:S04]  /*bf80*/  @P1 IADD3 R4, P2, R5, UR4, RZ ;  /* 0x0000000405041c10 */ /* 0x000fc8000ff5e0ff */
[----:B------:R-:W-:Y:S01]  /*bf90*/  @P1 IADD3.X R5, R8, UR5, RZ, P2, !PT ;  /* 0x0000000508051c10 */ /* 0x000fe200097fe4ff */
[----:B------:R2:W5:Y:S01]  /*bfa0*/  @P0 LDG.E R36, desc[UR60][R6.64] ;  /* 0x0000003c06240981 */ /* 0x000562000c1e1900 */
[----:B------:R-:W-:-:S03]  /*bfb0*/  IMAD R3, R22, 0x40, R18 ;  /* 0x0000004016037824 */ /* 0x000fc600078e0212 */
[----:B----4-:R2:W5:Y:S01]  /*bfc0*/  @P1 LDG.E R39, desc[UR60][R4.64] ;  /* 0x0000003c04271981 */ /* 0x010562000c1e1900 */
[----:B------:R-:W-:-:S03]  /*bfd0*/  IMAD.WIDE R20, R3, 0x2, R20 ;  /* 0x0000000203147825 */ /* 0x000fc600078e0214 */
[----:B------:R-:W-:-:S04]  /*bfe0*/  IADD3 R13, P4, R20, 0x1000, RZ ;  /* 0x00001000140d7810 */ /* 0x000fc80007f9e0ff */
[----:B------:R-:W-:Y:S01]  /*bff0*/  LOP3.LUT R12, R13, 0x380, RZ, 0xc0, !PT ;  /* 0x000003800d0c7812 */ /* 0x000fe200078ec0ff */
[----:B------:R-:W-:Y:S08]  /*c000*/  @P1 BRA `(.L_x_282) ;  /* 0x0000000000101947 */ /* 0x000ff00003800000 */
[----:B------:R-:W-:Y:S05]  /*c010*/  @!P0 BRA `(.L_x_282) ;  /* 0x00000000000c8947 */ /* 0x000fea0003800000 */
[----:B--2---:R-:W2:Y:S04]  /*c020*/  LDG.E R4, desc[UR60][R6.64] ;  /* 0x0000003c06047981 */ /* 0x004ea8000c1e1900 */
[----:B-----5:R-:W2:Y:S02]  /*c030*/  LDG.E R39, desc[UR60][R6.64+0x4] ;  /* 0x0000043c06277981 */ /* 0x020ea4000c1e1900 */
[----:B--2---:R-:W-:-:S07]  /*c040*/  IADD3 R39, -R4, R39, RZ ;  /* 0x0000002704277210 */ /* 0x004fce0007ffe1ff */
.L_x_282:
[----:B------:R-:W-:Y:S01]  /*c050*/  SHF.R.S32.HI R23, RZ, 0x1f, R205 ;  /* 0x0000001fff177819 */ /* 0x000fe200000114cd */
[----:B------:R-:W-:Y:S01]  /*c060*/  ULDC.64 UR4, c[0x0][0xb70] ;  /* 0x0002dc0000047ab9 */ /* 0x000fe20000000a00 */
[----:B--2--5:R-:W-:Y:S01]  /*c070*/  SHF.R.S32.HI R37, RZ, 0x1f, R36 ;  /* 0x0000001fff257819 */ /* 0x024fe20000011424 */
[----:B------:R-:W-:Y:S01]  /*c080*/  IMAD R10, R206, 0x80, R212 ;  /* 0x00000080ce0a7824 */ /* 0x000fe200078e02d4 */
[----:B------:R-:W-:Y:S01]  /*c090*/  IADD3 R7, P6, R20, 0x3000, RZ ;  /* 0x0000300014077810 */ /* 0x000fe20007fde0ff */
[----:B------:R-:W-:Y:S01]  /*c0a0*/  IMAD R4, R23, UR4, RZ ;  /* 0x0000000417047c24 */ /* 0x000fe2000f8e02ff */
[----:B------:R-:W-:Y:S02]  /*c0b0*/  SEL R207, R207, RZ, !P0 ;  /* 0x000000ffcfcf7207 */ /* 0x000fe40004000000 */
[----:B------:R-:W-:Y:S01]  /*c0c0*/  LOP3.LUT R6, R7, 0x380, RZ, 0xc0, !PT ;  /* 0x0000038007067812 */ /* 0x000fe200078ec0ff */
[C---:B------:R-:W-:Y:S01]  /*c0d0*/  IMAD R3, R205.reuse, UR5, R4 ;  /* 0x00000005cd037c24 */ /* 0x040fe2000f8e0204 */
[----:B------:R-:W-:Y:S01]  /*c0e0*/  SEL R65, R204, RZ, !P0 ;  /* 0x000000ffcc417207 */ /* 0x000fe20004000000 */
[----:B------:R-:W-:Y:S01]  /*c0f0*/  IMAD.WIDE.U32 R4, R205, UR4, R36 ;  /* 0x00000004cd047c25 */ /* 0x000fe2000f8e0024 */
[----:B------:R-:W-:Y:S01]  /*c100*/  IADD3 R57, P0, R20, 0x4000, RZ ;  /* 0x0000400014397810 */ /* 0x000fe20007f1e0ff */
[----:B------:R-:W-:Y:S01]  /*c110*/  ULDC.64 UR4, c[0x0][0xb78] ;  /* 0x0002de0000047ab9 */ /* 0x000fe20000000a00 */
[----:B------:R-:W-:Y:S01]  /*c120*/  SHF.R.U64 R6, R6, 0x3, RZ ;  /* 0x0000000306067819 */ /* 0x000fe200000012ff */
[----:B------:R-:W-:Y:S01]  /*c130*/  IMAD.IADD R5, R5, 0x1, R3 ;  /* 0x0000000105057824 */ /* 0x000fe200078e0203 */
[C---:B------:R-:W-:Y:S01]  /*c140*/  IADD3 R9, P5, R20.reuse, 0x2000, RZ ;  /* 0x0000200014097810 */ /* 0x040fe20007fbe0ff */
[----:B------:R-:W-:Y:S01]  /*c150*/  IMAD R3, R207, UR4, RZ ;  /* 0x00000004cf037c24 */ /* 0x000fe2000f8e02ff */
[----:B------:R-:W-:Y:S01]  /*c160*/  IADD3 R45, P1, R20, 0x5000, RZ ;  /* 0x00005000142d7810 */ /* 0x000fe20007f3e0ff */
[----:B------:R-:W-:Y:S01]  /*c170*/  IMAD.WIDE.U32 R4, R65, UR4, R4 ;  /* 0x0000000441047c25 */ /* 0x000fe2000f8e0004 */
[----:B------:R-:W-:-:S02]  /*c180*/  LOP3.LUT R56, R57, 0x380, RZ, 0xc0, !PT ;  /* 0x0000038039387812 */ /* 0x000fc400078ec0ff */
[----:B------:R-:W-:Y:S02]  /*c190*/  IADD3 R33, P2, R20, 0x6000, RZ ;  /* 0x0000600014217810 */ /* 0x000fe40007f5e0ff */
[----:B------:R-:W-:Y:S01]  /*c1a0*/  LOP3.LUT R6, R6, R7, RZ, 0x3c, !PT ;  /* 0x0000000706067212 */ /* 0x000fe200078e3cff */
[----:B------:R-:W-:Y:S01]  /*c1b0*/  IMAD R7, R65, UR5, R3 ;  /* 0x0000000541077c24 */ /* 0x000fe2000f8e0203 */
[----:B------:R-:W-:Y:S01]  /*c1c0*/  LOP3.LUT R8, R9, 0x380, RZ, 0xc0, !PT ;  /* 0x0000038009087812 */ /* 0x000fe200078ec0ff */
[----:B------:R-:W-:Y:S01]  /*c1d0*/  ULDC.64 UR4, c[0x0][0xb40] ;  /* 0x0002d00000047ab9 */ /* 0x000fe20000000a00 */
[----:B------:R-:W-:Y:S02]  /*c1e0*/  SHF.R.S32.HI R3, RZ, 0x1f, R10 ;  /* 0x0000001fff037819 */ /* 0x000fe4000001140a */
[----:B------:R-:W-:Y:S02]  /*c1f0*/  IADD3 R4, P3, R10, R4, RZ ;  /* 0x000000040a047210 */ /* 0x000fe40007f7e0ff */
[----:B------:R-:W-:-:S02]  /*c200*/  LOP3.LUT R44, R45, 0x380, RZ, 0xc0, !PT ;  /* 0x000003802d2c7812 */ /* 0x000fc400078ec0ff */
[----:B------:R-:W-:Y:S02]  /*c210*/  SHF.R.U64 R56, R56, 0x3, RZ ;  /* 0x0000000338387819 */ /* 0x000fe400000012ff */
[----:B------:R-:W-:Y:S02]  /*c220*/  LOP3.LUT R32, R33, 0x380, RZ, 0xc0, !PT ;  /* 0x0000038021207812 */ /* 0x000fe400078ec0ff */
[----:B------:R-:W-:Y:S02]  /*c230*/  SHF.R.U64 R12, R12, 0x3, RZ ;  /* 0x000000030c0c7819 */ /* 0x000fe400000012ff */
[----:B------:R-:W-:Y:S02]  /*c240*/  SHF.R.U64 R8, R8, 0x3, RZ ;  /* 0x0000000308087819 */ /* 0x000fe400000012ff */
[----:B------:R-:W-:Y:S01]  /*c250*/  IADD3.X R3, R3, R5, R7, P3, !PT ;  /* 0x0000000503037210 */ /* 0x000fe20001ffe407 */
[----:B------:R-:W-:Y:S01]  /*c260*/  IMAD.X R7, RZ, RZ, R21, P6 ;  /* 0x000000ffff077224 */ /* 0x000fe200030e0615 */
[----:B------:R-:W-:-:S02]  /*c270*/  SHF.R.U64 R44, R44, 0x3, RZ ;  /* 0x000000032c2c7819 */ /* 0x000fc400000012ff */
[----:B------:R-:W-:Y:S02]  /*c280*/  LOP3.LUT R56, R56, R57, RZ, 0x3c, !PT ;  /* 0x0000003938387212 */ /* 0x000fe400078e3cff */
[----:B------:R-:W-:Y:S02]  /*c290*/  SHF.R.U64 R32, R32, 0x3, RZ ;  /* 0x0000000320207819 */ /* 0x000fe400000012ff */
[----:B------:R-:W-:Y:S02]  /*c2a0*/  LEA R30, P3, R4, UR4, 0x2 ;  /* 0x00000004041e7c11 */ /* 0x000fe4000f8610ff */
[----:B------:R-:W-:Y:S02]  /*c2b0*/  IADD3.X R57, RZ, R21, RZ, P0, !PT ;  /* 0x00000015ff397210 */ /* 0x000fe400007fe4ff */
[----:B------:R-:W-:Y:S02]  /*c2c0*/  LOP3.LUT P0, RZ, R209, 0x3, RZ, 0xc0, !PT ;  /* 0x00000003d1ff7812 */ /* 0x000fe4000780c0ff */
[----:B------:R-:W-:Y:S01]  /*c2d0*/  LOP3.LUT R12, R12, R13, RZ, 0x3c, !PT ;  /* 0x0000000d0c0c7212 */ /* 0x000fe200078e3cff */
[--C-:B------:R-:W-:Y:S01]  /*c2e0*/  IMAD.X R13, RZ, RZ, R21.reuse, P4 ;  /* 0x000000ffff0d7224 */ /* 0x100fe200020e0615 */
[----:B------:R-:W-:Y:S01]  /*c2f0*/  LOP3.LUT R8, R8, R9, RZ, 0x3c, !PT ;  /* 0x0000000908087212 */ /* 0x000fe200078e3cff */
[--C-:B------:R-:W-:Y:S01]  /*c300*/  IMAD.X R9, RZ, RZ, R21.reuse, P5 ;  /* 0x000000ffff097224 */ /* 0x100fe200028e0615 */
[----:B------:R-:W-:Y:S01]  /*c310*/  LOP3.LUT R44, R44, R45, RZ, 0x3c, !PT ;  /* 0x0000002d2c2c7212 */ /* 0x000fe200078e3cff */
[--C-:B------:R-:W-:Y:S01]  /*c320*/  IMAD.X R45, RZ, RZ, R21.reuse, P1 ;  /* 0x000000ffff2d7224 */ /* 0x100fe200008e0615 */
[----:B------:R-:W-:Y:S01]  /*c330*/  LOP3.LUT R32, R32, R33, RZ, 0x3c, !PT ;  /* 0x0000002120207212 */ /* 0x000fe200078e3cff */
[----:B------:R-:W-:Y:S01]  /*c340*/  IMAD.X R33, RZ, RZ, R21, P2 ;  /* 0x000000ffff217224 */ /* 0x000fe200010e0615 */
[----:B------:R-:W-:Y:S01]  /*c350*/  LEA.HI.X R31, R4, UR5, R3, 0x2, P3 ;  /* 0x00000005041f7c11 */ /* 0x000fe200098f1403 */
[----:B------:R-:W-:Y:S01]  /*c360*/  VIADD R4, R10, 0x8 ;  /* 0x000000080a047836 */ /* 0x000fe20000000000 */
[C---:B------:R-:W-:Y:S01]  /*c370*/  IADD3 R25, P3, R20.reuse, 0x7000, RZ ;  /* 0x0000700014197810 */ /* 0x040fe20007f7e0ff */
[----:B------:R-:W-:Y:S01]  /*c380*/  ULDC.64 UR4, c[0x0][0xaa0] ;  /* 0x0002a80000047ab9 */ /* 0x000fe20000000a00 */
[----:B------:R-:W-:-:S02]  /*c390*/  IADD3 R61, P4, R20, 0x8000, RZ ;  /* 0x00008000143d7810 */ /* 0x000fc40007f9e0ff */
[C---:B------:R-:W-:Y:S02]  /*c3a0*/  IADD3 R53, P5, R20.reuse, 0x9000, RZ ;  /* 0x0000900014357810 */ /* 0x040fe40007fbe0ff */
[----:B------:R-:W-:Y:S02]  /*c3b0*/  IADD3 R41, P6, R20, 0xa000, RZ ;  /* 0x0000a00014297810 */ /* 0x000fe40007fde0ff */
[----:B------:R-:W-:Y:S02]  /*c3c0*/  ISETP.GE.OR P1, PT, R10, R39, P0 ;  /* 0x000000270a00720c */ /* 0x000fe40000726670 */
[----:B------:R-:W-:Y:S02]  /*c3d0*/  IADD3 R10, P2, R20, 0xb000, RZ ;  /* 0x0000b000140a7810 */ /* 0x000fe40007f5e0ff */
[----:B------:R-:W-:Y:S02]  /*c3e0*/  LOP3.LUT R24, R25, 0x380, RZ, 0xc0, !PT ;  /* 0x0000038019187812 */ /* 0x000fe400078ec0ff */
[----:B------:R-:W-:Y:S01]  /*c3f0*/  LOP3.LUT R60, R61, 0x380, RZ, 0xc0, !PT ;  /* 0x000003803d3c7812 */ /* 0x000fe200078ec0ff */
[----:B------:R-:W-:Y:S01]  /*c400*/  IMAD.X R29, RZ, RZ, R21, P2 ;  /* 0x000000ffff1d7224 */ /* 0x000fe200010e0615 */
[----:B------:R-:W-:-:S02]  /*c410*/  LOP3.LUT R52, R53, 0x380, RZ, 0xc0, !PT ;  /* 0x0000038035347812 */ /* 0x000fc400078ec0ff */
[----:B------:R-:W-:Y:S02]  /*c420*/  LOP3.LUT R40, R41, 0x380, RZ, 0xc0, !PT ;  /* 0x0000038029287812 */ /* 0x000fe400078ec0ff */
[----:B------:R-:W-:Y:S01]  /*c430*/  ISETP.GE.OR P0, PT, R4, R39, P0 ;  /* 0x000000270400720c */ /* 0x000fe20000706670 */
[----:B------:R-:W-:Y:S01]  /*c440*/  @!P1 STG.E desc[UR60][R30.64], R2 ;  /* 0x000000021e009986 */ /* 0x000fe2000c10193c */
[----:B------:R-:W-:Y:S02]  /*c450*/  LOP3.LUT R3, R10, 0x380, RZ, 0xc0, !PT ;  /* 0x000003800a037812 */ /* 0x000fe400078ec0ff */
[----:B------:R-:W-:Y:S02]  /*c460*/  LOP3.LUT R5, R20, 0x380, RZ, 0xc0, !PT ;  /* 0x0000038014057812 */ /* 0x000fe400078ec0ff */
[----:B------:R-:W-:Y:S02]  /*c470*/  SHF.R.U64 R24, R24, 0x3, RZ ;  /* 0x0000000318187819 */ /* 0x000fe400000012ff */
[----:B------:R-:W-:-:S02]  /*c480*/  SHF.R.U64 R60, R60, 0x3, RZ ;  /* 0x000000033c3c7819 */ /* 0x000fc400000012ff */
[----:B------:R-:W-:Y:S02]  /*c490*/  SHF.R.U64 R52, R52, 0x3, RZ ;  /* 0x0000000334347819 */ /* 0x000fe400000012ff */
[----:B------:R-:W-:Y:S01]  /*c4a0*/  SHF.R.U64 R40, R40, 0x3, RZ ;  /* 0x0000000328287819 */ /* 0x000fe200000012ff */
[----:B------:R1:W-:Y:S01]  /*c4b0*/  @!P0 STG.E desc[UR60][R30.64+0x20], R0 ;  /* 0x000020001e008986 */ /* 0x0003e2000c10193c */
[----:B------:R-:W-:Y:S02]  /*c4c0*/  SHF.R.U64 R3, R3, 0x3, RZ ;  /* 0x0000000303037819 */ /* 0x000fe400000012ff */
[----:B------:R-:W-:Y:S01]  /*c4d0*/  SHF.R.U64 R5, R5, 0x3, RZ ;  /* 0x0000000305057819 */ /* 0x000fe200000012ff */
[----:B------:R-:W5:Y:S01]  /*c4e0*/  LD.E.128 R12, desc[UR60][R12.64] ;  /* 0x0000003c0c0c7980 */ /* 0x000f62000c101d00 */
[----:B------:R-:W-:Y:S01]  /*c4f0*/  LOP3.LUT R24, R24, R25, RZ, 0x3c, !PT ;  /* 0x0000001918187212 */ /* 0x000fe200078e3cff */
[--C-:B------:R-:W-:Y:S01]  /*c500*/  IMAD.X R25, RZ, RZ, R21.reuse, P3 ;  /* 0x000000ffff197224 */ /* 0x100fe200018e0615 */
[----:B------:R-:W-:Y:S01]  /*c510*/  LOP3.LUT R60, R60, R61, RZ, 0x3c, !PT ;  /* 0x0000003d3c3c7212 */ /* 0x000fe200078e3cff */
[--C-:B------:R-:W-:Y:S01]  /*c520*/  IMAD.X R61, RZ, RZ, R21.reuse, P4 ;  /* 0x000000ffff3d7224 */ /* 0x100fe200020e0615 */
[----:B------:R-:W-:Y:S01]  /*c530*/  LOP3.LUT R52, R52, R53, RZ, 0x3c, !PT ;  /* 0x0000003534347212 */ /* 0x000fe200078e3cff */
[----:B------:R-:W5:Y:S01]  /*c540*/  LD.E.128 R56, desc[UR60][R56.64] ;  /* 0x0000003c38387980 */ /* 0x000f62000c101d00 */
[----:B------:R-:W-:Y:S01]  /*c550*/  LOP3.LUT R40, R40, R41, RZ, 0x3c, !PT ;  /* 0x0000002928287212 */ /* 0x000fe200078e3cff */
[----:B------:R-:W-:Y:S01]  /*c560*/  IMAD.X R41, RZ, RZ, R21, P6 ;  /* 0x000000ffff297224 */ /* 0x000fe200030e0615 */
[----:B------:R-:W-:Y:S01]  /*c570*/  IADD3.X R53, RZ, R21, RZ, P5, !PT ;  /* 0x00000015ff357210 */ /* 0x000fe20002ffe4ff */
[----:B------:R-:W5:Y:S01]  /*c580*/  LD.E.128 R44, desc[UR60][R44.64] ;  /* 0x0000003c2c2c7980 */ /* 0x000f62000c101d00 */
[----:B------:R-:W-:-:S02]  /*c590*/  LOP3.LUT R28, R3, R10, RZ, 0x3c, !PT ;  /* 0x0000000a031c7212 */ /* 0x000fc400078e3cff */
[----:B------:R-:W-:Y:S01]  /*c5a0*/  LOP3.LUT R20, R5, R20, RZ, 0x3c, !PT ;  /* 0x0000001405147212 */ /* 0x000fe200078e3cff */
[----:B------:R-:W5:Y:S01]  /*c5b0*/  LD.E.128 R8, desc[UR60][R8.64] ;  /* 0x0000003c08087980 */ /* 0x000f62000c101d00 */
[----:B------:R-:W-:-:S03]  /*c5c0*/  SHF.R.S32.HI R3, RZ, 0x1f, R18 ;  /* 0x0000001fff037819 */ /* 0x000fc60000011412 */
[----:B------:R2:W5:Y:S04]  /*c5d0*/  LD.E.128 R48, desc[UR60][R20.64] ;  /* 0x0000003c14307980 */ /* 0x000568000c101d00 */
[----:B------:R-:W5:Y:S04]  /*c5e0*/  LD.E.128 R4, desc[UR60][R6.64] ;  /* 0x0000003c06047980 */ /* 0x000f68000c101d00 */
[----:B------:R-:W5:Y:S04]  /*c5f0*/  LD.E.128 R32, desc[UR60][R32.64] ;  /* 0x0000003c20207980 */ /* 0x000f68000c101d00 */
[----:B------:R-:W5:Y:S04]  /*c600*/  LD.E.128 R24, desc[UR60][R24.64] ;  /* 0x0000003c18187980 */ /* 0x000f68000c101d00 */
[----:B------:R-:W5:Y:S04]  /*c610*/  LD.E.128 R60, desc[UR60][R60.64] ;  /* 0x0000003c3c3c7980 */ /* 0x000f68000c101d00 */
[----:B------:R-:W5:Y:S04]  /*c620*/  LD.E.128 R52, desc[UR60][R52.64] ;  /* 0x0000003c34347980 */ /* 0x000f68000c101d00 */
[----:B------:R-:W5:Y:S04]  /*c630*/  LD.E.128 R40, desc[UR60][R40.64] ;  /* 0x0000003c28287980 */ /* 0x000f68000c101d00 */
[----:B-1----:R-:W5:Y:S01]  /*c640*/  LD.E.128 R28, desc[UR60][R28.64] ;  /* 0x0000003c1c1c7980 */ /* 0x002f62000c101d00 */
[----:B--2---:R-:W-:Y:S01]  /*c650*/  IMAD R21, R37, UR4, RZ ;  /* 0x0000000425157c24 */ /* 0x004fe2000f8e02ff */
[----:B------:R-:W-:Y:S01]  /*c660*/  @!PT LDS RZ, [RZ] ;  /* 0x00000000fffff984 */ /* 0x000fe20000000800 */
[----:B------:R-:W-:Y:S01]  /*c670*/  @!PT LDS RZ, [RZ] ;  /* 0x00000000fffff984 */ /* 0x000fe20000000800 */
[----:B------:R-:W-:Y:S01]  /*c680*/  @!PT LDS RZ, [RZ] ;  /* 0x00000000fffff984 */ /* 0x000fe20000000800 */
[----:B------:R-:W-:Y:S01]  /*c690*/  @!PT LDS RZ, [RZ] ;  /* 0x00000000fffff984 */ /* 0x000fe20000000800 */
[----:B------:R1:W-:Y:S06]  /*c6a0*/  MEMBAR.ALL.CTA ;  /* 0x0000000000007992 */ /* 0x0003ec0000008000 */
[----:B-1----:R-:W1:Y:S01]  /*c6b0*/  FENCE.VIEW.ASYNC.S ;  /* 0x00000000000073c6 */ /* 0x002e620000000000 */
[----:B------:R-:W-:-:S02]  /*c6c0*/  IMAD.MOV.U32 R2, RZ, RZ, R18 ;  /* 0x000000ffff027224 */ /* 0x000fc400078e0012 */
[C---:B------:R-:W-:Y:S02]  /*c6d0*/  IMAD R21, R36.reuse, UR5, R21 ;  /* 0x0000000524157c24 */ /* 0x040fe4000f8e0215 */
[----:B------:R-:W-:Y:S01]  /*c6e0*/  IMAD.WIDE.U32 R2, R36, UR4, R2 ;  /* 0x0000000424027c25 */ /* 0x000fe2000f8e0002 */
[----:B------:R-:W-:-:S03]  /*c6f0*/  ULDC.64 UR4, c[0x0][0xae0] ;  /* 0x0002b80000047ab9 */ /* 0x000fc60000000a00 */
[----:B------:R-:W-:Y:S02]  /*c700*/  IMAD R39, R206, -0x80, R39 ;  /* 0xffffff80ce277824 */ /* 0x000fe400078e0227 */
[----:B------:R-:W-:Y:S02]  /*c710*/  IMAD.IADD R3, R3, 0x1, R21 ;  /* 0x0000000103037824 */ /* 0x000fe400078e0215 */
[----:B------:R-:W-:Y:S01]  /*c720*/  IMAD R36, R23, UR4, RZ ;  /* 0x0000000417247c24 */ /* 0x000fe2000f8e02ff */
[C---:B------:R-:W-:Y:S01]  /*c730*/  ISETP.GE.AND P3, PT, R22.reuse, R39, PT ;  /* 0x000000271600720c */ /* 0x040fe20003f66270 */
[----:B------:R-:W-:Y:S02]  /*c740*/  VIADD R0, R22, 0x20 ;  /* 0x0000002016007836 */ /* 0x000fe40000000000 */
[C---:B------:R-:W-:Y:S02]  /*c750*/  IMAD R23, R205.reuse, UR5, R36 ;  /* 0x00000005cd177c24 */ /* 0x040fe4000f8e0224 */
[----:B------:R-:W-:Y:S01]  /*c760*/  IMAD.WIDE.U32 R2, R205, UR4, R2 ;  /* 0x00000004cd027c25 */ /* 0x000fe2000f8e0002 */
[----:B------:R-:W-:-:S03]  /*c770*/  ULDC.64 UR4, c[0x0][0xae8] ;  /* 0x0002ba0000047ab9 */ /* 0x000fc60000000a00 */
[----:B0-----:R-:W-:Y:S01]  /*c780*/  VIADD R38, R38, 0x36820 ;  /* 0x0003682026267836 */ /* 0x001fe20000000000 */
[C---:B------:R-:W-:Y:S01]  /*c790*/  IADD3 R20, R22.reuse, 0x40, RZ ;  /* 0x0000004016147810 */ /* 0x040fe20007ffe0ff */
[----:B------:R-:W-:Y:S01]  /*c7a0*/  VIADD R21, R22, 0x60 ;  /* 0x0000006016157836 */ /* 0x000fe20000000000 */
[-C--:B------:R-:W-:Y:S01]  /*c7b0*/  ISETP.GE.AND P0, PT, R0, R39.reuse, PT ;  /* 0x000000270000720c */ /* 0x080fe20003f06270 */
[----:B------:R-:W-:Y:S01]  /*c7c0*/  IMAD.IADD R3, R3, 0x1, R23 ;  /* 0x0000000103037824 */ /* 0x000fe200078e0217 */
[----:B------:R-:W-:Y:S01]  /*c7d0*/  PRMT R38, RZ, 0x654, R38 ;  /* 0x00000654ff267816 */ /* 0x000fe20000000026 */
[----:B------:R-:W-:Y:S01]  /*c7e0*/  IMAD R0, R207, UR4, RZ ;  /* 0x00000004cf007c24 */ /* 0x000fe2000f8e02ff */
[-C--:B------:R-:W-:Y:S01]  /*c7f0*/  ISETP.GE.AND P1, PT, R20, R39.reuse, PT ;  /* 0x000000271400720c */ /* 0x080fe20003f26270 */
[----:B------:R-:W-:Y:S01]  /*c800*/  IMAD.WIDE.U32 R36, R65, UR4, R2 ;  /* 0x0000000441247c25 */ /* 0x000fe2000f8e0002 */
[----:B------:R-:W-:Y:S01]  /*c810*/  ISETP.GE.AND P2, PT, R21, R39, PT ;  /* 0x000000271500720c */ /* 0x000fe20003f46270 */
[----:B-1----:R0:W-:Y:S01]  /*c820*/  SYNCS.ARRIVE.TRANS64.RED.A1T0 RZ, [R38+URZ], RZ ;  /* 0x000000ff26ff79a7 */ /* 0x0021e2000810043f */
[----:B------:R-:W-:Y:S01]  /*c830*/  SHF.R.S32.HI R23, RZ, 0x1f, R22 ;  /* 0x0000001fff177819 */ /* 0x000fe20000011416 */
[----:B------:R-:W-:Y:S01]  /*c840*/  IMAD R39, R65, UR5, R0 ;  /* 0x0000000541277c24 */ /* 0x000fe2000f8e0200 */
[----:B------:R-:W-:Y:S01]  /*c850*/  BSSY B1, `(.L_x_283) ;  /* 0x0000017000017945 */ /* 0x000fe20003800000 */
[----:B------:R-:W-:-:S04]  /*c860*/  IMAD.WIDE R20, R206, 0x80, R22 ;  /* 0x00000080ce147825 */ /* 0x000fc800078e0216 */
[----:B------:R-:W-:Y:S01]  /*c870*/  IMAD.IADD R65, R37, 0x1, R39 ;  /* 0x0000000125417824 */ /* 0x000fe200078e0227 */
[----:B0-----:R-:W-:Y:S06]  /*c880*/  @P3 BRA `(.L_x_284) ;  /* 0x00000000004c3947 */ /* 0x001fec0003800000 */
[----:B------:R-:W-:Y:S01]  /*c890*/  ULDC.64 UR6, c[0x0][0xad8] ;  /* 0x0002b60000067ab9 */ /* 0x000fe20000000a00 */
[C---:B------:R-:W-:Y:S01]  /*c8a0*/  VIADD R0, R18.reuse, 0x40 ;  /* 0x0000004012007836 */ /* 0x040fe20000000000 */
[----:B------:R-:W-:Y:S01]  /*c8b0*/  IADD3 R38, R18, 0x80, RZ ;  /* 0x0000008012267810 */ /* 0x000fe20007ffe0ff */
[----:B------:R-:W-:Y:S01]  /*c8c0*/  IMAD R39, R21, UR6, RZ ;  /* 0x0000000615277c24 */ /* 0x000fe2000f8e02ff */
[----:B------:R-:W-:Y:S01]  /*c8d0*/  ULDC UR4, c[0x0][0xa8c] ;  /* 0x0002a30000047ab9 */ /* 0x000fe20000000800 */
[----:B------:R-:W-:Y:S01]  /*c8e0*/  IMAD.MOV.U32 R2, RZ, RZ, R36 ;  /* 0x000000ffff027224 */ /* 0x000fe200078e0024 */
[----:B------:R-:W-:Y:S01]  /*c8f0*/  ISETP.GE.AND P4, PT, R0, UR4, PT ;  /* 0x0000000400007c0c */ /* 0x000fe2000bf86270 */
[----:B------:R-:W-:Y:S01]  /*c900*/  IMAD.MOV.U32 R3, RZ, RZ, R65 ;  /* 0x000000ffff037224 */ /* 0x000fe200078e0041 */
[----:B------:R-:W-:Y:S01]  /*c910*/  ISETP.GE.AND P3, PT, R18, UR4, PT ;  /* 0x0000000412007c0c */ /* 0x000fe2000bf66270 */
[----:B------:R-:W-:Y:S01]  /*c920*/  IMAD R39, R20, UR7, R39 ;  /* 0x0000000714277c24 */ /* 0x000fe2000f8e0227 */
[----:B------:R-:W-:Y:S01]  /*c930*/  ISETP.GE.AND P5, PT, R38, UR4, PT ;  /* 0x0000000426007c0c */ /* 0x000fe2000bfa6270 */
[----:B------:R-:W-:Y:S01]  /*c940*/  IMAD.WIDE.U32 R2, R20, UR6, R2 ;  /* 0x0000000614027c25 */ /* 0x000fe2000f8e0002 */
[----:B------:R-:W-:-:S03]  /*c950*/  ULDC.64 UR6, c[0x0][0xa80] ;  /* 0x0002a00000067ab9 */ /* 0x000fc60000000a00 */
[----:B------:R-:W-:Y:S01]  /*c960*/  IMAD.IADD R3, R3, 0x1, R39 ;  /* 0x0000000103037824 */ /* 0x000fe200078e0227 */
[----:B------:R-:W-:-:S04]  /*c970*/  LEA R38, P6, R2, UR6, 0x1 ;  /* 0x0000000602267c11 */ /* 0x000fc8000f8c08ff */
[----:B------:R-:W-:-:S05]  /*c980*/  LEA.HI.X R39, R2, UR7, R3, 0x1, P6 ;  /* 0x0000000702277c11 */ /* 0x000fca000b0f0c03 */
[----:B-----5:R0:W-:Y:S04]  /*c990*/  @!P3 STG.E.128 desc[UR60][R38.64], R48 ;  /* 0x000000302600b986 */ /* 0x0201e8000c101d3c */
[----:B------:R0:W-:Y:S04]  /*c9a0*/  @!P4 STG.E.128 desc[UR60][R38.64+0x80], R56 ;  /* 0x000080382600c986 */ /* 0x0001e8000c101d3c */
[----:B------:R0:W-:Y:S02]  /*c9b0*/  @!P5 STG.E.128 desc[UR60][R38.64+0x100], R60 ;  /* 0x0001003c2600d986 */ /* 0x0001e4000c101d3c */
.L_x_284:
[----:B------:R-:W-:Y:S05]  /*c9c0*/  BSYNC B1 ;  /* 0x0000000000017941 */ /* 0x000fea0003800000 */
.L_x_283:
[----:B------:R-:W-:Y:S04]  /*c9d0*/  BSSY B1, `(.L_x_285) ;  /* 0x0000017000017945 */ /* 0x000fe80003800000 */
[----:B------:R-:W-:Y:S05]  /*c9e0*/  @P0 BRA `(.L_x_286) ;  /* 0x0000000000540947 */ /* 0x000fea0003800000 */
[----:B0-----:R-:W-:Y:S01]  /*c9f0*/  IADD3 R39, P0, R20, 0x20, RZ ;  /* 0x0000002014277810 */ /* 0x001fe20007f1e0ff */
[C---:B------:R-:W-:Y:S01]  /*ca00*/  VIADD R2, R18.reuse, 0x40 ;  /* 0x0000004012027836 */ /* 0x040fe20000000000 */
[----:B------:R-:W-:Y:S01]  /*ca10*/  ULDC UR4, c[0x0][0xa8c] ;  /* 0x0002a30000047ab9 */ /* 0x000fe20000000800 */
[----:B------:R-:W-:Y:S01]  /*ca20*/  ULDC.64 UR6, c[0x0][0xad8] ;  /* 0x0002b60000067ab9 */ /* 0x000fe20000000a00 */
[----:B------:R-:W-:Y:S01]  /*ca30*/  IMAD.MOV.U32 R3, RZ, RZ, R65 ;  /* 0x000000ffff037224 */ /* 0x000fe200078e0041 */
[----:B------:R-:W-:Y:S01]  /*ca40*/  IADD3 R38, R18, 0x80, RZ ;  /* 0x0000008012267810 */ /* 0x000fe20007ffe0ff */
[----:B------:R-:W-:Y:S01]  /*ca50*/  IMAD.X R0, RZ, RZ, R21, P0 ;  /* 0x000000ffff007224 */ /* 0x000fe200000e0615 */
[----:B------:R-:W-:Y:S01]  /*ca60*/  ISETP.GE.AND P4, PT, R2, UR4, PT ;  /* 0x0000000402007c0c */ /* 0x000fe2000bf86270 */
[----:B------:R-:W-:Y:S01]  /*ca70*/  IMAD.MOV.U32 R2, RZ, RZ, R36 ;  /* 0x000000ffff027224 */ /* 0x000fe200078e0024 */
[----:B------:R-:W-:Y:S01]  /*ca80*/  ISETP.GE.AND P3, PT, R18, UR4, PT ;  /* 0x0000000412007c0c */ /* 0x000fe2000bf66270 */
[----:B------:R-:W-:Y:S01]  /*ca90*/  IMAD R0, R0, UR6, RZ ;  /* 0x0000000600007c24 */ /* 0x000fe2000f8e02ff */
[----:B------:R-:W-:Y:S01]  /*caa0*/  ISETP.GE.AND P5, PT, R38, UR4, PT ;  /* 0x0000000426007c0c */ /* 0x000fe2000bfa6270 */
[----:B------:R-:W-:-:S04]  /*cab0*/  IMAD.WIDE.U32 R2, R39, UR6, R2 ;  /* 0x0000000627027c25 */ /* 0x000fc8000f8e0002 */
[----:B------:R-:W-:Y:S01]  /*cac0*/  IMAD R39, R39, UR7, R0 ;  /* 0x0000000727277c24 */ /* 0x000fe2000f8e0200 */
[----:B------:R-:W-:Y:S02]  /*cad0*/  ULDC.64 UR6, c[0x0][0xa80] ;  /* 0x0002a00000067ab9 */ /* 0x000fe40000000a00 */
[----:B------:R-:W-:Y:S01]  /*cae0*/  LEA R38, P0, R2, UR6, 0x1 ;  /* 0x0000000602267c11 */ /* 0x000fe2000f8008ff */
[----:B------:R-:W-:-:S05]  /*caf0*/  IMAD.IADD R3, R3, 0x1, R39 ;  /* 0x0000000103037824 */ /* 0x000fca00078e0227 */
[----:B------:R-:W-:-:S05]  /*cb00*/  LEA.HI.X R39, R2, UR7, R3, 0x1, P0 ;  /* 0x0000000702277c11 */ /* 0x000fca00080f0c03 */
[----:B-----5:R1:W-:Y:S04]  /*cb10*/  @!P3 STG.E.128 desc[UR60][R38.64], R12 ;  /* 0x0000000c2600b986 */ /* 0x0203e8000c101d3c */
[----:B------:R1:W-:Y:S04]  /*cb20*/  @!P4 STG.E.128 desc[UR60][R38.64+0x80], R44 ;  /* 0x0000802c2600c986 */ /* 0x0003e8000c101d3c */
[----:B------:R1:W-:Y:S02]  /*cb30*/  @!P5 STG.E.128 desc[UR60][R38.64+0x100], R52 ;  /* 0x000100342600d986 */ /* 0x0003e4000c101d3c */
.L_x_286:
[----:B------:R-:W-:Y:S05]  /*cb40*/  BSYNC B1 ;  /* 0x0000000000017941 */ /* 0x000fea0003800000 */
.L_x_285:
[----:B------:R-:W-:Y:S04]  /*cb50*/  BSSY B1, `(.L_x_287) ;  /* 0x0000017000017945 */ /* 0x000fe80003800000 */
[----:B------:R-:W-:Y:S05]  /*cb60*/  @P1 BRA `(.L_x_288) ;  /* 0x0000000000541947 */ /* 0x000fea0003800000 */
[----:B-1---5:R-:W-:Y:S01]  /*cb70*/  IADD3 R13, P0, R20, 0x40, RZ ;  /* 0x00000040140d7810 */ /* 0x022fe20007f1e0ff */
        /* <DEDUP_REMOVED lines=17> */
[----:B------:R2:W-:Y:S04]  /*cc90*/  @!P1 STG.E.128 desc[UR60][R12.64], R8 ;  /* 0x000000080c009986 */ /* 0x0005e8000c101d3c */
[----:B------:R2:W-:Y:S04]  /*cca0*/  @!P3 STG.E.128 desc[UR60][R12.64+0x80], R32 ;  /* 0x000080200c00b986 */ /* 0x0005e8000c101d3c */
[----:B------:R2:W-:Y:S02]  /*ccb0*/  @!P4 STG.E.128 desc[UR60][R12.64+0x100], R40 ;  /* 0x000100280c00c986 */ /* 0x0005e4000c101d3c */
.L_x_288:
[----:B------:R-:W-:Y:S05]  /*ccc0*/  BSYNC B1 ;  /* 0x0000000000017941 */ /* 0x000fea0003800000 */
.L_x_287:
[----:B------:R-:W-:Y:S05]  /*ccd0*/  @P2 BRA `(.L_x_289) ;  /* 0x0000000c000c2947 */ /* 0x000fea0003800000 */
[----:B--2--5:R-:W-:Y:S01]  /*cce0*/  IADD3 R9, P0, R20, 0x60, RZ ;  /* 0x0000006014097810 */ /* 0x024fe20007f1e0ff */
[----:B------:R-:W-:Y:S01]  /*ccf0*/  ULDC.64 UR4, c[0x0][0xad8] ;  /* 0x0002b60000047ab9 */ /* 0x000fe20000000a00 */
[----:B------:R-:W-:Y:S01]  /*cd00*/  MOV R3, R65 ;  /* 0x0000004100037202 */ /* 0x000fe20000000f00 */
[----:B------:R-:W-:Y:S01]  /*cd10*/  IMAD.MOV.U32 R2, RZ, RZ, R36 ;  /* 0x000000ffff027224 */ /* 0x000fe200078e0024 */
[----:B------:R-:W-:Y:S01]  /*cd20*/  ULDC.64 UR6, c[0x0][0xa80] ;  /* 0x0002a00000067ab9 */ /* 0x000fe20000000a00 */
[----:B------:R-:W-:Y:S02]  /*cd30*/  IMAD.X R20, RZ, RZ, R21, P0 ;  /* 0x000000ffff147224 */ /* 0x000fe400000e0615 */
[----:B------:R-:W-:Y:S02]  /*cd40*/  VIADD R0, R18, 0x40 ;  /* 0x0000004012007836 */ /* 0x000fe40000000000 */
[----:B------:R-:W-:Y:S02]  /*cd50*/  IMAD R20, R20, UR4, RZ ;  /* 0x0000000414147c24 */ /* 0x000fe4000f8e02ff */
[----:B------:R-:W-:Y:S01]  /*cd60*/  IMAD.WIDE.U32 R2, R9, UR4, R2 ;  /* 0x0000000409027c25 */ /* 0x000fe2000f8e0002 */
[----:B------:R-:W-:-:S02]  /*cd70*/  ULDC UR4, c[0x0][0xa8c] ;  /* 0x0002a30000047ab9 */ /* 0x000fc40000000800 */
[----:B------:R-:W-:Y:S01]  /*cd80*/  ISETP.GE.AND P1, PT, R18, UR4, PT ;  /* 0x0000000412007c0c */ /* 0x000fe2000bf26270 */
[----:B------:R-:W-:Y:S01]  /*cd90*/  IMAD R9, R9, UR5, R20 ;  /* 0x0000000509097c24 */ /* 0x000fe2000f8e0214 */
[----:B------:R-:W-:Y:S01]  /*cda0*/  ISETP.GE.AND P2, PT, R0, UR4, PT ;  /* 0x0000000400007c0c */ /* 0x000fe2000bf46270 */
[----:B------:R-:W-:Y:S01]  /*cdb0*/  VIADD R0, R18, 0x80 ;  /* 0x0000008012007836 */ /* 0x000fe20000000000 */
[----:B------:R-:W-:Y:S01]  /*cdc0*/  LEA R8, P0, R2, UR6, 0x1 ;  /* 0x0000000602087c11 */ /* 0x000fe2000f8008ff */
[----:B------:R-:W-:-:S05]  /*cdd0*/  IMAD.IADD R3, R3, 0x1, R9 ;  /* 0x0000000103037824 */ /* 0x000fca00078e0209 */
[----:B------:R-:W-:Y:S02]  /*cde0*/  LEA.HI.X R9, R2, UR7, R3, 0x1, P0 ;  /* 0x0000000702097c11 */ /* 0x000fe400080f0c03 */
[----:B------:R-:W-:-:S03]  /*cdf0*/  ISETP.GE.AND P0, PT, R0, UR4, PT ;  /* 0x0000000400007c0c */ /* 0x000fc6000bf06270 */
[----:B------:R3:W-:Y:S04]  /*ce00*/  @!P1 STG.E.128 desc[UR60][R8.64], R4 ;  /* 0x0000000408009986 */ /* 0x0007e8000c101d3c */
[----:B------:R3:W-:Y:S06]  /*ce10*/  @!P2 STG.E.128 desc[UR60][R8.64+0x80], R24 ;  /* 0x000080180800a986 */ /* 0x0007ec000c101d3c */
[----:B------:R-:W-:Y:S05]  /*ce20*/  @P0 BRA `(.L_x_289) ;  /* 0x0000000800b80947 */ /* 0x000fea0003800000 */
[----:B------:R4:W-:Y:S01]  /*ce30*/  STG.E.128 desc[UR60][R8.64+0x100], R28 ;  /* 0x0001001c08007986 */ /* 0x0009e2000c101d3c */
[----:B------:R-:W-:Y:S05]  /*ce40*/  BRA `(.L_x_289) ;  /* 0x0000000800b07947 */ /* 0x000fea0003800000 */
.L_x_281:
[----:B------:R-:W2:Y:S01]  /*ce50*/  LDC.64 R4, c[0x0][0xbd8] ;  /* 0x0002f600ff047b82 */ /* 0x000ea20000000a00 */
[C---:B------:R-:W-:Y:S01]  /*ce60*/  IMAD.SHL.U32 R3, R204.reuse, 0x4, RZ ;  /* 0x00000004cc037824 */ /* 0x040fe200078e00ff */
[----:B------:R-:W-:Y:S01]  /*ce70*/  SHF.L.U64.HI R0, R204, 0x2, R207 ;  /* 0x00000002cc007819 */ /* 0x000fe200000102cf */
[----:B------:R-:W-:Y:S01]  /*ce80*/  ULDC.64 UR4, c[0x0][0xbe0] ;  /* 0x0002f80000047ab9 */ /* 0x000fe20000000a00 */
[----:B------:R-:W-:-:S04]  /*ce90*/  MOV R9, RZ ;  /* 0x000000ff00097202 */ /* 0x000fc80000000f00 */
[----:B------:R-:W3:Y:S01]  /*cea0*/  LDC R7, c[0x0][0xa88] ;  /* 0x0002a200ff077b82 */ /* 0x000ee20000000800 */
[----:B--2---:R-:W-:Y:S02]  /*ceb0*/  ISETP.NE.U32.AND P0, PT, R4, RZ, PT ;  /* 0x000000ff0400720c */ /* 0x004fe40003f05070 */
[----:B------:R-:W-:Y:S02]  /*cec0*/  IADD3 R4, P1, R3, R4, RZ ;  /* 0x0000000403047210 */ /* 0x000fe40007f3e0ff */
[----:B------:R-:W-:-:S03]  /*ced0*/  ISETP.NE.AND.EX P0, PT, R5, RZ, PT, P0 ;  /* 0x000000ff0500720c */ /* 0x000fc60003f05300 */
[----:B------:R-:W-:Y:S01]  /*cee0*/  IMAD.X R5, R0, 0x1, R5, P1 ;  /* 0x0000000100057824 */ /* 0x000fe200008e0605 */
[----:B------:R-:W-:-:S04]  /*cef0*/  ISETP.NE.U32.AND P1, PT, RZ, UR4, PT ;  /* 0x00000004ff007c0c */ /* 0x000fc8000bf25070 */
[----:B------:R-:W-:-:S05]  /*cf00*/  ISETP.NE.AND.EX P1, PT, RZ, UR5, PT, P1 ;  /* 0x00000005ff007c0c */ /* 0x000fca000bf25310 */
[----:B------:R2:W5:Y:S08]  /*cf10*/  @P0 LDG.E R9, desc[UR60][R4.64] ;  /* 0x0000003c04090981 */ /* 0x000570000c1e1900 */
[----:B------:R-:W-:-:S04]  /*cf20*/  @P1 IADD3 R2, P2, R3, UR4, RZ ;  /* 0x0000000403021c10 */ /* 0x000fc8000ff5e0ff */
[----:B------:R-:W-:-:S05]  /*cf30*/  @P1 IADD3.X R3, R0, UR5, RZ, P2, !PT ;  /* 0x0000000500031c10 */ /* 0x000fca00097fe4ff */
[----:B---3--:R2:W5:Y:S01]  /*cf40*/  @P1 LDG.E R7, desc[UR60][R2.64] ;  /* 0x0000003c02071981 */ /* 0x008562000c1e1900 */
[----:B------:R-:W-:Y:S01]  /*cf50*/  ISETP.GE.AND P2, PT, R214, 0x80, PT ;  /* 0x00000080d600780c */ /* 0x000fe20003f46270 */
[----:B------:R-:W-:-:S12]  /*cf60*/  @P1 BRA `(.L_x_290) ;  /* 0x0000000000101947 */ /* 0x000fd80003800000 */
[----:B------:R-:W-:Y:S05]  /*cf70*/  @!P0 BRA `(.L_x_290) ;  /* 0x00000000000c8947 */ /* 0x000fea0003800000 */
[----:B------:R-:W3:Y:S04]  /*cf80*/  LDG.E R0, desc[UR60][R4.64] ;  /* 0x0000003c04007981 */ /* 0x000ee8000c1e1900 */
[----:B-----5:R-:W3:Y:S02]  /*cf90*/  LDG.E R7, desc[UR60][R4.64+0x4] ;  /* 0x0000043c04077981 */ /* 0x020ee4000c1e1900 */
[----:B---3--:R-:W-:-:S07]  /*cfa0*/  IMAD.IADD R7, R7, 0x1, -R0 ;  /* 0x0000000107077824 */ /* 0x008fce00078e0a00 */
.L_x_290:
[----:B------:R-:W-:Y:S01]  /*cfb0*/  BSSY B1, `(.L_x_291) ;  /* 0x000001d000017945 */ /* 0x000fe20003800000 */
[----:B------:R-:W-:Y:S02]  /*cfc0*/  SHF.R.S32.HI R8, RZ, 0x1f, R205 ;  /* 0x0000001fff087819 */ /* 0x000fe400000114cd */
[----:B------:R-:W-:Y:S02]  /*cfd0*/  SHF.R.S32.HI R13, RZ, 0x1f, R18 ;  /* 0x0000001fff0d7819 */ /* 0x000fe40000011412 */
[----:B------:R-:W-:Y:S02]  /*cfe0*/  SEL R11, R204, RZ, !P0 ;  /* 0x000000ffcc0b7207 */ /* 0x000fe40004000000 */
[----:B------:R-:W-:Y:S02]  /*cff0*/  SEL R207, R207, RZ, !P0 ;  /* 0x000000ffcfcf7207 */ /* 0x000fe40004000000 */
[----:B-----5:R-:W-:Y:S01]  /*d000*/  SHF.R.S32.HI R6, RZ, 0x1f, R9 ;  /* 0x0000001fff067819 */ /* 0x020fe20000011409 */
[----:B------:R-:W-:Y:S06]  /*d010*/  @P2 BRA `(.L_x_292) ;  /* 0x0000000000582947 */ /* 0x000fec0003800000 */
[----:B------:R-:W3:Y:S02]  /*d020*/  S2R R0, SR_TID.X ;  /* 0x0000000000007919 */ /* 0x000ee40000002100 */
[----:B---3--:R-:W-:-:S04]  /*d030*/  IMAD R0, R206, 0x80, R0 ;  /* 0x00000080ce007824 */ /* 0x008fc800078e0200 */
[----:B------:R-:W-:-:S05]  /*d040*/  VIADD R0, R0, 0xffffff80 ;  /* 0xffffff8000007836 */ /* 0x000fca0000000000 */
[----:B------:R-:W-:-:S13]  /*d050*/  ISETP.GE.AND P0, PT, R0, R7, PT ;  /* 0x000000070000720c */ /* 0x000fda0003f06270 */
[----:B------:R-:W-:Y:S05]  /*d060*/  @P0 BRA `(.L_x_292) ;  /* 0x0000000000440947 */ /* 0x000fea0003800000 */
[----:B--2---:R-:W-:Y:S01]  /*d070*/  IADD3 R2, P0, R0, R9, RZ ;  /* 0x0000000900027210 */ /* 0x004fe20007f1e0ff */
[----:B------:R-:W-:-:S03]  /*d080*/  ULDC.64 UR4, c[0x0][0xb70] ;  /* 0x0002dc0000047ab9 */ /* 0x000fc60000000a00 */
[----:B------:R-:W-:Y:S01]  /*d090*/  LEA.HI.X.SX32 R3, R0, R6, 0x1, P0 ;  /* 0x0000000600037211 */ /* 0x000fe200000f0eff */
[----:B------:R-:W-:-:S04]  /*d0a0*/  IMAD R0, R8, UR4, RZ ;  /* 0x0000000408007c24 */ /* 0x000fc8000f8e02ff */
[C---:B------:R-:W-:Y:S02]  /*d0b0*/  IMAD R5, R205.reuse, UR5, R0 ;  /* 0x00000005cd057c24 */ /* 0x040fe4000f8e0200 */
[----:B------:R-:W-:Y:S01]  /*d0c0*/  IMAD.WIDE.U32 R2, R205, UR4, R2 ;  /* 0x00000004cd027c25 */ /* 0x000fe2000f8e0002 */
[----:B------:R-:W-:-:S03]  /*d0d0*/  ULDC.64 UR4, c[0x0][0xb78] ;  /* 0x0002de0000047ab9 */ /* 0x000fc60000000a00 */
[----:B------:R-:W-:Y:S02]  /*d0e0*/  IMAD R0, R207, UR4, RZ ;  /* 0x00000004cf007c24 */ /* 0x000fe4000f8e02ff */
[----:B------:R-:W-:Y:S02]  /*d0f0*/  IMAD.IADD R3, R3, 0x1, R5 ;  /* 0x0000000103037824 */ /* 0x000fe400078e0205 */
[C---:B------:R-:W-:Y:S02]  /*d100*/  IMAD R5, R11.reuse, UR5, R0 ;  /* 0x000000050b057c24 */ /* 0x040fe4000f8e0200 */
[----:B------:R-:W-:Y:S01]  /*d110*/  IMAD.WIDE.U32 R2, R11, UR4, R2 ;  /* 0x000000040b027c25 */ /* 0x000fe2000f8e0002 */
[----:B------:R-:W-:-:S03]  /*d120*/  ULDC.64 UR4, c[0x0][0xb40] ;  /* 0x0002d00000047ab9 */ /* 0x000fc60000000a00 */
[----:B------:R-:W-:Y:S01]  /*d130*/  IMAD.IADD R3, R3, 0x1, R5 ;  /* 0x0000000103037824 */ /* 0x000fe200078e0205 */
[----:B------:R-:W-:-:S04]  /*d140*/  LEA R4, P0, R2, UR4, 0x2 ;  /* 0x0000000402047c11 */ /* 0x000fc8000f8010ff */
[----:B------:R-:W-:Y:S02]  /*d150*/  LEA.HI.X R5, R2, UR5, R3, 0x2, P0 ;  /* 0x0000000502057c11 */ /* 0x000fe400080f1403 */
[----:B------:R-:W-:-:S05]  /*d160*/  MOV R3, 0xff800000 ;  /* 0xff80000000037802 */ /* 0x000fca0000000f00 */
[----:B------:R3:W-:Y:S02]  /*d170*/  STG.E desc[UR60][R4.64], R3 ;  /* 0x0000000304007986 */ /* 0x0007e4000c10193c */
.L_x_292:
[----:B------:R-:W-:Y:S05]  /*d180*/  BSYNC B1 ;  /* 0x0000000000017941 */ /* 0x000fea0003800000 */
.L_x_291:
[----:B------:R-:W-:Y:S01]  /*d190*/  ULDC.64 UR4, c[0x0][0xaa0] ;  /* 0x0002a80000047ab9 */ /* 0x000fe20000000a00 */
[----:B--2---:R-:W-:Y:S01]  /*d1a0*/  IMAD.MOV.U32 R2, RZ, RZ, R18 ;  /* 0x000000ffff027224 */ /* 0x004fe200078e0012 */
[----:B------:R-:W-:Y:S01]  /*d1b0*/  BSSY B1, `(.L_x_293) ;  /* 0x000002f000017945 */ /* 0x000fe20003800000 */
[----:B---3--:R-:W-:Y:S02]  /*d1c0*/  IMAD.MOV.U32 R3, RZ, RZ, R13 ;  /* 0x000000ffff037224 */ /* 0x008fe400078e000d */
[----:B------:R-:W-:Y:S02]  /*d1d0*/  IMAD R0, R6, UR4, RZ ;  /* 0x0000000406007c24 */ /* 0x000fe4000f8e02ff */
[----:B------:R-:W-:-:S04]  /*d1e0*/  IMAD.WIDE.U32 R2, R9, UR4, R2 ;  /* 0x0000000409027c25 */ /* 0x000fc8000f8e0002 */
[----:B------:R-:W-:Y:S01]  /*d1f0*/  IMAD R9, R9, UR5, R0 ;  /* 0x0000000509097c24 */ /* 0x000fe2000f8e0200 */
[----:B------:R-:W-:Y:S01]  /*d200*/  ULDC.64 UR4, c[0x0][0xae0] ;  /* 0x0002b80000047ab9 */ /* 0x000fe20000000a00 */
[----:B------:R-:W-:Y:S02]  /*d210*/  IMAD R7, R206, -0x80, R7 ;  /* 0xffffff80ce077824 */ /* 0x000fe400078e0207 */
[----:B------:R-:W-:Y:S02]  /*d220*/  IMAD R0, R8, UR4, RZ ;  /* 0x0000000408007c24 */ /* 0x000fe4000f8e02ff */
[----:B------:R-:W-:Y:S01]  /*d230*/  IMAD.IADD R3, R3, 0x1, R9 ;  /* 0x0000000103037824 */ /* 0x000fe200078e0209 */
[C---:B------:R-:W-:Y:S01]  /*d240*/  ISETP.GE.AND P3, PT, R22.reuse, R7, PT ;  /* 0x000000071600720c */ /* 0x040fe20003f66270 */
[----:B------:R-:W-:Y:S02]  /*d250*/  VIADD R4, R22, 0x20 ;  /* 0x0000002016047836 */ /* 0x000fe40000000000 */
[----:B------:R-:W-:-:S02]  /*d260*/  IMAD R5, R205, UR5, R0 ;  /* 0x00000005cd057c24 */ /* 0x000fc4000f8e0200 */
[----:B------:R-:W-:Y:S01]  /*d270*/  VIADD R0, R22, 0x40 ;  /* 0x0000004016007836 */ /* 0x000fe20000000000 */
[-C--:B------:R-:W-:Y:S01]  /*d280*/  ISETP.GE.AND P2, PT, R4, R7.reuse, PT ;  /* 0x000000070400720c */ /* 0x080fe20003f46270 */
[----:B------:R-:W-:Y:S01]  /*d290*/  IMAD.WIDE.U32 R2, R205, UR4, R2 ;  /* 0x00000004cd027c25 */ /* 0x000fe2000f8e0002 */
[----:B------:R-:W-:Y:S01]  /*d2a0*/  IADD3 R4, R22, 0x60, RZ ;  /* 0x0000006016047810 */ /* 0x000fe20007ffe0ff */
[----:B------:R-:W-:Y:S01]  /*d2b0*/  ULDC.64 UR4, c[0x0][0xae8] ;  /* 0x0002ba0000047ab9 */ /* 0x000fe20000000a00 */
[-C--:B------:R-:W-:Y:S01]  /*d2c0*/  ISETP.GE.AND P1, PT, R0, R7.reuse, PT ;  /* 0x000000070000720c */ /* 0x080fe20003f26270 */
[----:B------:R-:W-:Y:S01]  /*d2d0*/  IMAD.IADD R3, R3, 0x1, R5 ;  /* 0x0000000103037824 */ /* 0x000fe200078e0205 */
[----:B------:R-:W-:Y:S01]  /*d2e0*/  ISETP.GE.AND P0, PT, R4, R7, PT ;  /* 0x000000070400720c */ /* 0x000fe20003f06270 */
[----:B------:R-:W-:Y:S01]  /*d2f0*/  IMAD R0, R207, UR4, RZ ;  /* 0x00000004cf007c24 */ /* 0x000fe2000f8e02ff */
[----:B------:R-:W-:Y:S01]  /*d300*/  SHF.R.S32.HI R7, RZ, 0x1f, R22 ;  /* 0x0000001fff077819 */ /* 0x000fe20000011416 */
[----:B------:R-:W-:-:S04]  /*d310*/  IMAD.WIDE.U32 R4, R11, UR4, R2 ;  /* 0x000000040b047c25 */ /* 0x000fc8000f8e0002 */
[----:B------:R-:W-:Y:S02]  /*d320*/  IMAD R9, R11, UR5, R0 ;  /* 0x000000050b097c24 */ /* 0x000fe4000f8e0200 */
[----:B------:R-:W-:Y:S02]  /*d330*/  IMAD.MOV.U32 R6, RZ, RZ, R22 ;  /* 0x000000ffff067224 */ /* 0x000fe400078e0016 */
[----:B------:R-:W-:Y:S02]  /*d340*/  IMAD.IADD R11, R5, 0x1, R9 ;  /* 0x00000001050b7824 */ /* 0x000fe400078e0209 */
[----:B------:R-:W-:Y:S01]  /*d350*/  IMAD.WIDE R6, R206, 0x80, R6 ;  /* 0x00000080ce067825 */ /* 0x000fe200078e0206 */
[----:B------:R-:W-:Y:S06]  /*d360*/  @P3 BRA `(.L_x_294) ;  /* 0x00000000004c3947 */ /* 0x000fec0003800000 */
[----:B------:R-:W-:Y:S01]  /*d370*/  ULDC.64 UR6, c[0x0][0xad8] ;  /* 0x0002b60000067ab9 */ /* 0x000fe20000000a00 */
[----:B------:R-:W-:Y:S01]  /*d380*/  MOV R2, R4 ;  /* 0x0000000400027202 */ /* 0x000fe20000000f00 */
[C---:B------:R-:W-:Y:S01]  /*d390*/  VIADD R0, R18.reuse, 0x40 ;  /* 0x0000004012007836 */ /* 0x040fe20000000000 */
[----:B------:R-:W-:Y:S01]  /*d3a0*/  ULDC UR4, c[0x0][0xa8c] ;  /* 0x0002a30000047ab9 */ /* 0x000fe20000000800 */
[C---:B------:R-:W-:Y:S01]  /*d3b0*/  VIADD R8, R18.reuse, 0x80 ;  /* 0x0000008012087836 */ /* 0x040fe20000000000 */
[----:B------:R-:W-:Y:S01]  /*d3c0*/  ISETP.GE.AND P4, PT, R18, UR4, PT ;  /* 0x0000000412007c0c */ /* 0x000fe2000bf86270 */
[----:B------:R-:W-:Y:S01]  /*d3d0*/  IMAD R9, R7, UR6, RZ ;  /* 0x0000000607097c24 */ /* 0x000fe2000f8e02ff */
[----:B------:R-:W-:Y:S01]  /*d3e0*/  ISETP.GE.AND P5, PT, R0, UR4, PT ;  /* 0x0000000400007c0c */ /* 0x000fe2000bfa6270 */
[----:B------:R-:W-:Y:S01]  /*d3f0*/  IMAD.MOV.U32 R3, RZ, RZ, R11 ;  /* 0x000000ffff037224 */ /* 0x000fe200078e000b */
[----:B------:R-:W-:Y:S01]  /*d400*/  ISETP.GE.AND P6, PT, R8, UR4, PT ;  /* 0x0000000408007c0c */ /* 0x000fe2000bfc6270 */
[----:B------:R-:W-:-:S02]  /*d410*/  IMAD R9, R6, UR7, R9 ;  /* 0x0000000706097c24 */ /* 0x000fc4000f8e0209 */
[----:B------:R-:W-:Y:S01]  /*d420*/  IMAD.WIDE.U32 R2, R6, UR6, R2 ;  /* 0x0000000606027c25 */ /* 0x000fe2000f8e0002 */
[----:B------:R-:W-:-:S03]  /*d430*/  ULDC.64 UR6, c[0x0][0xa80] ;  /* 0x0002a00000067ab9 */ /* 0x000fc60000000a00 */
[----:B------:R-:W-:Y:S01]  /*d440*/  IMAD.IADD R3, R3, 0x1, R9 ;  /* 0x0000000103037824 */ /* 0x000fe200078e0209 */
[----:B------:R-:W-:-:S04]  /*d450*/  LEA R8, P3, R2, UR6, 0x1 ;  /* 0x0000000602087c11 */ /* 0x000fc8000f8608ff */
[----:B------:R-:W-:-:S05]  /*d460*/  LEA.HI.X R9, R2, UR7, R3, 0x1, P3 ;  /* 0x0000000702097c11 */ /* 0x000fca00098f0c03 */
[----:B------:R2:W-:Y:S04]  /*d470*/  @!P4 STG.E.128 desc[UR60][R8.64], RZ ;  /* 0x000000ff0800c986 */ /* 0x0005e8000c101d3c */
[----:B------:R2:W-:Y:S04]  /*d480*/  @!P5 STG.E.128 desc[UR60][R8.64+0x80], RZ ;  /* 0x000080ff0800d986 */ /* 0x0005e8000c101d3c */
[----:B------:R2:W-:Y:S02]  /*d490*/  @!P6 STG.E.128 desc[UR60][R8.64+0x100], RZ ;  /* 0x000100ff0800e986 */ /* 0x0005e4000c101d3c */
.L_x_294:
[----:B------:R-:W-:Y:S05]  /*d4a0*/  BSYNC B1 ;  /* 0x0000000000017941 */ /* 0x000fea0003800000 */
.L_x_293:
[----:B------:R-:W-:Y:S04]  /*d4b0*/  BSSY B1, `(.L_x_295) ;  /* 0x0000017000017945 */ /* 0x000fe80003800000 */
[----:B------:R-:W-:Y:S05]  /*d4c0*/  @P2 BRA `(.L_x_296) ;  /* 0x0000000000542947 */ /* 0x000fea0003800000 */
[----:B--2---:R-:W-:Y:S01]  /*d4d0*/  IADD3 R9, P2, R6, 0x20, RZ ;  /* 0x0000002006097810 */ /* 0x004fe20007f5e0ff */
[C---:B------:R-:W-:Y:S01]  /*d4e0*/  VIADD R2, R18.reuse, 0x40 ;  /* 0x0000004012027836 */ /* 0x040fe20000000000 */
[----:B------:R-:W-:Y:S01]  /*d4f0*/  ULDC UR4, c[0x0][0xa8c] ;  /* 0x0002a30000047ab9 */ /* 0x000fe20000000800 */
[----:B------:R-:W-:Y:S01]  /*d500*/  ULDC.64 UR6, c[0x0][0xad8] ;  /* 0x0002b60000067ab9 */ /* 0x000fe20000000a00 */
[----:B------:R-:W-:Y:S01]  /*d510*/  IMAD.MOV.U32 R3, RZ, RZ, R11 ;  /* 0x000000ffff037224 */ /* 0x000fe200078e000b */
[----:B------:R-:W-:Y:S01]  /*d520*/  ISETP.GE.AND P3, PT, R18, UR4, PT ;  /* 0x0000000412007c0c */ /* 0x000fe2000bf66270 */
[----:B------:R-:W-:Y:S01]  /*d530*/  IMAD.X R0, RZ, RZ, R7, P2 ;  /* 0x000000ffff007224 */ /* 0x000fe200010e0607 */
[----:B------:R-:W-:Y:S01]  /*d540*/  ISETP.GE.AND P4, PT, R2, UR4, PT ;  /* 0x0000000402007c0c */ /* 0x000fe2000bf86270 */
[----:B------:R-:W-:Y:S01]  /*d550*/  VIADD R8, R18, 0x80 ;  /* 0x0000008012087836 */ /* 0x000fe20000000000 */
[----:B------:R-:W-:Y:S01]  /*d560*/  MOV R2, R4 ;  /* 0x0000000400027202 */ /* 0x000fe20000000f00 */
[----:B------:R-:W-:-:S03]  /*d570*/  IMAD R0, R0, UR6, RZ ;  /* 0x0000000600007c24 */ /* 0x000fc6000f8e02ff */
[----:B------:R-:W-:Y:S01]  /*d580*/  ISETP.GE.AND P5, PT, R8, UR4, PT ;  /* 0x0000000408007c0c */ /* 0x000fe2000bfa6270 */
[----:B------:R-:W-:-:S04]  /*d590*/  IMAD.WIDE.U32 R2, R9, UR6, R2 ;  /* 0x0000000609027c25 */ /* 0x000fc8000f8e0002 */
[----:B------:R-:W-:Y:S01]  /*d5a0*/  IMAD R9, R9, UR7, R0 ;  /* 0x0000000709097c24 */ /* 0x000fe2000f8e0200 */
[----:B------:R-:W-:Y:S02]  /*d5b0*/  ULDC.64 UR6, c[0x0][0xa80] ;  /* 0x0002a00000067ab9 */ /* 0x000fe40000000a00 */
[----:B------:R-:W-:Y:S01]  /*d5c0*/  LEA R8, P2, R2, UR6, 0x1 ;  /* 0x0000000602087c11 */ /* 0x000fe2000f8408ff */
[----:B------:R-:W-:-:S05]  /*d5d0*/  IMAD.IADD R3, R3, 0x1, R9 ;  /* 0x0000000103037824 */ /* 0x000fca00078e0209 */
[----:B------:R-:W-:-:S05]  /*d5e0*/  LEA.HI.X R9, R2, UR7, R3, 0x1, P2 ;  /* 0x0000000702097c11 */ /* 0x000fca00090f0c03 */
[----:B------:R3:W-:Y:S04]  /*d5f0*/  @!P3 STG.E.128 desc[UR60][R8.64], RZ ;  /* 0x000000ff0800b986 */ /* 0x0007e8000c101d3c */
[----:B------:R3:W-:Y:S04]  /*d600*/  @!P4 STG.E.128 desc[UR60][R8.64+0x80], RZ ;  /* 0x000080ff0800c986 */ /* 0x0007e8000c101d3c */
[----:B------:R3:W-:Y:S02]  /*d610*/  @!P5 STG.E.128 desc[UR60][R8.64+0x100], RZ ;  /* 0x000100ff0800d986 */ /* 0x0007e4000c101d3c */
.L_x_296:
[----:B------:R-:W-:Y:S05]  /*d620*/  BSYNC B1 ;  /* 0x0000000000017941 */ /* 0x000fea0003800000 */
.L_x_295:
[----:B------:R-:W-:Y:S04]  /*d630*/  BSSY B1, `(.L_x_297) ;  /* 0x0000017000017945 */ /* 0x000fe80003800000 */
[----:B------:R-:W-:Y:S05]  /*d640*/  @P1 BRA `(.L_x_298) ;  /* 0x0000000000541947 */ /* 0x000fea0003800000 */
[----:B--23--:R-:W-:Y:S01]  /*d650*/  IADD3 R9, P1, R6, 0x40, RZ ;  /* 0x0000004006097810 */ /* 0x00cfe20007f3e0ff */
        /* <DEDUP_REMOVED lines=20> */
.L_x_298:
[----:B------:R-:W-:Y:S05]  /*d7a0*/  BSYNC B1 ;  /* 0x0000000000017941 */ /* 0x000fea0003800000 */
.L_x_297:
[----:B------:R-:W-:Y:S05]  /*d7b0*/  @P0 BRA `(.L_x_289) ;  /* 0x0000000000540947 */ /* 0x000fea0003800000 */
[----:B------:R-:W-:Y:S01]  /*d7c0*/  IADD3 R5, P0, R6, 0x60, RZ ;  /* 0x0000006006057810 */ /* 0x000fe20007f1e0ff */
[----:B------:R-:W-:Y:S01]  /*d7d0*/  ULDC UR4, c[0x0][0xa8c] ;  /* 0x0002a30000047ab9 */ /* 0x000fe20000000800 */
[C---:B------:R-:W-:Y:S01]  /*d7e0*/  IADD3 R0, R18.reuse, 0x40, RZ ;  /* 0x0000004012007810 */ /* 0x040fe20007ffe0ff */
[----:B------:R-:W-:Y:S01]  /*d7f0*/  ULDC.64 UR6, c[0x0][0xad8] ;  /* 0x0002b60000067ab9 */ /* 0x000fe20000000a00 */
[----:B------:R-:W-:Y:S01]  /*d800*/  IMAD.MOV.U32 R2, RZ, RZ, R4 ;  /* 0x000000ffff027224 */ /* 0x000fe200078e0004 */
[----:B------:R-:W-:Y:S01]  /*d810*/  ISETP.GE.AND P1, PT, R18, UR4, PT ;  /* 0x0000000412007c0c */ /* 0x000fe2000bf26270 */
[----:B------:R-:W-:Y:S01]  /*d820*/  IMAD.X R6, RZ, RZ, R7, P0 ;  /* 0x000000ffff067224 */ /* 0x000fe200000e0607 */
[----:B------:R-:W-:Y:S01]  /*d830*/  ISETP.GE.AND P2, PT, R0, UR4, PT ;  /* 0x0000000400007c0c */ /* 0x000fe2000bf46270 */
[----:B------:R-:W-:Y:S02]  /*d840*/  IMAD.MOV.U32 R3, RZ, RZ, R11 ;  /* 0x000000ffff037224 */ /* 0x000fe400078e000b */
[----:B------:R-:W-:-:S02]  /*d850*/  IMAD R6, R6, UR6, RZ ;  /* 0x0000000606067c24 */ /* 0x000fc4000f8e02ff */
[----:B------:R-:W-:Y:S02]  /*d860*/  VIADD R0, R18, 0x80 ;  /* 0x0000008012007836 */ /* 0x000fe40000000000 */
[----:B------:R-:W-:-:S03]  /*d870*/  IMAD.WIDE.U32 R2, R5, UR6, R2 ;  /* 0x0000000605027c25 */ /* 0x000fc6000f8e0002 */
[----:B------:R-:W-:Y:S01]  /*d880*/  ISETP.GE.AND P3, PT, R0, UR4, PT ;  /* 0x0000000400007c0c */ /* 0x000fe2000bf66270 */
        /* <DEDUP_REMOVED lines=8> */
.L_x_289:
[----:B------:R-:W-:Y:S05]  /*d910*/  BSYNC B0 ;  /* 0x0000000000007941 */ /* 0x000fea0003800000 */
.L_x_280:
[----:B------:R-:W-:Y:S02]  /*d920*/  ULDC UR4, c[0x0][0xc14] ;  /* 0x0003050000047ab9 */ /* 0x000fe40000000800 */
[----:B-1----:R-:W-:-:S13]  /*d930*/  ISETP.GE.AND P0, PT, R103, UR4, PT ;  /* 0x0000000467007c0c */ /* 0x002fda000bf06270 */
[----:B------:R-:W-:Y:S05]  /*d940*/  @!P0 BRA `(.L_x_299) ;  /* 0xffffff3400008947 */ /* 0x000fea000383ffff */
[----:B------:R-:W-:Y:S05]  /*d950*/  EXIT ;  /* 0x000000000000794d */ /* 0x000fea0003800000 */
.L_x_255:
[----:B------:R-:W-:-:S08]  /*d960*/  NOP ;  /* 0x0000000000007918 */ /* 0x000fd00000000000 */
[----:B0-----:R-:W0:-:S00]  /*d970*/  USETMAXREG.DEALLOC.CTAPOOL 0x18 ;  /* 0x00000018000079c8 */ /* 0x001e0000080e0500 */
[----:B0-----:R-:W-:-:S06]  /*d980*/  LOP3.LUT R0, R0, 0x3, RZ, 0xc0, !PT ;  /* 0x0000000300007812 */ /* 0x001fcc00078ec0ff */
[----:B------:R-:W0:Y:S02]  /*d990*/  SHFL.IDX PT, R0, R0, RZ, 0x1f ;  /* 0x00001fff00007589 */ /* 0x000e2400000e0000 */
[----:B0-----:R-:W-:-:S13]  /*d9a0*/  ISETP.NE.AND P0, PT, R0, RZ, PT ;  /* 0x000000ff0000720c */ /* 0x001fda0003f05270 */
[----:B------:R-:W-:Y:S05]  /*d9b0*/  @P0 EXIT ;  /* 0x000000000000094d */ /* 0x000fea0003800000 */
[----:B------:R-:W0:Y:S01]  /*d9c0*/  S2R R2, SR_TID.X ;  /* 0x0000000000027919 */ /* 0x000e220000002100 */
[----:B------:R-:W-:Y:S01]  /*d9d0*/  LOP3.LUT R4, R4, 0xffffffdf, RZ, 0xc0, !PT ;  /* 0xffffffdf04047812 */ /* 0x000fe200078ec0ff */
[----:B------:R-:W-:Y:S01]  /*d9e0*/  ULDC UR5, c[0x0][0xc14] ;  /* 0x0003050000057ab9 */ /* 0x000fe20000000800 */
[----:B------:R-:W-:Y:S01]  /*d9f0*/  IMAD.MOV.U32 R0, RZ, RZ, RZ ;  /* 0x000000ffff007224 */ /* 0x000fe200078e00ff */
[----:B------:R-:W1:Y:S01]  /*da00*/  S2UR UR6, SR_CTAID.X ;  /* 0x00000000000679c3 */ /* 0x000e620000002500 */
[----:B------:R-:W-:Y:S01]  /*da10*/  ULDC UR4, c[0x0][0xc10] ;  /* 0x0003040000047ab9 */ /* 0x000fe20000000800 */
[----:B0-----:R-:W-:-:S04]  /*da20*/  LOP3.LUT R8, R2, 0x1f, RZ, 0xc0, !PT ;  /* 0x0000001f02087812 */ /* 0x001fc800078ec0ff */
[----:B------:R-:W-:-:S13]  /*da30*/  ISETP.NE.AND P0, PT, R8, 0x1f, PT ;  /* 0x0000001f0800780c */ /* 0x000fda0003f05270 */
[----:B------:R-:W-:Y:S02]  /*da40*/  @P0 LOP3.LUT R4, R4, 0x20, RZ, 0xfc, !PT ;  /* 0x0000002004040812 */ /* 0x000fe400078efcff */
[----:B------:R-:W-:-:S13]  /*da50*/  ISETP.GE.OR P0, PT, R8, UR5, !P0 ;  /* 0x0000000508007c0c */ /* 0x000fda000c706670 */
[----:B------:R-:W0:Y:S02]  /*da60*/  @!P0 LDC.64 R2, c[0x0][0xc58] ;  /* 0x00031600ff028b82 */ /* 0x000e240000000a00 */
[----:B0-----:R-:W-:-:S05]  /*da70*/  @!P0 IMAD.WIDE.U32 R2, R8, 0x4, R2 ;  /* 0x0000000408028825 */ /* 0x001fca00078e0002 */
[----:B------:R-:W2:Y:S01]  /*da80*/  @!P0 LDG.E R0, desc[UR60][R2.64] ;  /* 0x0000003c02008981 */ /* 0x000ea2000c1e1900 */
[C---:B------:R-:W-:Y:S01]  /*da90*/  ISETP.NE.AND P1, PT, R8.reuse, RZ, PT ;  /* 0x000000ff0800720c */ /* 0x040fe20003f25270 */
[----:B------:R-:W-:Y:S01]  /*daa0*/  IMAD.MOV.U32 R16, RZ, RZ, RZ ;  /* 0x000000ffff107224 */ /* 0x000fe200078e00ff */
[----:B------:R-:W-:Y:S01]  /*dab0*/  ISETP.GE.U32.AND P0, PT, R8, 0x2, PT ;  /* 0x000000020800780c */ /* 0x000fe20003f06070 */
[----:B------:R-:W-:Y:S01]  /*dac0*/  IMAD.MOV.U32 R19, RZ, RZ, RZ ;  /* 0x000000ffff137224 */ /* 0x000fe200078e00ff */
[----:B------:R-:W-:-:S09]  /*dad0*/  LOP3.LUT R4, R4, 0xfffffffe, RZ, 0xc0, !PT ;  /* 0xfffffffe04047812 */ /* 0x000fd200078ec0ff */
[----:B------:R-:W-:-:S04]  /*dae0*/  @P1 LOP3.LUT R4, R4, 0x1, RZ, 0xfc, !PT ;  /* 0x0000000104041812 */ /* 0x000fc800078efcff */
[----:B------:R-:W-:-:S04]  /*daf0*/  LOP3.LUT R4, R4, 0xffffffef, RZ, 0xc0, !PT ;  /* 0xffffffef04047812 */ /* 0x000fc800078ec0ff */
[----:B------:R-:W-:-:S04]  /*db00*/  @P0 LOP3.LUT R4, R4, 0x10, RZ, 0xfc, !PT ;  /* 0x0000001004040812 */ /* 0x000fc800078efcff */
[----:B------:R-:W-:Y:S01]  /*db10*/  LOP3.LUT R4, R4, 0xfffffff7, RZ, 0xc0, !PT ;  /* 0xfffffff704047812 */ /* 0x000fe200078ec0ff */
[----:B--2---:R-:W0:Y:S02]  /*db20*/  SHFL.UP PT, R5, R0, 0x1, RZ ;  /* 0x0420000000057989 */ /* 0x004e2400000e00ff */
[----:B0-----:R-:W-:-:S05]  /*db30*/  SEL R5, R5, RZ, P1 ;  /* 0x000000ff05057207 */ /* 0x001fca0000800000 */
[----:B------:R-:W-:-:S05]  /*db40*/  IMAD.IADD R5, R0, 0x1, R5 ;  /* 0x0000000100057824 */ /* 0x000fca00078e0205 */
[----:B------:R-:W0:Y:S02]  /*db50*/  SHFL.UP PT, R6, R5, 0x2, RZ ;  /* 0x0440000005067989 */ /* 0x000e2400000e00ff */
[----:B0-----:R-:W-:Y:S02]  /*db60*/  SEL R6, R6, RZ, P0 ;  /* 0x000000ff06067207 */ /* 0x001fe40000000000 */
[----:B------:R-:W-:-:S03]  /*db70*/  ISETP.GE.U32.AND P0, PT, R8, 0x4, PT ;  /* 0x000000040800780c */ /* 0x000fc60003f06070 */
[----:B------:R-:W-:-:S05]  /*db80*/  IMAD.IADD R6, R5, 0x1, R6 ;  /* 0x0000000105067824 */ /* 0x000fca00078e0206 */
[----:B------:R-:W0:Y:S05]  /*db90*/  SHFL.UP PT, R7, R6, 0x4, RZ ;  /* 0x0480000006077989 */ /* 0x000e2a00000e00ff */
[----:B------:R-:W-:-:S04]  /*dba0*/  @P0 LOP3.LUT R4, R4, 0x8, RZ, 0xfc, !PT ;  /* 0x0000000804040812 */ /* 0x000fc800078efcff */
[----:B------:R-:W-:Y:S02]  /*dbb0*/  LOP3.LUT R4, R4, 0xfffffffb, RZ, 0xc0, !PT ;  /* 0xfffffffb04047812 */ /* 0x000fe400078ec0ff */
[----:B0-----:R-:W-:Y:S02]  /*dbc0*/  SEL R7, R7, RZ, P0 ;  /* 0x000000ff07077207 */ /* 0x001fe40000000000 */
[----:B------:R-:W-:Y:S02]  /*dbd0*/  ISETP.GE.U32.AND P0, PT, R8, 0x8, PT ;  /* 0x000000080800780c */ /* 0x000fe40003f06070 */
[----:B------:R-:W-:-:S05]  /*dbe0*/  IADD3 R7, R6, R7, RZ ;  /* 0x0000000706077210 */ /* 0x000fca0007ffe0ff */
[----:B------:R-:W0:Y:S06]  /*dbf0*/  SHFL.UP PT, R2, R7, 0x8, RZ ;  /* 0x0500000007027989 */ /* 0x000e2c00000e00ff */
[----:B------:R-:W-:-:S04]  /*dc00*/  @P0 LOP3.LUT R4, R4, 0x4, RZ, 0xfc, !PT ;  /* 0x0000000404040812 */ /* 0x000fc800078efcff */
[----:B------:R-:W-:Y:S02]  /*dc10*/  LOP3.LUT R4, R4, 0xfffffffd, RZ, 0xc0, !PT ;  /* 0xfffffffd04047812 */ /* 0x000fe400078ec0ff */
[----:B0-----:R-:W-:Y:S02]  /*dc20*/  SEL R2, R2, RZ, P0 ;  /* 0x000000ff02027207 */ /* 0x001fe40000000000 */
[----:B------:R-:W-:-:S03]  /*dc30*/  ISETP.GE.U32.AND P0, PT, R8, 0x10, PT ;  /* 0x000000100800780c */ /* 0x000fc60003f06070 */
[----:B------:R-:W-:-:S05]  /*dc40*/  IMAD.IADD R3, R7, 0x1, R2 ;  /* 0x0000000107037824 */ /* 0x000fca00078e0202 */
[----:B------:R-:W0:Y:S05]  /*dc50*/  SHFL.UP PT, R2, R3, 0x10, RZ ;  /* 0x0600000003027989 */ /* 0x000e2a00000e00ff */
[----:B------:R-:W-:Y:S02]  /*dc60*/  @P0 LOP3.LUT R4, R4, 0x2, RZ, 0xfc, !PT ;  /* 0x0000000204040812 */ /* 0x000fe400078efcff */
[----:B0-----:R-:W-:-:S05]  /*dc70*/  SEL R2, R2, RZ, P0 ;  /* 0x000000ff02027207 */ /* 0x001fca0000000000 */
[----:B------:R-:W-:-:S05]  /*dc80*/  IMAD.IADD R2, R3, 0x1, R2 ;  /* 0x0000000103027824 */ /* 0x000fca00078e0202 */
[----:B------:R-:W0:Y:S02]  /*dc90*/  SHFL.IDX PT, R5, R2, 0x1f, 0x1f ;  /* 0x03e01f0002057f89 */ /* 0x000e2400000e0000 */
[----:B0-----:R-:W-:-:S04]  /*dca0*/  IMAD R5, R5, UR4, RZ ;  /* 0x0000000405057c24 */ /* 0x001fc8000f8e02ff */
[----:B------:R-:W-:Y:S01]  /*dcb0*/  IMAD.MOV.U32 R6, RZ, RZ, R5 ;  /* 0x000000ffff067224 */ /* 0x000fe200078e0005 */
[----:B-1----:R-:W-:-:S13]  /*dcc0*/  ISETP.GT.AND P0, PT, R5, UR6, PT ;  /* 0x0000000605007c0c */ /* 0x002fda000bf04270 */
[----:B------:R-:W-:Y:S05]  /*dcd0*/  @P0 BRA `(.L_x_300) ;  /* 0x0000000000c00947 */ /* 0x000fea0003800000 */
[----:B------:R-:W-:Y:S01]  /*dce0*/  MOV R5, R6 ;  /* 0x0000000600057202 */ /* 0x000fe20000000f00 */
[----:B------:R-:W-:Y:S01]  /*dcf0*/  IMAD.MOV.U32 R19, RZ, RZ, RZ ;  /* 0x000000ffff137224 */ /* 0x000fe200078e00ff */
[----:B------:R-:W-:Y:S01]  /*dd00*/  ULDC UR5, c[0x0][0xc14] ;  /* 0x0003050000057ab9 */ /* 0x000fe20000000800 */
[----:B------:R-:W-:Y:S01]  /*dd10*/  ULDC UR7, c[0x0][0xc14] ;  /* 0x0003050000077ab9 */ /* 0x000fe20000000800 */
[----:B------:R-:W-:-:S05]  /*dd20*/  ULDC UR4, c[0x0][0xc10] ;  /* 0x0003040000047ab9 */ /* 0x000fca0000000800 */
.L_x_304:
[----:B------:R-:W-:Y:S02]  /*dd30*/  VIADD R0, R19, 0x1f ;  /* 0x0000001f13007836 */ /* 0x000fe40000000000 */
[----:B------:R-:W-:-:S03]  /*dd40*/  IMAD.U32 R19, RZ, RZ, UR7 ;  /* 0x00000007ff137e24 */ /* 0x000fc6000f8e00ff */
[----:B------:R-:W-:-:S13]  /*dd50*/  ISETP.GE.AND P0, PT, R0, UR5, PT ;  /* 0x0000000500007c0c */ /* 0x000fda000bf06270 */
[----:B------:R-:W-:Y:S05]  /*dd60*/  @P0 BRA `(.L_x_301) ;  /* 0x0000000400400947 */ /* 0x000fea0003800000 */
[----:B------:R-:W0:Y:S01]  /*dd70*/  S2R R2, SR_TID.X ;  /* 0x0000000000027919 */ /* 0x000e220000002100 */
[----:B------:R-:W-:Y:S01]  /*dd80*/  IMAD.MOV.U32 R19, RZ, RZ, R0 ;  /* 0x000000ffff137224 */ /* 0x000fe200078e0000 */
[----:B------:R-:W-:Y:S01]  /*dd90*/  BSSY B0, `(.L_x_302) ;  /* 0x000000a000007945 */ /* 0x000fe20003800000 */
[----:B------:R-:W-:Y:S02]  /*dda0*/  MOV R0, RZ ;  /* 0x000000ff00007202 */ /* 0x000fe40000000f00 */
[----:B0-----:R-:W-:-:S04]  /*ddb0*/  LOP3.LUT R8, R2, 0x1f, RZ, 0xc0, !PT ;  /* 0x0000001f02087812 */ /* 0x001fc800078ec0ff */
[C---:B------:R-:W-:Y:S01]  /*ddc0*/  ISETP.NE.AND P1, PT, R8.reuse, 0x1f, PT ;  /* 0x0000001f0800780c */ /* 0x040fe20003f25270 */
[----:B------:R-:W-:-:S05]  /*ddd0*/  IMAD.IADD R7, R8, 0x1, R19 ;  /* 0x0000000108077824 */ /* 0x000fca00078e0213 */
[----:B------:R-:W-:-:S13]  /*dde0*/  ISETP.GE.OR P0, PT, R7, UR5, !P1 ;  /* 0x0000000507007c0c */ /* 0x000fda000cf06670 */
[----:B------:R-:W-:Y:S05]  /*ddf0*/  @P0 BRA `(.L_x_303) ;  /* 0x00000000000c0947 */ /* 0x000fea0003800000 */
[----:B------:R-:W0:Y:S02]  /*de00*/  LDC.64 R2, c[0x0][0xc58] ;  /* 0x00031600ff027b82 */ /* 0x000e240000000a00 */
[----:B0-----:R-:W-:-:S05]  /*de10*/  IMAD.WIDE R2, R7, 0x4, R2 ;  /* 0x0000000407027825 */ /* 0x001fca00078e0202 */
[----:B------:R0:W5:Y:S02]  /*de20*/  LDG.E R0, desc[UR60][R2.64] ;  /* 0x0000003c02007981 */ /* 0x000164000c1e1900 */
.L_x_303:
[----:B------:R-:W-:Y:S05]  /*de30*/  BSYNC B0 ;  /* 0x0000000000007941 */ /* 0x000fea0003800000 */
.L_x_302:
[----:B0----5:R-:W0:Y:S01]  /*de40*/  SHFL.UP PT, R2, R0, 0x1, RZ ;  /* 0x0420000000027989 */ /* 0x021e2200000e00ff */
[C---:B------:R-:W-:Y:S02]  /*de50*/  ISETP.NE.AND P0, PT, R8.reuse, RZ, PT ;  /* 0x000000ff0800720c */ /* 0x040fe40003f05270 */
[----:B------:R-:W-:Y:S02]  /*de60*/  ISETP.GE.U32.AND P1, PT, R8, 0x2, PT ;  /* 0x000000020800780c */ /* 0x000fe40003f26070 */
[----:B0-----:R-:W-:Y:S02]  /*de70*/  SEL R3, R2, RZ, P0 ;  /* 0x000000ff02037207 */ /* 0x001fe40000000000 */
[----:B------:R-:W-:-:S03]  /*de80*/  ISETP.GE.U32.AND P0, PT, R8, 0x4, PT ;  /* 0x000000040800780c */ /* 0x000fc60003f06070 */
[----:B------:R-:W-:-:S05]  /*de90*/  IMAD.IADD R3, R0, 0x1, R3 ;  /* 0x0000000100037824 */ /* 0x000fca00078e0203 */
[----:B------:R-:W0:Y:S02]  /*dea0*/  SHFL.UP PT, R2, R3, 0x2, RZ ;  /* 0x0440000003027989 */ /* 0x000e2400000e00ff */
        /* <DEDUP_REMOVED lines=8> */
[----:B0-----:R-:W-:-:S05]  /*df30*/  SEL R6, R6, RZ, P1 ;  /* 0x000000ff06067207 */ /* 0x001fca0000800000 */
[----:B------:R-:W-:-:S05]  /*df40*/  IMAD.IADD R6, R7, 0x1, R6 ;  /* 0x0000000107067824 */ /* 0x000fca00078e0206 */
[----:B------:R-:W0:Y:S02]  /*df50*/  SHFL.UP PT, R8, R6, 0x10, RZ ;  /* 0x0600000006087989 */ /* 0x000e2400000e00ff */
[----:B0-----:R-:W-:-:S05]  /*df60*/  SEL R9, R8, RZ, P0 ;  /* 0x000000ff08097207 */ /* 0x001fca0000000000 */
[----:B------:R-:W-:-:S05]  /*df70*/  IMAD.IADD R9, R6, 0x1, R9 ;  /* 0x0000000106097824 */ /* 0x000fca00078e0209 */
[----:B------:R-:W0:Y:S02]  /*df80*/  SHFL.IDX PT, R3, R9, 0x1f, 0x1f ;  /* 0x03e01f0009037f89 */ /* 0x000e2400000e0000 */
[----:B0-----:R-:W-:-:S05]  /*df90*/  IMAD R6, R3, UR4, RZ ;  /* 0x0000000403067c24 */ /* 0x001fca000f8e02ff */
[----:B------:R-:W-:-:S04]  /*dfa0*/  IADD3 R5, R6, R5, RZ ;  /* 0x0000000506057210 */ /* 0x000fc80007ffe0ff */
[----:B------:R-:W-:-:S13]  /*dfb0*/  ISETP.GT.AND P0, PT, R5, UR6, PT ;  /* 0x0000000605007c0c */ /* 0x000fda000bf04270 */
[----:B------:R-:W-:Y:S05]  /*dfc0*/  @!P0 BRA `(.L_x_304) ;  /* 0xfffffffc00588947 */ /* 0x000fea000383ffff */
[----:B------:R-:W-:-:S07]  /*dfd0*/  IMAD.MOV.U32 R2, RZ, RZ, R9 ;  /* 0x000000ffff027224 */ /* 0x000fce00078e0009 */
.L_x_300:
[----:B------:R-:W-:-:S04]  /*dfe0*/  IMAD.IADD R7, R5, 0x1, -R6 ;  /* 0x0000000105077824 */ /* 0x000fc800078e0a06 */
[----:B------:R-:W-:-:S05]  /*dff0*/  IMAD R3, R2, UR4, R7 ;  /* 0x0000000402037c24 */ /* 0x000fca000f8e0207 */
[----:B------:R-:W-:-:S13]  /*e000*/  ISETP.GT.AND P0, PT, R3, UR6, PT ;  /* 0x0000000603007c0c */ /* 0x000fda000bf04270 */
[----:B------:R-:W-:-:S04]  /*e010*/  VOTE.ANY R8, PT, !P0 ;  /* 0x0000000000087806 */ /* 0x000fc800040e0100 */
[----:B------:R-:W0:Y:S01]  /*e020*/  POPC R5, R8 ;  /* 0x0000000800057309 */ /* 0x000e220000000000 */
[----:B------:R-:W-:Y:S01]  /*e030*/  ISETP.NE.AND P0, PT, R8, RZ, PT ;  /* 0x000000ff0800720c */ /* 0x000fe20003f05270 */
[----:B0-----:R-:W0:Y:S02]  /*e040*/  SHFL.IDX PT, R0, R0, R5, 0x1f ;  /* 0x00001f0500007589 */ /* 0x001e2400000e0000 */
[----:B0-----:R-:W-:-:S04]  /*e050*/  IABS R6, R0 ;  /* 0x0000000000067213 */ /* 0x001fc80000000000 */
[----:B------:R-:W0:Y:S08]  /*e060*/  I2F.RP R9, R6 ;  /* 0x0000000600097306 */ /* 0x000e300000209400 */
[----:B0-----:R-:W0:Y:S02]  /*e070*/  MUFU.RCP R9, R9 ;  /* 0x0000000900097308 */ /* 0x001e240000001000 */
[----:B0-----:R-:W-:-:S06]  /*e080*/  VIADD R3, R9, 0xffffffe ;  /* 0x0ffffffe09037836 */ /* 0x001fcc0000000000 */
[----:B------:R-:W0:Y:S02]  /*e090*/  F2I.FTZ.U32.TRUNC.NTZ R3, R3 ;  /* 0x0000000300037305 */ /* 0x000e24000021f000 */
[----:B0-----:R-:W-:Y:S01]  /*e0a0*/  IMAD.MOV R11, RZ, RZ, -R3 ;  /* 0x000000ffff0b7224 */ /* 0x001fe200078e0a03 */
[----:B------:R-:W-:Y:S06]  /*e0b0*/  @!P0 BRA `(.L_x_305) ;  /* 0x0000000000088947 */ /* 0x000fec0003800000 */
[----:B------:R-:W-:-:S05]  /*e0c0*/  VIADD R9, R5, 0xffffffff ;  /* 0xffffffff05097836 */ /* 0x000fca0000000000 */
[----:B------:R0:W1:Y:S02]  /*e0d0*/  SHFL.IDX PT, R16, R2, R9, 0x1f ;  /* 0x00001f0902107589 */ /* 0x00006400000e0000 */
.L_x_305:
[----:B-1----:R-:W-:Y:S01]  /*e0e0*/  IMAD R16, R16, UR4, R7 ;  /* 0x0000000410107c24 */ /* 0x002fe2000f8e0207 */
[----:B0-----:R-:W-:Y:S01]  /*e0f0*/  MOV R2, RZ ;  /* 0x000000ff00027202 */ /* 0x001fe20000000f00 */
[----:B------:R-:W-:Y:S02]  /*e100*/  IMAD R7, R11, R6, RZ ;  /* 0x000000060b077224 */ /* 0x000fe400078e02ff */
[----:B------:R-:W-:Y:S01]  /*e110*/  IMAD.IADD R19, R5, 0x1, R19 ;  /* 0x0000000105137824 */ /* 0x000fe200078e0213 */
[----:B------:R-:W-:Y:S01]  /*e120*/  IADD3 R17, -R16, UR6, RZ ;  /* 0x0000000610117c10 */ /* 0x000fe2000fffe1ff */
[----:B------:R-:W-:Y:S01]  /*e130*/  IMAD.HI.U32 R2, R3, R7, R2 ;  /* 0x0000000703027227 */ /* 0x000fe200078e0002 */
[----:B------:R-:W-:Y:S02]  /*e140*/  IABS R7, R0 ;  /* 0x0000000000077213 */ /* 0x000fe40000000000 */
[----:B------:R-:W-:-:S03]  /*e150*/  IABS R3, R17 ;  /* 0x0000001100037213 */ /* 0x000fc60000000000 */
[----:B------:R-:W-:Y:S02]  /*e160*/  IMAD.MOV R7, RZ, RZ, -R7 ;  /* 0x000000ffff077224 */ /* 0x000fe400078e0a07 */
[----:B------:R-:W-:-:S04]  /*e170*/  IMAD.HI.U32 R2, R2, R3, RZ ;  /* 0x0000000302027227 */ /* 0x000fc800078e00ff */
[----:B------:R-:W-:-:S05]  /*e180*/  IMAD R3, R2, R7, R3 ;  /* 0x0000000702037224 */ /* 0x000fca00078e0203 */
[----:B------:R-:W-:-:S13]  /*e190*/  ISETP.GT.U32.AND P0, PT, R6, R3, PT ;  /* 0x000000030600720c */ /* 0x000fda0003f04070 */
[----:B------:R-:W-:Y:S02]  /*e1a0*/  @!P0 IMAD.IADD R3, R3, 0x1, -R6 ;  /* 0x0000000103038824 */ /* 0x000fe400078e0a06 */
[----:B------:R-:W-:-:S03]  /*e1b0*/  @!P0 VIADD R2, R2, 0x1 ;  /* 0x0000000102028836 */ /* 0x000fc60000000000 */
[----:B------:R-:W-:Y:S02]  /*e1c0*/  ISETP.GE.U32.AND P0, PT, R3, R6, PT ;  /* 0x000000060300720c */ /* 0x000fe40003f06070 */
[----:B------:R-:W-:-:S11]  /*e1d0*/  LOP3.LUT R3, R17, R0, RZ, 0x3c, !PT ;  /* 0x0000000011037212 */ /* 0x000fd600078e3cff */
[----:B------:R-:W-:Y:S01]  /*e1e0*/  @P0 VIADD R2, R2, 0x1 ;  /* 0x0000000102020836 */ /* 0x000fe20000000000 */
[----:B------:R-:W-:-:S13]  /*e1f0*/  ISETP.GE.AND P0, PT, R3, RZ, PT ;  /* 0x000000ff0300720c */ /* 0x000fda0003f06270 */
[----:B------:R-:W-:Y:S01]  /*e200*/  @!P0 IMAD.MOV R2, RZ, RZ, -R2 ;  /* 0x000000ffff028224 */ /* 0x000fe200078e0a02 */
[----:B------:R-:W-:-:S13]  /*e210*/  ISETP.NE.AND P0, PT, R0, RZ, PT ;  /* 0x000000ff0000720c */ /* 0x000fda0003f05270 */
[----:B------:R-:W-:-:S04]  /*e220*/  @!P0 LOP3.LUT R2, RZ, R0, RZ, 0x33, !PT ;  /* 0x00000000ff028212 */ /* 0x000fc800078e33ff */
[----:B------:R-:W-:Y:S01]  /*e230*/  IADD3 R3, -R2, RZ, RZ ;  /* 0x000000ff02037210 */ /* 0x000fe20007ffe1ff */
[----:B------:R-:W-:-:S04]  /*e240*/  IMAD.MOV.U32 R18, RZ, RZ, R2 ;  /* 0x000000ffff127224 */ /* 0x000fc800078e0002 */
[----:B------:R-:W-:Y:S01]  /*e250*/  IMAD R17, R0, R3, R17 ;  /* 0x0000000300117224 */ /* 0x000fe200078e0211 */
[----:B------:R-:W-:Y:S06]  /*e260*/  BRA `(.L_x_306) ;  /* 0x00000000000c7947 */ /* 0x000fec0003800000 */
.L_x_301:
[----:B------:R-:W-:Y:S02]  /*e270*/  IMAD.MOV.U32 R17, RZ, RZ, RZ ;  /* 0x000000ffff117224 */ /* 0x000fe400078e00ff */
[----:B------:R-:W-:Y:S02]  /*e280*/  IMAD.U32 R16, RZ, RZ, UR6 ;  /* 0x00000006ff107e24 */ /* 0x000fe4000f8e00ff */
[----:B------:R-:W-:-:S07]  /*e290*/  IMAD.MOV.U32 R18, RZ, RZ, RZ ;  /* 0x000000ffff127224 */ /* 0x000fce00078e00ff */
.L_x_306:
[----:B------:R-:W0:Y:S01]  /*e2a0*/  S2R R0, SR_TID.X ;  /* 0x0000000000007919 */ /* 0x000e220000002100 */
[----:B------:R-:W-:Y:S01]  /*e2b0*/  STL [R1+0x28], RZ ;  /* 0x000028ff01007387 */ /* 0x000fe20000100800 */
[----:B0-----:R-:W-:-:S04]  /*e2c0*/  LOP3.LUT R0, R0, 0x1f, RZ, 0xc0, !PT ;  /* 0x0000001f00007812 */ /* 0x001fc800078ec0ff */
[----:B------:R-:W-:-:S13]  /*e2d0*/  ISETP.NE.AND P0, PT, R0, RZ, PT ;  /* 0x000000ff0000720c */ /* 0x000fda0003f05270 */
[----:B------:R-:W0:Y:S01]  /*e2e0*/  @!P0 S2R R3, SR_CgaCtaId ;  /* 0x0000000000038919 */ /* 0x000e220000008800 */
[----:B------:R-:W-:-:S04]  /*e2f0*/  @!P0 MOV R0, 0x400 ;  /* 0x0000040000008802 */ /* 0x000fc80000000f00 */
[----:B0-----:R-:W-:-:S05]  /*e300*/  @!P0 LEA R0, R3, R0, 0x18 ;  /* 0x0000000003008211 */ /* 0x001fca00078ec0ff */
[----:B------:R0:W-:Y:S01]  /*e310*/  @!P0 STS.128 [R0+0x368d0], R16 ;  /* 0x0368d01000008388 */ /* 0x0001e20000000c00 */
[----:B------:R-:W-:Y:S06]  /*e320*/  BAR.ARV 0x5, 0x120 ;  /* 0x0144800000007b1d */ /* 0x000fec0000002000 */
[----:B------:R-:W-:Y:S02]  /*e330*/  ISETP.GE.AND P0, PT, R19, UR5, PT ;  /* 0x0000000513007c0c */ /* 0x000fe4000bf06270 */
[----:B0-----:R-:W-:-:S05]  /*e340*/  MOV R0, 0x1 ;  /* 0x0000000100007802 */ /* 0x001fca0000000f00 */
[----:B------:R0:W-:Y:S04]  /*e350*/  STL [R1+0x8], R0 ;  /* 0x0000080001007387 */ /* 0x0001e80000100800 */
[----:B------:R0:W-:Y:S02]  /*e360*/  STL [R1], RZ ;  /* 0x000000ff01007387 */ /* 0x0001e40000100800 */
[----:B------:R-:W-:Y:S05]  /*e370*/  @P0 BRA `(.L_x_307) ;  /* 0x0000003c00f80947 */ /* 0x000fea0003800000 */
[----:B0-----:R-:W-:Y:S01]  /*e380*/  IMAD.MOV.U32 R0, RZ, RZ, 0x1 ;  /* 0x00000001ff007424 */ /* 0x001fe200078e00ff */
[----:B------:R0:W-:Y:S01]  /*e390*/  STL [R1], RZ ;  /* 0x000000ff01007387 */ /* 0x0001e20000100800 */
[----:B------:R-:W-:Y:S01]  /*e3a0*/  ULDC UR38, c[0x0][0xc] ;  /* 0x0000030000267ab9 */ /* 0x000fe20000000800 */
[----:B------:R-:W-:Y:S02]  /*e3b0*/  ULDC.64 UR36, c[0x0][0x198] ;  /* 0x0000660000247ab9 */ /* 0x000fe40000000a00 */
[----:B------:R0:W-:Y:S04]  /*e3c0*/  STL [R1+0x8], R0 ;  /* 0x0000080001007387 */ /* 0x0001e80000100800 */
[----:B------:R0:W-:Y:S02]  /*e3d0*/  STL [R1+0x28], RZ ;  /* 0x000028ff01007387 */ /* 0x0001e40000100800 */
.L_x_372:
[----:B-1----:R-:W1:Y:S02]  /*e3e0*/  LDC.64 R2, c[0x0][0xc60] ;  /* 0x00031800ff027b82 */ /* 0x002e640000000a00 */
[----:B-1----:R-:W-:-:S05]  /*e3f0*/  IMAD.WIDE R2, R19, 0x4, R2 ;  /* 0x0000000413027825 */ /* 0x002fca00078e0202 */
[----:B------:R-:W2:Y:S01]  /*e400*/  LDG.E R5, desc[UR60][R2.64] ;  /* 0x0000003c02057981 */ /* 0x000ea2000c1e1900 */
[----:B------:R-:W-:Y:S05]  /*e410*/  YIELD ;  /* 0x0000000000007946 */ /* 0x000fea0003800000 */
[----:B------:R-:W-:Y:S01]  /*e420*/  ULDC.64 UR4, c[0x0][0xa28] ;  /* 0x00028a0000047ab9 */ /* 0x000fe20000000a00 */
[----:B0-----:R-:W-:Y:S01]  /*e430*/  IMAD.MOV.U32 R0, RZ, RZ, RZ ;  /* 0x000000ffff007224 */ /* 0x001fe200078e00ff */
[----:B------:R-:W-:-:S04]  /*e440*/  ISETP.NE.U32.AND P0, PT, RZ, UR4, PT ;  /* 0x00000004ff007c0c */ /* 0x000fc8000bf05070 */
[----:B------:R-:W-:Y:S01]  /*e450*/  ISETP.NE.AND.EX P0, PT, RZ, UR5, PT, P0 ;  /* 0x00000005ff007c0c */ /* 0x000fe2000bf05300 */
[----:B------:R-:W-:Y:S01]  /*e460*/  IMAD.MOV.U32 R6, RZ, RZ, RZ ;  /* 0x000000ffff067224 */ /* 0x000fe200078e00ff */
[----:B--2---:R-:W-:Y:S01]  /*e470*/  SHF.R.S32.HI R4, RZ, 0x1f, R5 ;  /* 0x0000001fff047819 */ /* 0x004fe20000011405 */
[----:B------:R-:W-:-:S10]  /*e480*/  IMAD.SHL.U32 R7, R5, 0x4, RZ ;  /* 0x0000000405077824 */ /* 0x000fd400078e00ff */
[C---:B------:R-:W-:Y:S01]  /*e490*/  @P0 LEA R2, P1, R5.reuse, UR4, 0x2 ;  /* 0x0000000405020c11 */ /* 0x040fe2000f8210ff */
[----:B------:R-:W-:Y:S03]  /*e4a0*/  STL [R1+0x14], R5 ;  /* 0x0000140501007387 */ /* 0x000fe60000100800 */
[----:B------:R-:W-:Y:S01]  /*e4b0*/  @P0 LEA.HI.X R3, R5, UR5, R4, 0x2, P1 ;  /* 0x0000000505030c11 */ /* 0x000fe200088f1404 */
[----:B------:R-:W-:-:S04]  /*e4c0*/  ULDC.64 UR4, c[0x0][0xa00] ;  /* 0x0002800000047ab9 */ /* 0x000fc80000000a00 */
[----:B------:R0:W5:Y:S01]  /*e4d0*/  @P0 LDG.E R0, desc[UR60][R2.64] ;  /* 0x0000003c02000981 */ /* 0x000162000c1e1900 */
[----:B------:R-:W-:-:S04]  /*e4e0*/  ISETP.NE.U32.AND P0, PT, RZ, UR4, PT ;  /* 0x00000004ff007c0c */ /* 0x000fc8000bf05070 */
[----:B------:R-:W-:-:S13]  /*e4f0*/  ISETP.NE.AND.EX P0, PT, RZ, UR5, PT, P0 ;  /* 0x00000005ff007c0c */ /* 0x000fda000bf05300 */
[----:B0-----:R-:W-:-:S04]  /*e500*/  @P0 LEA R2, P1, R5, UR4, 0x2 ;  /* 0x0000000405020c11 */ /* 0x001fc8000f8210ff */
[----:B------:R-:W-:Y:S01]  /*e510*/  @P0 LEA.HI.X R3, R5, UR5, R4, 0x2, P1 ;  /* 0x0000000505030c11 */ /* 0x000fe200088f1404 */
[----:B------:R-:W-:-:S04]  /*e520*/  ULDC.64 UR4, c[0x0][0xa20] ;  /* 0x0002880000047ab9 */ /* 0x000fc80000000a00 */
[----:B------:R-:W2:Y:S01]  /*e530*/  @P0 LDG.E R6, desc[UR60][R2.64] ;  /* 0x0000003c02060981 */ /* 0x000ea2000c1e1900 */
[----:B------:R-:W-:-:S04]  /*e540*/  ISETP.NE.U32.AND P0, PT, RZ, UR4, PT ;  /* 0x00000004ff007c0c */ /* 0x000fc8000bf05070 */
[----:B------:R-:W-:Y:S01]  /*e550*/  ISETP.NE.AND.EX P0, PT, RZ, UR5, PT, P0 ;  /* 0x00000005ff007c0c */ /* 0x000fe2000bf05300 */
[----:B--2---:R0:W-:Y:S04]  /*e560*/  STL [R1+0x2c], R6 ;  /* 0x00002c0601007387 */ /* 0x0041e80000100800 */
[----:B------:R1:W-:Y:S01]  /*e570*/  STL [R1+0x1c], R7 ;  /* 0x00001c0701007387 */ /* 0x0003e20000100800 */
[----:B0-----:R-:W-:-:S07]  /*e580*/  SHF.L.U64.HI R6, R5, 0x2, R4 ;  /* 0x0000000205067819 */ /* 0x001fce0000010204 */
[C---:B------:R-:W-:Y:S01]  /*e590*/  @P0 IADD3 R4, P1, R7.reuse, UR4, RZ ;  /* 0x0000000407040c10 */ /* 0x040fe2000ff3e0ff */
[----:B------:R0:W-:Y:S03]  /*e5a0*/  STL [R1+0x20], R6 ;  /* 0x0000200601007387 */ /* 0x0001e60000100800 */
[----:B------:R-:W-:Y:S01]  /*e5b0*/  @P0 IADD3.X R5, R6, UR5, RZ, P1, !PT ;  /* 0x0000000506050c10 */ /* 0x000fe20008ffe4ff */
[----:B------:R-:W-:Y:S02]  /*e5c0*/  ULDC.64 UR4, c[0x0][0xa08] ;  /* 0x0002820000047ab9 */ /* 0x000fe40000000a00 */
[----:B------:R-:W-:Y:S01]  /*e5d0*/  IADD3 R2, P1, R7, UR4, RZ ;  /* 0x0000000407027c10 */ /* 0x000fe2000ff3e0ff */
[----:B-1----:R-:W-:-:S03]  /*e5e0*/  IMAD.MOV.U32 R7, RZ, RZ, RZ ;  /* 0x000000ffff077224 */ /* 0x002fc600078e00ff */
[----:B------:R-:W-:Y:S02]  /*e5f0*/  IADD3.X R3, R6, UR5, RZ, P1, !PT ;  /* 0x0000000506037c10 */ /* 0x000fe40008ffe4ff */
[----:B------:R-:W-:-:S04]  /*e600*/  ISETP.NE.U32.AND P1, PT, RZ, UR4, PT ;  /* 0x00000004ff007c0c */ /* 0x000fc8000bf25070 */
[----:B------:R-:W-:Y:S01]  /*e610*/  ISETP.NE.AND.EX P1, PT, RZ, UR5, PT, P1 ;  /* 0x00000005ff007c0c */ /* 0x000fe2000bf25310 */
[----:B------:R-:W-:Y:S02]  /*e620*/  ULDC.64 UR4, c[0x0][0x3f8] ;  /* 0x0000fe0000047ab9 */ /* 0x000fe40000000a00 */
[----:B------:R-:W-:-:S03]  /*e630*/  UISETP.NE.U32.AND UP0, UPT, UR4, URZ, UPT ;  /* 0x0000003f0400728c */ /* 0x000fc6000bf05070 */
[----:B------:R-:W-:Y:S01]  /*e640*/  ULDC UR4, c[0x0][0x404] ;  /* 0x0001010000047ab9 */ /* 0x000fe20000000800 */
[----:B------:R-:W-:-:S03]  /*e650*/  UISETP.NE.AND.EX UP0, UPT, UR5, URZ, UPT, UP0 ;  /* 0x0000003f0500728c */ /* 0x000fc6000bf05300 */
[----:B------:R-:W-:Y:S01]  /*e660*/  ULDC UR5, c[0x0][0x2e0] ;  /* 0x0000b80000057ab9 */ /* 0x000fe20000000800 */
[----:B------:R-:W-:Y:S02]  /*e670*/  USEL UR4, UR4, 0x1, UP0 ;  /* 0x0000000104047887 */ /* 0x000fe40008000000 */
[----:B------:R1:W5:Y:S02]  /*e680*/  @P1 LDG.E R7, desc[UR60][R2.64] ;  /* 0x0000003c02071981 */ /* 0x000364000c1e1900 */
[----:B------:R-:W-:-:S06]  /*e690*/  UIMAD UR4, UR4, UR5, URZ ;  /* 0x00000005040472a4 */ /* 0x000fcc000f8e023f */
[----:B0-----:R-:W-:-:S06]  /*e6a0*/  MOV R6, UR4 ;  /* 0x0000000400067c02 */ /* 0x001fcc0008000f00 */
[----:B------:R1:W5:Y:S01]  /*e6b0*/  @P0 LDG.E R6, desc[UR60][R4.64] ;  /* 0x0000003c04060981 */ /* 0x000362000c1e1900 */
[----:B------:R-:W-:Y:S05]  /*e6c0*/  @P0 BRA `(.L_x_308) ;  /* 0x0000000000100947 */ /* 0x000fea0003800000 */
[----:B------:R-:W-:Y:S05]  /*e6d0*/  @!P1 BRA `(.L_x_308) ;  /* 0x00000000000c9947 */ /* 0x000fea0003800000 */
[----:B-----5:R-:W2:Y:S04]  /*e6e0*/  LDG.E R6, desc[UR60][R2.64] ;  /* 0x0000003c02067981 */ /* 0x020ea8000c1e1900 */
[----:B-1----:R-:W2:Y:S02]  /*e6f0*/  LDG.E R5, desc[UR60][R2.64+0x4] ;  /* 0x0000043c02057981 */ /* 0x002ea4000c1e1900 */
[----:B--2---:R-:W-:-:S07]  /*e700*/  IMAD.IADD R6, R5, 0x1, -R6 ;  /* 0x0000000105067824 */ /* 0x004fce00078e0a06 */
.L_x_308:
[--C-:B-1---5:R-:W-:Y:S01]  /*e710*/  IMAD.IADD R4, R6, 0x1, -R0.reuse ;  /* 0x0000000106047824 */ /* 0x122fe200078e0a00 */
[----:B------:R-:W-:Y:S01]  /*e720*/  BSSY B6, `(.L_x_309) ;  /* 0x0000326000067945 */ /* 0x000fe20003800000 */
[----:B------:R-:W-:Y:S02]  /*e730*/  IMAD.IADD R3, R7, 0x1, R0 ;  /* 0x0000000107037824 */ /* 0x000fe400078e0200 */
[----:B------:R-:W-:Y:S01]  /*e740*/  IMAD.MOV.U32 R2, RZ, RZ, RZ ;  /* 0x000000ffff027224 */ /* 0x000fe200078e00ff */
[----:B------:R-:W-:Y:S01]  /*e750*/  STL [R1+0x24], R4 ;  /* 0x0000240401007387 */ /* 0x000fe20000100800 */
[----:B------:R-:W-:-:S03]  /*e760*/  ISETP.GT.AND P0, PT, R4, RZ, PT ;  /* 0x000000ff0400720c */ /* 0x000fc60003f04270 */
[----:B------:R0:W-:Y:S02]  /*e770*/  STL [R1+0x4], R3 ;  /* 0x0000040301007387 */ /* 0x0001e40000100800 */
[----:B0-----:R-:W-:-:S04]  /*e780*/  VIADD R3, R4, 0x6f ;  /* 0x0000006f04037836 */ /* 0x001fc80000000000 */
[----:B------:R-:W-:-:S05]  /*e790*/  IMAD.HI R2, R3, -0x6db6db6d, R2 ;  /* 0x9249249303027827 */ /* 0x000fca00078e0202 */
[----:B------:R-:W-:-:S04]  /*e7a0*/  SHF.R.U32.HI R3, RZ, 0x1f, R2 ;  /* 0x0000001fff037819 */ /* 0x000fc80000011602 */
[----:B------:R-:W-:-:S05]  /*e7b0*/  LEA.HI.SX32 R0, R2, R3, 0x1a ;  /* 0x0000000302007211 */ /* 0x000fca00078fd2ff */
[----:B------:R0:W-:Y:S01]  /*e7c0*/  STL [R1+0x18], R0 ;  /* 0x0000180001007387 */ /* 0x0001e20000100800 */
[----:B------:R-:W-:Y:S05]  /*e7d0*/  @P0 BRA `(.L_x_310) ;  /* 0x0000000000440947 */ /* 0x000fea0003800000 */
[----:B------:R-:W1:Y:S02]  /*e7e0*/  S2R R4, SR_TID.X ;  /* 0x0000000000047919 */ /* 0x000e640000002100 */
[----:B-1----:R-:W-:-:S04]  /*e7f0*/  LOP3.LUT R4, R4, 0x1f, RZ, 0xc0, !PT ;  /* 0x0000001f04047812 */ /* 0x002fc800078ec0ff */
[----:B------:R-:W-:-:S13]  /*e800*/  ISETP.NE.AND P1, PT, R4, RZ, PT ;  /* 0x000000ff0400720c */ /* 0x000fda0003f25270 */
[----:B------:R-:W-:Y:S05]  /*e810*/  @P1 BRA `(.L_x_311) ;  /* 0x0000003000581947 */ /* 0x000fea0003800000 */
[----:B------:R-:W1:Y:S01]  /*e820*/  S2R R7, SR_LANEID ;  /* 0x0000000000077919 */ /* 0x000e620000000000 */
[----:B------:R-:W-:Y:S01]  /*e830*/  VOTEU.ANY UR4, UPT, PT ;  /* 0x0000000000047886 */ /* 0x000fe200038e0100 */
[----:B------:R-:W2:Y:S01]  /*e840*/  LDC.64 R2, c[0x0][0xc38] ;  /* 0x00030e00ff027b82 */ /* 0x000ea20000000a00 */
[----:B0-----:R-:W1:Y:S08]  /*e850*/  FLO.U32 R0, UR4 ;  /* 0x0000000400007d00 */ /* 0x001e7000080e0000 */
[----:B------:R-:W2:Y:S01]  /*e860*/  POPC R5, UR4 ;  /* 0x0000000400057d09 */ /* 0x000ea20008000000 */
[----:B-1----:R-:W-:-:S13]  /*e870*/  ISETP.EQ.U32.AND P0, PT, R0, R7, PT ;  /* 0x000000070000720c */ /* 0x002fda0003f02070 */
[----:B--2---:R-:W2:Y:S01]  /*e880*/  @P0 ATOMG.E.ADD.STRONG.GPU PT, R3, desc[UR60][R2.64], R5 ;  /* 0x00000005020309a8 */ /* 0x004ea200081ee1fc */
[----:B------:R-:W0:Y:S02]  /*e890*/  S2R R4, SR_LTMASK ;  /* 0x0000000000047919 */ /* 0x000e240000003900 */
[----:B0-----:R-:W-:-:S04]  /*e8a0*/  LOP3.LUT R4, R4, UR4, RZ, 0xc0, !PT ;  /* 0x0000000404047c12 */ /* 0x001fc8000f8ec0ff */
[----:B------:R-:W0:Y:S01]  /*e8b0*/  POPC R7, R4 ;  /* 0x0000000400077309 */ /* 0x000e220000000000 */
[----:B--2---:R-:W0:Y:S02]  /*e8c0*/  SHFL.IDX PT, R0, R3, R0, 0x1f ;  /* 0x00001f0003007589 */ /* 0x004e2400000e0000 */
[----:B0-----:R-:W-:Y:S01]  /*e8d0*/  IADD3 R16, R0, UR38, R7 ;  /* 0x0000002600107c10 */ /* 0x001fe2000fffe007 */
[----:B------:R-:W-:Y:S06]  /*e8e0*/  BRA `(.L_x_311) ;  /* 0x0000003000247947 */ /* 0x000fec0003800000 */
.L_x_310:
[----:B------:R-:W1:Y:S01]  /*e8f0*/  S2R R3, SR_CgaCtaId ;  /* 0x0000000000037919 */ /* 0x000e620000008800 */
[----:B0-----:R-:W-:-:S04]  /*e900*/  MOV R0, 0x400 ;  /* 0x0000040000007802 */ /* 0x001fc80000000f00 */
[----:B-1----:R-:W-:-:S04]  /*e910*/  LEA R2, R3, R0, 0x18 ;  /* 0x0000000003027211 */ /* 0x002fc800078ec0ff */
[----:B------:R-:W-:Y:S01]  /*e920*/  IADD3 R0, R2, 0x21400, RZ ;  /* 0x0002140002007810 */ /* 0x000fe20007ffe0ff */
[----:B------:R0:W-:Y:S03]  /*e930*/  STL [R1+0x10], R2 ;  /* 0x0000100201007387 */ /* 0x0001e60000100800 */
[----:B------:R-:W-:-:S13]  /*e940*/  LOP3.LUT P0, RZ, R0, 0x3ff, RZ, 0xc0, !PT ;  /* 0x000003ff00ff7812 */ /* 0x000fda000780c0ff */
[----:B0-----:R-:W-:Y:S05]  /*e950*/  @!P0 BRA `(.L_x_312) ;  /* 0x0000000000408947 */ /* 0x001fea0003800000 */
[----:B------:R-:W-:Y:S01]  /*e960*/  MOV R2, 0x0 ;  /* 0x0000000000027802 */ /* 0x000fe20000000f00 */
[----:B------:R-:W-:Y:S01]  /*e970*/  ULDC.64 UR6, c[0x4][0xa8] ;  /* 0x01002a0000067ab9 */ /* 0x000fe20000000a00 */
[----:B------:R-:W-:Y:S01]  /*e980*/  ULDC.64 UR8, c[0x4][0xb0] ;  /* 0x01002c0000087ab9 */ /* 0x000fe20000000a00 */
[----:B------:R-:W-:Y:S01]  /*e990*/  ULDC.64 UR4, c[0x4][0x8] ;  /* 0x0100020000047ab9 */ /* 0x000fe20000000a00 */
[----:B------:R-:W-:Y:S01]  /*e9a0*/  IMAD.U32 R4, RZ, RZ, UR6 ;  /* 0x00000006ff047e24 */ /* 0x000fe2000f8e00ff */
[----:B------:R-:W-:Y:S01]  /*e9b0*/  MOV R11, UR5 ;  /* 0x00000005000b7c02 */ /* 0x000fe20008000f00 */
[----:B------:R-:W0:Y:S01]  /*e9c0*/  LDC.64 R2, c[0x4][R2] ;  /* 0x0100000002027b82 */ /* 0x000e220000000a00 */
[----:B------:R-:W-:Y:S02]  /*e9d0*/  IMAD.U32 R5, RZ, RZ, UR7 ;  /* 0x00000007ff057e24 */ /* 0x000fe4000f8e00ff */
[----:B------:R-:W-:Y:S02]  /*e9e0*/  IMAD.U32 R6, RZ, RZ, UR8 ;  /* 0x00000008ff067e24 */ /* 0x000fe4000f8e00ff */
[----:B------:R-:W-:-:S02]  /*e9f0*/  IMAD.U32 R7, RZ, RZ, UR9 ;  /* 0x00000009ff077e24 */ /* 0x000fc4000f8e00ff */
[----:B------:R-:W-:Y:S02]  /*ea00*/  IMAD.U32 R10, RZ, RZ, UR4 ;  /* 0x00000004ff0a7e24 */ /* 0x000fe4000f8e00ff */
[----:B------:R-:W-:Y:S02]  /*ea10*/  IMAD.MOV.U32 R8, RZ, RZ, 0x70 ;  /* 0x00000070ff087424 */ /* 0x000fe400078e00ff */
[----:B------:R-:W-:Y:S02]  /*ea20*/  IMAD.MOV.U32 R12, RZ, RZ, 0x1 ;  /* 0x00000001ff0c7424 */ /* 0x000fe400078e00ff */
[----:B------:R-:W-:-:S07]  /*ea30*/  IMAD.MOV.U32 R13, RZ, RZ, RZ ;  /* 0x000000ffff0d7224 */ /* 0x000fce00078e00ff */
[----:B------:R-:W-:-:S07]  /*ea40*/  LEPC R20, `(.L_x_312) ;  /* 0x000000001014794e */ /* 0x000fce0000000000 */
[----:B0-----:R-:W-:Y:S05]  /*ea50*/  CALL.ABS.NOINC R2 ;  /* 0x0000000002007343 */ /* 0x001fea0003c00000 */
.L_x_312:
[----:B------:R-:W2:Y:S02]  /*ea60*/  LDL R2, [R1+0x10] ;  /* 0x0000100001027983 */ /* 0x000ea40000100800 */
[----:B--2---:R-:W-:-:S05]  /*ea70*/  VIADD R0, R2, 0x400 ;  /* 0x0000040002007836 */ /* 0x004fca0000000000 */
[----:B------:R-:W-:-:S13]  /*ea80*/  LOP3.LUT P0, RZ, R0, 0x3ff, RZ, 0xc0, !PT ;  /* 0x000003ff00ff7812 */ /* 0x000fda000780c0ff */
[----:B------:R-:W-:Y:S05]  /*ea90*/  @!P0 BRA `(.L_x_313) ;  /* 0x0000000000808947 */ /* 0x000fea0003800000 */
[----:B------:R-:W-:Y:S01]  /*eaa0*/  MOV R0, 0x0 ;  /* 0x0000000000007802 */ /* 0x000fe20000000f00 */
[----:B------:R-:W-:Y:S01]  /*eab0*/  ULDC.64 UR6, c[0x4][0xa8] ;  /* 0x01002a0000067ab9 */ /* 0x000fe20000000a00 */
[----:B------:R-:W-:Y:S01]  /*eac0*/  ULDC.64 UR8, c[0x4][0xb0] ;  /* 0x01002c0000087ab9 */ /* 0x000fe20000000a00 */
[----:B------:R-:W-:Y:S01]  /*ead0*/  ULDC.64 UR4, c[0x4][0x10] ;  /* 0x0100040000047ab9 */ /* 0x000fe20000000a00 */
[----:B------:R0:W1:Y:S01]  /*eae0*/  LDC.64 R2, c[0x4][R0] ;  /* 0x0100000000027b82 */ /* 0x0000620000000a00 */
[----:B------:R-:W-:Y:S01]  /*eaf0*/  IMAD.U32 R4, RZ, RZ, UR6 ;  /* 0x00000006ff047e24 */ /* 0x000fe2000f8e00ff */
[----:B------:R-:W-:Y:S01]  /*eb00*/  MOV R5, UR7 ;  /* 0x0000000700057c02 */ /* 0x000fe20008000f00 */
        /* <DEDUP_REMOVED lines=9> */
.L_x_314:
        /* <DEDUP_REMOVED lines=16> */
.L_x_313:
[----:B------:R-:W2:Y:S01]  /*eca0*/  LDL.LU R2, [R1+0x1c] ;  /* 0x00001c0001027983 */ /* 0x000ea20000300800 */
[----:B------:R-:W-:-:S03]  /*ecb0*/  ULDC.64 UR4, c[0x0][0x9f8] ;  /* 0x00027e0000047ab9 */ /* 0x000fc60000000a00 */
[----:B------:R-:W3:Y:S04]  /*ecc0*/  LDL.LU R0, [R1+0x20] ;  /* 0x0000200001007983 */ /* 0x000ee80000300800 */
[----:B------:R-:W4:Y:S04]  /*ecd0*/  LDL.LU R4, [R1+0x2c] ;  /* 0x00002c0001047983 */ /* 0x000f280000300800 */
[----:B------:R-:W4:Y:S01]  /*ece0*/  LDL.LU R8, [R1+0x14] ;  /* 0x0000140001087983 */ /* 0x000f220000300800 */
[----:B------:R-:W-:-:S04]  /*ecf0*/  ISETP.NE.U32.AND P0, PT, RZ, UR4, PT ;  /* 0x00000004ff007c0c */ /* 0x000fc8000bf05070 */
[----:B------:R-:W-:Y:S01]  /*ed00*/  ISETP.NE.AND.EX P0, PT, RZ, UR5, PT, P0 ;  /* 0x00000005ff007c0c */ /* 0x000fe2000bf05300 */
[----:B------:R-:W0:Y:S02]  /*ed10*/  S2R R9, SR_TID.X ;  /* 0x0000000000097919 */ /* 0x000e240000002100 */
[----:B0-----:R-:W-:-:S04]  /*ed20*/  LOP3.LUT R9, R9, 0x1f, RZ, 0xc0, !PT ;  /* 0x0000001f09097812 */ /* 0x001fc800078ec0ff */
[----:B------:R-:W-:-:S13]  /*ed30*/  ISETP.NE.AND P6, PT, R9, RZ, PT ;  /* 0x000000ff0900720c */ /* 0x000fda0003fc5270 */
[----:B------:R-:W-:-:S05]  /*ed40*/  VOTEU.ALL UP1, P6 ;  /* 0x00000000003f7886 */ /* 0x000fca0003020000 */
[----:B------:R-:W-:-:S04]  /*ed50*/  @!UP1 UIADD3 UR8, UP0, UR36, 0x270, URZ ;  /* 0x0000027024089890 */ /* 0x000fc8000ff1e03f */
[----:B------:R-:W-:-:S03]  /*ed60*/  @!UP1 UIADD3.X UR9, URZ, UR37, URZ, UP0, !UPT ;  /* 0x000000253f099290 */ /* 0x000fc600087fe43f */
[----:B------:R-:W-:Y:S01]  /*ed70*/  VOTEU.ALL UP0, P6 ;  /* 0x00000000003f7886 */ /* 0x000fe20003000000 */
[----:B--2---:R-:W-:-:S04]  /*ed80*/  @P0 IADD3 R2, P1, R2, UR4, RZ ;  /* 0x0000000402020c10 */ /* 0x004fc8000ff3e0ff */
[----:B---3--:R-:W-:Y:S01]  /*ed90*/  @P0 IADD3.X R3, R0, UR5, RZ, P1, !PT ;  /* 0x0000000500030c10 */ /* 0x008fe20008ffe4ff */
[----:B------:R-:W-:Y:S01]  /*eda0*/  ULDC.64 UR4, c[0x0][0xa00] ;  /* 0x0002800000047ab9 */ /* 0x000fe20000000a00 */
[----:B----4-:R-:W-:Y:S02]  /*edb0*/  LEA R17, R17, R4, 0x7 ;  /* 0x0000000411117211 */ /* 0x010fe400078e38ff */
[----:B------:R-:W0:Y:S01]  /*edc0*/  LDC R4, c[0x0][0x428] ;  /* 0x00010a00ff047b82 */ /* 0x000e220000000800 */
[----:B------:R-:W-:-:S06]  /*edd0*/  IMAD.MOV.U32 R0, RZ, RZ, R8 ;  /* 0x000000ffff007224 */ /* 0x000fcc00078e0008 */
[----:B------:R1:W5:Y:S01]  /*ede0*/  @P0 LDG.E R0, desc[UR60][R2.64] ;  /* 0x0000003c02000981 */ /* 0x000362000c1e1900 */
[----:B------:R-:W-:Y:S02]  /*edf0*/  PLOP3.LUT P1, PT, P6, PT, PT, 0x8, 0x0 ;  /* 0x000000000000781c */ /* 0x000fe4000372e170 */
[----:B0-----:R-:W-:Y:S01]  /*ee00*/  ISETP.NE.AND P0, PT, R4, 0x1, PT ;  /* 0x000000010400780c */ /* 0x001fe20003f05270 */
[----:B------:R-:W-:-:S12]  /*ee10*/  IMAD.MOV.U32 R4, RZ, RZ, R18 ;  /* 0x000000ffff047224 */ /* 0x000fd800078e0012 */
[----:B------:R-:W0:Y:S08]  /*ee20*/  @P0 LDC R7, c[0x0][0x42c] ;  /* 0x00010b00ff070b82 */ /* 0x000e300000000800 */
[----:B------:R-:W2:Y:S01]  /*ee30*/  @P0 LDC R5, c[0x0][0x430] ;  /* 0x00010c00ff050b82 */ /* 0x000ea20000000800 */
[----:B0-----:R-:W-:-:S05]  /*ee40*/  @P0 IMAD.HI.U32 R6, R18, R7, RZ ;  /* 0x0000000712060227 */ /* 0x001fca00078e00ff */
[----:B--2---:R-:W-:Y:S02]  /*ee50*/  @P0 SHF.R.U32.HI R4, RZ, R5, R6 ;  /* 0x00000005ff040219 */ /* 0x004fe40000011606 */
[----:B------:R-:W-:-:S04]  /*ee60*/  ISETP.NE.U32.AND P0, PT, RZ, UR4, PT ;  /* 0x00000004ff007c0c */ /* 0x000fc8000bf05070 */
[----:B------:R-:W-:-:S04]  /*ee70*/  ISETP.NE.AND.EX P0, PT, RZ, UR5, PT, P0 ;  /* 0x00000005ff007c0c */ /* 0x000fc8000bf05300 */
[----:B-1----:R-:W-:-:S09]  /*ee80*/  SEL R6, R8, RZ, !P0 ;  /* 0x000000ff08067207 */ /* 0x002fd20004000000 */
.L_x_315:
[----:B------:R-:W-:Y:S02]  /*ee90*/  PLOP3.LUT P0, PT, P0, P1, PT, 0xa2, 0x0 ;  /* 0x000000000000781c */ /* 0x000fe40000703472 */
[----:B------:R-:W-:Y:S01]  /*eea0*/  @P1 R2UR P0, UR7, R6 ;  /* 0x00000000060712ca */ /* 0x000fe20000000000 */
[----:B------:R-:W-:-:S07]  /*eeb0*/  UMOV UR4, URZ ;  /* 0x0000003f00047c82 */ /* 0x000fce0008000000 */
[----:B------:R-:W-:Y:S02]  /*eec0*/  PLOP3.LUT P0, PT, P0, P1, PT, 0xa2, 0x0 ;  /* 0x000000000000781c */ /* 0x000fe40000703472 */
[----:B------:R-:W-:-:S08]  /*eed0*/  @P1 R2UR.OR P0, UR6, R18 ;  /* 0x00000000120612ca */ /* 0x000fd00000100000 */
[----:B------:R-:W-:Y:S02]  /*eee0*/  PLOP3.LUT P0, PT, P0, P1, PT, 0xa2, 0x0 ;  /* 0x000000000000781c */ /* 0x000fe40000703472 */
[----:B------:R-:W-:-:S08]  /*eef0*/  @P1 R2UR.OR P0, UR5, R17 ;  /* 0x00000000110512ca */ /* 0x000fd00000100000 */
[----:B------:R-:W-:-:S05]  /*ef00*/  @P1 PLOP3.LUT P1, PT, P0, PT, PT, 0x80, 0x0 ;  /* 0x000000000000181c */ /* 0x000fca000072f070 */
[----:B------:R0:W-:Y:S08]  /*ef10*/  @!UP0 UTMAPF.L2.4D [UR4], [UR8] ;  /* 0x00000004080085b8 */ /* 0x0001f00008018000 */
[----:B0-----:R-:W-:Y:S05]  /*ef20*/  @P1 BRA.U.ANY `(.L_x_315) ;  /* 0xfffffffd00d81947 */ /* 0x001fea000393ffff */
[----:B------:R-:W0:Y:S01]  /*ef30*/  S2R R2, SR_TID.X ;  /* 0x0000000000027919 */ /* 0x000e220000002100 */
[----:B------:R-:W-:Y:S01]  /*ef40*/  UMOV UR4, 0x40 ;  /* 0x0000004000047882 */ /* 0x000fe20000000000 */
[----:B0-----:R-:W-:-:S04]  /*ef50*/  LOP3.LUT R2, R2, 0x1f, RZ, 0xc0, !PT ;  /* 0x0000001f02027812 */ /* 0x001fc800078ec0ff */
[----:B------:R-:W-:-:S04]  /*ef60*/  ISETP.NE.AND P2, PT, R2, RZ, PT ;  /* 0x000000ff0200720c */ /* 0x000fc80003f45270 */
[----:B------:R-:W-:-:S09]  /*ef70*/  PLOP3.LUT P1, PT, P2, PT, PT, 0x8, 0x0 ;  /* 0x000000000000781c */ /* 0x000fd2000172e170 */
[----:B------:R-:W-:-:S05]  /*ef80*/  VOTEU.ALL UP0, P2 ;  /* 0x00000000003f7886 */ /* 0x000fca0001000000 */
.L_x_316:
[----:B------:R-:W-:Y:S02]  /*ef90*/  PLOP3.LUT P0, PT, P0, P1, PT, 0xa2, 0x0 ;  /* 0x000000000000781c */ /* 0x000fe40000703472 */
[----:B------:R-:W-:-:S08]  /*efa0*/  @P1 R2UR P0, UR7, R6 ;  /* 0x00000000060712ca */ /* 0x000fd00000000000 */
        /* <DEDUP_REMOVED lines=13> */
.L_x_317:
        /* <DEDUP_REMOVED lines=9> */
[----:B------:R-:W0:Y:S01]  /*f110*/  LDC.64 R2, c[0x0][0x3f8] ;  /* 0x0000fe00ff027b82 */ /* 0x000e220000000a00 */
[----:B------:R-:W-:Y:S02]  /*f120*/  ULDC.64 UR4, c[0x0][0xa08] ;  /* 0x0002820000047ab9 */ /* 0x000fe40000000a00 */
[----:B0-----:R-:W-:Y:S01]  /*f130*/  LOP3.LUT P0, RZ, R2, UR4, RZ, 0xfc, !PT ;  /* 0x0000000402ff7c12 */ /* 0x001fe2000f80fcff */
[----:B------:R-:W-:-:S03]  /*f140*/  UMOV UR4, 0xffffffff ;  /* 0xffffffff00047882 */ /* 0x000fc60000000000 */
[----:B------:R-:W-:-:S04]  /*f150*/  LOP3.LUT P0, RZ, R3, UR5, RZ, 0xfc, P0 ;  /* 0x0000000503ff7c12 */ /* 0x000fc8000800fcff */
[----:B-----5:R-:W-:Y:S01]  /*f160*/  SEL R5, R0, RZ, !P0 ;  /* 0x000000ff00057207 */ /* 0x020fe20004000000 */
[----:B------:R-:W-:Y:S08]  /*f170*/  BRA.DIV UR4, `(.L_x_318) ;  /* 0x0000003604d07947 */ /* 0x000ff0000b800000 */
.L_x_388:
[----:B------:R-:W2:Y:S01]  /*f180*/  LDL R7, [R1+0x18] ;  /* 0x0000180001077983 */ /* 0x000ea20000100800 */
[----:B------:R-:W-:Y:S01]  /*f190*/  UMOV UR4, 0xffffffff ;  /* 0xffffffff00047882 */ /* 0x000fe20000000000 */
[----:B------:R-:W-:Y:S01]  /*f1a0*/  SHF.R.S32.HI R12, RZ, 0x1f, R0 ;  /* 0x0000001fff0c7819 */ /* 0x000fe20000011400 */
[----:B--2---:R-:W-:Y:S01]  /*f1b0*/  VIADD R7, R7, 0xffffffff ;  /* 0xffffffff07077836 */ /* 0x004fe20000000000 */
[----:B------:R-:W-:Y:S06]  /*f1c0*/  BRA.DIV UR4, `(.L_x_319) ;  /* 0x0000003604f07947 */ /* 0x000fec000b800000 */
[----:B------:R-:W-:-:S13]  /*f1d0*/  ELECT P6, URZ, PT ;  /* 0x00000000003f782f */ /* 0x000fda00038c0000 */
.L_x_391:
[----:B------:R-:W-:Y:S05]  /*f1e0*/  @!P6 BRA `(.L_x_320) ;  /* 0x000000040034e947 */ /* 0x000fea0003800000 */
[----:B------:R0:W-:Y:S01]  /*f1f0*/  STL [R1+0xc], R7 ;  /* 0x00000c0701007387 */ /* 0x0001e20000100800 */
[----:B------:R-:W-:-:S04]  /*f200*/  ISETP.NE.U32.AND P0, PT, R2, RZ, PT ;  /* 0x000000ff0200720c */ /* 0x000fc80003f05070 */
[----:B------:R-:W-:-:S13]  /*f210*/  ISETP.NE.AND.EX P0, PT, R3, RZ, PT, P0 ;  /* 0x000000ff0300720c */ /* 0x000fda0003f05300 */
[----:B0-----:R-:W-:Y:S05]  /*f220*/  @!P0 BRA `(.L_x_321) ;  /* 0x00000000004c8947 */ /* 0x001fea0003800000 */
[----:B------:R-:W0:Y:S01]  /*f230*/  LDC R10, c[0x0][0x41c] ;  /* 0x00010700ff0a7b82 */ /* 0x000e220000000800 */
[----:B------:R-:W-:Y:S01]  /*f240*/  IMAD.MOV.U32 R5, RZ, RZ, R7 ;  /* 0x000000ffff057224 */ /* 0x000fe200078e0007 */
[----:B------:R-:W-:Y:S01]  /*f250*/  ULDC.64 UR4, c[0x0][0x408] ;  /* 0x0001020000047ab9 */ /* 0x000fe20000000a00 */
[----:B0-----:R-:W-:-:S13]  /*f260*/  ISETP.NE.AND P0, PT, R10, 0x1, PT ;  /* 0x000000010a00780c */ /* 0x001fda0003f05270 */
[----:B------:R-:W0:Y:S02]  /*f270*/  @P0 LDC.64 R8, c[0x0][0x420] ;  /* 0x00010800ff080b82 */ /* 0x000e240000000a00 */
[----:B0-----:R-:W-:-:S05]  /*f280*/  @P0 IMAD.HI.U32 R8, R7, R8, RZ ;  /* 0x0000000807080227 */ /* 0x001fca00078e00ff */
[----:B------:R-:W-:-:S05]  /*f290*/  @P0 SHF.R.U32.HI R5, RZ, R9, R8 ;  /* 0x00000009ff050219 */ /* 0x000fca0000011608 */
[----:B------:R-:W-:-:S04]  /*f2a0*/  IMAD.MOV R8, RZ, RZ, -R5 ;  /* 0x000000ffff087224 */ /* 0x000fc800078e0a05 */
[----:B------:R-:W-:Y:S02]  /*f2b0*/  IMAD R9, R10, R8, R7 ;  /* 0x000000080a097224 */ /* 0x000fe400078e0207 */
[----:B------:R-:W-:-:S03]  /*f2c0*/  IMAD R8, R12, UR4, RZ ;  /* 0x000000040c087c24 */ /* 0x000fc6000f8e02ff */
[----:B------:R0:W-:Y:S01]  /*f2d0*/  STL [R1+0xc], R9 ;  /* 0x00000c0901007387 */ /* 0x0001e20000100800 */
[----:B------:R-:W-:Y:S02]  /*f2e0*/  IMAD R10, R0, UR5, R8 ;  /* 0x00000005000a7c24 */ /* 0x000fe4000f8e0208 */
[--C-:B------:R-:W-:Y:S01]  /*f2f0*/  IMAD.MOV.U32 R8, RZ, RZ, R5.reuse ;  /* 0x000000ffff087224 */ /* 0x100fe200078e0005 */
[----:B0-----:R-:W-:-:S03]  /*f300*/  SHF.R.S32.HI R9, RZ, 0x1f, R5 ;  /* 0x0000001fff097819 */ /* 0x001fc60000011405 */
[----:B------:R-:W-:-:S05]  /*f310*/  IMAD.WIDE.U32 R8, R0, UR4, R8 ;  /* 0x0000000400087c25 */ /* 0x000fca000f8e0008 */
[----:B------:R-:W-:Y:S02]  /*f320*/  IADD3 R5, R9, R10, RZ ;  /* 0x0000000a09057210 */ /* 0x000fe40007ffe0ff */
[----:B------:R-:W-:-:S04]  /*f330*/  LEA R10, P0, R8, R2, 0x2 ;  /* 0x00000002080a7211 */ /* 0x000fc800078010ff */
[----:B------:R-:W-:-:S05]  /*f340*/  LEA.HI.X R11, R8, R3, R5, 0x2, P0 ;  /* 0x00000003080b7211 */ /* 0x000fca00000f1405 */
[----:B------:R0:W5:Y:S04]  /*f350*/  LDG.E R5, desc[UR60][R10.64] ;  /* 0x0000003c0a057981 */ /* 0x000168000c1e1900 */
.L_x_321:
[----:B------:R-:W2:Y:S01]  /*f360*/  LDL R8, [R1] ;  /* 0x0000000001087983 */ /* 0x000ea20000100800 */
[----:B0-----:R-:W-:-:S03]  /*f370*/  MOV R10, 0x400 ;  /* 0x00000400000a7802 */ /* 0x001fc60000000f00 */
[----:B------:R-:W3:Y:S01]  /*f380*/  LDL R9, [R1+0x8] ;  /* 0x0000080001097983 */ /* 0x000ee20000100800 */
[----:B------:R-:W0:Y:S02]  /*f390*/  S2R R11, SR_CgaCtaId ;  /* 0x00000000000b7919 */ /* 0x000e240000008800 */
[----:B0-----:R-:W-:-:S05]  /*f3a0*/  LEA R10, R11, R10, 0x18 ;  /* 0x0000000a0b0a7211 */ /* 0x001fca00078ec0ff */
[----:B--2---:R-:W-:Y:S01]  /*f3b0*/  IMAD R8, R8, 0x8, R10 ;  /* 0x0000000808087824 */ /* 0x004fe200078e020a */
[----:B---3--:R-:W-:-:S04]  /*f3c0*/  SHF.L.U32 R9, R9, 0x1f, RZ ;  /* 0x0000001f09097819 */ /* 0x008fc800000006ff */
[----:B------:R-:W0:Y:S02]  /*f3d0*/  SYNCS.PHASECHK.TRANS64.TRYWAIT P0, [R8+URZ+0x36840], R9 ;  /* 0x03684009080075a7 */ /* 0x000e24000800017f */
[----:B0-----:R-:W-:Y:S05]  /*f3e0*/  @!P0 BRA `(.L_x_322) ;  /* 0x0000003400888947 */ /* 0x001fea0003800000 */
.L_x_392:
[----:B------:R-:W1:Y:S02]  /*f3f0*/  S2R R10, SR_TID.X ;  /* 0x00000000000a7919 */ /* 0x000e640000002100 */
[----:B-1----:R-:W-:-:S04]  /*f400*/  LOP3.LUT R10, R10, 0x7f, RZ, 0xc0, !PT ;  /* 0x0000007f0a0a7812 */ /* 0x002fc800078ec0ff */
[----:B------:R-:W-:-:S13]  /*f410*/  ISETP.NE.AND P0, PT, R10, RZ, PT ;  /* 0x000000ff0a00720c */ /* 0x000fda0003f05270 */
[----:B------:R-:W-:Y:S05]  /*f420*/  @P0 BRA `(.L_x_323) ;  /* 0x00000000001c0947 */ /* 0x000fea0003800000 */
[----:B------:R-:W1:Y:S01]  /*f430*/  S2R R10, SR_TID.X ;  /* 0x00000000000a7919 */ /* 0x000e620000002100 */
[----:B0-----:R-:W-:-:S04]  /*f440*/  IMAD.MOV.U32 R9, RZ, RZ, 0xa800 ;  /* 0x0000a800ff097424 */ /* 0x001fc800078e00ff */
[----:B------:R2:W-:Y:S01]  /*f450*/  SYNCS.ARRIVE.TRANS64 RZ, [R8+URZ+0x36830], R9 ;  /* 0x0368300908ff79a7 */ /* 0x0005e2000800003f */
[----:B-1----:R-:W-:-:S04]  /*f460*/  LOP3.LUT R10, R10, 0x1f, RZ, 0xc0, !PT ;  /* 0x0000001f0a0a7812 */ /* 0x002fc800078ec0ff */
[----:B------:R-:W-:-:S13]  /*f470*/  ISETP.NE.AND P1, PT, R10, RZ, PT ;  /* 0x000000ff0a00720c */ /* 0x000fda0003f25270 */
[----:B--2---:R-:W-:Y:S05]  /*f480*/  @!P1 BRA `(.L_x_323) ;  /* 0x0000000000049947 */ /* 0x004fea0003800000 */
[----:B------:R-:W-:Y:S01]  /*f490*/  BPT.TRAP 0x1 ;  /* 0x000000040000795c */ /* 0x000fe20000300000 */
.L_x_323:
[----:B------:R-:W2:Y:S01]  /*f4a0*/  LDL R11, [R1] ;  /* 0x00000000010b7983 */ /* 0x000ea20000100800 */
[----:B------:R-:W-:-:S03]  /*f4b0*/  MOV R13, 0x400 ;  /* 0x00000400000d7802 */ /* 0x000fc60000000f00 */
[----:B------:R-:W3:Y:S04]  /*f4c0*/  LDL R10, [R1+0xc] ;  /* 0x00000c00010a7983 */ /* 0x000ee80000100800 */
[----:B0-----:R-:W4:Y:S01]  /*f4d0*/  LDL R9, [R1+0x4] ;  /* 0x0000040001097983 */ /* 0x001f220000100800 */
[----:B------:R-:W0:Y:S01]  /*f4e0*/  S2R R14, SR_CgaCtaId ;  /* 0x00000000000e7919 */ /* 0x000e220000008800 */
[----:B------:R-:W-:Y:S01]  /*f4f0*/  R2UR UR9, R8 ;  /* 0x00000000080972ca */ /* 0x000fe200000e0000 */
[----:B------:R-:W-:Y:S01]  /*f500*/  UIADD3 UR4, UP0, UR36, 0x370, URZ ;  /* 0x0000037024047890 */ /* 0x000fe2000ff1e03f */
[----:B------:R-:W-:Y:S02]  /*f510*/  R2UR UR12, R4 ;  /* 0x00000000040c72ca */ /* 0x000fe400000e0000 */
[----:B-----5:R-:W-:-:S02]  /*f520*/  R2UR UR13, R5 ;  /* 0x00000000050d72ca */ /* 0x020fc400000e0000 */
[----:B0-----:R-:W-:-:S07]  /*f530*/  LEA R13, R14, R13, 0x18 ;  /* 0x0000000d0e0d7211 */ /* 0x001fce00078ec0ff */
[----:B------:R-:W-:Y:S01]  /*f540*/  UIADD3 UR9, UR9, 0x36830, URZ ;  /* 0x0003683009097890 */ /* 0x000fe2000fffe03f */
[----:B------:R-:W-:Y:S01]  /*f550*/  UMOV UR10, URZ ;  /* 0x0000003f000a7c82 */ /* 0x000fe20008000000 */
[----:B------:R-:W-:Y:S01]  /*f560*/  UMOV UR6, 0x0 ;  /* 0x0000000000067882 */ /* 0x000fe20000000000 */
[----:B------:R-:W-:Y:S01]  /*f570*/  UMOV UR7, 0x14f00000 ;  /* 0x14f0000000077882 */ /* 0x000fe20000000000 */
[----:B------:R-:W-:Y:S01]  /*f580*/  UMOV UR16, 0x40 ;  /* 0x0000004000107882 */ /* 0x000fe20000000000 */
[----:B--2---:R-:W-:Y:S01]  /*f590*/  IMAD R8, R11, 0xa800, R13 ;  /* 0x0000a8000b087824 */ /* 0x004fe200078e020d */
[----:B---3--:R-:W-:-:S04]  /*f5a0*/  R2UR UR11, R10 ;  /* 0x000000000a0b72ca */ /* 0x008fc800000e0000 */
[----:B------:R-:W-:Y:S02]  /*f5b0*/  R2UR UR8, R8 ;  /* 0x00000000080872ca */ /* 0x000fe400000e0000 */
[----:B----4-:R-:W-:-:S11]  /*f5c0*/  R2UR UR5, R9 ;  /* 0x00000000090572ca */ /* 0x010fd600000e0000 */
[----:B------:R-:W-:Y:S02]  /*f5d0*/  UIADD3 UR14, UR8, 0x21400, URZ ;  /* 0x00021400080e7890 */ /* 0x000fe4000fffe03f */
[----:B------:R-:W-:Y:S02]  /*f5e0*/  UIMAD UR11, UR11, 0x70, UR5 ;  /* 0x000000700b0b78a4 */ /* 0x000fe4000f8e0205 */
[----:B------:R-:W-:Y:S02]  /*f5f0*/  UIADD3.X UR5, URZ, UR37, URZ, UP0, !UPT ;  /* 0x000000253f057290 */ /* 0x000fe400087fe43f */
[----:B------:R-:W-:Y:S02]  /*f600*/  UIADD3 UR15, UR8, 0x24c00, URZ ;  /* 0x00024c00080f7890 */ /* 0x000fe4000fffe03f */
[----:B------:R-:W-:-:S03]  /*f610*/  UIADD3 UR17, UR8, 0x28400, URZ ;  /* 0x0002840008117890 */ /* 0x000fc6000fffe03f */
[----:B------:R-:W-:Y:S02]  /*f620*/  UMOV UR8, UR14 ;  /* 0x0000000e00087c82 */ /* 0x000fe40008000000 */
[----:B------:R0:W-:Y:S01]  /*f630*/  UTMALDG.4D [UR8], [UR4], desc[UR6] ;  /* 0x00000608040075b4 */ /* 0x0001e20008019000 */
[----:B------:R-:W-:Y:S01]  /*f640*/  UMOV UR14, 0x80 ;  /* 0x00000080000e7882 */ /* 0x000fe20000000000 */
[----:B0-----:R-:W-:Y:S01]  /*f650*/  UMOV UR8, UR15 ;  /* 0x0000000f00087c82 */ /* 0x001fe20008000000 */
[----:B------:R-:W-:Y:S02]  /*f660*/  UMOV UR10, UR16 ;  /* 0x00000010000a7c82 */ /* 0x000fe40008000000 */
[----:B------:R0:W-:Y:S02]  /*f670*/  UTMALDG.4D [UR8], [UR4], desc[UR6] ;  /* 0x00000608040075b4 */ /* 0x0001e40008019000 */
[----:B0-----:R-:W-:Y:S01]  /*f680*/  UMOV UR8, UR17 ;  /* 0x0000001100087c82 */ /* 0x001fe20008000000 */
[----:B------:R-:W-:-:S02]  /*f690*/  UMOV UR10, UR14 ;  /* 0x0000000e000a7c82 */ /* 0x000fc40008000000 */
[----:B------:R0:W-:Y:S02]  /*f6a0*/  UTMALDG.4D [UR8], [UR4], desc[UR6] ;  /* 0x00000608040075b4 */ /* 0x0001e40008019000 */
[----:B0-----:R-:W-:Y:S01]  /*f6b0*/  NOP ;  /* 0x0000000000007918 */ /* 0x001fe20000000000 */
.L_x_320:
[----:B------:R-:W2:Y:S01]  /*f6c0*/  LDL.LU R11, [R1+0x28] ;  /* 0x00002800010b7983 */ /* 0x000ea20000300800 */
[----:B------:R-:W-:Y:S01]  /*f6d0*/  MOV R9, 0x400 ;  /* 0x0000040000097802 */ /* 0x000fe20000000f00 */
[----:B------:R-:W-:Y:S05]  /*f6e0*/  WARPSYNC.ALL ;  /* 0x0000000000007948 */ /* 0x000fea0003800000 */
[----:B------:R-:W0:Y:S01]  /*f6f0*/  S2R R10, SR_CgaCtaId ;  /* 0x00000000000a7919 */ /* 0x000e220000008800 */
[----:B------:R-:W-:-:S13]  /*f700*/  ELECT P0, URZ, PT ;  /* 0x00000000003f782f */ /* 0x000fda0003800000 */
[----:B------:R-:W-:Y:S01]  /*f710*/  @P0 R2UR UR13, R6 ;  /* 0x00000000060d02ca */ /* 0x000fe200000e0000 */
[----:B------:R-:W-:Y:S01]  /*f720*/  UIADD3 UR4, UP0, UR36, 0x270, URZ ;  /* 0x0000027024047890 */ /* 0x000fe2000ff1e03f */
[----:B------:R-:W-:Y:S01]  /*f730*/  @P0 R2UR UR12, R18 ;  /* 0x00000000120c02ca */ /* 0x000fe200000e0000 */
[----:B------:R-:W-:Y:S01]  /*f740*/  UMOV UR6, 0x0 ;  /* 0x0000000000067882 */ /* 0x000fe20000000000 */
[C---:B------:R-:W-:Y:S01]  /*f750*/  @P0 R2UR UR11, R17.reuse ;  /* 0x00000000110b02ca */ /* 0x040fe200000e0000 */
[----:B------:R-:W-:Y:S01]  /*f760*/  UIADD3.X UR5, URZ, UR37, URZ, UP0, !UPT ;  /* 0x000000253f057290 */ /* 0x000fe200087fe43f */
[----:B------:R-:W-:Y:S01]  /*f770*/  @P0 R2UR UR21, R6 ;  /* 0x00000000061502ca */ /* 0x000fe200000e0000 */
[----:B------:R-:W-:Y:S01]  /*f780*/  UMOV UR7, 0x12f00000 ;  /* 0x12f0000000077882 */ /* 0x000fe20000000000 */
[----:B------:R-:W-:Y:S01]  /*f790*/  UMOV UR10, URZ ;  /* 0x0000003f000a7c82 */ /* 0x000fe20008000000 */
[----:B------:R-:W-:Y:S01]  /*f7a0*/  @P0 R2UR UR20, R18 ;  /* 0x00000000121402ca */ /* 0x000fe200000e0000 */
[----:B------:R-:W-:Y:S01]  /*f7b0*/  UMOV UR14, 0x0 ;  /* 0x00000000000e7882 */ /* 0x000fe20000000000 */
[----:B------:R-:W-:Y:S01]  /*f7c0*/  @P0 R2UR UR19, R17 ;  /* 0x00000000111302ca */ /* 0x000fe200000e0000 */
[----:B------:R-:W-:Y:S01]  /*f7d0*/  @P0 IMAD.MOV.U32 R8, RZ, RZ, 0xc000 ;  /* 0x0000c000ff080424 */ /* 0x000fe200078e00ff */
[----:B------:R-:W-:Y:S01]  /*f7e0*/  UMOV UR15, 0x12f00000 ;  /* 0x12f00000000f7882 */ /* 0x000fe20000000000 */
[----:B------:R-:W-:Y:S01]  /*f7f0*/  UMOV UR18, 0x40 ;  /* 0x0000004000127882 */ /* 0x000fe20000000000 */
[----:B------:R-:W-:Y:S01]  /*f800*/  UMOV UR22, 0x0 ;  /* 0x0000000000167882 */ /* 0x000fe20000000000 */
[----:B------:R-:W-:Y:S01]  /*f810*/  UMOV UR23, 0x12f00000 ;  /* 0x12f0000000177882 */ /* 0x000fe20000000000 */
[----:B------:R-:W-:Y:S01]  /*f820*/  BSSY B0, `(.L_x_324) ;  /* 0x0000019000007945 */ /* 0x000fe20003800000 */
[----:B0-----:R-:W-:Y:S01]  /*f830*/  LEA R9, R10, R9, 0x18 ;  /* 0x000000090a097211 */ /* 0x001fe200078ec0ff */
[----:B------:R-:W-:Y:S03]  /*f840*/  BAR.SYNC.DEFER_BLOCKING 0x8, 0x120 ;  /* 0x0204800000007b1d */ /* 0x000fe60000010000 */
[----:B------:R-:W-:-:S13]  /*f850*/  R2UR UR24, R9 ;  /* 0x00000000091872ca */ /* 0x000fda00000e0000 */
[----:B------:R-:W-:Y:S02]  /*f860*/  UIADD3 UR8, UR24, 0x15400, URZ ;  /* 0x0001540018087890 */ /* 0x000fe4000fffe03f */
[----:B------:R-:W-:Y:S02]  /*f870*/  UIADD3 UR9, UR24, 0x36800, URZ ;  /* 0x0003680018097890 */ /* 0x000fe4000fffe03f */
[----:B------:R-:W-:Y:S01]  /*f880*/  UIADD3 UR16, UR24, 0x19400, URZ ;  /* 0x0001940018107890 */ /* 0x000fe2000fffe03f */
[----:B------:R0:W-:Y:S04]  /*f890*/  @P0 SYNCS.ARRIVE.TRANS64 RZ, [R9+URZ+0x36800], R8 ;  /* 0x0368000809ff09a7 */ /* 0x0001e8000800003f */
[----:B------:R-:W-:Y:S02]  /*f8a0*/  UMOV UR17, UR9 ;  /* 0x0000000900117c82 */ /* 0x000fe40008000000 */
[----:B------:R1:W-:Y:S02]  /*f8b0*/  UTMALDG.4D [UR8], [UR4], desc[UR6] ;  /* 0x00000608040075b4 */ /* 0x0003e40008019000 */
[----:B------:R0:W-:Y:S01]  /*f8c0*/  UTMALDG.4D [UR16], [UR4], desc[UR14] ;  /* 0x00000e10040075b4 */ /* 0x0001e20008019000 */
[----:B-1----:R-:W-:Y:S01]  /*f8d0*/  @P0 R2UR UR13, R6 ;  /* 0x00000000060d02ca */ /* 0x002fe200000e0000 */
[----:B------:R-:W-:Y:S01]  /*f8e0*/  UIADD3 UR8, UR24, 0x1d400, URZ ;  /* 0x0001d40018087890 */ /* 0x000fe2000fffe03f */
[----:B------:R-:W-:Y:S01]  /*f8f0*/  @P0 R2UR UR12, R18 ;  /* 0x00000000120c02ca */ /* 0x000fe200000e0000 */
[----:B------:R-:W-:Y:S01]  /*f900*/  UMOV UR10, 0x80 ;  /* 0x00000080000a7882 */ /* 0x000fe20000000000 */
[----:B------:R-:W-:-:S13]  /*f910*/  @P0 R2UR UR11, R17 ;  /* 0x00000000110b02ca */ /* 0x000fda00000e0000 */
[----:B------:R0:W-:Y:S01]  /*f920*/  UTMALDG.4D [UR8], [UR4], desc[UR22] ;  /* 0x00001608040075b4 */ /* 0x0001e20008019000 */
[----:B--2---:R-:W-:-:S05]  /*f930*/  VIADD R11, R11, 0x1 ;  /* 0x000000010b0b7836 */ /* 0x004fca0000000000 */
[----:B------:R-:W-:Y:S01]  /*f940*/  LEA.HI R6, R11, R11, RZ, 0x1 ;  /* 0x0000000b0b067211 */ /* 0x000fe200078f08ff */
[----:B------:R0:W-:Y:S03]  /*f950*/  STL [R1+0x28], R11 ;  /* 0x0000280b01007387 */ /* 0x0001e60000100800 */
[----:B------:R-:W-:-:S05]  /*f960*/  LOP3.LUT R6, R6, 0xfffffffe, RZ, 0xc0, !PT ;  /* 0xfffffffe06067812 */ /* 0x000fca00078ec0ff */
[----:B------:R-:W-:-:S05]  /*f970*/  IMAD.IADD R6, R11, 0x1, -R6 ;  /* 0x000000010b067824 */ /* 0x000fca00078e0a06 */
[----:B------:R-:W-:-:S04]  /*f980*/  SHF.L.U32 R6, R6, 0x1f, RZ ;  /* 0x0000001f06067819 */ /* 0x000fc800000006ff */
[----:B------:R-:W1:Y:S02]  /*f990*/  SYNCS.PHASECHK.TRANS64.TRYWAIT P0, [R9+URZ+0x36820], R6 ;  /* 0x03682006090075a7 */ /* 0x000e64000800017f */
[----:B01----:R-:W-:Y:S05]  /*f9a0*/  @!P0 BRA `(.L_x_325) ;  /* 0x00000030002c8947 */ /* 0x003fea0003800000 */
.L_x_393:
[----:B------:R-:W-:Y:S05]  /*f9b0*/  BSYNC B0 ;  /* 0x0000000000007941 */ /* 0x000fea0003800000 */
.L_x_324:
[----:B0-----:R-:W2:Y:S01]  /*f9c0*/  LDL.LU R8, [R1+0x24] ;  /* 0x0000240001087983 */ /* 0x001ea20000300800 */
[----:B------:R-:W-:Y:S01]  /*f9d0*/  BSSY B0, `(.L_x_326) ;  /* 0x00001a6000007945 */ /* 0x000fe20003800000 */
[----:B--2---:R-:W-:-:S13]  /*f9e0*/  ISETP.GE.AND P0, PT, R8, 0x71, PT ;  /* 0x000000710800780c */ /* 0x004fda0003f06270 */
[----:B------:R-:W-:Y:S05]  /*f9f0*/  @!P0 BRA `(.L_x_327) ;  /* 0x00000018008c8947 */ /* 0x000fea0003800000 */
[----:B------:R-:W2:Y:S01]  /*fa00*/  LDL R8, [R1+0x18] ;  /* 0x0000180001087983 */ /* 0x000ea20000100800 */
[----:B------:R-:W-:Y:S01]  /*fa10*/  IMAD.MOV.U32 R6, RZ, RZ, 0x1 ;  /* 0x00000001ff067424 */ /* 0x000fe200078e00ff */
[----:B------:R-:W-:Y:S01]  /*fa20*/  BSSY B1, `(.L_x_328) ;  /* 0x0000093000017945 */ /* 0x000fe20003800000 */
[----:B--2---:R-:W-:-:S04]  /*fa30*/  IADD3 R14, -R8, RZ, RZ ;  /* 0x000000ff080e7210 */ /* 0x004fc80007ffe1ff */
[----:B------:R-:W-:-:S05]  /*fa40*/  VIADDMNMX R14, R14, R6, 0xffffffff, !PT ;  /* 0xffffffff0e0e7446 */ /* 0x000fca0007800106 */
[----:B------:R-:W-:-:S05]  /*fa50*/  IMAD.IADD R6, R8, 0x1, R14 ;  /* 0x0000000108067824 */ /* 0x000fca00078e020e */
[----:B------:R-:W-:-:S04]  /*fa60*/  LOP3.LUT R6, R6, 0x1, RZ, 0xc0, !PT ;  /* 0x0000000106067812 */ /* 0x000fc800078ec0ff */
[----:B------:R-:W-:Y:S01]  /*fa70*/  ISETP.NE.U32.AND P0, PT, R6, 0x1, PT ;  /* 0x000000010600780c */ /* 0x000fe20003f05070 */
[----:B------:R-:W-:-:S12]  /*fa80*/  VIADD R6, R8, 0xfffffffe ;  /* 0xfffffffe08067836 */ /* 0x000fd80000000000 */
[----:B------:R-:W-:Y:S05]  /*fa90*/  @P0 BRA `(.L_x_329) ;  /* 0x00000008002c0947 */ /* 0x000fea0003800000 */
[----:B------:R-:W2:Y:S04]  /*faa0*/  LDL R9, [R1] ;  /* 0x0000000001097983 */ /* 0x000ea80000100800 */
[----:B------:R-:W3:Y:S01]  /*fab0*/  LDL R8, [R1+0x8] ;  /* 0x0000080001087983 */ /* 0x000ee20000100800 */
[----:B------:R-:W-:Y:S01]  /*fac0*/  BSSY B2, `(.L_x_330) ;  /* 0x0000084000027945 */ /* 0x000fe20003800000 */
[----:B--2---:R-:W-:-:S05]  /*fad0*/  VIADD R13, R9, 0x1 ;  /* 0x00000001090d7836 */ /* 0x004fca0000000000 */
[----:B------:R-:W-:-:S04]  /*fae0*/  ISETP.NE.AND P0, PT, R13, 0x2, PT ;  /* 0x000000020d00780c */ /* 0x000fc80003f05270 */
[----:B------:R-:W-:Y:S02]  /*faf0*/  SEL R15, RZ, 0x1, P0 ;  /* 0x00000001ff0f7807 */ /* 0x000fe40000000000 */
[----:B------:R-:W-:Y:S02]  /*fb00*/  SEL R13, R13, RZ, P0 ;  /* 0x000000ff0d0d7207 */ /* 0x000fe40000000000 */
[----:B---3--:R-:W-:Y:S01]  /*fb10*/  LOP3.LUT R15, R8, R15, RZ, 0x3c, !PT ;  /* 0x0000000f080f7212 */ /* 0x008fe200078e3cff */
[----:B------:R-:W-:Y:S06]  /*fb20*/  @!P6 BRA `(.L_x_331) ;  /* 0x0000000400f4e947 */ /* 0x000fec0003800000 */
[----:B------:R-:W-:Y:S01]  /*fb30*/  ISETP.NE.U32.AND P0, PT, R2, RZ, PT ;  /* 0x000000ff0200720c */ /* 0x000fe20003f05070 */
[----:B------:R-:W-:-:S03]  /*fb40*/  IMAD.MOV.U32 R8, RZ, RZ, R5 ;  /* 0x000000ffff087224 */ /* 0x000fc600078e0005 */
[----:B------:R-:W-:-:S13]  /*fb50*/  ISETP.NE.AND.EX P0, PT, R3, RZ, PT, P0 ;  /* 0x000000ff0300720c */ /* 0x000fda0003f05300 */
[----:B------:R-:W-:Y:S05]  /*fb60*/  @!P0 BRA `(.L_x_332) ;  /* 0x0000000000448947 */ /* 0x000fea0003800000 */
[----:B------:R-:W0:Y:S01]  /*fb70*/  LDC R18, c[0x0][0x41c] ;  /* 0x00010700ff127b82 */ /* 0x000e220000000800 */
[----:B------:R-:W-:Y:S01]  /*fb80*/  ULDC.64 UR4, c[0x0][0x408] ;  /* 0x0001020000047ab9 */ /* 0x000fe20000000a00 */
[----:B0-----:R-:W-:-:S13]  /*fb90*/  ISETP.NE.AND P0, PT, R18, 0x1, PT ;  /* 0x000000011200780c */ /* 0x001fda0003f05270 */
[----:B------:R-:W0:Y:S02]  /*fba0*/  @P0 LDC.64 R8, c[0x0][0x420] ;  /* 0x00010800ff080b82 */ /* 0x000e240000000a00 */
[----:B0-----:R-:W-:Y:S01]  /*fbb0*/  @P0 IMAD.HI.U32 R10, R6, R8, RZ ;  /* 0x00000008060a0227 */ /* 0x001fe200078e00ff */
[----:B------:R-:W-:-:S04]  /*fbc0*/  MOV R8, R6 ;  /* 0x0000000600087202 */ /* 0x000fc80000000f00 */
[----:B------:R-:W-:Y:S01]  /*fbd0*/  @P0 SHF.R.U32.HI R8, RZ, R9, R10 ;  /* 0x00000009ff080219 */ /* 0x000fe2000001160a */
[----:B------:R-:W-:-:S03]  /*fbe0*/  IMAD R10, R12, UR4, RZ ;  /* 0x000000040c0a7c24 */ /* 0x000fc6000f8e02ff */
[----:B------:R-:W-:Y:S01]  /*fbf0*/  SHF.R.S32.HI R9, RZ, 0x1f, R8 ;  /* 0x0000001fff097819 */ /* 0x000fe20000011408 */
[C---:B------:R-:W-:Y:S02]  /*fc00*/  IMAD R17, R0.reuse, UR5, R10 ;  /* 0x0000000500117c24 */ /* 0x040fe4000f8e020a */
[----:B------:R-:W-:-:S04]  /*fc10*/  IMAD.WIDE.U32 R10, R0, UR4, R8 ;  /* 0x00000004000a7c25 */ /* 0x000fc8000f8e0008 */
[----:B------:R-:W-:Y:S01]  /*fc20*/  IMAD.IADD R17, R17, 0x1, R11 ;  /* 0x0000000111117824 */ /* 0x000fe200078e020b */
[----:B------:R-:W-:Y:S01]  /*fc30*/  LEA R2, P0, R10, R2, 0x2 ;  /* 0x000000020a027211 */ /* 0x000fe200078010ff */
[----:B------:R-:W-:-:S03]  /*fc40*/  IMAD.MOV R8, RZ, RZ, -R8 ;  /* 0x000000ffff087224 */ /* 0x000fc600078e0a08 */
[----:B------:R-:W-:Y:S01]  /*fc50*/  LEA.HI.X R3, R10, R3, R17, 0x2, P0 ;  /* 0x000000030a037211 */ /* 0x000fe200000f1411 */
[----:B------:R-:W-:-:S04]  /*fc60*/  IMAD R6, R18, R8, R6 ;  /* 0x0000000812067224 */ /* 0x000fc800078e0206 */
[----:B------:R0:W5:Y:S04]  /*fc70*/  LDG.E R8, desc[UR60][R2.64] ;  /* 0x0000003c02087981 */ /* 0x000168000c1e1900 */
.L_x_332:
[----:B0-----:R-:W0:Y:S01]  /*fc80*/  S2R R3, SR_CgaCtaId ;  /* 0x0000000000037919 */ /* 0x001e220000008800 */
[----:B------:R-:W-:-:S04]  /*fc90*/  MOV R2, 0x400 ;  /* 0x0000040000027802 */ /* 0x000fc80000000f00 */
[----:B0-----:R-:W-:Y:S02]  /*fca0*/  LEA R2, R3, R2, 0x18 ;  /* 0x0000000203027211 */ /* 0x001fe400078ec0ff */
[----:B------:R-:W-:-:S03]  /*fcb0*/  SHF.L.U32 R3, R15, 0x1f, RZ ;  /* 0x0000001f0f037819 */ /* 0x000fc600000006ff */
[----:B------:R-:W-:-:S04]  /*fcc0*/  IMAD R2, R13, 0x8, R2 ;  /* 0x000000080d027824 */ /* 0x000fc800078e0202 */
[----:B------:R-:W0:Y:S02]  /*fcd0*/  SYNCS.PHASECHK.TRANS64.TRYWAIT P0, [R2+URZ+0x36840], R3 ;  /* 0x03684003020075a7 */ /* 0x000e24000800017f */
[----:B0-----:R-:W-:Y:S05]  /*fce0*/  @!P0 BRA `(.L_x_333) ;  /* 0x0000002c007c8947 */ /* 0x001fea0003800000 */
.L_x_394:
        /* <DEDUP_REMOVED lines=11> */
.L_x_334:
[----:B------:R-:W2:Y:S04]  /*fda0*/  LDL R17, [R1+0x4] ;  /* 0x0000040001117983 */ /* 0x000ea80000100800 */
[----:B------:R-:W3:Y:S01]  /*fdb0*/  LDL.LU R11, [R1+0x8] ;  /* 0x00000800010b7983 */ /* 0x000ee20000300800 */
[----:B0-----:R-:W-:-:S03]  /*fdc0*/  MOV R3, 0x400 ;  /* 0x0000040000037802 */ /* 0x001fc60000000f00 */
[----:B------:R-:W4:Y:S01]  /*fdd0*/  LDL R9, [R1] ;  /* 0x0000000001097983 */ /* 0x000f220000100800 */
[----:B------:R-:W0:Y:S01]  /*fde0*/  S2R R10, SR_CgaCtaId ;  /* 0x00000000000a7919 */ /* 0x000e220000008800 */
[----:B------:R-:W-:Y:S02]  /*fdf0*/  R2UR UR9, R2 ;  /* 0x00000000020972ca */ /* 0x000fe400000e0000 */
[----:B------:R-:W-:Y:S01]  /*fe00*/  R2UR UR11, R6 ;  /* 0x00000000060b72ca */ /* 0x000fe200000e0000 */
[----:B------:R-:W-:Y:S01]  /*fe10*/  UIADD3 UR4, UP0, UR36, 0x370, URZ ;  /* 0x0000037024047890 */ /* 0x000fe2000ff1e03f */
[----:B------:R-:W-:Y:S02]  /*fe20*/  R2UR UR12, R4 ;  /* 0x00000000040c72ca */ /* 0x000fe400000e0000 */
[----:B-----5:R-:W-:Y:S02]  /*fe30*/  R2UR UR13, R8 ;  /* 0x00000000080d72ca */ /* 0x020fe400000e0000 */
[----:B0-----:R-:W-:-:S05]  /*fe40*/  LEA R3, R10, R3, 0x18 ;  /* 0x000000030a037211 */ /* 0x001fca00078ec0ff */
[----:B------:R-:W-:-:S05]  /*fe50*/  IMAD R2, R13, 0xa800, R3 ;  /* 0x0000a8000d027824 */ /* 0x000fca00078e0203 */
[----:B------:R-:W-:Y:S01]  /*fe60*/  R2UR UR14, R2 ;  /* 0x00000000020e72ca */ /* 0x000fe200000e0000 */
[----:B------:R-:W-:Y:S01]  /*fe70*/  UIADD3 UR9, UR9, 0x36830, URZ ;  /* 0x0003683009097890 */ /* 0x000fe2000fffe03f */
[----:B------:R-:W-:Y:S01]  /*fe80*/  VIADD R3, R3, 0x36800 ;  /* 0x0003680003037836 */ /* 0x000fe20000000000 */
[----:B------:R-:W-:Y:S01]  /*fe90*/  UMOV UR10, URZ ;  /* 0x0000003f000a7c82 */ /* 0x000fe20008000000 */
[----:B------:R-:W-:Y:S01]  /*fea0*/  UMOV UR6, 0x0 ;  /* 0x0000000000067882 */ /* 0x000fe20000000000 */
[----:B------:R-:W-:-:S08]  /*feb0*/  UMOV UR7, 0x14f00000 ;  /* 0x14f0000000077882 */ /* 0x000fd00000000000 */
[----:B------:R-:W-:Y:S02]  /*fec0*/  UIADD3 UR8, UR14, 0x21400, URZ ;  /* 0x000214000e087890 */ /* 0x000fe4000fffe03f */
[----:B------:R-:W-:Y:S02]  /*fed0*/  UIADD3 UR15, UR14, 0x24c00, URZ ;  /* 0x00024c000e0f7890 */ /* 0x000fe4000fffe03f */
[----:B------:R-:W-:Y:S01]  /*fee0*/  UIADD3 UR14, UR14, 0x28400, URZ ;  /* 0x000284000e0e7890 */ /* 0x000fe2000fffe03f */
[----:B------:R-:W-:Y:S01]  /*fef0*/  UMOV UR16, 0x40 ;  /* 0x0000004000107882 */ /* 0x000fe20000000000 */
[----:B------:R-:W-:Y:S01]  /*ff00*/  UMOV UR17, 0x80 ;  /* 0x0000008000117882 */ /* 0x000fe20000000000 */
[----:B--2---:R-:W-:-:S13]  /*ff10*/  R2UR UR5, R17 ;  /* 0x00000000110572ca */ /* 0x004fda00000e0000 */
[----:B------:R-:W-:Y:S02]  /*ff20*/  UIMAD UR11, UR11, 0x70, UR5 ;  /* 0x000000700b0b78a4 */ /* 0x000fe4000f8e0205 */
[----:B------:R-:W-:Y:S01]  /*ff30*/  UIADD3.X UR5, URZ, UR37, URZ, UP0, !UPT ;  /* 0x000000253f057290 */ /* 0x000fe200087fe43f */
[----:B---3--:R-:W-:Y:S02]  /*ff40*/  SHF.L.U32 R2, R11, 0x1f, RZ ;  /* 0x0000001f0b027819 */ /* 0x008fe400000006ff */
[----:B----4-:R-:W-:-:S06]  /*ff50*/  LEA R3, R9, R3, 0x3 ;  /* 0x0000000309037211 */ /* 0x010fcc00078e18ff */
[----:B------:R0:W-:Y:S02]  /*ff60*/  UTMALDG.4D [UR8], [UR4], desc[UR6] ;  /* 0x00000608040075b4 */ /* 0x0001e40008019000 */
[----:B0-----:R-:W-:Y:S01]  /*ff70*/  UMOV UR8, UR15 ;  /* 0x0000000f00087c82 */ /* 0x001fe20008000000 */
[----:B------:R-:W-:Y:S02]  /*ff80*/  UMOV UR10, UR16 ;  /* 0x00000010000a7c82 */ /* 0x000fe40008000000 */
[----:B------:R0:W-:Y:S02]  /*ff90*/  UTMALDG.4D [UR8], [UR4], desc[UR6] ;  /* 0x00000608040075b4 */ /* 0x0001e40008019000 */
[----:B0-----:R-:W-:Y:S01]  /*ffa0*/  UMOV UR8, UR14 ;  /* 0x0000000e00087c82 */ /* 0x001fe20008000000 */
[----:B------:R-:W-:Y:S02]  /*ffb0*/  UMOV UR10, UR17 ;  /* 0x00000011000a7c82 */ /* 0x000fe40008000000 */
[----:B------:R0:W-:Y:S01]  /*ffc0*/  UTMALDG.4D [UR8], [UR4], desc[UR6] ;  /* 0x00000608040075b4 */ /* 0x0001e20008019000 */
[----:B------:R-:W1:Y:S02]  /*ffd0*/  SYNCS.PHASECHK.TRANS64.TRYWAIT P0, [R3+URZ+0x60], R2 ;  /* 0x00006002030075a7 */ /* 0x000e64000800017f */
[----:B01----:R-:W-:Y:S05]  /*ffe0*/  @!P0 BRA `(.L_x_335) ;  /* 0x0000002800d08947 */ /* 0x003fea0003800000 */
.L_x_395:
[----:B------:R-:W-:Y:S05]  /*fff0*/  @P1 BRA `(.L_x_336) ;  /* 0x0000000000301947 */ /* 0x000fea0003800000 */
[----:B------:R-:W1:Y:S01]  /*10000*/  S2R R9, SR_TID.X ;  /* 0x0000000000097919 */ /* 0x000e620000002100 */
[----:B------:R-:W-:Y:S01]  /*10010*/  MOV R10, 0x400 ;  /* 0x00000400000a7802 */ /* 0x000fe20000000f00 */
[----:B------:R-:W2:Y:S01]  /*10020*/  S2R R11, SR_CgaCtaId ;  /* 0x00000000000b7919 */ /* 0x000ea20000008800 */
[----:B-1----:R-:W-:Y:S02]  /*10030*/  LOP3.LUT R17, R9, 0x1f, RZ, 0xc0, !PT ;  /* 0x0000001f09117812 */ /* 0x002fe400078ec0ff */
[----:B------:R-:W3:Y:S02]  /*10040*/  LDL R9, [R1] ;  /* 0x0000000001097983 */ /* 0x000ee40000100800 */
[----:B------:R-:W-:Y:S02]  /*10050*/  ISETP.NE.AND P0, PT, R17, RZ, PT ;  /* 0x000000ff1100720c */ /* 0x000fe40003f05270 */
[----:B--2---:R-:W-:Y:S01]  /*10060*/  LEA R10, R11, R10, 0x18 ;  /* 0x0000000a0b0a7211 */ /* 0x004fe200078ec0ff */
[----:B0-----:R-:W-:-:S04]  /*10070*/  IMAD.MOV.U32 R3, RZ, RZ, 0xa800 ;  /* 0x0000a800ff037424 */ /* 0x001fc800078e00ff */
[----:B---3--:R-:W-:-:S04]  /*10080*/  IMAD R2, R9, 0x8, R10 ;  /* 0x0000000809027824 */ /* 0x008fc800078e020a */
[----:B------:R1:W-:Y:S02]  /*10090*/  SYNCS.ARRIVE.TRANS64 RZ, [R2+URZ+0x36850], R3 ;  /* 0x0368500302ff79a7 */ /* 0x0003e4000800003f */
[----:B------:R-:W-:Y:S05]  /*100a0*/  @!P0 BRA `(.L_x_336) ;  /* 0x0000000000048947 */ /* 0x000fea0003800000 */
[----:B------:R-:W-:Y:S01]  /*100b0*/  BPT.TRAP 0x1 ;  /* 0x000000040000795c */ /* 0x000fe20000300000 */
.L_x_336:
[----:B01----:R-:W2:Y:S01]  /*100c0*/  LDL.LU R2, [R1+0xc] ;  /* 0x00000c0001027983 */ /* 0x003ea20000300800 */
[----:B------:R-:W-:-:S03]  /*100d0*/  MOV R10, 0x400 ;  /* 0x00000400000a7802 */ /* 0x000fc60000000f00 */
[----:B------:R-:W3:Y:S04]  /*100e0*/  LDL.LU R9, [R1] ;  /* 0x0000000001097983 */ /* 0x000ee80000300800 */
[----:B------:R-:W4:Y:S01]  /*100f0*/  LDL R3, [R1+0x4] ;  /* 0x0000040001037983 */ /* 0x000f220000100800 */
[----:B------:R-:W0:Y:S01]  /*10100*/  S2R R11, SR_CgaCtaId ;  /* 0x00000000000b7919 */ /* 0x000e220000008800 */
[----:B------:R-:W-:Y:S01]  /*10110*/  R2UR UR13, R5 ;  /* 0x00000000050d72ca */ /* 0x000fe200000e0000 */
[----:B------:R-:W-:Y:S01]  /*10120*/  UIADD3 UR4, UP0, UR36, 0x470, URZ ;  /* 0x0000047024047890 */ /* 0x000fe2000ff1e03f */
[----:B------:R-:W-:Y:S02]  /*10130*/  R2UR UR12, R4 ;  /* 0x00000000040c72ca */ /* 0x000fe400000e0000 */
[----:B0-----:R-:W-:Y:S01]  /*10140*/  LEA R10, R11, R10, 0x18 ;  /* 0x0000000a0b0a7211 */ /* 0x001fe200078ec0ff */
[----:B------:R-:W-:Y:S01]  /*10150*/  UMOV UR10, URZ ;  /* 0x0000003f000a7c82 */ /* 0x000fe20008000000 */
[----:B------:R-:W-:Y:S01]  /*10160*/  UMOV UR6, 0x0 ;  /* 0x0000000000067882 */ /* 0x000fe20000000000 */
[----:B------:R-:W-:Y:S01]  /*10170*/  UMOV UR7, 0x14f00000 ;  /* 0x14f0000000077882 */ /* 0x000fe20000000000 */
[----:B------:R-:W-:Y:S01]  /*10180*/  UMOV UR16, 0x40 ;  /* 0x0000004000107882 */ /* 0x000fe20000000000 */
[----:B------:R0:W-:Y:S01]  /*10190*/  STL [R1+0xc], R6 ;  /* 0x00000c0601007387 */ /* 0x0001e20000100800 */
[----:B------:R-:W-:Y:S01]  /*101a0*/  IMAD.MOV.U32 R5, RZ, RZ, R8 ;  /* 0x000000ffff057224 */ /* 0x000fe200078e0008 */
[----:B--2---:R-:W-:Y:S01]  /*101b0*/  R2UR UR11, R2 ;  /* 0x00000000020b72ca */ /* 0x004fe200000e0000 */
[----:B---3--:R-:W-:-:S05]  /*101c0*/  IMAD R2, R9, 0x8, R10 ;  /* 0x0000000809027824 */ /* 0x008fca00078e020a */
[----:B------:R-:W-:Y:S01]  /*101d0*/  R2UR UR9, R2 ;  /* 0x00000000020972ca */ /* 0x000fe200000e0000 */
[----:B------:R-:W-:Y:S01]  /*101e0*/  IMAD R2, R9, 0xa800, R10 ;  /* 0x0000a80009027824 */ /* 0x000fe200078e020a */
[----:B----4-:R-:W-:-:S04]  /*101f0*/  R2UR UR5, R3 ;  /* 0x00000000030572ca */ /* 0x010fc800000e0000 */
[----:B------:R-:W-:-:S07]  /*10200*/  R2UR UR15, R2 ;  /* 0x00000000020f72ca */ /* 0x000fce00000e0000 */
[----:B------:R-:W-:Y:S02]  /*10210*/  UIADD3 UR9, UR9, 0x36850, URZ ;  /* 0x0003685009097890 */ /* 0x000fe4000fffe03f */
[----:B------:R-:W-:Y:S02]  /*10220*/  UIMAD UR11, UR11, 0x70, UR5 ;  /* 0x000000700b0b78a4 */ /* 0x000fe4000f8e0205 */
[----:B------:R-:W-:Y:S02]  /*10230*/  UIADD3.X UR5, URZ, UR37, URZ, UP0, !UPT ;  /* 0x000000253f057290 */ /* 0x000fe400087fe43f */
        /* <DEDUP_REMOVED lines=11> */
[----:B0-----:R-:W-:Y:S01]  /*102f0*/  NOP ;  /* 0x0000000000007918 */ /* 0x001fe20000000000 */
.L_x_331:
[----:B------:R-:W-:Y:S05]  /*10300*/  BSYNC B2 ;  /* 0x0000000000027941 */ /* 0x000fea0003800000 */
.L_x_330:
[----:B------:R-:W2:Y:S04]  /*10310*/  LDL.LU R2, [R1+0x18] ;  /* 0x0000180001027983 */ /* 0x000ea80000300800 */
[----:B------:R0:W-:Y:S04]  /*10320*/  STL [R1], R13 ;  /* 0x0000000d01007387 */ /* 0x0001e80000100800 */
[----:B------:R0:W-:Y:S02]  /*10330*/  STL [R1+0x8], R15 ;  /* 0x0000080f01007387 */ /* 0x0001e40000100800 */
[----:B0-2---:R-:W-:-:S07]  /*10340*/  VIADD R6, R2, 0xfffffffd ;  /* 0xfffffffd02067836 */ /* 0x005fce0000000000 */
.L_x_329:
[----:B------:R-:W-:Y:S05]  /*10350*/  BSYNC B1 ;  /* 0x0000000000017941 */ /* 0x000fea0003800000 */
.L_x_328:
[----:B------:R-:W-:-:S04]  /*10360*/  IADD3 R14, -R14, RZ, RZ ;  /* 0x000000ff0e0e7210 */ /* 0x000fc80007ffe1ff */
[----:B------:R-:W-:-:S13]  /*10370*/  ISETP.NE.AND P0, PT, R7, R14, PT ;  /* 0x0000000e0700720c */ /* 0x000fda0003f05270 */
[----:B------:R-:W-:Y:S05]  /*10380*/  @!P0 BRA `(.L_x_327) ;  /* 0x0000001000288947 */ /* 0x000fea0003800000 */
[----:B------:R-:W-:-:S07]  /*10390*/  IMAD.MOV.U32 R10, RZ, RZ, R5 ;  /* 0x000000ffff0a7224 */ /* 0x000fce00078e0005 */
.L_x_351:
[----:B------:R-:W2:Y:S04]  /*103a0*/  LDL R3, [R1] ;  /* 0x0000000001037983 */ /* 0x000ea80000100800 */
[----:B------:R-:W3:Y:S01]  /*103b0*/  LDL R2, [R1+0x8] ;  /* 0x0000080001027983 */ /* 0x000ee20000100800 */
[----:B------:R-:W-:Y:S05]  /*103c0*/  YIELD ;  /* 0x0000000000007946 */ /* 0x000fea0003800000 */
[----:B------:R-:W-:Y:S01]  /*103d0*/  BSSY B1, `(.L_x_337) ;  /* 0x0000080000017945 */ /* 0x000fe20003800000 */
[----:B--2---:R-:W-:-:S05]  /*103e0*/  VIADD R7, R3, 0x1 ;  /* 0x0000000103077836 */ /* 0x004fca0000000000 */
[----:B------:R-:W-:-:S04]  /*103f0*/  ISETP.NE.AND P0, PT, R7, 0x2, PT ;  /* 0x000000020700780c */ /* 0x000fc80003f05270 */
[----:B------:R-:W-:Y:S02]  /*10400*/  SEL R8, RZ, 0x1, P0 ;  /* 0x00000001ff087807 */ /* 0x000fe40000000000 */
[----:B------:R-:W-:Y:S02]  /*10410*/  SEL R7, R7, RZ, P0 ;  /* 0x000000ff07077207 */ /* 0x000fe40000000000 */
[----:B---3--:R-:W-:Y:S01]  /*10420*/  LOP3.LUT R8, R2, R8, RZ, 0x3c, !PT ;  /* 0x0000000802087212 */ /* 0x008fe200078e3cff */
[----:B0-----:R-:W-:Y:S06]  /*10430*/  @!P6 BRA `(.L_x_338) ;  /* 0x0000000400e4e947 */ /* 0x001fec0003800000 */
[----:B------:R-:W-:Y:S01]  /*10440*/  ULDC.64 UR4, c[0x0][0x3f8] ;  /* 0x0000fe0000047ab9 */ /* 0x000fe20000000a00 */
[----:B------:R-:W-:Y:S01]  /*10450*/  IMAD.MOV.U32 R9, RZ, RZ, R6 ;  /* 0x000000ffff097224 */ /* 0x000fe200078e0006 */
[----:B------:R-:W-:-:S04]  /*10460*/  ISETP.NE.U32.AND P0, PT, RZ, UR4, PT ;  /* 0x00000004ff007c0c */ /* 0x000fc8000bf05070 */
[----:B------:R-:W-:-:S13]  /*10470*/  ISETP.NE.AND.EX P0, PT, RZ, UR5, PT, P0 ;  /* 0x00000005ff007c0c */ /* 0x000fda000bf05300 */
[----:B------:R-:W-:Y:S05]  /*10480*/  @!P0 BRA `(.L_x_339) ;  /* 0x0000000000448947 */ /* 0x000fea0003800000 */
[----:B------:R-:W0:Y:S01]  /*10490*/  LDC R9, c[0x0][0x41c] ;  /* 0x00010700ff097b82 */ /* 0x000e220000000800 */
[----:B------:R-:W-:Y:S01]  /*104a0*/  ULDC.64 UR6, c[0x0][0x408] ;  /* 0x0001020000067ab9 */ /* 0x000fe20000000a00 */
[----:B0-----:R-:W-:-:S13]  /*104b0*/  ISETP.NE.AND P0, PT, R9, 0x1, PT ;  /* 0x000000010900780c */ /* 0x001fda0003f05270 */
[----:B------:R-:W0:Y:S02]  /*104c0*/  @P0 LDC.64 R2, c[0x0][0x420] ;  /* 0x00010800ff020b82 */ /* 0x000e240000000a00 */
[----:B0-----:R-:W-:-:S04]  /*104d0*/  @P0 IMAD.HI.U32 R10, R6, R2, RZ ;  /* 0x00000002060a0227 */ /* 0x001fc800078e00ff */
[----:B------:R-:W-:Y:S01]  /*104e0*/  IMAD.MOV.U32 R2, RZ, RZ, R6 ;  /* 0x000000ffff027224 */ /* 0x000fe200078e0006 */
[----:B------:R-:W-:Y:S01]  /*104f0*/  @P0 SHF.R.U32.HI R2, RZ, R3, R10 ;  /* 0x00000003ff020219 */ /* 0x000fe2000001160a */
[----:B------:R-:W-:-:S04]  /*10500*/  IMAD R10, R12, UR6, RZ ;  /* 0x000000060c0a7c24 */ /* 0x000fc8000f8e02ff */
[----:B------:R-:W-:Y:S02]  /*10510*/  IMAD.MOV R3, RZ, RZ, -R2 ;  /* 0x000000ffff037224 */ /* 0x000fe400078e0a02 */
[----:B------:R-:W-:Y:S02]  /*10520*/  IMAD R10, R0, UR7, R10 ;  /* 0x00000007000a7c24 */ /* 0x000fe4000f8e020a */
[----:B------:R-:W-:Y:S01]  /*10530*/  IMAD R9, R9, R3, R6 ;  /* 0x0000000309097224 */ /* 0x000fe200078e0206 */
[----:B------:R-:W-:-:S03]  /*10540*/  SHF.R.S32.HI R3, RZ, 0x1f, R2 ;  /* 0x0000001fff037819 */ /* 0x000fc60000011402 */
[----:B------:R-:W-:-:S05]  /*10550*/  IMAD.WIDE.U32 R2, R0, UR6, R2 ;  /* 0x0000000600027c25 */ /* 0x000fca000f8e0002 */
[----:B------:R-:W-:Y:S02]  /*10560*/  IADD3 R3, R10, R3, RZ ;  /* 0x000000030a037210 */ /* 0x000fe40007ffe0ff */
[----:B------:R-:W-:-:S04]  /*10570*/  LEA R10, P0, R2, UR4, 0x2 ;  /* 0x00000004020a7c11 */ /* 0x000fc8000f8010ff */
[----:B------:R-:W-:-:S05]  /*10580*/  LEA.HI.X R11, R2, UR5, R3, 0x2, P0 ;  /* 0x00000005020b7c11 */ /* 0x000fca00080f1403 */
[----:B------:R0:W5:Y:S04]  /*10590*/  LDG.E R10, desc[UR60][R10.64] ;  /* 0x0000003c0a0a7981 */ /* 0x000168000c1e1900 */
.L_x_339:
[----:B------:R-:W1:Y:S01]  /*105a0*/  S2R R3, SR_CgaCtaId ;  /* 0x0000000000037919 */ /* 0x000e620000008800 */
[----:B------:R-:W-:-:S04]  /*105b0*/  MOV R2, 0x400 ;  /* 0x0000040000027802 */ /* 0x000fc80000000f00 */
[----:B-1----:R-:W-:Y:S02]  /*105c0*/  LEA R2, R3, R2, 0x18 ;  /* 0x0000000203027211 */ /* 0x002fe400078ec0ff */
[----:B------:R-:W-:-:S03]  /*105d0*/  SHF.L.U32 R3, R8, 0x1f, RZ ;  /* 0x0000001f08037819 */ /* 0x000fc600000006ff */
[----:B------:R-:W-:-:S04]  /*105e0*/  IMAD R2, R7, 0x8, R2 ;  /* 0x0000000807027824 */ /* 0x000fc800078e0202 */
[----:B------:R-:W1:Y:S02]  /*105f0*/  SYNCS.PHASECHK.TRANS64.TRYWAIT P0, [R2+URZ+0x36840], R3 ;  /* 0x03684003020075a7 */ /* 0x000e64000800017f */
[----:B-1----:R-:W-:Y:S05]  /*10600*/  @!P0 BRA `(.L_x_340) ;  /* 0x00000024005c8947 */ /* 0x002fea0003800000 */
.L_x_396:
[----:B0-----:R-:W0:Y:S02]  /*10610*/  S2R R11, SR_TID.X ;  /* 0x00000000000b7919 */ /* 0x001e240000002100 */
[----:B0-----:R-:W-:-:S04]  /*10620*/  LOP3.LUT R11, R11, 0x7f, RZ, 0xc0, !PT ;  /* 0x0000007f0b0b7812 */ /* 0x001fc800078ec0ff */
[----:B------:R-:W-:-:S13]  /*10630*/  ISETP.NE.AND P0, PT, R11, RZ, PT ;  /* 0x000000ff0b00720c */ /* 0x000fda0003f05270 */
[----:B------:R-:W-:Y:S05]  /*10640*/  @P0 BRA `(.L_x_341) ;  /* 0x00000000001c0947 */ /* 0x000fea0003800000 */
[----:B------:R-:W0:Y:S01]  /*10650*/  S2R R11, SR_TID.X ;  /* 0x00000000000b7919 */ /* 0x000e220000002100 */
[----:B-1----:R-:W-:-:S04]  /*10660*/  IMAD.MOV.U32 R3, RZ, RZ, 0xa800 ;  /* 0x0000a800ff037424 */ /* 0x002fc800078e00ff */
[----:B------:R2:W-:Y:S01]  /*10670*/  SYNCS.ARRIVE.TRANS64 RZ, [R2+URZ+0x36830], R3 ;  /* 0x0368300302ff79a7 */ /* 0x0005e2000800003f */
[----:B0-----:R-:W-:-:S04]  /*10680*/  LOP3.LUT R11, R11, 0x1f, RZ, 0xc0, !PT ;  /* 0x0000001f0b0b7812 */ /* 0x001fc800078ec0ff */
[----:B------:R-:W-:-:S13]  /*10690*/  ISETP.NE.AND P1, PT, R11, RZ, PT ;  /* 0x000000ff0b00720c */ /* 0x000fda0003f25270 */
[----:B--2---:R-:W-:Y:S05]  /*106a0*/  @!P1 BRA `(.L_x_341) ;  /* 0x0000000000049947 */ /* 0x004fea0003800000 */
[----:B------:R-:W-:Y:S01]  /*106b0*/  BPT.TRAP 0x1 ;  /* 0x000000040000795c */ /* 0x000fe20000300000 */
.L_x_341:
[----:B------:R-:W2:Y:S04]  /*106c0*/  LDL R15, [R1+0x4] ;  /* 0x00000400010f7983 */ /* 0x000ea80000100800 */
[----:B-1----:R-:W3:Y:S01]  /*106d0*/  LDL.LU R3, [R1+0x8] ;  /* 0x0000080001037983 */ /* 0x002ee20000300800 */
[----:B------:R-:W-:-:S03]  /*106e0*/  MOV R13, 0x400 ;  /* 0x00000400000d7802 */ /* 0x000fc60000000f00 */
        /* <DEDUP_REMOVED lines=23> */
[----:B---3--:R-:W-:Y:S01]  /*10860*/  SHF.L.U32 R3, R3, 0x1f, RZ ;  /* 0x0000001f03037819 */ /* 0x008fe200000006ff */
[----:B----4-:R-:W-:-:S07]  /*10870*/  IMAD R2, R11, 0x8, R2 ;  /* 0x000000080b027824 */ /* 0x010fce00078e0202 */
        /* <DEDUP_REMOVED lines=9> */
.L_x_397:
        /* <DEDUP_REMOVED lines=8> */
.L_x_343:
[----:B------:R-:W2:Y:S01]  /*10990*/  LDL.LU R15, [R1+0xc] ;  /* 0x00000c00010f7983 */ /* 0x000ea20000300800 */
[----:B------:R-:W-:-:S03]  /*109a0*/  MOV R13, 0x400 ;  /* 0x00000400000d7802 */ /* 0x000fc60000000f00 */
[----:B0-----:R-:W3:Y:S04]  /*109b0*/  LDL.LU R3, [R1] ;  /* 0x0000000001037983 */ /* 0x001ee80000300800 */
[----:B------:R-:W4:Y:S01]  /*109c0*/  LDL R11, [R1+0x4] ;  /* 0x00000400010b7983 */ /* 0x000f220000100800 */
[----:B------:R-:W0:Y:S01]  /*109d0*/  S2R R14, SR_CgaCtaId ;  /* 0x00000000000e7919 */ /* 0x000e220000008800 */
[----:B------:R-:W-:Y:S01]  /*109e0*/  R2UR UR9, R2 ;  /* 0x00000000020972ca */ /* 0x000fe200000e0000 */
[----:B------:R-:W-:Y:S01]  /*109f0*/  UIADD3 UR4, UP0, UR36, 0x470, URZ ;  /* 0x0000047024047890 */ /* 0x000fe2000ff1e03f */
[----:B------:R-:W-:Y:S02]  /*10a00*/  R2UR UR13, R5 ;  /* 0x00000000050d72ca */ /* 0x000fe400000e0000 */
[----:B------:R-:W-:-:S02]  /*10a10*/  R2UR UR12, R4 ;  /* 0x00000000040c72ca */ /* 0x000fc400000e0000 */
[----:B0-----:R-:W-:-:S07]  /*10a20*/  LEA R13, R14, R13, 0x18 ;  /* 0x0000000d0e0d7211 */ /* 0x001fce00078ec0ff */
[----:B------:R-:W-:Y:S01]  /*10a30*/  UIADD3 UR9, UR9, 0x50, URZ ;  /* 0x0000005009097890 */ /* 0x000fe2000fffe03f */
[----:B------:R-:W-:Y:S01]  /*10a40*/  UMOV UR10, URZ ;  /* 0x0000003f000a7c82 */ /* 0x000fe20008000000 */
[----:B------:R-:W-:Y:S01]  /*10a50*/  UMOV UR6, 0x0 ;  /* 0x0000000000067882 */ /* 0x000fe20000000000 */
[----:B------:R-:W-:Y:S01]  /*10a60*/  UMOV UR7, 0x14f00000 ;  /* 0x14f0000000077882 */ /* 0x000fe20000000000 */
[----:B------:R-:W-:Y:S01]  /*10a70*/  UMOV UR17, 0x40 ;  /* 0x0000004000117882 */ /* 0x000fe20000000000 */
[----:B------:R0:W-:Y:S01]  /*10a80*/  STL [R1+0xc], R9 ;  /* 0x00000c0901007387 */ /* 0x0001e20000100800 */
[----:B------:R-:W-:Y:S02]  /*10a90*/  MOV R5, R10 ;  /* 0x0000000a00057202 */ /* 0x000fe40000000f00 */
[----:B--2---:R-:W-:Y:S01]  /*10aa0*/  R2UR UR11, R15 ;  /* 0x000000000f0b72ca */ /* 0x004fe200000e0000 */
[----:B---3--:R-:W-:Y:S01]  /*10ab0*/  IMAD R3, R3, 0xa800, R13 ;  /* 0x0000a80003037824 */ /* 0x008fe200078e020d */
[----:B----4-:R-:W-:-:S04]  /*10ac0*/  R2UR UR5, R11 ;  /* 0x000000000b0572ca */ /* 0x010fc800000e0000 */
[----:B------:R-:W-:-:S09]  /*10ad0*/  R2UR UR8, R3 ;  /* 0x00000000030872ca */ /* 0x000fd200000e0000 */
[----:B------:R-:W-:-:S04]  /*10ae0*/  UIMAD UR11, UR11, 0x70, UR5 ;  /* 0x000000700b0b78a4 */ /* 0x000fc8000f8e0205 */
[----:B------:R-:W-:Y:S02]  /*10af0*/  UIADD3 UR14, UR8, 0x400, URZ ;  /* 0x00000400080e7890 */ /* 0x000fe4000fffe03f */
[----:B------:R-:W-:Y:S02]  /*10b00*/  UIADD3.X UR5, URZ, UR37, URZ, UP0, !UPT ;  /* 0x000000253f057290 */ /* 0x000fe400087fe43f */
[----:B------:R-:W-:Y:S02]  /*10b10*/  UIADD3 UR15, UR8, 0x3c00, URZ ;  /* 0x00003c00080f7890 */ /* 0x000fe4000fffe03f */
[----:B------:R-:W-:-:S03]  /*10b20*/  UIADD3 UR16, UR8, 0x7400, URZ ;  /* 0x0000740008107890 */ /* 0x000fc6000fffe03f */
[----:B------:R-:W-:Y:S02]  /*10b30*/  UMOV UR8, UR14 ;  /* 0x0000000e00087c82 */ /* 0x000fe40008000000 */
[----:B------:R1:W-:Y:S01]  /*10b40*/  UTMALDG.4D [UR8], [UR4], desc[UR6] ;  /* 0x00000608040075b4 */ /* 0x0003e20008019000 */
[----:B------:R-:W-:Y:S01]  /*10b50*/  UMOV UR14, 0x80 ;  /* 0x00000080000e7882 */ /* 0x000fe20000000000 */
[----:B-1----:R-:W-:Y:S01]  /*10b60*/  UMOV UR8, UR15 ;  /* 0x0000000f00087c82 */ /* 0x002fe20008000000 */
[----:B------:R-:W-:Y:S02]  /*10b70*/  UMOV UR10, UR17 ;  /* 0x00000011000a7c82 */ /* 0x000fe40008000000 */
[----:B------:R1:W-:Y:S02]  /*10b80*/  UTMALDG.4D [UR8], [UR4], desc[UR6] ;  /* 0x00000608040075b4 */ /* 0x0003e40008019000 */
[----:B-1----:R-:W-:Y:S01]  /*10b90*/  UMOV UR8, UR16 ;  /* 0x0000001000087c82 */ /* 0x002fe20008000000 */
[----:B------:R-:W-:-:S02]  /*10ba0*/  UMOV UR10, UR14 ;  /* 0x0000000e000a7c82 */ /* 0x000fc40008000000 */
[----:B------:R0:W-:Y:S02]  /*10bb0*/  UTMALDG.4D [UR8], [UR4], desc[UR6] ;  /* 0x00000608040075b4 */ /* 0x0001e40008019000 */
[----:B0-----:R-:W-:Y:S01]  /*10bc0*/  NOP ;  /* 0x0000000000007918 */ /* 0x001fe20000000000 */
.L_x_338:
[----:B------:R-:W-:Y:S05]  /*10bd0*/  BSYNC B1 ;  /* 0x0000000000017941 */ /* 0x000fea0003800000 */
.L_x_337:
[----:B------:R-:W-:Y:S01]  /*10be0*/  VIADD R2, R7, 0x1 ;  /* 0x0000000107027836 */ /* 0x000fe20000000000 */
[----:B------:R-:W-:Y:S04]  /*10bf0*/  BSSY B1, `(.L_x_344) ;  /* 0x0000080000017945 */ /* 0x000fe80003800000 */
[----:B------:R-:W-:-:S04]  /*10c00*/  ISETP.NE.AND P0, PT, R2, 0x2, PT ;  /* 0x000000020200780c */ /* 0x000fc80003f05270 */
[----:B------:R-:W-:Y:S02]  /*10c10*/  SEL R3, RZ, 0x1, P0 ;  /* 0x00000001ff037807 */ /* 0x000fe40000000000 */
[----:B------:R-:W-:Y:S02]  /*10c20*/  SEL R14, R2, RZ, P0 ;  /* 0x000000ff020e7207 */ /* 0x000fe40000000000 */
[----:B------:R-:W-:-:S05]  /*10c30*/  LOP3.LUT R13, R8, R3, RZ, 0x3c, !PT ;  /* 0x00000003080d7212 */ /* 0x000fca00078e3cff */
[----:B------:R0:W-:Y:S04]  /*10c40*/  STL [R1+0x8], R13 ;  /* 0x0000080d01007387 */ /* 0x0001e80000100800 */
[----:B------:R0:W-:Y:S01]  /*10c50*/  STL [R1], R14 ;  /* 0x0000000e01007387 */ /* 0x0001e20000100800 */
[----:B------:R-:W-:Y:S05]  /*10c60*/  @!P6 BRA `(.L_x_345) ;  /* 0x0000000400e0e947 */ /* 0x000fea0003800000 */
[----:B------:R-:W-:Y:S01]  /*10c70*/  ULDC.64 UR4, c[0x0][0x3f8] ;  /* 0x0000fe0000047ab9 */ /* 0x000fe20000000a00 */
[----:B------:R-:W-:Y:S01]  /*10c80*/  VIADD R9, R6, 0xffffffff ;  /* 0xffffffff06097836 */ /* 0x000fe20000000000 */
[----:B------:R-:W-:-:S04]  /*10c90*/  ISETP.NE.U32.AND P0, PT, RZ, UR4, PT ;  /* 0x00000004ff007c0c */ /* 0x000fc8000bf05070 */
[----:B------:R-:W-:-:S13]  /*10ca0*/  ISETP.NE.AND.EX P0, PT, RZ, UR5, PT, P0 ;  /* 0x00000005ff007c0c */ /* 0x000fda000bf05300 */
[----:B------:R-:W-:Y:S05]  /*10cb0*/  @!P0 BRA `(.L_x_346) ;  /* 0x0000000000448947 */ /* 0x000fea0003800000 */
[----:B------:R-:W1:Y:S01]  /*10cc0*/  LDC R11, c[0x0][0x41c] ;  /* 0x00010700ff0b7b82 */ /* 0x000e620000000800 */
[----:B------:R-:W-:Y:S01]  /*10cd0*/  ULDC.64 UR6, c[0x0][0x408] ;  /* 0x0001020000067ab9 */ /* 0x000fe20000000a00 */
[----:B-1----:R-:W-:-:S13]  /*10ce0*/  ISETP.NE.AND P0, PT, R11, 0x1, PT ;  /* 0x000000010b00780c */ /* 0x002fda0003f05270 */
[----:B------:R-:W1:Y:S02]  /*10cf0*/  @P0 LDC.64 R2, c[0x0][0x420] ;  /* 0x00010800ff020b82 */ /* 0x000e640000000a00 */
[----:B-1----:R-:W-:-:S04]  /*10d00*/  @P0 IMAD.HI.U32 R10, R9, R2, RZ ;  /* 0x00000002090a0227 */ /* 0x002fc800078e00ff */
[----:B------:R-:W-:Y:S01]  /*10d10*/  IMAD.MOV.U32 R2, RZ, RZ, R9 ;  /* 0x000000ffff027224 */ /* 0x000fe200078e0009 */
[----:B------:R-:W-:Y:S01]  /*10d20*/  @P0 SHF.R.U32.HI R2, RZ, R3, R10 ;  /* 0x00000003ff020219 */ /* 0x000fe2000001160a */
[----:B------:R-:W-:-:S04]  /*10d30*/  IMAD R10, R12, UR6, RZ ;  /* 0x000000060c0a7c24 */ /* 0x000fc8000f8e02ff */
[----:B------:R-:W-:Y:S02]  /*10d40*/  IMAD.MOV R3, RZ, RZ, -R2 ;  /* 0x000000ffff037224 */ /* 0x000fe400078e0a02 */
[----:B------:R-:W-:Y:S02]  /*10d50*/  IMAD R10, R0, UR7, R10 ;  /* 0x00000007000a7c24 */ /* 0x000fe4000f8e020a */
[----:B------:R-:W-:Y:S01]  /*10d60*/  IMAD R9, R11, R3, R9 ;  /* 0x000000030b097224 */ /* 0x000fe200078e0209 */
[----:B------:R-:W-:-:S03]  /*10d70*/  SHF.R.S32.HI R3, RZ, 0x1f, R2 ;  /* 0x0000001fff037819 */ /* 0x000fc60000011402 */
[----:B------:R-:W-:-:S04]  /*10d80*/  IMAD.WIDE.U32 R2, R0, UR6, R2 ;  /* 0x0000000600027c25 */ /* 0x000fc8000f8e0002 */
[----:B------:R-:W-:Y:S01]  /*10d90*/  IMAD.IADD R3, R10, 0x1, R3 ;  /* 0x000000010a037824 */ /* 0x000fe200078e0203 */
[----:B------:R-:W-:-:S04]  /*10da0*/  LEA R10, P0, R2, UR4, 0x2 ;  /* 0x00000004020a7c11 */ /* 0x000fc8000f8010ff */
[----:B------:R-:W-:-:S05]  /*10db0*/  LEA.HI.X R11, R2, UR5, R3, 0x2, P0 ;  /* 0x00000005020b7c11 */ /* 0x000fca00080f1403 */
[----:B------:R1:W5:Y:S04]  /*10dc0*/  LDG.E R10, desc[UR60][R10.64] ;  /* 0x0000003c0a0a7981 */ /* 0x000368000c1e1900 */
.L_x_346:
[----:B------:R-:W2:Y:S01]  /*10dd0*/  S2R R3, SR_CgaCtaId ;  /* 0x0000000000037919 */ /* 0x000ea20000008800 */
[----:B------:R-:W-:-:S04]  /*10de0*/  MOV R2, 0x400 ;  /* 0x0000040000027802 */ /* 0x000fc80000000f00 */
[----:B--2---:R-:W-:Y:S02]  /*10df0*/  LEA R2, R3, R2, 0x18 ;  /* 0x0000000203027211 */ /* 0x004fe400078ec0ff */
[----:B------:R-:W-:Y:S02]  /*10e00*/  SHF.L.U32 R3, R13, 0x1f, RZ ;  /* 0x0000001f0d037819 */ /* 0x000fe400000006ff */
[----:B------:R-:W-:-:S04]  /*10e10*/  LEA R2, R14, R2, 0x3 ;  /* 0x000000020e027211 */ /* 0x000fc800078e18ff */
[----:B------:R-:W2:Y:S02]  /*10e20*/  SYNCS.PHASECHK.TRANS64.TRYWAIT P0, [R2+URZ+0x36840], R3 ;  /* 0x03684003020075a7 */ /* 0x000ea4000800017f */
[----:B--2---:R-:W-:Y:S05]  /*10e30*/  @!P0 BRA `(.L_x_347) ;  /* 0x0000001c00788947 */ /* 0x004fea0003800000 */
.L_x_398:
[----:B-1----:R-:W1:Y:S02]  /*10e40*/  S2R R11, SR_TID.X ;  /* 0x00000000000b7919 */ /* 0x002e640000002100 */
[----:B-1----:R-:W-:-:S04]  /*10e50*/  LOP3.LUT R11, R11, 0x7f, RZ, 0xc0, !PT ;  /* 0x0000007f0b0b7812 */ /* 0x002fc800078ec0ff */
[----:B------:R-:W-:-:S13]  /*10e60*/  ISETP.NE.AND P0, PT, R11, RZ, PT ;  /* 0x000000ff0b00720c */ /* 0x000fda0003f05270 */
[----:B------:R-:W-:Y:S05]  /*10e70*/  @P0 BRA `(.L_x_348) ;  /* 0x00000000001c0947 */ /* 0x000fea0003800000 */
[----:B------:R-:W1:Y:S01]  /*10e80*/  S2R R11, SR_TID.X ;  /* 0x00000000000b7919 */ /* 0x000e620000002100 */
[----:B--2---:R-:W-:-:S04]  /*10e90*/  IMAD.MOV.U32 R3, RZ, RZ, 0xa800 ;  /* 0x0000a800ff037424 */ /* 0x004fc800078e00ff */
[----:B------:R3:W-:Y:S01]  /*10ea0*/  SYNCS.ARRIVE.TRANS64 RZ, [R2+URZ+0x36830], R3 ;  /* 0x0368300302ff79a7 */ /* 0x0007e2000800003f */
[----:B-1----:R-:W-:-:S04]  /*10eb0*/  LOP3.LUT R11, R11, 0x1f, RZ, 0xc0, !PT ;  /* 0x0000001f0b0b7812 */ /* 0x002fc800078ec0ff */
[----:B------:R-:W-:-:S13]  /*10ec0*/  ISETP.NE.AND P1, PT, R11, RZ, PT ;  /* 0x000000ff0b00720c */ /* 0x000fda0003f25270 */
[----:B---3--:R-:W-:Y:S05]  /*10ed0*/  @!P1 BRA `(.L_x_348) ;  /* 0x0000000000049947 */ /* 0x008fea0003800000 */
[----:B------:R-:W-:Y:S01]  /*10ee0*/  BPT.TRAP 0x1 ;  /* 0x000000040000795c */ /* 0x000fe20000300000 */
.L_x_348:
[----:B0-----:R-:W3:Y:S01]  /*10ef0*/  LDL R13, [R1] ;  /* 0x00000000010d7983 */ /* 0x001ee20000100800 */
[----:B------:R-:W-:-:S03]  /*10f00*/  MOV R14, 0x400 ;  /* 0x00000400000e7802 */ /* 0x000fc60000000f00 */
[----:B------:R-:W4:Y:S01]  /*10f10*/  LDL R11, [R1+0x4] ;  /* 0x00000400010b7983 */ /* 0x000f220000100800 */
[----:B------:R-:W0:Y:S01]  /*10f20*/  S2R R15, SR_CgaCtaId ;  /* 0x00000000000f7919 */ /* 0x000e220000008800 */
[----:B------:R-:W-:Y:S01]  /*10f30*/  R2UR UR11, R9 ;  /* 0x00000000090b72ca */ /* 0x000fe200000e0000 */
[----:B------:R-:W-:Y:S01]  /*10f40*/  UIADD3 UR4, UP0, UR36, 0x370, URZ ;  /* 0x0000037024047890 */ /* 0x000fe2000ff1e03f */
[----:B------:R-:W-:Y:S02]  /*10f50*/  R2UR UR12, R4 ;  /* 0x00000000040c72ca */ /* 0x000fe400000e0000 */
[----:B0-----:R-:W-:-:S05]  /*10f60*/  LEA R14, R15, R14, 0x18 ;  /* 0x0000000e0f0e7211 */ /* 0x001fca00078ec0ff */
[----:B--2---:R-:W-:Y:S01]  /*10f70*/  VIADD R2, R14, 0x36800 ;  /* 0x000368000e027836 */ /* 0x004fe20000000000 */
[----:B-----5:R-:W-:Y:S01]  /*10f80*/  R2UR UR13, R10 ;  /* 0x000000000a0d72ca */ /* 0x020fe200000e0000 */
[----:B------:R-:W-:Y:S01]  /*10f90*/  UMOV UR10, URZ ;  /* 0x0000003f000a7c82 */ /* 0x000fe20008000000 */
[----:B------:R-:W-:Y:S01]  /*10fa0*/  UMOV UR6, 0x0 ;  /* 0x0000000000067882 */ /* 0x000fe20000000000 */
[----:B------:R-:W-:Y:S01]  /*10fb0*/  UMOV UR7, 0x14f00000 ;  /* 0x14f0000000077882 */ /* 0x000fe20000000000 */
[----:B------:R-:W-:Y:S01]  /*10fc0*/  UMOV UR17, 0x40 ;  /* 0x0000004000117882 */ /* 0x000fe20000000000 */
[----:B------:R-:W-:Y:S01]  /*10fd0*/  UMOV UR18, 0x80 ;  /* 0x0000008000127882 */ /* 0x000fe20000000000 */
[----:B------:R-:W-:Y:S01]  /*10fe0*/  SHF.L.U32 R8, R8, 0x1f, RZ ;  /* 0x0000001f08087819 */ /* 0x000fe200000006ff */
        /* <DEDUP_REMOVED lines=10> */
[----:B------:R-:W-:-:S03]  /*11090*/  UIADD3 UR16, UR8, 0x28400, URZ ;  /* 0x0002840008107890 */ /* 0x000fc6000fffe03f */
[----:B------:R-:W-:Y:S02]  /*110a0*/  UMOV UR8, UR14 ;  /* 0x0000000e00087c82 */ /* 0x000fe40008000000 */
[----:B------:R0:W-:Y:S01]  /*110b0*/  UTMALDG.4D [UR8], [UR4], desc[UR6] ;  /* 0x00000608040075b4 */ /* 0x0001e20008019000 */
[----:B------:R-:W-:Y:S01]  /*110c0*/  IMAD R2, R7, 0x8, R2 ;  /* 0x0000000807027824 */ /* 0x000fe200078e0202 */
[----:B0-----:R-:W-:Y:S01]  /*110d0*/  UMOV UR8, UR15 ;  /* 0x0000000f00087c82 */ /* 0x001fe20008000000 */
[----:B------:R-:W-:Y:S02]  /*110e0*/  UMOV UR10, UR17 ;  /* 0x00000011000a7c82 */ /* 0x000fe40008000000 */
[----:B------:R0:W-:Y:S02]  /*110f0*/  UTMALDG.4D [UR8], [UR4], desc[UR6] ;  /* 0x00000608040075b4 */ /* 0x0001e40008019000 */
[----:B0-----:R-:W-:Y:S01]  /*11100*/  UMOV UR8, UR16 ;  /* 0x0000001000087c82 */ /* 0x001fe20008000000 */
[----:B------:R-:W-:-:S02]  /*11110*/  UMOV UR10, UR18 ;  /* 0x00000012000a7c82 */ /* 0x000fc40008000000 */
[----:B------:R0:W-:Y:S01]  /*11120*/  UTMALDG.4D [UR8], [UR4], desc[UR6] ;  /* 0x00000608040075b4 */ /* 0x0001e20008019000 */
[----:B------:R-:W1:Y:S02]  /*11130*/  SYNCS.PHASECHK.TRANS64.TRYWAIT P1, [R2+URZ+0x60], R8 ;  /* 0x00006008020075a7 */ /* 0x000e64000802017f */
[----:B01----:R-:W-:Y:S05]  /*11140*/  @!P1 BRA `(.L_x_349) ;  /* 0x0000001800c89947 */ /* 0x003fea0003800000 */
.L_x_399:
[----:B------:R-:W-:Y:S05]  /*11150*/  @P0 BRA `(.L_x_350) ;  /* 0x00000000001c0947 */ /* 0x000fea0003800000 */
[----:B------:R-:W1:Y:S02]  /*11160*/  S2R R3, SR_TID.X ;  /* 0x0000000000037919 */ /* 0x000e640000002100 */
[----:B-1----:R-:W-:-:S04]  /*11170*/  LOP3.LUT R3, R3, 0x1f, RZ, 0xc0, !PT ;  /* 0x0000001f03037812 */ /* 0x002fc800078ec0ff */
[----:B------:R-:W-:Y:S01]  /*11180*/  ISETP.NE.AND P1, PT, R3, RZ, PT ;  /* 0x000000ff0300720c */ /* 0x000fe20003f25270 */
[----:B------:R-:W-:-:S04]  /*11190*/  IMAD.MOV.U32 R3, RZ, RZ, 0xa800 ;  /* 0x0000a800ff037424 */ /* 0x000fc800078e00ff */
[----:B------:R1:W-:Y:S08]  /*111a0*/  SYNCS.ARRIVE.TRANS64 RZ, [R2+URZ+0x50], R3 ;  /* 0x0000500302ff79a7 */ /* 0x0003f0000800003f */
[----:B------:R-:W-:Y:S05]  /*111b0*/  @!P1 BRA `(.L_x_350) ;  /* 0x0000000000049947 */ /* 0x000fea0003800000 */
[----:B------:R-:W-:Y:S01]  /*111c0*/  BPT.TRAP 0x1 ;  /* 0x000000040000795c */ /* 0x000fe20000300000 */
.L_x_350:
[----:B------:R-:W2:Y:S01]  /*111d0*/  LDL.LU R13, [R1+0xc] ;  /* 0x00000c00010d7983 */ /* 0x000ea20000300800 */
[----:B0-----:R-:W-:-:S03]  /*111e0*/  MOV R8, 0x400 ;  /* 0x0000040000087802 */ /* 0x001fc60000000f00 */
[----:B-1----:R-:W3:Y:S01]  /*111f0*/  LDL R3, [R1+0x4] ;  /* 0x0000040001037983 */ /* 0x002ee20000100800 */
[----:B------:R-:W0:Y:S01]  /*11200*/  S2R R11, SR_CgaCtaId ;  /* 0x00000000000b7919 */ /* 0x000e220000008800 */
[----:B------:R-:W-:Y:S01]  /*11210*/  R2UR UR9, R2 ;  /* 0x00000000020972ca */ /* 0x000fe200000e0000 */
[----:B------:R-:W-:Y:S01]  /*11220*/  UIADD3 UR4, UP0, UR36, 0x470, URZ ;  /* 0x0000047024047890 */ /* 0x000fe2000ff1e03f */
[----:B------:R-:W-:Y:S02]  /*11230*/  R2UR UR13, R5 ;  /* 0x00000000050d72ca */ /* 0x000fe400000e0000 */
[----:B------:R-:W-:Y:S02]  /*11240*/  R2UR UR12, R4 ;  /* 0x00000000040c72ca */ /* 0x000fe400000e0000 */
[----:B0-----:R-:W-:-:S05]  /*11250*/  LEA R8, R11, R8, 0x18 ;  /* 0x000000080b087211 */ /* 0x001fca00078ec0ff */
[----:B------:R-:W-:-:S05]  /*11260*/  IMAD R7, R7, 0xa800, R8 ;  /* 0x0000a80007077824 */ /* 0x000fca00078e0208 */
[----:B------:R-:W-:Y:S01]  /*11270*/  R2UR UR15, R7 ;  /* 0x00000000070f72ca */ /* 0x000fe200000e0000 */
[----:B------:R-:W-:Y:S01]  /*11280*/  UIADD3 UR9, UR9, 0x50, URZ ;  /* 0x0000005009097890 */ /* 0x000fe2000fffe03f */
[----:B------:R-:W-:Y:S01]  /*11290*/  UMOV UR10, URZ ;  /* 0x0000003f000a7c82 */ /* 0x000fe20008000000 */
[----:B------:R-:W-:Y:S01]  /*112a0*/  UMOV UR6, 0x0 ;  /* 0x0000000000067882 */ /* 0x000fe20000000000 */
[----:B------:R-:W-:-:S09]  /*112b0*/  UMOV UR7, 0x14f00000 ;  /* 0x14f0000000077882 */ /* 0x000fd20000000000 */
[----:B------:R-:W-:Y:S02]  /*112c0*/  UIADD3 UR8, UR15, 0x400, URZ ;  /* 0x000004000f087890 */ /* 0x000fe4000fffe03f */
[----:B------:R-:W-:Y:S02]  /*112d0*/  UIADD3 UR14, UR15, 0x3c00, URZ ;  /* 0x00003c000f0e7890 */ /* 0x000fe4000fffe03f */
[----:B------:R-:W-:Y:S01]  /*112e0*/  UIADD3 UR15, UR15, 0x7400, URZ ;  /* 0x000074000f0f7890 */ /* 0x000fe2000fffe03f */
[----:B------:R-:W-:Y:S01]  /*112f0*/  UMOV UR16, 0x40 ;  /* 0x0000004000107882 */ /* 0x000fe20000000000 */
[----:B------:R1:W-:Y:S01]  /*11300*/  STL [R1+0xc], R9 ;  /* 0x00000c0901007387 */ /* 0x0003e20000100800 */
[----:B------:R-:W-:Y:S02]  /*11310*/  MOV R5, R10 ;  /* 0x0000000a00057202 */ /* 0x000fe40000000f00 */
[----:B--2---:R-:W-:Y:S02]  /*11320*/  R2UR UR11, R13 ;  /* 0x000000000d0b72ca */ /* 0x004fe400000e0000 */
[----:B---3--:R-:W-:-:S13]  /*11330*/  R2UR UR5, R3 ;  /* 0x00000000030572ca */ /* 0x008fda00000e0000 */
[----:B------:R-:W-:Y:S02]  /*11340*/  UIMAD UR11, UR11, 0x70, UR5 ;  /* 0x000000700b0b78a4 */ /* 0x000fe4000f8e0205 */
[----:B------:R-:W-:-:S09]  /*11350*/  UIADD3.X UR5, URZ, UR37, URZ, UP0, !UPT ;  /* 0x000000253f057290 */ /* 0x000fd200087fe43f */
[----:B------:R0:W-:Y:S02]  /*11360*/  UTMALDG.4D [UR8], [UR4], desc[UR6] ;  /* 0x00000608040075b4 */ /* 0x0001e40008019000 */
[----:B0-----:R-:W-:Y:S01]  /*11370*/  UMOV UR8, UR14 ;  /* 0x0000000e00087c82 */ /* 0x001fe20008000000 */
[----:B------:R-:W-:Y:S01]  /*11380*/  UMOV UR10, UR16 ;  /* 0x00000010000a7c82 */ /* 0x000fe20008000000 */
[----:B------:R-:W-:Y:S01]  /*11390*/  UMOV UR14, 0x80 ;  /* 0x00000080000e7882 */ /* 0x000fe20000000000 */
[----:B------:R0:W-:Y:S02]  /*113a0*/  UTMALDG.4D [UR8], [UR4], desc[UR6] ;  /* 0x00000608040075b4 */ /* 0x0001e40008019000 */
[----:B0-----:R-:W-:Y:S01]  /*113b0*/  UMOV UR8, UR15 ;  /* 0x0000000f00087c82 */ /* 0x001fe20008000000 */
[----:B------:R-:W-:Y:S02]  /*113c0*/  UMOV UR10, UR14 ;  /* 0x0000000e000a7c82 */ /* 0x000fe40008000000 */
[----:B------:R1:W-:Y:S02]  /*113d0*/  UTMALDG.4D [UR8], [UR4], desc[UR6] ;  /* 0x00000608040075b4 */ /* 0x0003e40008019000 */
[----:B-1----:R-:W-:Y:S01]  /*113e0*/  NOP ;  /* 0x0000000000007918 */ /* 0x002fe20000000000 */
.L_x_345:
[----:B------:R-:W-:Y:S05]  /*113f0*/  BSYNC B1 ;  /* 0x0000000000017941 */ /* 0x000fea0003800000 */
.L_x_344:
[C---:B------:R-:W-:Y:S01]  /*11400*/  ISETP.GT.AND P0, PT, R6.reuse, 0x1, PT ;  /* 0x000000010600780c */ /* 0x040fe20003f04270 */
[----:B------:R-:W-:-:S12]  /*11410*/  VIADD R6, R6, 0xfffffffe ;  /* 0xfffffffe06067836 */ /* 0x000fd80000000000 */
[----:B------:R-:W-:Y:S05]  /*11420*/  @P0 BRA `(.L_x_351) ;  /* 0xffffffec00dc0947 */ /* 0x000fea000383ffff */
.L_x_327:
[----:B------:R-:W-:Y:S05]  /*11430*/  BSYNC B0 ;  /* 0x0000000000007941 */ /* 0x000fea0003800000 */
.L_x_326:
[----:B------:R-:W1:Y:S01]  /*11440*/  S2R R2, SR_TID.X ;  /* 0x0000000000027919 */ /* 0x000e620000002100 */
[----:B------:R-:W-:Y:S01]  /*11450*/  BSSY B0, `(.L_x_352) ;  /* 0x0000010000007945 */ /* 0x000fe20003800000 */
[----:B-1----:R-:W-:-:S04]  /*11460*/  LOP3.LUT R2, R2, 0x1f, RZ, 0xc0, !PT ;  /* 0x0000001f02027812 */ /* 0x002fc800078ec0ff */
[----:B------:R-:W-:-:S13]  /*11470*/  ISETP.NE.AND P0, PT, R2, RZ, PT ;  /* 0x000000ff0200720c */ /* 0x000fda0003f05270 */
[----:B------:R-:W-:Y:S05]  /*11480*/  @P0 BRA `(.L_x_353) ;  /* 0x0000000000300947 */ /* 0x000fea0003800000 */
[----:B------:R-:W1:Y:S01]  /*11490*/  S2R R9, SR_LANEID ;  /* 0x0000000000097919 */ /* 0x000e620000000000 */
[----:B------:R-:W-:Y:S01]  /*114a0*/  VOTEU.ANY UR4, UPT, PT ;  /* 0x0000000000047886 */ /* 0x000fe200038e0100 */
[----:B------:R-:W2:Y:S01]  /*114b0*/  LDC.64 R2, c[0x0][0xc38] ;  /* 0x00030e00ff027b82 */ /* 0x000ea20000000a00 */
[----:B------:R-:W1:Y:S08]  /*114c0*/  FLO.U32 R0, UR4 ;  /* 0x0000000400007d00 */ /* 0x000e7000080e0000 */
[----:B------:R-:W2:Y:S01]  /*114d0*/  POPC R7, UR4 ;  /* 0x0000000400077d09 */ /* 0x000ea20008000000 */
[----:B-1----:R-:W-:-:S13]  /*114e0*/  ISETP.EQ.U32.AND P0, PT, R0, R9, PT ;  /* 0x000000090000720c */ /* 0x002fda0003f02070 */
[----:B--2---:R-:W2:Y:S01]  /*114f0*/  @P0 ATOMG.E.ADD.STRONG.GPU PT, R3, desc[UR60][R2.64], R7 ;  /* 0x00000007020309a8 */ /* 0x004ea200081ee1fc */
[----:B------:R-:W1:Y:S02]  /*11500*/  S2R R6, SR_LTMASK ;  /* 0x0000000000067919 */ /* 0x000e640000003900 */
[----:B-1----:R-:W-:-:S04]  /*11510*/  LOP3.LUT R6, R6, UR4, RZ, 0xc0, !PT ;  /* 0x0000000406067c12 */ /* 0x002fc8000f8ec0ff */
[----:B------:R-:W1:Y:S01]  /*11520*/  POPC R9, R6 ;  /* 0x0000000600097309 */ /* 0x000e620000000000 */
[----:B--2---:R-:W1:Y:S02]  /*11530*/  SHFL.IDX PT, R0, R3, R0, 0x1f ;  /* 0x00001f0003007589 */ /* 0x004e6400000e0000 */
[----:B-1----:R-:W-:-:S07]  /*11540*/  IADD3 R16, R0, UR38, R9 ;  /* 0x0000002600107c10 */ /* 0x002fce000fffe009 */
.L_x_353:
[----:B------:R-:W-:Y:S05]  /*11550*/  BSYNC B0 ;  /* 0x0000000000007941 */ /* 0x000fea0003800000 */
.L_x_352:
[----:B------:R-:W-:Y:S04]  /*11560*/  BSSY B0, `(.L_x_354) ;  /* 0x0000038000007945 */ /* 0x000fe80003800000 */
[----:B------:R-:W-:Y:S05]  /*11570*/  @!P6 BRA `(.L_x_355) ;  /* 0x0000000000d8e947 */ /* 0x000fea0003800000 */
[----:B------:R-:W2:Y:S01]  /*11580*/  LDL R2, [R1] ;  /* 0x0000000001027983 */ /* 0x000ea20000100800 */
[----:B------:R-:W-:-:S03]  /*11590*/  MOV R3, 0x400 ;  /* 0x0000040000037802 */ /* 0x000fc60000000f00 */
[----:B------:R-:W3:Y:S01]  /*115a0*/  LDL R0, [R1+0x8] ;  /* 0x0000080001007983 */ /* 0x000ee20000100800 */
[----:B------:R-:W1:Y:S02]  /*115b0*/  S2R R6, SR_CgaCtaId ;  /* 0x0000000000067919 */ /* 0x000e640000008800 */
[----:B-1----:R-:W-:-:S05]  /*115c0*/  LEA R3, R6, R3, 0x18 ;  /* 0x0000000306037211 */ /* 0x002fca00078ec0ff */
[----:B--2---:R-:W-:Y:S01]  /*115d0*/  IMAD R3, R2, 0x8, R3 ;  /* 0x0000000802037824 */ /* 0x004fe200078e0203 */
[----:B---3--:R-:W-:-:S04]  /*115e0*/  SHF.L.U32 R0, R0, 0x1f, RZ ;  /* 0x0000001f00007819 */ /* 0x008fc800000006ff */
[----:B------:R-:W1:Y:S02]  /*115f0*/  SYNCS.PHASECHK.TRANS64.TRYWAIT P0, [R3+URZ+0x36860], R0 ;  /* 0x03686000030075a7 */ /* 0x000e64000800017f */
[----:B-1----:R-:W-:Y:S05]  /*11600*/  @!P0 BRA `(.L_x_356) ;  /* 0x0000001400ac8947 */ /* 0x002fea0003800000 */
.L_x_400:
        /* <DEDUP_REMOVED lines=11> */
.L_x_357:
[----:B-1----:R-:W2:Y:S01]  /*116c0*/  LDL R0, [R1] ;  /* 0x0000000001007983 */ /* 0x002ea20000100800 */
[----:B------:R-:W-:-:S03]  /*116d0*/  MOV R7, 0x400 ;  /* 0x0000040000077802 */ /* 0x000fc60000000f00 */
[----:B------:R-:W3:Y:S04]  /*116e0*/  LDL.LU R6, [R1+0x4] ;  /* 0x0000040001067983 */ /* 0x000ee80000300800 */
[----:B------:R-:W4:Y:S01]  /*116f0*/  LDL R2, [R1+0xc] ;  /* 0x00000c0001027983 */ /* 0x000f220000100800 */
[----:B------:R-:W1:Y:S01]  /*11700*/  S2R R8, SR_CgaCtaId ;  /* 0x0000000000087919 */ /* 0x000e620000008800 */
[----:B------:R-:W-:Y:S01]  /*11710*/  R2UR UR9, R3 ;  /* 0x00000000030972ca */ /* 0x000fe200000e0000 */
[----:B------:R-:W-:Y:S01]  /*11720*/  UIADD3 UR4, UP0, UR36, 0x470, URZ ;  /* 0x0000047024047890 */ /* 0x000fe2000ff1e03f */
[----:B------:R-:W-:Y:S02]  /*11730*/  R2UR UR12, R4 ;  /* 0x00000000040c72ca */ /* 0x000fe400000e0000 */
[----:B------:R-:W-:-:S02]  /*11740*/  R2UR UR13, R5 ;  /* 0x00000000050d72ca */ /* 0x000fc400000e0000 */
[----:B-1----:R-:W-:-:S07]  /*11750*/  LEA R7, R8, R7, 0x18 ;  /* 0x0000000708077211 */ /* 0x002fce00078ec0ff */
        /* <DEDUP_REMOVED lines=23> */
[----:B-1----:R-:W-:Y:S01]  /*118d0*/  NOP ;  /* 0x0000000000007918 */ /* 0x002fe20000000000 */
.L_x_355:
[----:B------:R-:W-:Y:S05]  /*118e0*/  BSYNC B0 ;  /* 0x0000000000007941 */ /* 0x000fea0003800000 */
.L_x_354:
[----:B------:R-:W2:Y:S04]  /*118f0*/  LDL.LU R0, [R1] ;  /* 0x0000000001007983 */ /* 0x000ea80000300800 */
[----:B------:R-:W3:Y:S01]  /*11900*/  LDL.LU R3, [R1+0x8] ;  /* 0x0000080001037983 */ /* 0x000ee20000300800 */
[----:B--2---:R-:W-:-:S05]  /*11910*/  VIADD R0, R0, 0x1 ;  /* 0x0000000100007836 */ /* 0x004fca0000000000 */
[----:B------:R-:W-:-:S04]  /*11920*/  ISETP.NE.AND P0, PT, R0, 0x2, PT ;  /* 0x000000020000780c */ /* 0x000fc80003f05270 */
[----:B------:R-:W-:Y:S02]  /*11930*/  SEL R2, RZ, 0x1, P0 ;  /* 0x00000001ff027807 */ /* 0x000fe40000000000 */
[----:B------:R-:W-:Y:S02]  /*11940*/  SEL R0, R0, RZ, P0 ;  /* 0x000000ff00007207 */ /* 0x000fe40000000000 */
[----:B---3--:R-:W-:-:S05]  /*11950*/  LOP3.LUT R3, R3, R2, RZ, 0x3c, !PT ;  /* 0x0000000203037212 */ /* 0x008fca00078e3cff */
[----:B------:R1:W-:Y:S04]  /*11960*/  STL [R1+0x8], R3 ;  /* 0x0000080301007387 */ /* 0x0003e80000100800 */
[----:B------:R1:W-:Y:S02]  /*11970*/  STL [R1], R0 ;  /* 0x0000000001007387 */ /* 0x0003e40000100800 */
.L_x_311:
[----:B------:R-:W-:Y:S05]  /*11980*/  BSYNC B6 ;  /* 0x0000000000067941 */ /* 0x000fea0003800000 */
.L_x_309:
[----:B------:R-:W-:-:S03]  /*11990*/  UMOV UR4, 0xffffffff ;  /* 0xffffffff00047882 */ /* 0x000fc60000000000 */
[----:B------:R-:W-:Y:S05]  /*119a0*/  BRA.DIV UR4, `(.L_x_358) ;  /* 0x0000001204d87947 */ /* 0x000fea000b800000 */
[----:B------:R2:W3:Y:S04]  /*119b0*/  SHFL.IDX PT, R4, R16, RZ, 0x1f ;  /* 0x00001fff10047589 */ /* 0x0004e800000e0000 */
[----:B------:R2:W4:Y:S02]  /*119c0*/  SHFL.IDX PT, R5, R16, 0x1, 0x1f ;  /* 0x00201f0010057f89 */ /* 0x00052400000e0000 */
.L_x_404:
[----:B01----:R-:W0:Y:S01]  /*119d0*/  S2R R0, SR_TID.X ;  /* 0x0000000000007919 */ /* 0x003e220000002100 */
[----:B------:R-:W-:Y:S01]  /*119e0*/  ULDC UR4, c[0x0][0xc14] ;  /* 0x0003050000047ab9 */ /* 0x000fe20000000800 */
[----:B------:R-:W-:Y:S01]  /*119f0*/  BSSY B0, `(.L_x_359) ;  /* 0x000000b000007945 */ /* 0x000fe20003800000 */
[----:B------:R-:W-:Y:S01]  /*11a00*/  IMAD.MOV.U32 R3, RZ, RZ, RZ ;  /* 0x000000ffff037224 */ /* 0x000fe200078e00ff */
[----:B0-----:R-:W-:Y:S02]  /*11a10*/  LOP3.LUT R9, R0, 0x1f, RZ, 0xc0, !PT ;  /* 0x0000001f00097812 */ /* 0x001fe400078ec0ff */
[----:B------:R-:W-:Y:S02]  /*11a20*/  MOV R0, UR4 ;  /* 0x0000000400007c02 */ /* 0x000fe40008000f00 */
[C---:B------:R-:W-:Y:S01]  /*11a30*/  ISETP.NE.AND P0, PT, R9.reuse, 0x1f, PT ;  /* 0x0000001f0900780c */ /* 0x040fe20003f05270 */
[----:B------:R-:W-:-:S05]  /*11a40*/  IMAD.IADD R7, R9, 0x1, R19 ;  /* 0x0000000109077824 */ /* 0x000fca00078e0213 */
[----:B------:R-:W-:-:S13]  /*11a50*/  ISETP.GE.OR P0, PT, R7, R0, !P0 ;  /* 0x000000000700720c */ /* 0x000fda0004706670 */
[----:B------:R-:W-:Y:S05]  /*11a60*/  @P0 BRA `(.L_x_360) ;  /* 0x00000000000c0947 */ /* 0x000fea0003800000 */
[----:B------:R-:W0:Y:S02]  /*11a70*/  LDC.64 R2, c[0x0][0xc58] ;  /* 0x00031600ff027b82 */ /* 0x000e240000000a00 */
[----:B0-----:R-:W-:-:S06]  /*11a80*/  IMAD.WIDE R2, R7, 0x4, R2 ;  /* 0x0000000407027825 */ /* 0x001fcc00078e0202 */
[----:B------:R0:W5:Y:S02]  /*11a90*/  LDG.E R3, desc[UR60][R2.64] ;  /* 0x0000003c02037981 */ /* 0x000164000c1e1900 */
.L_x_360:
[----:B------:R-:W-:Y:S05]  /*11aa0*/  BSYNC B0 ;  /* 0x0000000000007941 */ /* 0x000fea0003800000 */
.L_x_359:
[----:B------:R-:W-:-:S03]  /*11ab0*/  UMOV UR4, 0xffffffff ;  /* 0xffffffff00047882 */ /* 0x000fc60000000000 */
[----:B------:R-:W-:Y:S05]  /*11ac0*/  BRA.DIV UR4, `(.L_x_361) ;  /* 0x0000001204dc7947 */ /* 0x000fea000b800000 */
[----:B-----5:R-:W1:Y:S01]  /*11ad0*/  SHFL.UP PT, R14, R3, 0x1, RZ ;  /* 0x04200000030e7989 */ /* 0x020e6200000e00ff */
[C---:B------:R-:W-:Y:S02]  /*11ae0*/  ISETP.NE.AND P0, PT, R9.reuse, RZ, PT ;  /* 0x000000ff0900720c */ /* 0x040fe40003f05270 */
[C---:B------:R-:W-:Y:S02]  /*11af0*/  ISETP.GE.U32.AND P1, PT, R9.reuse, 0x2, PT ;  /* 0x000000020900780c */ /* 0x040fe40003f26070 */
[----:B-1----:R-:W-:Y:S02]  /*11b00*/  SEL R14, R14, RZ, P0 ;  /* 0x000000ff0e0e7207 */ /* 0x002fe40000000000 */
[----:B------:R-:W-:-:S03]  /*11b10*/  ISETP.GE.U32.AND P0, PT, R9, 0x4, PT ;  /* 0x000000040900780c */ /* 0x000fc60003f06070 */
[----:B------:R-:W-:-:S05]  /*11b20*/  IMAD.IADD R13, R3, 0x1, R14 ;  /* 0x00000001030d7824 */ /* 0x000fca00078e020e */
[----:B------:R-:W1:Y:S02]  /*11b30*/  SHFL.UP PT, R14, R13, 0x2, RZ ;  /* 0x044000000d0e7989 */ /* 0x000e6400000e00ff */
        /* <DEDUP_REMOVED lines=8> */
[----:B-1----:R-:W-:-:S05]  /*11bc0*/  SEL R8, R14, RZ, P1 ;  /* 0x000000ff0e087207 */ /* 0x002fca0000800000 */
[----:B------:R-:W-:-:S05]  /*11bd0*/  IMAD.IADD R8, R7, 0x1, R8 ;  /* 0x0000000107087824 */ /* 0x000fca00078e0208 */
[----:B------:R-:W1:Y:S02]  /*11be0*/  SHFL.UP PT, R14, R8, 0x10, RZ ;  /* 0x06000000080e7989 */ /* 0x000e6400000e00ff */
[----:B-1----:R-:W-:-:S04]  /*11bf0*/  SEL R9, R14, RZ, P0 ;  /* 0x000000ff0e097207 */ /* 0x002fc80000000000 */
[----:B0-----:R-:W-:-:S05]  /*11c00*/  IADD3 R2, R8, R9, RZ ;  /* 0x0000000908027210 */ /* 0x001fca0007ffe0ff */
[----:B------:R0:W1:Y:S02]  /*11c10*/  SHFL.IDX PT, R14, R2, 0x1f, 0x1f ;  /* 0x03e01f00020e7f89 */ /* 0x00006400000e0000 */
.L_x_412:
[----:B------:R-:W-:Y:S02]  /*11c20*/  ULDC UR4, c[0x0][0xc10] ;  /* 0x0003040000047ab9 */ /* 0x000fe40000000800 */
[----:B--2---:R-:W-:-:S04]  /*11c30*/  IMAD.U32 R16, RZ, RZ, UR4 ;  /* 0x00000004ff107e24 */ /* 0x004fc8000f8e00ff */
[----:B-1----:R-:W-:-:S04]  /*11c40*/  IMAD R6, R14, R16, RZ ;  /* 0x000000100e067224 */ /* 0x002fc800078e02ff */
[----:B----4-:R-:W-:-:S05]  /*11c50*/  IMAD.IADD R5, R5, 0x1, R6 ;  /* 0x0000000105057824 */ /* 0x010fca00078e0206 */
[----:B---3--:R-:W-:-:S13]  /*11c60*/  ISETP.GT.AND P0, PT, R5, R4, PT ;  /* 0x000000040500720c */ /* 0x008fda0003f04270 */
[----:B------:R-:W-:Y:S05]  /*11c70*/  @P0 BRA `(.L_x_362) ;  /* 0x0000000000b40947 */ /* 0x000fea0003800000 */
[----:B------:R-:W1:Y:S02]  /*11c80*/  LDC R0, c[0x0][0xc14] ;  /* 0x00030500ff007b82 */ /* 0x000e640000000800 */
.L_x_367:
[----:B------:R-:W-:-:S05]  /*11c90*/  VIADD R19, R19, 0x1f ;  /* 0x0000001f13137836 */ /* 0x000fca0000000000 */
[----:B-1----:R-:W-:-:S13]  /*11ca0*/  ISETP.GE.AND P0, PT, R19, R0, PT ;  /* 0x000000001300720c */ /* 0x002fda0003f06270 */
[----:B------:R-:W-:Y:S05]  /*11cb0*/  @P0 BRA `(.L_x_363) ;  /* 0x00000004005c0947 */ /* 0x000fea0003800000 */
[----:B0-----:R-:W0:Y:S01]  /*11cc0*/  S2R R2, SR_TID.X ;  /* 0x0000000000027919 */ /* 0x001e220000002100 */
[----:B------:R-:W-:Y:S01]  /*11cd0*/  BSSY B0, `(.L_x_364) ;  /* 0x000000a000007945 */ /* 0x000fe20003800000 */
[----:B------:R-:W-:Y:S01]  /*11ce0*/  IMAD.MOV.U32 R3, RZ, RZ, RZ ;  /* 0x000000ffff037224 */ /* 0x000fe200078e00ff */
[----:B0-----:R-:W-:-:S04]  /*11cf0*/  LOP3.LUT R8, R2, 0x1f, RZ, 0xc0, !PT ;  /* 0x0000001f02087812 */ /* 0x001fc800078ec0ff */
[C---:B------:R-:W-:Y:S01]  /*11d00*/  ISETP.NE.AND P1, PT, R8.reuse, 0x1f, PT ;  /* 0x0000001f0800780c */ /* 0x040fe20003f25270 */
[----:B------:R-:W-:-:S05]  /*11d10*/  IMAD.IADD R7, R8, 0x1, R19 ;  /* 0x0000000108077824 */ /* 0x000fca00078e0213 */
[----:B------:R-:W-:-:S13]  /*11d20*/  ISETP.GE.OR P0, PT, R7, R0, !P1 ;  /* 0x000000000700720c */ /* 0x000fda0004f06670 */
[----:B------:R-:W-:Y:S05]  /*11d30*/  @P0 BRA `(.L_x_365) ;  /* 0x00000000000c0947 */ /* 0x000fea0003800000 */
[----:B------:R-:W0:Y:S02]  /*11d40*/  LDC.64 R2, c[0x0][0xc58] ;  /* 0x00031600ff027b82 */ /* 0x000e240000000a00 */
[----:B0-----:R-:W-:-:S06]  /*11d50*/  IMAD.WIDE R2, R7, 0x4, R2 ;  /* 0x0000000407027825 */ /* 0x001fcc00078e0202 */
[----:B------:R0:W5:Y:S02]  /*11d60*/  LDG.E R3, desc[UR60][R2.64] ;  /* 0x0000003c02037981 */ /* 0x000164000c1e1900 */
.L_x_365:
[----:B------:R-:W-:Y:S05]  /*11d70*/  BSYNC B0 ;  /* 0x0000000000007941 */ /* 0x000fea0003800000 */
.L_x_364:
[----:B------:R-:W-:-:S03]  /*11d80*/  UMOV UR4, 0xffffffff ;  /* 0xffffffff00047882 */ /* 0x000fc60000000000 */
[----:B------:R-:W-:Y:S05]  /*11d90*/  BRA.DIV UR4, `(.L_x_366) ;  /* 0x0000001204f87947 */ /* 0x000fea000b800000 */
[----:B-----5:R-:W1:Y:S01]  /*11da0*/  SHFL.UP PT, R14, R3, 0x1, RZ ;  /* 0x04200000030e7989 */ /* 0x020e6200000e00ff */
[C---:B------:R-:W-:Y:S02]  /*11db0*/  ISETP.NE.AND P0, PT, R8.reuse, RZ, PT ;  /* 0x000000ff0800720c */ /* 0x040fe40003f05270 */
[----:B------:R-:W-:Y:S02]  /*11dc0*/  ISETP.GE.U32.AND P1, PT, R8, 0x2, PT ;  /* 0x000000020800780c */ /* 0x000fe40003f26070 */
[----:B-1----:R-:W-:Y:S02]  /*11dd0*/  SEL R14, R14, RZ, P0 ;  /* 0x000000ff0e0e7207 */ /* 0x002fe40000000000 */
[----:B------:R-:W-:Y:S02]  /*11de0*/  ISETP.GE.U32.AND P0, PT, R8, 0x4, PT ;  /* 0x000000040800780c */ /* 0x000fe40003f06070 */
[----:B------:R-:W-:-:S05]  /*11df0*/  IADD3 R13, R3, R14, RZ ;  /* 0x0000000e030d7210 */ /* 0x000fca0007ffe0ff */
        /* <DEDUP_REMOVED lines=14> */
[----:B------:R0:W1:Y:S02]  /*11ee0*/  SHFL.IDX PT, R14, R2, 0x1f, 0x1f ;  /* 0x03e01f00020e7f89 */ /* 0x00006400000e0000 */
.L_x_420:
[----:B------:R-:W-:Y:S02]  /*11ef0*/  ULDC UR4, c[0x0][0xc10] ;  /* 0x0003040000047ab9 */ /* 0x000fe40000000800 */
[----:B------:R-:W-:-:S04]  /*11f00*/  IMAD.U32 R16, RZ, RZ, UR4 ;  /* 0x00000004ff107e24 */ /* 0x000fc8000f8e00ff */
[----:B-1----:R-:W-:-:S05]  /*11f10*/  IMAD R6, R14, R16, RZ ;  /* 0x000000100e067224 */ /* 0x002fca00078e02ff */
[----:B------:R-:W-:-:S04]  /*11f20*/  IADD3 R5, R6, R5, RZ ;  /* 0x0000000506057210 */ /* 0x000fc80007ffe0ff */
[----:B------:R-:W-:-:S13]  /*11f30*/  ISETP.GT.AND P0, PT, R5, R4, PT ;  /* 0x000000040500720c */ /* 0x000fda0003f04270 */
[----:B------:R-:W-:Y:S05]  /*11f40*/  @!P0 BRA `(.L_x_367) ;  /* 0xfffffffc00508947 */ /* 0x000fea000383ffff */
.L_x_362:
[----:B------:R-:W-:Y:S01]  /*11f50*/  IMAD.IADD R6, R5, 0x1, -R6 ;  /* 0x0000000105067824 */ /* 0x000fe200078e0a06 */
[----:B------:R-:W-:-:S03]  /*11f60*/  UMOV UR4, 0xffffffff ;  /* 0xffffffff00047882 */ /* 0x000fc60000000000 */
[----:B------:R-:W-:-:S05]  /*11f70*/  IMAD R5, R2, R16, R6 ;  /* 0x0000001002057224 */ /* 0x000fca00078e0206 */
[----:B------:R-:W-:Y:S01]  /*11f80*/  ISETP.GT.AND P6, PT, R5, R4, PT ;  /* 0x000000040500720c */ /* 0x000fe20003fc4270 */
[----:B------:R-:W-:-:S12]  /*11f90*/  BRA.DIV UR4, `(.L_x_368) ;  /* 0x0000001604487947 */ /* 0x000fd8000b800000 */
[----:B------:R-:W-:-:S04]  /*11fa0*/  VOTE.ANY R7, PT, !P6 ;  /* 0x0000000000077806 */ /* 0x000fc800070e0100 */
[----:B------:R-:W1:Y:S02]  /*11fb0*/  POPC R5, R7 ;  /* 0x0000000700057309 */ /* 0x000e640000000000 */
[----:B-1----:R1:W2:Y:S02]  /*11fc0*/  SHFL.IDX PT, R17, R3, R5, 0x1f ;  /* 0x00001f0503117589 */ /* 0x0022a400000e0000 */
.L_x_424:
[----:B------:R-:W-:Y:S01]  /*11fd0*/  ISETP.NE.AND P0, PT, R7, RZ, PT ;  /* 0x000000ff0700720c */ /* 0x000fe20003f05270 */
[----:B------:R-:W-:-:S12]  /*11fe0*/  IMAD.MOV.U32 R14, RZ, RZ, RZ ;  /* 0x000000ffff0e7224 */ /* 0x000fd800078e00ff */
[----:B------:R-:W-:Y:S05]  /*11ff0*/  @!P0 BRA `(.L_x_369) ;  /* 0x0000000000108947 */ /* 0x000fea0003800000 */
[----:B------:R-:W-:Y:S01]  /*12000*/  UMOV UR4, 0xffffffff ;  /* 0xffffffff00047882 */ /* 0x000fe20000000000 */
[----:B------:R-:W-:Y:S02]  /*12010*/  VIADD R12, R5, 0xffffffff ;  /* 0xffffffff050c7836 */ /* 0x000fe40000000000 */
[----:B------:R-:W-:Y:S05]  /*12020*/  BRA.DIV UR4, `(.L_x_370) ;  /* 0x00000016046c7947 */ /* 0x000fea000b800000 */
[----:B------:R3:W4:Y:S02]  /*12030*/  SHFL.IDX PT, R14, R2, R12, 0x1f ;  /* 0x00001f0c020e7589 */ /* 0x00072400000e0000 */
.L_x_369:
[-C--:B--2---:R-:W-:Y:S01]  /*12040*/  IABS R7, R17.reuse ;  /* 0x0000001100077213 */ /* 0x084fe20000000000 */
[----:B----4-:R-:W-:Y:S01]  /*12050*/  IMAD R16, R14, R16, R6 ;  /* 0x000000100e107224 */ /* 0x010fe200078e0206 */
[----:B------:R-:W-:Y:S01]  /*12060*/  IABS R6, R17 ;  /* 0x0000001100067213 */ /* 0x000fe20000000000 */
[----:B------:R-:W-:Y:S01]  /*12070*/  IMAD.IADD R19, R5, 0x1, R19 ;  /* 0x0000000105137824 */ /* 0x000fe200078e0213 */
[----:B------:R-:W2:Y:S03]  /*12080*/  I2F.RP R8, R7 ;  /* 0x0000000700087306 */ /* 0x000ea60000209400 */
[----:B------:R-:W-:-:S05]  /*12090*/  IMAD.MOV R6, RZ, RZ, -R6 ;  /* 0x000000ffff067224 */ /* 0x000fca00078e0a06 */
[----:B--2---:R-:W2:Y:S02]  /*120a0*/  MUFU.RCP R8, R8 ;  /* 0x0000000800087308 */ /* 0x004ea40000001000 */
[----:B--2---:R-:W-:-:S06]  /*120b0*/  VIADD R9, R8, 0xffffffe ;  /* 0x0ffffffe08097836 */ /* 0x004fcc0000000000 */
[----:B-1----:R-:W0:Y:S02]  /*120c0*/  F2I.FTZ.U32.TRUNC.NTZ R3, R9 ;  /* 0x0000000900037305 */ /* 0x002e24000021f000 */
[----:B0--3--:R-:W-:-:S04]  /*120d0*/  IMAD.MOV R2, RZ, RZ, -R3 ;  /* 0x000000ffff027224 */ /* 0x009fc800078e0a03 */
[----:B------:R-:W-:Y:S01]  /*120e0*/  IMAD R11, R2, R7, RZ ;  /* 0x00000007020b7224 */ /* 0x000fe200078e02ff */
[----:B------:R-:W-:-:S05]  /*120f0*/  MOV R2, RZ ;  /* 0x000000ff00027202 */ /* 0x000fca0000000f00 */
[----:B------:R-:W-:-:S04]  /*12100*/  IMAD.HI.U32 R3, R3, R11, R2 ;  /* 0x0000000b03037227 */ /* 0x000fc800078e0002 */
[----:B------:R-:W-:-:S05]  /*12110*/  IMAD.IADD R2, R4, 0x1, -R16 ;  /* 0x0000000104027824 */ /* 0x000fca00078e0a10 */
[----:B------:R-:W-:-:S05]  /*12120*/  IABS R4, R2 ;  /* 0x0000000200047213 */ /* 0x000fca0000000000 */
        /* <DEDUP_REMOVED lines=9> */
[----:B------:R-:W-:Y:S02]  /*121c0*/  @!P0 IADD3 R3, -R3, RZ, RZ ;  /* 0x000000ff03038210 */ /* 0x000fe40007ffe1ff */
[----:B------:R-:W-:-:S13]  /*121d0*/  ISETP.NE.AND P0, PT, R17, RZ, PT ;  /* 0x000000ff1100720c */ /* 0x000fda0003f05270 */
[----:B------:R-:W-:-:S05]  /*121e0*/  @!P0 LOP3.LUT R3, RZ, R17, RZ, 0x33, !PT ;  /* 0x00000011ff038212 */ /* 0x000fca00078e33ff */
[--C-:B------:R-:W-:Y:S02]  /*121f0*/  IMAD.MOV R4, RZ, RZ, -R3.reuse ;  /* 0x000000ffff047224 */ /* 0x100fe400078e0a03 */
[----:B------:R-:W-:Y:S02]  /*12200*/  IMAD.MOV.U32 R18, RZ, RZ, R3 ;  /* 0x000000ffff127224 */ /* 0x000fe400078e0003 */
[----:B------:R-:W-:Y:S01]  /*12210*/  IMAD R17, R17, R4, R2 ;  /* 0x0000000411117224 */ /* 0x000fe200078e0202 */
[----:B------:R-:W-:Y:S06]  /*12220*/  BRA `(.L_x_371) ;  /* 0x00000000001c7947 */ /* 0x000fec0003800000 */
.L_x_363:
[----:B------:R-:W-:Y:S01]  /*12230*/  UMOV UR4, URZ ;  /* 0x0000003f00047c82 */ /* 0x000fe20008000000 */
[----:B------:R-:W-:Y:S01]  /*12240*/  UMOV UR5, URZ ;  /* 0x0000003f00057c82 */ /* 0x000fe20008000000 */
[----:B------:R-:W-:Y:S01]  /*12250*/  ULDC UR6, c[0x0][0xc14] ;  /* 0x0003050000067ab9 */ /* 0x000fe20000000800 */
[----:B------:R-:W-:Y:S01]  /*12260*/  IMAD.MOV.U32 R16, RZ, RZ, R4 ;  /* 0x000000ffff107224 */ /* 0x000fe200078e0004 */
[----:B------:R-:W-:Y:S01]  /*12270*/  MOV R18, UR5 ;  /* 0x0000000500127c02 */ /* 0x000fe20008000f00 */
[----:B------:R-:W-:Y:S02]  /*12280*/  IMAD.U32 R17, RZ, RZ, UR4 ;  /* 0x00000004ff117e24 */ /* 0x000fe4000f8e00ff */
[----:B------:R-:W-:-:S07]  /*12290*/  IMAD.U32 R19, RZ, RZ, UR6 ;  /* 0x00000006ff137e24 */ /* 0x000fce000f8e00ff */
.L_x_371:
[----:B0-----:R-:W0:Y:S01]  /*122a0*/  S2R R2, SR_TID.X ;  /* 0x0000000000027919 */ /* 0x001e220000002100 */
[----:B------:R-:W-:Y:S05]  /*122b0*/  WARPSYNC.ALL ;  /* 0x0000000000007948 */ /* 0x000fea0003800000 */
[----:B------:R-:W-:Y:S01]  /*122c0*/  BAR.SYNC.DEFER_BLOCKING 0x4, 0x120 ;  /* 0x0104800000007b1d */ /* 0x000fe20000010000 */
[----:B0-----:R-:W-:-:S04]  /*122d0*/  LOP3.LUT R2, R2, 0x1f, RZ, 0xc0, !PT ;  /* 0x0000001f02027812 */ /* 0x001fc800078ec0ff */
[----:B------:R-:W-:-:S13]  /*122e0*/  ISETP.NE.AND P0, PT, R2, RZ, PT ;  /* 0x000000ff0200720c */ /* 0x000fda0003f05270 */
[----:B------:R-:W0:Y:S01]  /*122f0*/  @!P0 S2R R3, SR_CgaCtaId ;  /* 0x0000000000038919 */ /* 0x000e220000008800 */
[----:B------:R-:W-:-:S04]  /*12300*/  @!P0 MOV R2, 0x400 ;  /* 0x0000040000028802 */ /* 0x000fc80000000f00 */
[----:B0-----:R-:W-:-:S05]  /*12310*/  @!P0 LEA R2, R3, R2, 0x18 ;  /* 0x0000000203028211 */ /* 0x001fca00078ec0ff */
[----:B------:R1:W-:Y:S01]  /*12320*/  @!P0 STS.128 [R2+0x368d0], R16 ;  /* 0x0368d01002008388 */ /* 0x0003e20000000c00 */
[----:B------:R-:W-:Y:S06]  /*12330*/  BAR.ARV 0x5, 0x120 ;  /* 0x0144800000007b1d */ /* 0x000fec0000002000 */
[----:B------:R-:W-:-:S13]  /*12340*/  ISETP.GE.AND P0, PT, R19, R0, PT ;  /* 0x000000001300720c */ /* 0x000fda0003f06270 */
[----:B------:R-:W-:Y:S05]  /*12350*/  @!P0 BRA `(.L_x_372) ;  /* 0xffffffc000208947 */ /* 0x000fea000383ffff */
.L_x_307:
[----:B0-----:R-:W2:Y:S01]  /*12360*/  LDL.LU R0, [R1+0x28] ;  /* 0x0000280001007983 */ /* 0x001ea20000300800 */
[----:B------:R-:W-:Y:S01]  /*12370*/  BSSY B0, `(.L_x_373) ;  /* 0x000000b000007945 */ /* 0x000fe20003800000 */
[----:B------:R-:W0:Y:S01]  /*12380*/  S2R R5, SR_CgaCtaId ;  /* 0x0000000000057919 */ /* 0x000e220000008800 */
[----:B--2---:R-:W-:-:S05]  /*12390*/  VIADD R0, R0, 0x1 ;  /* 0x0000000100007836 */ /* 0x004fca0000000000 */
[----:B-1----:R-:W-:-:S04]  /*123a0*/  LEA.HI R2, R0, R0, RZ, 0x1 ;  /* 0x0000000000027211 */ /* 0x002fc800078f08ff */
[----:B------:R-:W-:-:S05]  /*123b0*/  LOP3.LUT R3, R2, 0xfffffffe, RZ, 0xc0, !PT ;  /* 0xfffffffe02037812 */ /* 0x000fca00078ec0ff */
[----:B------:R-:W-:Y:S01]  /*123c0*/  IMAD.IADD R3, R0, 0x1, -R3 ;  /* 0x0000000100037824 */ /* 0x000fe200078e0a03 */
[----:B------:R-:W-:-:S04]  /*123d0*/  MOV R0, 0x400 ;  /* 0x0000040000007802 */ /* 0x000fc80000000f00 */
[----:B0-----:R-:W-:Y:S02]  /*123e0*/  LEA R0, R5, R0, 0x18 ;  /* 0x0000000005007211 */ /* 0x001fe400078ec0ff */
[----:B------:R-:W-:-:S04]  /*123f0*/  SHF.L.U32 R3, R3, 0x1f, RZ ;  /* 0x0000001f03037819 */ /* 0x000fc800000006ff */
[----:B------:R-:W0:Y:S02]  /*12400*/  SYNCS.PHASECHK.TRANS64.TRYWAIT P0, [R0+URZ+0x36820], R3 ;  /* 0x03682003000075a7 */ /* 0x000e24000800017f */
[----:B0-----:R-:W-:Y:S05]  /*12410*/  @!P0 BRA `(.L_x_374) ;  /* 0x0000001000948947 */ /* 0x001fea0003800000 */
.L_x_427:
[----:B------:R-:W-:Y:S05]  /*12420*/  BSYNC B0 ;  /* 0x0000000000007941 */ /* 0x000fea0003800000 */
.L_x_373:
[----:B------:R-:W-:-:S03]  /*12430*/  UMOV UR4, 0xffffffff ;  /* 0xffffffff00047882 */ /* 0x000fc60000000000 */
[----:B------:R-:W-:Y:S05]  /*12440*/  BRA.DIV UR4, `(.L_x_375) ;  /* 0x00000012049c7947 */ /* 0x000fea000b800000 */
[----:B------:R-:W1:Y:S02]  /*12450*/  S2R R2, SR_TID.X ;  /* 0x0000000000027919 */ /* 0x000e640000002100 */
[----:B-1----:R-:W-:-:S04]  /*12460*/  SHF.R.U32.HI R2, RZ, 0x5, R2 ;  /* 0x00000005ff027819 */ /* 0x002fc80000011602 */
[----:B------:R-:W-:-:S05]  /*12470*/  LOP3.LUT R2, R2, 0x3, RZ, 0xc0, !PT ;  /* 0x0000000302027812 */ /* 0x000fca00078ec0ff */
[----:B------:R1:W2:Y:S02]  /*12480*/  SHFL.IDX PT, R14, R2, RZ, 0x1f ;  /* 0x00001fff020e7589 */ /* 0x0002a400000e0000 */
.L_x_430:
[----:B--2---:R-:W-:Y:S01]  /*12490*/  ISETP.NE.AND P0, PT, R14, RZ, PT ;  /* 0x000000ff0e00720c */ /* 0x004fe20003f05270 */
[----:B------:R-:W-:-:S12]  /*124a0*/  BSSY B0, `(.L_x_376) ;  /* 0x0000027000007945 */ /* 0x000fd80003800000 */
[----:B------:R-:W-:Y:S05]  /*124b0*/  @P0 BRA `(.L_x_377) ;  /* 0x0000000000940947 */ /* 0x000fea0003800000 */
[----:B------:R-:W-:-:S03]  /*124c0*/  UMOV UR4, 0xffffffff ;  /* 0xffffffff00047882 */ /* 0x000fc60000000000 */
[----:B------:R-:W-:Y:S05]  /*124d0*/  BRA.DIV UR4, `(.L_x_378) ;  /* 0x0000001204ac7947 */ /* 0x000fea000b800000 */
[----:B------:R-:W-:-:S13]  /*124e0*/  ELECT P6, URZ, PT ;  /* 0x00000000003f782f */ /* 0x000fda00038c0000 */
.L_x_433:
[----:B------:R-:W-:Y:S05]  /*124f0*/  @!P6 BRA `(.L_x_377) ;  /* 0x000000000084e947 */ /* 0x000fea0003800000 */
[----:B-1----:R-:W2:Y:S02]  /*12500*/  LDL.LU R2, [R1+0x30] ;  /* 0x0000300001027983 */ /* 0x002ea40000300800 */
[----:B--2---:R-:W-:-:S04]  /*12510*/  LOP3.LUT R2, R2, 0x2, RZ, 0xfc, !PT ;  /* 0x0000000202027812 */ /* 0x004fc800078efcff */
[----:B------:R-:W-:-:S13]  /*12520*/  ISETP.NE.AND P2, PT, R2, 0x3, PT ;  /* 0x000000030200780c */ /* 0x000fda0003f45270 */
[----:B------:R-:W-:Y:S05]  /*12530*/  @!P2 BRA `(.L_x_379) ;  /* 0x000000000004a947 */ /* 0x000fea0003800000 */
[----:B------:R-:W-:Y:S01]  /*12540*/  BPT.TRAP 0x1 ;  /* 0x000000040000795c */ /* 0x000fe20000300000 */
.L_x_379:
[----:B0-----:R-:W2:Y:S04]  /*12550*/  LDL R3, [R1] ;  /* 0x0000000001037983 */ /* 0x001ea80000100800 */
[----:B------:R-:W3:Y:S01]  /*12560*/  LDL.LU R7, [R1+0x8] ;  /* 0x0000080001077983 */ /* 0x000ee20000300800 */
[----:B------:R-:W-:-:S04]  /*12570*/  VIADD R2, R0, 0x36840 ;  /* 0x0003684000027836 */ /* 0x000fc80000000000 */
[C---:B--2---:R-:W-:Y:S01]  /*12580*/  IMAD R6, R3.reuse, 0x8, R2 ;  /* 0x0000000803067824 */ /* 0x044fe200078e0202 */
[----:B------:R-:W-:Y:S02]  /*12590*/  IADD3 R3, R3, 0x1, RZ ;  /* 0x0000000103037810 */ /* 0x000fe40007ffe0ff */
[----:B---3--:R-:W-:Y:S02]  /*125a0*/  SHF.L.U32 R5, R7, 0x1f, RZ ;  /* 0x0000001f07057819 */ /* 0x008fe400000006ff */
[C---:B------:R-:W-:Y:S02]  /*125b0*/  ISETP.NE.AND P1, PT, R3.reuse, 0x2, PT ;  /* 0x000000020300780c */ /* 0x040fe40003f25270 */
[----:B------:R-:W0:Y:S02]  /*125c0*/  SYNCS.PHASECHK.TRANS64.TRYWAIT P0, [R6+URZ], R5 ;  /* 0x00000005060075a7 */ /* 0x000e24000800017f */
[----:B------:R-:W-:Y:S02]  /*125d0*/  SEL R4, RZ, 0x1, P1 ;  /* 0x00000001ff047807 */ /* 0x000fe40000800000 */
[----:B------:R-:W-:-:S02]  /*125e0*/  SEL R3, R3, RZ, P1 ;  /* 0x000000ff03037207 */ /* 0x000fc40000800000 */
[----:B------:R-:W-:-:S03]  /*125f0*/  LOP3.LUT R4, R7, R4, RZ, 0x3c, !PT ;  /* 0x0000000407047212 */ /* 0x000fc600078e3cff */
[----:B------:R-:W-:Y:S01]  /*12600*/  IMAD R7, R3, 0x8, R2 ;  /* 0x0000000803077824 */ /* 0x000fe200078e0202 */
[----:B------:R-:W-:Y:S01]  /*12610*/  SHF.L.U32 R2, R4, 0x1f, RZ ;  /* 0x0000001f04027819 */ /* 0x000fe200000006ff */
[----:B0-----:R-:W-:Y:S06]  /*12620*/  @!P0 BRA `(.L_x_380) ;  /* 0x0000001000788947 */ /* 0x001fec0003800000 */
.L_x_434:
[----:B------:R-:W1:Y:S02]  /*12630*/  SYNCS.PHASECHK.TRANS64.TRYWAIT P0, [R7+URZ], R2 ;  /* 0x00000002070075a7 */ /* 0x000e64000800017f */
[----:B-1----:R-:W-:Y:S05]  /*12640*/  @!P0 BRA `(.L_x_381) ;  /* 0x0000001000848947 */ /* 0x002fea0003800000 */
.L_x_435:
[----:B------:R-:W-:Y:S05]  /*12650*/  @!P2 BRA `(.L_x_382) ;  /* 0x000000000004a947 */ /* 0x000fea0003800000 */
[----:B------:R-:W-:Y:S01]  /*12660*/  BPT.TRAP 0x1 ;  /* 0x000000040000795c */ /* 0x000fe20000300000 */
.L_x_382:
[----:B------:R-:W2:Y:S01]  /*12670*/  LDL.LU R4, [R1] ;  /* 0x0000000001047983 */ /* 0x000ea20000300800 */
[----:B------:R-:W-:-:S04]  /*12680*/  VIADD R0, R0, 0x36860 ;  /* 0x0003686000007836 */ /* 0x000fc80000000000 */
[----:B--2---:R-:W-:-:S04]  /*12690*/  IMAD R4, R4, 0x8, R0 ;  /* 0x0000000804047824 */ /* 0x004fc800078e0200 */
[----:B------:R-:W2:Y:S02]  /*126a0*/  SYNCS.PHASECHK.TRANS64.TRYWAIT P0, [R4+URZ], R5 ;  /* 0x00000005040075a7 */ /* 0x000ea4000800017f */
[----:B--2---:R-:W-:Y:S05]  /*126b0*/  @!P0 BRA `(.L_x_383) ;  /* 0x00000010007c8947 */ /* 0x004fea0003800000 */
.L_x_436:
[----:B------:R-:W-:-:S07]  /*126c0*/  IMAD R3, R3, 0x8, R0 ;  /* 0x0000000803037824 */ /* 0x000fce00078e0200 */
.L_x_384:
[----:B---3--:R3:W4:Y:S02]  /*126d0*/  SYNCS.PHASECHK.TRANS64.TRYWAIT P0, [R3+URZ], R2 ;  /* 0x00000002030075a7 */ /* 0x008724000800017f */
[----:B----4-:R-:W-:Y:S05]  /*126e0*/  @!P0 NANOSLEEP.SYNCS 0x989680 ;  /* 0x009896800000895d */ /* 0x010fea0003900000 */
[----:B------:R-:W4:Y:S02]  /*126f0*/  @!P0 SYNCS.PHASECHK.TRANS64 P0, [R3+URZ], R2 ;  /* 0x00000002030085a7 */ /* 0x000f24000800007f */
[----:B----4-:R-:W-:Y:S05]  /*12700*/  @!P0 BRA `(.L_x_384) ;  /* 0xfffffffc00f08947 */ /* 0x010fea000383ffff */
.L_x_377:
[----:B------:R-:W-:Y:S05]  /*12710*/  BSYNC B0 ;  /* 0x0000000000007941 */ /* 0x000fea0003800000 */
.L_x_376:
[----:B------:R-:W-:Y:S05]  /*12720*/  EXIT ;  /* 0x000000000000794d */ /* 0x000fea0003800000 */
.L_x_261:
[----:B0-----:R0:W1:Y:S02]  /*12730*/  SYNCS.PHASECHK.TRANS64.TRYWAIT P1, [R2+URZ+0x36800], R3 ;  /* 0x03680003020075a7 */ /* 0x001064000802017f */
[----:B-1----:R-:W-:Y:S05]  /*12740*/  @!P1 NANOSLEEP.SYNCS 0x989680 ;  /* 0x009896800000995d */ /* 0x002fea0003900000 */
[----:B------:R-:W1:Y:S02]  /*12750*/  @!P1 SYNCS.PHASECHK.TRANS64 P1, [R2+URZ+0x36800], R3 ;  /* 0x03680003020095a7 */ /* 0x000e64000802007f */
[----:B-1----:R-:W-:Y:S05]  /*12760*/  @!P1 BRA `(.L_x_261) ;  /* 0xfffffffc00f09947 */ /* 0x002fea000383ffff */
[----:B------:R-:W-:Y:S05]  /*12770*/  BRA `(.L_x_385) ;  /* 0xfffffeec00ac7947 */ /* 0x000fea000383ffff */
.L_x_265:
[----:B-1----:R1:W2:Y:S02]  /*12780*/  SYNCS.PHASECHK.TRANS64.TRYWAIT P2, [R0+URZ+0x36830], R3 ;  /* 0x03683003000075a7 */ /* 0x0022a4000804017f */
[----:B--2---:R-:W-:Y:S05]  /*12790*/  @!P2 NANOSLEEP.SYNCS 0x989680 ;  /* 0x009896800000a95d */ /* 0x004fea0003900000 */
[----:B------:R-:W2:Y:S02]  /*127a0*/  @!P2 SYNCS.PHASECHK.TRANS64 P2, [R0+URZ+0x36830], R3 ;  /* 0x036830030000a5a7 */ /* 0x000ea4000804007f */
[----:B--2---:R-:W-:Y:S05]  /*127b0*/  @!P2 BRA `(.L_x_265) ;  /* 0xfffffffc00f0a947 */ /* 0x004fea000383ffff */
[----:B------:R-:W-:Y:S05]  /*127c0*/  BRA `(.L_x_264) ;  /* 0xfffffeec00d07947 */ /* 0x000fea000383ffff */
.L_x_270:
[----:B-1----:R1:W2:Y:S02]  /*127d0*/  SYNCS.PHASECHK.TRANS64.TRYWAIT P2, [R12+URZ+0x36830], R5 ;  /* 0x036830050c0075a7 */ /* 0x0022a4000804017f */
[----:B--2---:R-:W-:Y:S05]  /*127e0*/  @!P2 NANOSLEEP.SYNCS 0x989680 ;  /* 0x009896800000a95d */ /* 0x004fea0003900000 */
[----:B------:R-:W2:Y:S02]  /*127f0*/  @!P2 SYNCS.PHASECHK.TRANS64 P2, [R12+URZ+0x36830], R5 ;  /* 0x036830050c00a5a7 */ /* 0x000ea4000804007f */
[----:B--2---:R-:W-:Y:S05]  /*12800*/  @!P2 BRA `(.L_x_270) ;  /* 0xfffffffc00f0a947 */ /* 0x004fea000383ffff */
[----:B------:R-:W-:Y:S05]  /*12810*/  BRA `(.L_x_269) ;  /* 0xffffff3800b47947 */ /* 0x000fea000383ffff */
.L_x_274:
[----:B-1----:R1:W2:Y:S02]  /*12820*/  SYNCS.PHASECHK.TRANS64.TRYWAIT P2, [R13+URZ+0x36850], R0 ;  /* 0x036850000d0075a7 */ /* 0x0022a4000804017f */
[----:B--2---:R-:W-:Y:S05]  /*12830*/  @!P2 NANOSLEEP.SYNCS 0x989680 ;  /* 0x009896800000a95d */ /* 0x004fea0003900000 */
[----:B------:R-:W2:Y:S02]  /*12840*/  @!P2 SYNCS.PHASECHK.TRANS64 P2, [R13+URZ+0x36850], R0 ;  /* 0x036850000d00a5a7 */ /* 0x000ea4000804007f */
[----:B--2---:R-:W-:Y:S05]  /*12850*/  @!P2 BRA `(.L_x_274) ;  /* 0xfffffffc00f0a947 */ /* 0x004fea000383ffff */
[----:B------:R-:W-:Y:S05]  /*12860*/  BRA `(.L_x_273) ;  /* 0xffffff6000007947 */ /* 0x000fea000383ffff */
.L_x_279:
[----:B-1----:R1:W2:Y:S02]  /*12870*/  SYNCS.PHASECHK.TRANS64.TRYWAIT P0, [R15+URZ+0x36850], R0 ;  /* 0x036850000f0075a7 */ /* 0x0022a4000800017f */
[----:B--2---:R-:W-:Y:S05]  /*12880*/  @!P0 NANOSLEEP.SYNCS 0x989680 ;  /* 0x009896800000895d */ /* 0x004fea0003900000 */
[----:B------:R-:W2:Y:S02]  /*12890*/  @!P0 SYNCS.PHASECHK.TRANS64 P0, [R15+URZ+0x36850], R0 ;  /* 0x036850000f0085a7 */ /* 0x000ea4000800007f */
[----:B--2---:R-:W-:Y:S05]  /*128a0*/  @!P0 BRA `(.L_x_279) ;  /* 0xfffffffc00f08947 */ /* 0x004fea000383ffff */
[----:B------:R-:W-:Y:S05]  /*128b0*/  BRA `(.L_x_278) ;  /* 0xffffff8000607947 */ /* 0x000fea000383ffff */
.L_x_318:
[----:B------:R-:W0:Y:S01]  /*128c0*/  S2R R7, SR_TID.X ;  /* 0x0000000000077919 */ /* 0x000e220000002100 */
[----:B------:R-:W-:Y:S01]  /*128d0*/  BSSY B0, `(.L_x_386) ;  /* 0x000000a000007945 */ /* 0x000fe20003800000 */
[----:B------:R-:W-:Y:S01]  /*128e0*/  MOV R12, RZ ;  /* 0x000000ff000c7202 */ /* 0x000fe20000000f00 */
[----:B------:R-:W-:Y:S02]  /*128f0*/  IMAD.MOV.U32 R11, RZ, RZ, 0x1f ;  /* 0x0000001fff0b7424 */ /* 0x000fe400078e00ff */
[----:B------:R-:W-:Y:S01]  /*12900*/  IMAD.MOV.U32 R15, RZ, RZ, -0x1 ;  /* 0xffffffffff0f7424 */ /* 0x000fe200078e00ff */
[----:B0-----:R-:W-:-:S04]  /*12910*/  SHF.R.U32.HI R7, RZ, 0x5, R7 ;  /* 0x00000005ff077819 */ /* 0x001fc80000011607 */
[----:B------:R-:W-:-:S05]  /*12920*/  LOP3.LUT R7, R7, 0x3, RZ, 0xc0, !PT ;  /* 0x0000000307077812 */ /* 0x000fca00078ec0ff */
[----:B------:R-:W-:-:S07]  /*12930*/  IMAD.MOV.U32 R13, RZ, RZ, R7 ;  /* 0x000000ffff0d7224 */ /* 0x000fce00078e0007 */
[----:B------:R-:W-:Y:S05]  /*12940*/  WARPSYNC.COLLECTIVE R15, `(.L_x_387) ;  /* 0x000000000f087348 */ /* 0x000fea0003c00000 */
[----:B------:R0:W1:Y:S02]  /*12950*/  SHFL.IDX P6, R14, R13, R12, R11 ;  /* 0x0000000c0d0e7389 */ /* 0x00006400000c000b */
[----:B01----:R-:W-:Y:S01]  /*12960*/  ENDCOLLECTIVE ;  /* 0x000000000000791b */ /* 0x003fe20003800000 */
.L_x_387:
[----:B------:R-:W-:Y:S05]  /*12970*/  BSYNC B0 ;  /* 0x0000000000007941 */ /* 0x000fea0003800000 */
.L_x_386:
[----:B------:R-:W-:Y:S05]  /*12980*/  BRA `(.L_x_388) ;  /* 0xffffffc400fc7947 */ /* 0x000fea000383ffff */
.L_x_319:
[----:B------:R-:W-:Y:S01]  /*12990*/  BSSY B0, `(.L_x_389) ;  /* 0x0000006000007945 */ /* 0x000fe20003800000 */
[----:B------:R-:W-:-:S07]  /*129a0*/  IMAD.MOV.U32 R15, RZ, RZ, -0x1 ;  /* 0xffffffffff0f7424 */ /* 0x000fce00078e00ff */
[----:B------:R-:W-:Y:S05]  /*129b0*/  WARPSYNC.COLLECTIVE R15, `(.L_x_390) ;  /* 0x000000000f0c7348 */ /* 0x000fea0003c00000 */
[----:B------:R-:W-:Y:S02]  /*129c0*/  ELECT P6, UR62, PT ;  /* 0x00000000003e782f */ /* 0x000fe400038c0000 */
[----:B------:R-:W-:Y:S01]  /*129d0*/  MOV R14, UR62 ;  /* 0x0000003e000e7c02 */ /* 0x000fe20008000f00 */
[----:B------:R-:W-:Y:S10]  /*129e0*/  ENDCOLLECTIVE ;  /* 0x000000000000791b */ /* 0x000ff40003800000 */
.L_x_390:
[----:B------:R-:W-:Y:S05]  /*129f0*/  BSYNC B0 ;  /* 0x0000000000007941 */ /* 0x000fea0003800000 */
.L_x_389:
[----:B------:R-:W-:Y:S05]  /*12a00*/  BRA `(.L_x_391) ;  /* 0xffffffc400f47947 */ /* 0x000fea000383ffff */
.L_x_322:
[----:B0-----:R0:W1:Y:S02]  /*12a10*/  SYNCS.PHASECHK.TRANS64.TRYWAIT P0, [R8+URZ+0x36840], R9 ;  /* 0x03684009080075a7 */ /* 0x001064000800017f */
[----:B-1----:R-:W-:Y:S05]  /*12a20*/  @!P0 NANOSLEEP.SYNCS 0x989680 ;  /* 0x009896800000895d */ /* 0x002fea0003900000 */
[----:B------:R-:W1:Y:S02]  /*12a30*/  @!P0 SYNCS.PHASECHK.TRANS64 P0, [R8+URZ+0x36840], R9 ;  /* 0x03684009080085a7 */ /* 0x000e64000800007f */
[----:B-1----:R-:W-:Y:S05]  /*12a40*/  @!P0 BRA `(.L_x_322) ;  /* 0xfffffffc00f08947 */ /* 0x002fea000383ffff */
[----:B------:R-:W-:Y:S05]  /*12a50*/  BRA `(.L_x_392) ;  /* 0xffffffc800647947 */ /* 0x000fea000383ffff */
.L_x_325:
[----:B0-----:R-:W0:Y:S01]  /*12a60*/  S2R R9, SR_CgaCtaId ;  /* 0x0000000000097919 */ /* 0x001e220000008800 */
[----:B------:R-:W-:-:S04]  /*12a70*/  MOV R8, 0x400 ;  /* 0x0000040000087802 */ /* 0x000fc80000000f00 */
[----:B0-----:R-:W-:-:S04]  /*12a80*/  LEA R8, R9, R8, 0x18 ;  /* 0x0000000809087211 */ /* 0x001fc800078ec0ff */
[----:B------:R0:W1:Y:S03]  /*12a90*/  SYNCS.PHASECHK.TRANS64.TRYWAIT P0, [R8+URZ+0x36820], R6 ;  /* 0x03682006080075a7 */ /* 0x000066000800017f */
[----:B-1----:R-:W-:Y:S05]  /*12aa0*/  @!P0 NANOSLEEP.SYNCS 0x989680 ;  /* 0x009896800000895d */ /* 0x002fea0003900000 */
[----:B------:R-:W1:Y:S02]  /*12ab0*/  @!P0 SYNCS.PHASECHK.TRANS64 P0, [R8+URZ+0x36820], R6 ;  /* 0x03682006080085a7 */ /* 0x000e64000800007f */
[----:B-1----:R-:W-:Y:S05]  /*12ac0*/  @!P0 BRA `(.L_x_325) ;  /* 0xfffffffc00e48947 */ /* 0x002fea000383ffff */
[----:B------:R-:W-:Y:S05]  /*12ad0*/  BRA `(.L_x_393) ;  /* 0xffffffcc00b47947 */ /* 0x000fea000383ffff */
.L_x_333:
[----:B0-----:R0:W1:Y:S02]  /*12ae0*/  SYNCS.PHASECHK.TRANS64.TRYWAIT P0, [R2+URZ+0x36840], R3 ;  /* 0x03684003020075a7 */ /* 0x001064000800017f */
[----:B-1----:R-:W-:Y:S05]  /*12af0*/  @!P0 NANOSLEEP.SYNCS 0x989680 ;  /* 0x009896800000895d */ /* 0x002fea0003900000 */
[----:B------:R-:W1:Y:S02]  /*12b00*/  @!P0 SYNCS.PHASECHK.TRANS64 P0, [R2+URZ+0x36840], R3 ;  /* 0x03684003020085a7 */ /* 0x000e64000800007f */
[----:B-1----:R-:W-:Y:S05]  /*12b10*/  @!P0 BRA `(.L_x_333) ;  /* 0xfffffffc00f08947 */ /* 0x002fea000383ffff */
[----:B------:R-:W-:Y:S05]  /*12b20*/  BRA `(.L_x_394) ;  /* 0xffffffd000707947 */ /* 0x000fea000383ffff */
.L_x_335:
[----:B0-----:R0:W1:Y:S02]  /*12b30*/  SYNCS.PHASECHK.TRANS64.TRYWAIT P0, [R3+URZ+0x60], R2 ;  /* 0x00006002030075a7 */ /* 0x001064000800017f */
[----:B-1----:R-:W-:Y:S05]  /*12b40*/  @!P0 NANOSLEEP.SYNCS 0x989680 ;  /* 0x009896800000895d */ /* 0x002fea0003900000 */
[----:B------:R-:W1:Y:S02]  /*12b50*/  @!P0 SYNCS.PHASECHK.TRANS64 P0, [R3+URZ+0x60], R2 ;  /* 0x00006002030085a7 */ /* 0x000e64000800007f */
[----:B-1----:R-:W-:Y:S05]  /*12b60*/  @!P0 BRA `(.L_x_335) ;  /* 0xfffffffc00f08947 */ /* 0x002fea000383ffff */
[----:B------:R-:W-:Y:S05]  /*12b70*/  BRA `(.L_x_395) ;  /* 0xffffffd4001c7947 */ /* 0x000fea000383ffff */
.L_x_340:
[----:B-1----:R1:W2:Y:S02]  /*12b80*/  SYNCS.PHASECHK.TRANS64.TRYWAIT P0, [R2+URZ+0x36840], R3 ;  /* 0x03684003020075a7 */ /* 0x0022a4000800017f */
[----:B--2---:R-:W-:Y:S05]  /*12b90*/  @!P0 NANOSLEEP.SYNCS 0x989680 ;  /* 0x009896800000895d */ /* 0x004fea0003900000 */
[----:B------:R-:W2:Y:S02]  /*12ba0*/  @!P0 SYNCS.PHASECHK.TRANS64 P0, [R2+URZ+0x36840], R3 ;  /* 0x03684003020085a7 */ /* 0x000ea4000800007f */
[----:B--2---:R-:W-:Y:S05]  /*12bb0*/  @!P0 BRA `(.L_x_340) ;  /* 0xfffffffc00f08947 */ /* 0x004fea000383ffff */
[----:B------:R-:W-:Y:S05]  /*12bc0*/  BRA `(.L_x_396) ;  /* 0xffffffd800907947 */ /* 0x000fea000383ffff */
.L_x_342:
[----:B0-----:R0:W1:Y:S02]  /*12bd0*/  SYNCS.PHASECHK.TRANS64.TRYWAIT P1, [R2+URZ+0x60], R3 ;  /* 0x00006003020075a7 */ /* 0x001064000802017f */
[----:B-1----:R-:W-:Y:S05]  /*12be0*/  @!P1 NANOSLEEP.SYNCS 0x989680 ;  /* 0x009896800000995d */ /* 0x002fea0003900000 */
[----:B------:R-:W1:Y:S02]  /*12bf0*/  @!P1 SYNCS.PHASECHK.TRANS64 P1, [R2+URZ+0x60], R3 ;  /* 0x00006003020095a7 */ /* 0x000e64000802007f */
[----:B-1----:R-:W-:Y:S05]  /*12c00*/  @!P1 BRA `(.L_x_342) ;  /* 0xfffffffc00f09947 */ /* 0x002fea000383ffff */
[----:B------:R-:W-:Y:S05]  /*12c10*/  BRA `(.L_x_397) ;  /* 0xffffffdc003c7947 */ /* 0x000fea000383ffff */
.L_x_347:
[----:B--2---:R2:W3:Y:S02]  /*12c20*/  SYNCS.PHASECHK.TRANS64.TRYWAIT P0, [R2+URZ+0x36840], R3 ;  /* 0x03684003020075a7 */ /* 0x0044e4000800017f */
[----:B---3--:R-:W-:Y:S05]  /*12c30*/  @!P0 NANOSLEEP.SYNCS 0x989680 ;  /* 0x009896800000895d */ /* 0x008fea0003900000 */
[----:B------:R-:W3:Y:S02]  /*12c40*/  @!P0 SYNCS.PHASECHK.TRANS64 P0, [R2+URZ+0x36840], R3 ;  /* 0x03684003020085a7 */ /* 0x000ee4000800007f */
[----:B---3--:R-:W-:Y:S05]  /*12c50*/  @!P0 BRA `(.L_x_347) ;  /* 0xfffffffc00f08947 */ /* 0x008fea000383ffff */
[----:B------:R-:W-:Y:S05]  /*12c60*/  BRA `(.L_x_398) ;  /* 0xffffffe000747947 */ /* 0x000fea000383ffff */
.L_x_349:
[----:B0-----:R0:W1:Y:S02]  /*12c70*/  SYNCS.PHASECHK.TRANS64.TRYWAIT P1, [R2+URZ+0x60], R8 ;  /* 0x00006008020075a7 */ /* 0x001064000802017f */
[----:B-1----:R-:W-:Y:S05]  /*12c80*/  @!P1 NANOSLEEP.SYNCS 0x989680 ;  /* 0x009896800000995d */ /* 0x002fea0003900000 */
[----:B------:R-:W1:Y:S02]  /*12c90*/  @!P1 SYNCS.PHASECHK.TRANS64 P1, [R2+URZ+0x60], R8 ;  /* 0x00006008020095a7 */ /* 0x000e64000802007f */
[----:B-1----:R-:W-:Y:S05]  /*12ca0*/  @!P1 BRA `(.L_x_349) ;  /* 0xfffffffc00f09947 */ /* 0x002fea000383ffff */
[----:B------:R-:W-:Y:S05]  /*12cb0*/  BRA `(.L_x_399) ;  /* 0xffffffe400247947 */ /* 0x000fea000383ffff */
.L_x_356:
[----:B-1----:R1:W2:Y:S02]  /*12cc0*/  SYNCS.PHASECHK.TRANS64.TRYWAIT P0, [R3+URZ+0x36860], R0 ;  /* 0x03686000030075a7 */ /* 0x0022a4000800017f */
[----:B--2---:R-:W-:Y:S05]  /*12cd0*/  @!P0 NANOSLEEP.SYNCS 0x989680 ;  /* 0x009896800000895d */ /* 0x004fea0003900000 */
[----:B------:R-:W2:Y:S02]  /*12ce0*/  @!P0 SYNCS.PHASECHK.TRANS64 P0, [R3+URZ+0x36860], R0 ;  /* 0x03686000030085a7 */ /* 0x000ea4000800007f */
[----:B--2---:R-:W-:Y:S05]  /*12cf0*/  @!P0 BRA `(.L_x_356) ;  /* 0xfffffffc00f08947 */ /* 0x004fea000383ffff */
[----:B------:R-:W-:Y:S05]  /*12d00*/  BRA `(.L_x_400) ;  /* 0xffffffe800407947 */ /* 0x000fea000383ffff */
.L_x_358:
[----:B------:R-:W-:Y:S01]  /*12d10*/  BSSY B0, `(.L_x_401) ;  /* 0x0000008000007945 */ /* 0x000fe20003800000 */
[----:B0-----:R-:W-:Y:S01]  /*12d20*/  IMAD.MOV.U32 R13, RZ, RZ, R16 ;  /* 0x000000ffff0d7224 */ /* 0x001fe200078e0010 */
[----:B------:R-:W-:Y:S01]  /*12d30*/  MOV R11, 0x1f ;  /* 0x0000001f000b7802 */ /* 0x000fe20000000f00 */
[----:B------:R-:W-:Y:S02]  /*12d40*/  IMAD.MOV.U32 R12, RZ, RZ, RZ ;  /* 0x000000ffff0c7224 */ /* 0x000fe400078e00ff */
[----:B------:R-:W-:-:S07]  /*12d50*/  IMAD.MOV.U32 R15, RZ, RZ, -0x1 ;  /* 0xffffffffff0f7424 */ /* 0x000fce00078e00ff */
[----:B-1----:R-:W-:Y:S05]  /*12d60*/  WARPSYNC.COLLECTIVE R15, `(.L_x_402) ;  /* 0x000000000f087348 */ /* 0x002fea0003c00000 */
[----:B------:R0:W2:Y:S02]  /*12d70*/  SHFL.IDX P6, R14, R13, R12, R11 ;  /* 0x0000000c0d0e7389 */ /* 0x0000a400000c000b */
[----:B012---:R-:W-:Y:S01]  /*12d80*/  ENDCOLLECTIVE ;  /* 0x000000000000791b */ /* 0x007fe20003800000 */
.L_x_402:
[----:B------:R-:W-:Y:S05]  /*12d90*/  BSYNC B0 ;  /* 0x0000000000007941 */ /* 0x000fea0003800000 */
.L_x_401:
[----:B------:R-:W-:Y:S01]  /*12da0*/  IMAD.MOV.U32 R13, RZ, RZ, R16 ;  /* 0x000000ffff0d7224 */ /* 0x000fe200078e0010 */
[----:B------:R-:W-:Y:S01]  /*12db0*/  MOV R15, 0xffffffff ;  /* 0xffffffff000f7802 */ /* 0x000fe20000000f00 */
[----:B------:R-:W-:Y:S02]  /*12dc0*/  IMAD.MOV.U32 R12, RZ, RZ, 0x1 ;  /* 0x00000001ff0c7424 */ /* 0x000fe400078e00ff */
[----:B------:R-:W-:Y:S02]  /*12dd0*/  IMAD.MOV.U32 R11, RZ, RZ, 0x1f ;  /* 0x0000001fff0b7424 */ /* 0x000fe400078e00ff */
[----:B------:R-:W-:-:S07]  /*12de0*/  IMAD.MOV.U32 R4, RZ, RZ, R14 ;  /* 0x000000ffff047224 */ /* 0x000fce00078e000e */
[----:B------:R-:W-:Y:S05]  /*12df0*/  WARPSYNC.COLLECTIVE R15, `(.L_x_403) ;  /* 0x000000000f087348 */ /* 0x000fea0003c00000 */
[----:B------:R0:W1:Y:S02]  /*12e00*/  SHFL.IDX P6, R14, R13, R12, R11 ;  /* 0x0000000c0d0e7389 */ /* 0x00006400000c000b */
[----:B01----:R-:W-:Y:S01]  /*12e10*/  ENDCOLLECTIVE ;  /* 0x000000000000791b */ /* 0x003fe20003800000 */
.L_x_403:
[----:B------:R-:W-:Y:S01]  /*12e20*/  IMAD.MOV.U32 R5, RZ, RZ, R14 ;  /* 0x000000ffff057224 */ /* 0x000fe200078e000e */
[----:B------:R-:W-:Y:S06]  /*12e30*/  BRA `(.L_x_404) ;  /* 0xffffffe800e47947 */ /* 0x000fec000383ffff */
.L_x_361:
[----:B------:R-:W-:Y:S01]  /*12e40*/  BSSY B0, `(.L_x_405) ;  /* 0x0000008000007945 */ /* 0x000fe20003800000 */
[----:B-----5:R-:W-:Y:S02]  /*12e50*/  IMAD.MOV.U32 R13, RZ, RZ, R3 ;  /* 0x000000ffff0d7224 */ /* 0x020fe400078e0003 */
[----:B------:R-:W-:Y:S02]  /*12e60*/  IMAD.MOV.U32 R12, RZ, RZ, 0x1 ;  /* 0x00000001ff0c7424 */ /* 0x000fe400078e00ff */
[----:B------:R-:W-:Y:S02]  /*12e70*/  IMAD.MOV.U32 R11, RZ, RZ, RZ ;  /* 0x000000ffff0b7224 */ /* 0x000fe400078e00ff */
[----:B------:R-:W-:-:S07]  /*12e80*/  IMAD.MOV.U32 R15, RZ, RZ, -0x1 ;  /* 0xffffffffff0f7424 */ /* 0x000fce00078e00ff */
[----:B0-234-:R-:W-:Y:S05]  /*12e90*/  WARPSYNC.COLLECTIVE R15, `(.L_x_406) ;  /* 0x000000000f087348 */ /* 0x01dfea0003c00000 */
[----:B------:R1:W0:Y:S02]  /*12ea0*/  SHFL.UP P6, R14, R13, R12, R11 ;  /* 0x0400000c0d0e7389 */ /* 0x00022400000c000b */
[----:B01234-:R-:W-:Y:S01]  /*12eb0*/  ENDCOLLECTIVE ;  /* 0x000000000000791b */ /* 0x01ffe20003800000 */
.L_x_406:
[----:B------:R-:W-:Y:S05]  /*12ec0*/  BSYNC B0 ;  /* 0x0000000000007941 */ /* 0x000fea0003800000 */
.L_x_405:
[C---:B------:R-:W-:Y:S01]  /*12ed0*/  ISETP.NE.AND P0, PT, R9.reuse, RZ, PT ;  /* 0x000000ff0900720c */ /* 0x040fe20003f05270 */
[----:B------:R-:W-:Y:S02]  /*12ee0*/  IMAD.MOV.U32 R12, RZ, RZ, 0x2 ;  /* 0x00000002ff0c7424 */ /* 0x000fe400078e00ff */
[----:B------:R-:W-:Y:S01]  /*12ef0*/  IMAD.MOV.U32 R11, RZ, RZ, RZ ;  /* 0x000000ffff0b7224 */ /* 0x000fe200078e00ff */
[----:B------:R-:W-:Y:S01]  /*12f00*/  SEL R14, R14, RZ, P0 ;  /* 0x000000ff0e0e7207 */ /* 0x000fe20000000000 */
[----:B------:R-:W-:Y:S01]  /*12f10*/  IMAD.MOV.U32 R15, RZ, RZ, -0x1 ;  /* 0xffffffffff0f7424 */ /* 0x000fe200078e00ff */
[----:B------:R-:W-:Y:S02]  /*12f20*/  ISETP.GE.U32.AND P0, PT, R9, 0x2, PT ;  /* 0x000000020900780c */ /* 0x000fe40003f06070 */
[----:B------:R-:W-:-:S11]  /*12f30*/  IADD3 R13, R3, R14, RZ ;  /* 0x0000000e030d7210 */ /* 0x000fd60007ffe0ff */
[----:B------:R-:W-:Y:S05]  /*12f40*/  WARPSYNC.COLLECTIVE R15, `(.L_x_407) ;  /* 0x000000000f087348 */ /* 0x000fea0003c00000 */
[----:B------:R0:W1:Y:S02]  /*12f50*/  SHFL.UP P6, R14, R13, R12, R11 ;  /* 0x0400000c0d0e7389 */ /* 0x00006400000c000b */
[----:B01----:R-:W-:Y:S01]  /*12f60*/  ENDCOLLECTIVE ;  /* 0x000000000000791b */ /* 0x003fe20003800000 */
.L_x_407:
[----:B------:R-:W-:Y:S02]  /*12f70*/  MOV R12, 0x4 ;  /* 0x00000004000c7802 */ /* 0x000fe40000000f00 */
[----:B------:R-:W-:Y:S02]  /*12f80*/  SEL R6, R14, RZ, P0 ;  /* 0x000000ff0e067207 */ /* 0x000fe40000000000 */
[----:B------:R-:W-:-:S03]  /*12f90*/  ISETP.GE.U32.AND P0, PT, R9, 0x4, PT ;  /* 0x000000040900780c */ /* 0x000fc60003f06070 */
[----:B------:R-:W-:-:S04]  /*12fa0*/  IMAD.IADD R6, R13, 0x1, R6 ;  /* 0x000000010d067824 */ /* 0x000fc800078e0206 */
[----:B------:R-:W-:-:S07]  /*12fb0*/  IMAD.MOV.U32 R13, RZ, RZ, R6 ;  /* 0x000000ffff0d7224 */ /* 0x000fce00078e0006 */
[----:B------:R-:W-:Y:S05]  /*12fc0*/  WARPSYNC.COLLECTIVE R15, `(.L_x_408) ;  /* 0x000000000f087348 */ /* 0x000fea0003c00000 */
[----:B------:R0:W1:Y:S02]  /*12fd0*/  SHFL.UP P6, R14, R13, R12, R11 ;  /* 0x0400000c0d0e7389 */ /* 0x00006400000c000b */
[----:B01----:R-:W-:Y:S01]  /*12fe0*/  ENDCOLLECTIVE ;  /* 0x000000000000791b */ /* 0x003fe20003800000 */
.L_x_408:
[----:B------:R-:W-:Y:S01]  /*12ff0*/  IMAD.MOV.U32 R12, RZ, RZ, 0x8 ;  /* 0x00000008ff0c7424 */ /* 0x000fe200078e00ff */
[----:B------:R-:W-:Y:S02]  /*13000*/  SEL R7, R14, RZ, P0 ;  /* 0x000000ff0e077207 */ /* 0x000fe40000000000 */
[----:B------:R-:W-:-:S03]  /*13010*/  ISETP.GE.U32.AND P0, PT, R9, 0x8, PT ;  /* 0x000000080900780c */ /* 0x000fc60003f06070 */
[----:B------:R-:W-:-:S04]  /*13020*/  IMAD.IADD R7, R6, 0x1, R7 ;  /* 0x0000000106077824 */ /* 0x000fc800078e0207 */
[----:B------:R-:W-:-:S07]  /*13030*/  IMAD.MOV.U32 R13, RZ, RZ, R7 ;  /* 0x000000ffff0d7224 */ /* 0x000fce00078e0007 */
[----:B------:R-:W-:Y:S05]  /*13040*/  WARPSYNC.COLLECTIVE R15, `(.L_x_409) ;  /* 0x000000000f087348 */ /* 0x000fea0003c00000 */
[----:B------:R0:W1:Y:S02]  /*13050*/  SHFL.UP P6, R14, R13, R12, R11 ;  /* 0x0400000c0d0e7389 */ /* 0x00006400000c000b */
[----:B01----:R-:W-:Y:S01]  /*13060*/  ENDCOLLECTIVE ;  /* 0x000000000000791b */ /* 0x003fe20003800000 */
.L_x_409:
        /* <DEDUP_REMOVED lines=8> */
.L_x_410:
[----:B------:R-:W-:Y:S02]  /*130f0*/  IMAD.MOV.U32 R12, RZ, RZ, 0x1f ;  /* 0x0000001fff0c7424 */ /* 0x000fe400078e00ff */
[----:B------:R-:W-:Y:S01]  /*13100*/  IMAD.MOV.U32 R11, RZ, RZ, 0x1f ;  /* 0x0000001fff0b7424 */ /* 0x000fe200078e00ff */
[----:B------:R-:W-:-:S05]  /*13110*/  SEL R7, R14, RZ, P0 ;  /* 0x000000ff0e077207 */ /* 0x000fca0000000000 */
[----:B------:R-:W-:-:S04]  /*13120*/  IMAD.IADD R2, R8, 0x1, R7 ;  /* 0x0000000108027824 */ /* 0x000fc800078e0207 */
[----:B------:R-:W-:-:S07]  /*13130*/  IMAD.MOV.U32 R13, RZ, RZ, R2 ;  /* 0x000000ffff0d7224 */ /* 0x000fce00078e0002 */
[----:B------:R-:W-:Y:S05]  /*13140*/  WARPSYNC.COLLECTIVE R15, `(.L_x_411) ;  /* 0x000000000f087348 */ /* 0x000fea0003c00000 */
[----:B------:R0:W1:Y:S02]  /*13150*/  SHFL.IDX P6, R14, R13, R12, R11 ;  /* 0x0000000c0d0e7389 */ /* 0x00006400000c000b */
[----:B01----:R-:W-:Y:S01]  /*13160*/  ENDCOLLECTIVE ;  /* 0x000000000000791b */ /* 0x003fe20003800000 */
.L_x_411:
[----:B------:R-:W-:Y:S05]  /*13170*/  BRA `(.L_x_412) ;  /* 0xffffffe800a87947 */ /* 0x000fea000383ffff */
.L_x_366:
[----:B------:R-:W-:Y:S01]  /*13180*/  BSSY B0, `(.L_x_413) ;  /* 0x0000008000007945 */ /* 0x000fe20003800000 */
[----:B-----5:R-:W-:Y:S01]  /*13190*/  IMAD.MOV.U32 R13, RZ, RZ, R3 ;  /* 0x000000ffff0d7224 */ /* 0x020fe200078e0003 */
[----:B------:R-:W-:Y:S01]  /*131a0*/  MOV R12, 0x1 ;  /* 0x00000001000c7802 */ /* 0x000fe20000000f00 */
[----:B------:R-:W-:Y:S02]  /*131b0*/  IMAD.MOV.U32 R11, RZ, RZ, RZ ;  /* 0x000000ffff0b7224 */ /* 0x000fe400078e00ff */
[----:B------:R-:W-:-:S07]  /*131c0*/  IMAD.MOV.U32 R15, RZ, RZ, -0x1 ;  /* 0xffffffffff0f7424 */ /* 0x000fce00078e00ff */
[----:B0-----:R-:W-:Y:S05]  /*131d0*/  WARPSYNC.COLLECTIVE R15, `(.L_x_414) ;  /* 0x000000000f087348 */ /* 0x001fea0003c00000 */
[----:B------:R1:W2:Y:S02]  /*131e0*/  SHFL.UP P6, R14, R13, R12, R11 ;  /* 0x0400000c0d0e7389 */ /* 0x0002a400000c000b */
[----:B012---:R-:W-:Y:S01]  /*131f0*/  ENDCOLLECTIVE ;  /* 0x000000000000791b */ /* 0x007fe20003800000 */
.L_x_414:
[----:B------:R-:W-:Y:S05]  /*13200*/  BSYNC B0 ;  /* 0x0000000000007941 */ /* 0x000fea0003800000 */
.L_x_413:
[----:B------:R-:W-:Y:S01]  /*13210*/  ISETP.NE.AND P0, PT, R8, RZ, PT ;  /* 0x000000ff0800720c */ /* 0x000fe20003f05270 */
[----:B------:R-:W-:Y:S01]  /*13220*/  IMAD.MOV.U32 R12, RZ, RZ, 0x2 ;  /* 0x00000002ff0c7424 */ /* 0x000fe200078e00ff */
[----:B------:R-:W-:Y:S01]  /*13230*/  MOV R15, 0xffffffff ;  /* 0xffffffff000f7802 */ /* 0x000fe20000000f00 */
[----:B------:R-:W-:Y:S01]  /*13240*/  IMAD.MOV.U32 R11, RZ, RZ, RZ ;  /* 0x000000ffff0b7224 */ /* 0x000fe200078e00ff */
[----:B------:R-:W-:Y:S02]  /*13250*/  SEL R14, R14, RZ, P0 ;  /* 0x000000ff0e0e7207 */ /* 0x000fe40000000000 */
[----:B------:R-:W-:-:S03]  /*13260*/  ISETP.GE.U32.AND P0, PT, R8, 0x2, PT ;  /* 0x000000020800780c */ /* 0x000fc60003f06070 */
[----:B------:R-:W-:-:S10]  /*13270*/  IMAD.IADD R13, R3, 0x1, R14 ;  /* 0x00000001030d7824 */ /* 0x000fd400078e020e */
[----:B------:R-:W-:Y:S05]  /*13280*/  WARPSYNC.COLLECTIVE R15, `(.L_x_415) ;  /* 0x000000000f087348 */ /* 0x000fea0003c00000 */
[----:B------:R0:W1:Y:S02]  /*13290*/  SHFL.UP P6, R14, R13, R12, R11 ;  /* 0x0400000c0d0e7389 */ /* 0x00006400000c000b */
[----:B01----:R-:W-:Y:S01]  /*132a0*/  ENDCOLLECTIVE ;  /* 0x000000000000791b */ /* 0x003fe20003800000 */
.L_x_415:
        /* <DEDUP_REMOVED lines=8> */
.L_x_416:
        /* <DEDUP_REMOVED lines=8> */
.L_x_417:
        /* <DEDUP_REMOVED lines=8> */
.L_x_418:
[----:B------:R-:W-:Y:S01]  /*13430*/  MOV R12, 0x1f ;  /* 0x0000001f000c7802 */ /* 0x000fe20000000f00 */
[----:B------:R-:W-:Y:S01]  /*13440*/  IMAD.MOV.U32 R11, RZ, RZ, 0x1f ;  /* 0x0000001fff0b7424 */ /* 0x000fe200078e00ff */
[----:B------:R-:W-:-:S05]  /*13450*/  SEL R2, R14, RZ, P0 ;  /* 0x000000ff0e027207 */ /* 0x000fca0000000000 */
[----:B------:R-:W-:-:S04]  /*13460*/  IMAD.IADD R2, R7, 0x1, R2 ;  /* 0x0000000107027824 */ /* 0x000fc800078e0202 */
[----:B------:R-:W-:-:S07]  /*13470*/  IMAD.MOV.U32 R13, RZ, RZ, R2 ;  /* 0x000000ffff0d7224 */ /* 0x000fce00078e0002 */
[----:B------:R-:W-:Y:S05]  /*13480*/  WARPSYNC.COLLECTIVE R15, `(.L_x_419) ;  /* 0x000000000f087348 */ /* 0x000fea0003c00000 */
[----:B------:R0:W1:Y:S02]  /*13490*/  SHFL.IDX P6, R14, R13, R12, R11 ;  /* 0x0000000c0d0e7389 */ /* 0x00006400000c000b */
[----:B01----:R-:W-:Y:S01]  /*134a0*/  ENDCOLLECTIVE ;  /* 0x000000000000791b */ /* 0x003fe20003800000 */
.L_x_419:
[----:B------:R-:W-:Y:S05]  /*134b0*/  BRA `(.L_x_420) ;  /* 0xffffffe8008c7947 */ /* 0x000fea000383ffff */
.L_x_368:
[----:B------:R-:W-:Y:S01]  /*134c0*/  BSSY B0, `(.L_x_421) ;  /* 0x0000006000007945 */ /* 0x000fe20003800000 */
[----:B------:R-:W-:Y:S01]  /*134d0*/  PLOP3.LUT P6, PT, P6, PT, PT, 0x8, 0x0 ;  /* 0x000000000000781c */ /* 0x000fe200037ce170 */
[----:B------:R-:W-:-:S12]  /*134e0*/  IMAD.MOV.U32 R15, RZ, RZ, -0x1 ;  /* 0xffffffffff0f7424 */ /* 0x000fd800078e00ff */
[----:B0-----:R-:W-:Y:S05]  /*134f0*/  WARPSYNC.COLLECTIVE R15, `(.L_x_422) ;  /* 0x000000000f087348 */ /* 0x001fea0003c00000 */
[----:B------:R-:W-:Y:S01]  /*13500*/  VOTE.ANY R14, PT, P6 ;  /* 0x00000000000e7806 */ /* 0x000fe200030e0100 */
[----:B0-----:R-:W-:Y:S06]  /*13510*/  ENDCOLLECTIVE ;  /* 0x000000000000791b */ /* 0x001fec0003800000 */
.L_x_422:
[----:B------:R-:W-:Y:S05]  /*13520*/  BSYNC B0 ;  /* 0x0000000000007941 */ /* 0x000fea0003800000 */
.L_x_421:
[----:B------:R-:W-:Y:S01]  /*13530*/  IMAD.MOV.U32 R7, RZ, RZ, R14 ;  /* 0x000000ffff077224 */ /* 0x000fe200078e000e */
[----:B------:R-:W-:Y:S01]  /*13540*/  MOV R11, 0x1f ;  /* 0x0000001f000b7802 */ /* 0x000fe20000000f00 */
[----:B------:R-:W-:Y:S02]  /*13550*/  IMAD.MOV.U32 R13, RZ, RZ, R3 ;  /* 0x000000ffff0d7224 */ /* 0x000fe400078e0003 */
[----:B------:R-:W0:Y:S01]  /*13560*/  POPC R5, R7 ;  /* 0x0000000700057309 */ /* 0x000e220000000000 */
[----:B------:R-:W-:Y:S02]  /*13570*/  IMAD.MOV.U32 R15, RZ, RZ, -0x1 ;  /* 0xffffffffff0f7424 */ /* 0x000fe400078e00ff */
[----:B0-----:R-:W-:-:S07]  /*13580*/  IMAD.MOV.U32 R12, RZ, RZ, R5 ;  /* 0x000000ffff0c7224 */ /* 0x001fce00078e0005 */
[----:B------:R-:W-:Y:S05]  /*13590*/  WARPSYNC.COLLECTIVE R15, `(.L_x_423) ;  /* 0x000000000f087348 */ /* 0x000fea0003c00000 */
[----:B------:R0:W1:Y:S02]  /*135a0*/  SHFL.IDX P6, R14, R13, R12, R11 ;  /* 0x0000000c0d0e7389 */ /* 0x00006400000c000b */
[----:B01----:R-:W-:Y:S01]  /*135b0*/  ENDCOLLECTIVE ;  /* 0x000000000000791b */ /* 0x003fe20003800000 */
.L_x_423:
[----:B------:R-:W-:Y:S01]  /*135c0*/  IMAD.MOV.U32 R17, RZ, RZ, R14 ;  /* 0x000000ffff117224 */ /* 0x000fe200078e000e */
[----:B------:R-:W-:Y:S06]  /*135d0*/  BRA `(.L_x_424) ;  /* 0xffffffe8007c7947 */ /* 0x000fec000383ffff */
.L_x_370:
[----:B------:R-:W-:Y:S01]  /*135e0*/  BSSY B0, `(.L_x_425) ;  /* 0x0000007000007945 */ /* 0x000fe20003800000 */
[----:B------:R-:W-:Y:S02]  /*135f0*/  IMAD.MOV.U32 R13, RZ, RZ, R2 ;  /* 0x000000ffff0d7224 */ /* 0x000fe400078e0002 */
[----:B------:R-:W-:Y:S02]  /*13600*/  IMAD.MOV.U32 R11, RZ, RZ, 0x1f ;  /* 0x0000001fff0b7424 */ /* 0x000fe400078e00ff */
[----:B------:R-:W-:-:S07]  /*13610*/  IMAD.MOV.U32 R15, RZ, RZ, -0x1 ;  /* 0xffffffffff0f7424 */ /* 0x000fce00078e00ff */
[----:B012---:R-:W-:Y:S05]  /*13620*/  WARPSYNC.COLLECTIVE R15, `(.L_x_426) ;  /* 0x000000000f087348 */ /* 0x007fea0003c00000 */
[----:B------:R3:W4:Y:S02]  /*13630*/  SHFL.IDX P6, R14, R13, R12, R11 ;  /* 0x0000000c0d0e7389 */ /* 0x00072400000c000b */
[----:B01234-:R-:W-:Y:S01]  /*13640*/  ENDCOLLECTIVE ;  /* 0x000000000000791b */ /* 0x01ffe20003800000 */
.L_x_426:
[----:B------:R-:W-:Y:S05]  /*13650*/  BSYNC B0 ;  /* 0x0000000000007941 */ /* 0x000fea0003800000 */
.L_x_425:
[----:B------:R-:W-:Y:S05]  /*13660*/  BRA `(.L_x_369) ;  /* 0xffffffe800747947 */ /* 0x000fea000383ffff */
.L_x_374:
[----:B0-----:R0:W1:Y:S02]  /*13670*/  SYNCS.PHASECHK.TRANS64.TRYWAIT P0, [R0+URZ+0x36820], R3 ;  /* 0x03682003000075a7 */ /* 0x001064000800017f */
[----:B-1----:R-:W-:Y:S05]  /*13680*/  @!P0 NANOSLEEP.SYNCS 0x989680 ;  /* 0x009896800000895d */ /* 0x002fea0003900000 */
[----:B------:R-:W1:Y:S02]  /*13690*/  @!P0 SYNCS.PHASECHK.TRANS64 P0, [R0+URZ+0x36820], R3 ;  /* 0x03682003000085a7 */ /* 0x000e64000800007f */
[----:B-1----:R-:W-:Y:S05]  /*136a0*/  @!P0 BRA `(.L_x_374) ;  /* 0xfffffffc00f08947 */ /* 0x002fea000383ffff */
[----:B------:R-:W-:Y:S05]  /*136b0*/  BRA `(.L_x_427) ;  /* 0xffffffec00587947 */ /* 0x000fea000383ffff */
.L_x_375:
        /* <DEDUP_REMOVED lines=8> */
[----:B0-----:R-:W-:Y:S05]  /*13740*/  WARPSYNC.COLLECTIVE R15, `(.L_x_429) ;  /* 0x000000000f087348 */ /* 0x001fea0003c00000 */
[----:B------:R1:W2:Y:S02]  /*13750*/  SHFL.IDX P6, R14, R13, R12, R11 ;  /* 0x0000000c0d0e7389 */ /* 0x0002a400000c000b */
[----:B012---:R-:W-:Y:S01]  /*13760*/  ENDCOLLECTIVE ;  /* 0x000000000000791b */ /* 0x007fe20003800000 */
.L_x_429:
[----:B------:R-:W-:Y:S05]  /*13770*/  BSYNC B0 ;  /* 0x0000000000007941 */ /* 0x000fea0003800000 */
.L_x_428:
[----:B------:R-:W-:Y:S05]  /*13780*/  BRA `(.L_x_430) ;  /* 0xffffffec00407947 */ /* 0x000fea000383ffff */
.L_x_378:
[----:B------:R-:W-:Y:S01]  /*13790*/  BSSY B1, `(.L_x_431) ;  /* 0x0000006000017945 */ /* 0x000fe20003800000 */
[----:B------:R-:W-:-:S07]  /*137a0*/  IMAD.MOV.U32 R15, RZ, RZ, -0x1 ;  /* 0xffffffffff0f7424 */ /* 0x000fce00078e00ff */
[----:B01----:R-:W-:Y:S05]  /*137b0*/  WARPSYNC.COLLECTIVE R15, `(.L_x_432) ;  /* 0x000000000f0c7348 */ /* 0x003fea0003c00000 */
[----:B------:R-:W-:Y:S02]  /*137c0*/  ELECT P6, UR62, PT ;  /* 0x00000000003e782f */ /* 0x000fe400038c0000 */
[----:B------:R-:W-:Y:S01]  /*137d0*/  MOV R14, UR62 ;  /* 0x0000003e000e7c02 */ /* 0x000fe20008000f00 */
[----:B01----:R-:W-:Y:S10]  /*137e0*/  ENDCOLLECTIVE ;  /* 0x000000000000791b */ /* 0x003ff40003800000 */
.L_x_432:
[----:B------:R-:W-:Y:S05]  /*137f0*/  BSYNC B1 ;  /* 0x0000000000017941 */ /* 0x000fea0003800000 */
.L_x_431:
[----:B------:R-:W-:Y:S05]  /*13800*/  BRA `(.L_x_433) ;  /* 0xffffffec00387947 */ /* 0x000fea000383ffff */
.L_x_380:
[----:B0-----:R0:W1:Y:S02]  /*13810*/  SYNCS.PHASECHK.TRANS64.TRYWAIT P0, [R6+URZ], R5 ;  /* 0x00000005060075a7 */ /* 0x001064000800017f */
[----:B-1----:R-:W-:Y:S05]  /*13820*/  @!P0 NANOSLEEP.SYNCS 0x989680 ;  /* 0x009896800000895d */ /* 0x002fea0003900000 */
[----:B------:R-:W1:Y:S02]  /*13830*/  @!P0 SYNCS.PHASECHK.TRANS64 P0, [R6+URZ], R5 ;  /* 0x00000005060085a7 */ /* 0x000e64000800007f */
[----:B-1----:R-:W-:Y:S05]  /*13840*/  @!P0 BRA `(.L_x_380) ;  /* 0xfffffffc00f08947 */ /* 0x002fea000383ffff */
[----:B------:R-:W-:Y:S05]  /*13850*/  BRA `(.L_x_434) ;  /* 0xffffffec00747947 */ /* 0x000fea000383ffff */
.L_x_381:
[----:B-1----:R1:W2:Y:S02]  /*13860*/  SYNCS.PHASECHK.TRANS64.TRYWAIT P0, [R7+URZ], R2 ;  /* 0x00000002070075a7 */ /* 0x0022a4000800017f */
[----:B--2---:R-:W-:Y:S05]  /*13870*/  @!P0 NANOSLEEP.SYNCS 0x989680 ;  /* 0x009896800000895d */ /* 0x004fea0003900000 */
[----:B------:R-:W2:Y:S02]  /*13880*/  @!P0 SYNCS.PHASECHK.TRANS64 P0, [R7+URZ], R2 ;  /* 0x00000002070085a7 */ /* 0x000ea4000800007f */
[----:B--2---:R-:W-:Y:S05]  /*13890*/  @!P0 BRA `(.L_x_381) ;  /* 0xfffffffc00f08947 */ /* 0x004fea000383ffff */
[----:B------:R-:W-:Y:S05]  /*138a0*/  BRA `(.L_x_435) ;  /* 0xffffffec00687947 */ /* 0x000fea000383ffff */
.L_x_383:
[----:B--2---:R2:W3:Y:S02]  /*138b0*/  SYNCS.PHASECHK.TRANS64.TRYWAIT P0, [R4+URZ], R5 ;  /* 0x00000005040075a7 */ /* 0x0044e4000800017f */
[----:B---3--:R-:W-:Y:S05]  /*138c0*/  @!P0 NANOSLEEP.SYNCS 0x989680 ;  /* 0x009896800000895d */ /* 0x008fea0003900000 */
[----:B------:R-:W3:Y:S02]  /*138d0*/  @!P0 SYNCS.PHASECHK.TRANS64 P0, [R4+URZ], R5 ;  /* 0x00000005040085a7 */ /* 0x000ee4000800007f */
[----:B---3--:R-:W-:Y:S05]  /*138e0*/  @!P0 BRA `(.L_x_383) ;  /* 0xfffffffc00f08947 */ /* 0x008fea000383ffff */
[----:B------:R-:W-:Y:S05]  /*138f0*/  BRA `(.L_x_436) ;  /* 0xffffffec00707947 */ /* 0x000fea000383ffff */
.L_x_437:
        /* <DEDUP_REMOVED lines=16> */
.L_x_2657:


//--------------------- .text._ZN7cutlass13device_kernelIN5flash11enable_sm90INS1_16FlashAttnFwdSm90INS1_25CollectiveMainloopFwdSm90ILi2EN4cute5tupleIJNS5_1CILi1EEES8_S8_EEENS6_IJNS7_ILi128EEENS7_ILi112EEENS7_ILi192EEEEEELi192ENS_6half_tEfNS_4arch4Sm90ELb0ELb0ELb1ELb1ELb0ELb1ELb0ELb1ELb1ELb0ELb0ELb0EEENS1_21CollectiveEpilogueFwdINS6_IJSA_SC_SB_EEES9_SE_SG_Li256ELb1ELb0ELb0ELb0EEENS1_36VarlenDynamicPersistentTileSchedulerILi128ELi112ELi256ELi32ELb0ELb0ELb1ELb0ELb1ELb1EEEEEEEEEvNT_6ParamsE --------------------------
	.section	.text._ZN7cutlass13device_kernelIN5flash11enable_sm90INS1_16FlashAttnFwdSm90INS1_25CollectiveMainloopFwdSm90ILi2EN4cute5tupleIJNS5_1CILi1EEES8_S8_EEENS6_IJNS7_ILi128EEENS7_ILi112EEENS7_ILi192EEEEEELi192ENS_6half_tEfNS_4arch4Sm90ELb0ELb0ELb1ELb1ELb0ELb1ELb0ELb1ELb1ELb0ELb0ELb0EEENS1_21CollectiveEpilogueFwdINS6_IJSA_SC_SB_EEES9_SE_SG_Li256ELb1ELb0ELb0ELb0EEENS1_36VarlenDynamicPersistentTileSchedulerILi128ELi112ELi256ELi32ELb0ELb0ELb1ELb0ELb1ELb1EEEEEEEEEvNT_6ParamsE,"ax",@progbits
	.align	128
.text._ZN7cutlass13device_kernelIN5flash11enable_sm90INS1_16FlashAttnFwdSm90INS1_25CollectiveMainloopFwdSm90ILi2EN4cute5tupleIJNS5_1CILi1EEES8_S8_EEENS6_IJNS7_ILi128EEENS7_ILi112EEENS7_ILi192EEEEEELi192ENS_6half_tEfNS_4arch4Sm90ELb0ELb0ELb1ELb1ELb0ELb1ELb0ELb1ELb1ELb0ELb0ELb0EEENS1_21CollectiveEpilogueFwdINS6_IJSA_SC_SB_EEES9_SE_SG_Li256ELb1ELb0ELb0ELb0EEENS1_36VarlenDynamicPersistentTileSchedulerILi128ELi112ELi256ELi32ELb0ELb0ELb1ELb0ELb1ELb1EEEEEEEEEvNT_6ParamsE:
        .type           _ZN7cutlass13device_kernelIN5flash11enable_sm90INS1_16FlashAttnFwdSm90INS1_25CollectiveMainloopFwdSm90ILi2EN4cute5tupleIJNS5_1CILi1EEES8_S8_EEENS6_IJNS7_ILi128EEENS7_ILi112EEENS7_ILi192EEEEEELi192ENS_6half_tEfNS_4arch4Sm90ELb0ELb0ELb1ELb1ELb0ELb1ELb0ELb1ELb1ELb0ELb0ELb0EEENS1_21CollectiveEpilogueFwdINS6_IJSA_SC_SB_EEES9_SE_SG_Li256ELb1ELb0ELb0ELb0EEENS1_36VarlenDynamicPersistentTileSchedulerILi128ELi112ELi256ELi32ELb0ELb0ELb1ELb0ELb1ELb1EEEEEEEEEvNT_6ParamsE,@function
        .size           _ZN7cutlass13device_kernelIN5flash11enable_sm90INS1_16FlashAttnFwdSm90INS1_25CollectiveMainloopFwdSm90ILi2EN4cute5tupleIJNS5_1CILi1EEES8_S8_EEENS6_IJNS7_ILi128EEENS7_ILi112EEENS7_ILi192EEEEEELi192ENS_6half_tEfNS_4arch4Sm90ELb0ELb0ELb1ELb1ELb0ELb1ELb0ELb1ELb1ELb0ELb0ELb0EEENS1_21CollectiveEpilogueFwdINS6_IJSA_SC_SB_EEES9_SE_SG_Li256ELb1ELb0ELb0ELb0EEENS1_36VarlenDynamicPersistentTileSchedulerILi128ELi112ELi256ELi32ELb0ELb0ELb1ELb0ELb1ELb1EEEEEEEEEvNT_6ParamsE,(.L_x_2658 - _ZN7cutlass13device_kernelIN5flash11enable_sm90INS1_16FlashAttnFwdSm90INS1_25CollectiveMainloopFwdSm90ILi2EN4cute5tupleIJNS5_1CILi1EEES8_S8_EEENS6_IJNS7_ILi128EEENS7_ILi112EEENS7_ILi192EEEEEELi192ENS_6half_tEfNS_4arch4Sm90ELb0ELb0ELb1ELb1ELb0ELb1ELb0ELb1ELb1ELb0ELb0ELb0EEENS1_21CollectiveEpilogueFwdINS6_IJSA_SC_SB_EEES9_SE_SG_Li256ELb1ELb0ELb0ELb0EEENS1_36VarlenDynamicPersistentTileSchedulerILi128ELi112ELi256ELi32ELb0ELb0ELb1ELb0ELb1ELb1EEEEEEEEEvNT_6ParamsE)
        .other          _ZN7cutlass13device_kernelIN5flash11enable_sm90INS1_16FlashAttnFwdSm90INS1_25CollectiveMainloopFwdSm90ILi2EN4cute5tupleIJNS5_1CILi1EEES8_S8_EEENS6_IJNS7_ILi128EEENS7_ILi112EEENS7_ILi192EEEEEELi192ENS_6half_tEfNS_4arch4Sm90ELb0ELb0ELb1ELb1ELb0ELb1ELb0ELb1ELb1ELb0ELb0ELb0EEENS1_21CollectiveEpilogueFwdINS6_IJSA_SC_SB_EEES9_SE_SG_Li256ELb1ELb0ELb0ELb0EEENS1_36VarlenDynamicPersistentTileSchedulerILi128ELi112ELi256ELi32ELb0ELb0ELb1ELb0ELb1ELb1EEEEEEEEEvNT_6ParamsE,@"STO_CUDA_ENTRY STV_DEFAULT"
_ZN7cutlass13device_kernelIN5flash11enable_sm90INS1_16FlashAttnFwdSm90INS1_25CollectiveMainloopFwdSm90ILi2EN4cute5tupleIJNS5_1CILi1EEES8_S8_EEENS6_IJNS7_ILi128EEENS7_ILi112EEENS7_ILi192EEEEEELi192ENS_6half_tEfNS_4arch4Sm90ELb0ELb0ELb1ELb1ELb0ELb1ELb0ELb1ELb1ELb0ELb0ELb0EEENS1_21CollectiveEpilogueFwdINS6_IJSA_SC_SB_EEES9_SE_SG_Li256ELb1ELb0ELb0ELb0EEENS1_36VarlenDynamicPersistentTileSchedulerILi128ELi112ELi256ELi32ELb0ELb0ELb1ELb0ELb1ELb1EEEEEEEEEvNT_6ParamsE:
[----:B------:R-:W0:Y:S02]  /*0000*/  LDC R1, c[0x0][0x28] ;  /* 0x00000a00ff017b82 */ /* 0x000e240000000800 */
[----:B0-----:R-:W-:Y:S01]  /*0010*/  VIADD R1, R1, 0xffffff98 ;  /* 0xffffff9801017836 */ /* 0x001fe20000000000 */
[----:B------:R-:W0:Y:S01]  /*0020*/  S2R R4, SR_TID.X ;  /* 0x0000000000047919 */ /* 0x000e220000002100 */
[----:B------:R-:W-:Y:S01]  /*0030*/  ELECT P0, URZ, PT ;  /* 0x00000000003f782f */ /* 0x000fe20003800000 */
[----:B------:R-:W-:Y:S01]  /*0040*/  BSSY B0, `(.L_x_438) ;  /* 0x0000017000007945 */ /* 0x000fe20003800000 */
[----:B0-----:R-:W-:-:S05]  /*0050*/  SHF.R.U32.HI R0, RZ, 0x5, R4 ;  /* 0x00000005ff007819 */ /* 0x001fca0000011604 */
[----:B------:R-:W0:Y:S02]  /*0060*/  SHFL.IDX PT, R2, R0, RZ, 0x1f ;  /* 0x00001fff00027589 */ /* 0x000e2400000e0000 */
[----:B0-----:R-:W-:Y:S02]  /*0070*/  ISETP.EQ.AND P0, PT, R2, RZ, P0 ;  /* 0x000000ff0200720c */ /* 0x001fe40000702270 */
[----:B------:R-:W-:-:S11]  /*0080*/  SHF.R.U32.HI R2, RZ, 0x7, R4 ;  /* 0x00000007ff027819 */ /* 0x000fd60000011604 */
[----:B------:R-:W-:Y:S05]  /*0090*/  @!P0 BRA `(.L_x_439) ;  /* 0x0000000000448947 */ /* 0x000fea0003800000 */
[----:B------:R-:W-:Y:S02]  /*00a0*/  ULDC.64 UR4, c[0x0][0x198] ;  /* 0x0000660000047ab9 */ /* 0x000fe40000000a00 */
[----:B------:R-:W-:Y:S02]  /*00b0*/  UIADD3 UR6, UP0, UR4, 0x270, URZ ;  /* 0x0000027004067890 */ /* 0x000fe4000ff1e03f */
[----:B------:R-:W-:Y:S02]  /*00c0*/  UIADD3 UR8, UP1, UR4, 0x370, URZ ;  /* 0x0000037004087890 */ /* 0x000fe4000ff3e03f */
[----:B------:R-:W-:Y:S02]  /*00d0*/  UIADD3 UR10, UP2, UR4, 0x470, URZ ;  /* 0x00000470040a7890 */ /* 0x000fe4000ff5e03f */
[----:B------:R-:W-:Y:S02]  /*00e0*/  UIADD3 UR12, UP3, UR4, 0x570, URZ ;  /* 0x00000570040c7890 */ /* 0x000fe4000ff7e03f */
[----:B------:R-:W-:-:S02]  /*00f0*/  UIADD3 UR4, UP4, UR4, 0x670, URZ ;  /* 0x0000067004047890 */ /* 0x000fc4000ff9e03f */
[----:B------:R-:W-:Y:S02]  /*0100*/  UIADD3.X UR7, URZ, UR5, URZ, UP0, !UPT ;  /* 0x000000053f077290 */ /* 0x000fe400087fe43f */
[----:B------:R-:W-:Y:S02]  /*0110*/  UIADD3.X UR9, URZ, UR5, URZ, UP1, !UPT ;  /* 0x000000053f097290 */ /* 0x000fe40008ffe43f */
[----:B------:R-:W-:Y:S02]  /*0120*/  UIADD3.X UR11, URZ, UR5, URZ, UP2, !UPT ;  /* 0x000000053f0b7290 */ /* 0x000fe400097fe43f */
[----:B------:R-:W-:Y:S02]  /*0130*/  UIADD3.X UR13, URZ, UR5, URZ, UP3, !UPT ;  /* 0x000000053f0d7290 */ /* 0x000fe40009ffe43f */
[----:B------:R-:W-:Y:S01]  /*0140*/  UIADD3.X UR5, URZ, UR5, URZ, UP4, !UPT ;  /* 0x000000053f057290 */ /* 0x000fe2000a7fe43f */
[----:B------:R0:W-:Y:S02]  /*0150*/  UTMACCTL.PF [UR6] ;  /* 0x00000000060079b9 */ /* 0x0001e40008040000 */
[----:B------:R0:W-:Y:S02]  /*0160*/  UTMACCTL.PF [UR8] ;  /* 0x00000000080079b9 */ /* 0x0001e40008040000 */
[----:B------:R0:W-:Y:S02]  /*0170*/  UTMACCTL.PF [UR10] ;  /* 0x000000000a0079b9 */ /* 0x0001e40008040000 */
[----:B------:R0:W-:Y:S02]  /*0180*/  UTMACCTL.PF [UR12] ;  /* 0x000000000c0079b9 */ /* 0x0001e40008040000 */
[----:B------:R0:W-:Y:S02]  /*0190*/  UTMACCTL.PF [UR4] ;  /* 0x00000000040079b9 */ /* 0x0001e40008040000 */
[----:B0-----:R-:W-:Y:S01]  /*01a0*/  NOP ;  /* 0x0000000000007918 */ /* 0x001fe20000000000 */
.L_x_439:
[----:B------:R-:W-:Y:S05]  /*01b0*/  BSYNC B0 ;  /* 0x0000000000007941 */ /* 0x000fea0003800000 */
.L_x_438:
[----:B------:R-:W-:Y:S01]  /*01c0*/  VOTEU.ANY UP0, P0 ;  /* 0x00000000003f7886 */ /* 0x000fe20000000100 */
[----:B------:R-:W0:Y:S01]  /*01d0*/  SHFL.IDX PT, R2, R2, RZ, 0x1f ;  /* 0x00001fff02027589 */ /* 0x000e2200000e0000 */
[----:B------:R-:W-:Y:S01]  /*01e0*/  UMOV UR4, 0x1 ;  /* 0x0000000100047882 */ /* 0x000fe20000000000 */
[----:B------:R-:W-:Y:S01]  /*01f0*/  UMOV UR7, 0x100 ;  /* 0x0000010000077882 */ /* 0x000fe20000000000 */
[----:B------:R-:W-:Y:S01]  /*0200*/  VOTEU.ANY UP1, P0 ;  /* 0x00000000003f7886 */ /* 0x000fe20000020100 */
[----:B------:R-:W1:Y:S01]  /*0210*/  @UP0 S2UR UR8, SR_CgaCtaId ;  /* 0x00000000000809c3 */ /* 0x000e620000008800 */
[----:B------:R-:W2:Y:S01]  /*0220*/  SHFL.IDX PT, R3, R0, RZ, 0x1f ;  /* 0x00001fff00037589 */ /* 0x000ea200000e0000 */
[----:B------:R-:W-:Y:S01]  /*0230*/  @UP0 UMOV UR6, 0x400 ;  /* 0x0000040000060882 */ /* 0x000fe20000000000 */
[----:B------:R-:W-:-:S04]  /*0240*/  @UP0 UIADD3 UR4, -UR4, 0x100000, URZ ;  /* 0x0010000004040890 */ /* 0x000fc8000fffe13f */
[----:B------:R-:W-:Y:S02]  /*0250*/  @UP0 USHF.L.U32 UR5, UR4, 0xb, URZ ;  /* 0x0000000b04050899 */ /* 0x000fe4000800063f */
[----:B------:R-:W-:Y:S01]  /*0260*/  @UP0 USHF.L.U32 UR4, UR4, 0x1, URZ ;  /* 0x0000000104040899 */ /* 0x000fe2000800063f */
[----:B------:R-:W-:Y:S01]  /*0270*/  VOTEU.ANY UP2, P0 ;  /* 0x00000000003f7886 */ /* 0x000fe20000040100 */
[----:B0-----:R-:W-:Y:S01]  /*0280*/  R2UR UR9, R2 ;  /* 0x00000000020972ca */ /* 0x001fe200000e0000 */
[----:B-1----:R-:W-:Y:S01]  /*0290*/  @UP0 ULEA UR8, UR8, UR6, 0x18 ;  /* 0x0000000608080291 */ /* 0x002fe2000f8ec03f */
[----:B--2---:R-:W-:Y:S01]  /*02a0*/  ISETP.NE.AND P1, PT, R3, RZ, PT ;  /* 0x000000ff0300720c */ /* 0x004fe20003f25270 */
[----:B------:R-:W-:-:S04]  /*02b0*/  @UP0 UIADD3 UR6, -UR7, 0x100000, URZ ;  /* 0x0010000007060890 */ /* 0x000fc8000fffe13f */
[----:B------:R-:W-:Y:S02]  /*02c0*/  @UP0 USHF.L.U32 UR7, UR6, 0xb, URZ ;  /* 0x0000000b06070899 */ /* 0x000fe4000800063f */
[----:B------:R-:W-:-:S04]  /*02d0*/  @UP0 USHF.L.U32 UR6, UR6, 0x1, URZ ;  /* 0x0000000106060899 */ /* 0x000fc8000800063f */
[----:B------:R-:W-:Y:S01]  /*02e0*/  UISETP.NE.AND UP0, UPT, UR9, URZ, UPT ;  /* 0x0000003f0900728c */ /* 0x000fe2000bf05270 */
[----:B------:R-:W0:Y:S02]  /*02f0*/  FENCE.VIEW.ASYNC.S ;  /* 0x00000000000073c6 */ /* 0x000e240000000000 */
[----:B0-----:R0:W1:Y:S05]  /*0300*/  @UP1 SYNCS.EXCH.64 URZ, [UR8+0x36800], UR4 ;  /* 0x03680004083f15b2 */ /* 0x00106a0008000100 */
[----:B------:R0:W2:Y:S01]  /*0310*/  @UP2 SYNCS.EXCH.64 URZ, [UR8+0x36820], UR6 ;  /* 0x03682006083f25b2 */ /* 0x0000a20008000100 */
[----:B------:R-:W-:Y:S05]  /*0320*/  @P1 BRA `(.L_x_440) ;  /* 0x0000000000481947 */ /* 0x000fea0003800000 */
[----:B0-----:R-:W0:Y:S01]  /*0330*/  S2UR UR5, SR_CgaCtaId ;  /* 0x00000000000579c3 */ /* 0x001e220000008800 */
[----:B------:R-:W-:Y:S01]  /*0340*/  UMOV UR4, 0x400 ;  /* 0x0000040000047882 */ /* 0x000fe20000000000 */
[----:B------:R-:W-:Y:S01]  /*0350*/  UMOV UR6, 0x1 ;  /* 0x0000000100067882 */ /* 0x000fe20000000000 */
[----:B------:R-:W-:Y:S01]  /*0360*/  UMOV UR9, 0x2 ;  /* 0x0000000200097882 */ /* 0x000fe20000000000 */
[----:B------:R-:W-:-:S04]  /*0370*/  UIADD3 UR6, -UR6, 0x100000, URZ ;  /* 0x0010000006067890 */ /* 0x000fc8000fffe13f */
[----:B------:R-:W-:Y:S02]  /*0380*/  USHF.L.U32 UR7, UR6, 0xb, URZ ;  /* 0x0000000b06077899 */ /* 0x000fe4000800063f */
[----:B------:R-:W-:Y:S01]  /*0390*/  USHF.L.U32 UR6, UR6, 0x1, URZ ;  /* 0x0000000106067899 */ /* 0x000fe2000800063f */
[----:B------:R-:W-:Y:S01]  /*03a0*/  ELECT P0, URZ, PT ;  /* 0x00000000003f782f */ /* 0x000fe20003800000 */
[----:B0-----:R-:W-:Y:S02]  /*03b0*/  ULEA UR8, UR5, UR4, 0x18 ;  /* 0x0000000405087291 */ /* 0x001fe4000f8ec03f */
[----:B------:R-:W-:-:S04]  /*03c0*/  UIADD3 UR4, -UR9, 0x100000, URZ ;  /* 0x0010000009047890 */ /* 0x000fc8000fffe13f */
[----:B------:R-:W-:Y:S02]  /*03d0*/  USHF.L.U32 UR5, UR4, 0xb, URZ ;  /* 0x0000000b04057899 */ /* 0x000fe4000800063f */
[----:B------:R-:W-:Y:S01]  /*03e0*/  USHF.L.U32 UR4, UR4, 0x1, URZ ;  /* 0x0000000104047899 */ /* 0x000fe2000800063f */
[----:B------:R-:W0:Y:S03]  /*03f0*/  FENCE.VIEW.ASYNC.S ;  /* 0x00000000000073c6 */ /* 0x000e260000000000 */
[----:B0-----:R3:W4:Y:S08]  /*0400*/  SYNCS.EXCH.64 URZ, [UR8+0x36830], UR6 ;  /* 0x03683006083f75b2 */ /* 0x0017300008000100 */
[----:B------:R3:W0:Y:S01]  /*0410*/  SYNCS.EXCH.64 URZ, [UR8+0x36840], UR4 ;  /* 0x03684004083f75b2 */ /* 0x0006220008000100 */
[----:B------:R3:W0:Y:S01]  /*0420*/  SYNCS.EXCH.64 URZ, [UR8+0x36838], UR6 ;  /* 0x03683806083f75b2 */ /* 0x0006220008000100 */
[----:B------:R3:W0:Y:S02]  /*0430*/  SYNCS.EXCH.64 URZ, [UR8+0x36848], UR4 ;  /* 0x03684804083f75b2 */ /* 0x0006240008000100 */
[----:B---3--:R-:W-:Y:S01]  /*0440*/  NOP ;  /* 0x0000000000007918 */ /* 0x008fe20000000000 */
.L_x_440:
[----:B------:R-:W3:Y:S01]  /*0450*/  SHFL.IDX PT, R2, R0, RZ, 0x1f ;  /* 0x00001fff00027589 */ /* 0x000ee200000e0000 */
[----:B------:R-:W-:Y:S01]  /*0460*/  NOP ;  /* 0x0000000000007918 */ /* 0x000fe20000000000 */
[----:B---3--:R-:W-:-:S13]  /*0470*/  ISETP.NE.AND P0, PT, R2, RZ, PT ;  /* 0x000000ff0200720c */ /* 0x008fda0003f05270 */
[----:B------:R-:W-:Y:S05]  /*0480*/  @P0 BRA `(.L_x_441) ;  /* 0x0000000000480947 */ /* 0x000fea0003800000 */
[----:B0-----:R-:W0:Y:S01]  /*0490*/  S2UR UR5, SR_CgaCtaId ;  /* 0x00000000000579c3 */ /* 0x001e220000008800 */
[----:B------:R-:W-:Y:S01]  /*04a0*/  UMOV UR4, 0x400 ;  /* 0x0000040000047882 */ /* 0x000fe20000000000 */
[----:B------:R-:W-:Y:S01]  /*04b0*/  UMOV UR6, 0x1 ;  /* 0x0000000100067882 */ /* 0x000fe20000000000 */
[----:B------:R-:W-:Y:S01]  /*04c0*/  UMOV UR7, 0x2 ;  /* 0x0000000200077882 */ /* 0x000fe20000000000 */
[----:B------:R-:W-:Y:S01]  /*04d0*/  ELECT P0, URZ, PT ;  /* 0x00000000003f782f */ /* 0x000fe20003800000 */
[----:B0-----:R-:W-:Y:S02]  /*04e0*/  ULEA UR8, UR5, UR4, 0x18 ;  /* 0x0000000405087291 */ /* 0x001fe4000f8ec03f */
[----:B------:R-:W-:-:S04]  /*04f0*/  UIADD3 UR4, -UR6, 0x100000, URZ ;  /* 0x0010000006047890 */ /* 0x000fc8000fffe13f */
[----:B------:R-:W-:Y:S02]  /*0500*/  USHF.L.U32 UR5, UR4, 0xb, URZ ;  /* 0x0000000b04057899 */ /* 0x000fe4000800063f */
[----:B------:R-:W-:Y:S02]  /*0510*/  USHF.L.U32 UR4, UR4, 0x1, URZ ;  /* 0x0000000104047899 */ /* 0x000fe4000800063f */
[----:B------:R-:W-:-:S04]  /*0520*/  UIADD3 UR6, -UR7, 0x100000, URZ ;  /* 0x0010000007067890 */ /* 0x000fc8000fffe13f */
[----:B------:R-:W-:Y:S02]  /*0530*/  USHF.L.U32 UR7, UR6, 0xb, URZ ;  /* 0x0000000b06077899 */ /* 0x000fe4000800063f */
[----:B------:R-:W-:Y:S01]  /*0540*/  USHF.L.U32 UR6, UR6, 0x1, URZ ;  /* 0x0000000106067899 */ /* 0x000fe2000800063f */
[----:B------:R-:W0:Y:S03]  /*0550*/  FENCE.VIEW.ASYNC.S ;  /* 0x00000000000073c6 */ /* 0x000e260000000000 */
[----:B0-----:R3:W0:Y:S08]  /*0560*/  SYNCS.EXCH.64 URZ, [UR8+0x36850], UR4 ;  /* 0x03685004083f75b2 */ /* 0x0016300008000100 */
[----:B------:R3:W0:Y:S01]  /*0570*/  SYNCS.EXCH.64 URZ, [UR8+0x36860], UR6 ;  /* 0x03686006083f75b2 */ /* 0x0006220008000100 */
[----:B------:R3:W0:Y:S01]  /*0580*/  SYNCS.EXCH.64 URZ, [UR8+0x36858], UR4 ;  /* 0x03685804083f75b2 */ /* 0x0006220008000100 */
[----:B------:R3:W0:Y:S02]  /*0590*/  SYNCS.EXCH.64 URZ, [UR8+0x36868], UR6 ;  /* 0x03686806083f75b2 */ /* 0x0006240008000100 */
[----:B---3--:R-:W-:Y:S01]  /*05a0*/  NOP ;  /* 0x0000000000007918 */ /* 0x008fe20000000000 */
.L_x_441:
[----:B------:R-:W3:Y:S01]  /*05b0*/  SHFL.IDX PT, R2, R0, RZ, 0x1f ;  /* 0x00001fff00027589 */ /* 0x000ee200000e0000 */
[----:B------:R-:W-:Y:S01]  /*05c0*/  NOP ;  /* 0x0000000000007918 */ /* 0x000fe20000000000 */
[----:B---3--:R-:W-:-:S13]  /*05d0*/  ISETP.NE.AND P0, PT, R2, RZ, PT ;  /* 0x000000ff0200720c */ /* 0x008fda0003f05270 */
[----:B------:R-:W-:Y:S05]  /*05e0*/  @P0 BRA `(.L_x_442) ;  /* 0x0000000000380947 */ /* 0x000fea0003800000 */
[----:B0-----:R-:W0:Y:S01]  /*05f0*/  S2UR UR5, SR_CgaCtaId ;  /* 0x00000000000579c3 */ /* 0x001e220000008800 */
[----:B------:R-:W-:Y:S01]  /*0600*/  UMOV UR4, 0x400 ;  /* 0x0000040000047882 */ /* 0x000fe20000000000 */
[----:B------:R-:W-:Y:S01]  /*0610*/  UMOV UR7, 0x1 ;  /* 0x0000000100077882 */ /* 0x000fe20000000000 */
[----:B------:R-:W-:Y:S01]  /*0620*/  ELECT P0, URZ, PT ;  /* 0x00000000003f782f */ /* 0x000fe20003800000 */
[----:B0-----:R-:W-:Y:S02]  /*0630*/  ULEA UR6, UR5, UR4, 0x18 ;  /* 0x0000000405067291 */ /* 0x001fe4000f8ec03f */
[----:B------:R-:W-:-:S04]  /*0640*/  UIADD3 UR4, -UR7, 0x100000, URZ ;  /* 0x0010000007047890 */ /* 0x000fc8000fffe13f */
[----:B------:R-:W-:Y:S02]  /*0650*/  USHF.L.U32 UR5, UR4, 0xb, URZ ;  /* 0x0000000b04057899 */ /* 0x000fe4000800063f */
[----:B------:R-:W-:Y:S01]  /*0660*/  USHF.L.U32 UR4, UR4, 0x1, URZ ;  /* 0x0000000104047899 */ /* 0x000fe2000800063f */
[----:B------:R-:W0:Y:S11]  /*0670*/  FENCE.VIEW.ASYNC.S ;  /* 0x00000000000073c6 */ /* 0x000e360000000000 */
[----:B0-----:R3:W0:Y:S01]  /*0680*/  SYNCS.EXCH.64 URZ, [UR6+0x36870], UR4 ;  /* 0x03687004063f75b2 */ /* 0x0016220008000100 */
[----:B------:R3:W0:Y:S01]  /*0690*/  SYNCS.EXCH.64 URZ, [UR6+0x36880], UR4 ;  /* 0x03688004063f75b2 */ /* 0x0006220008000100 */
[----:B------:R3:W0:Y:S01]  /*06a0*/  SYNCS.EXCH.64 URZ, [UR6+0x36878], UR4 ;  /* 0x03687804063f75b2 */ /* 0x0006220008000100 */
[----:B------:R3:W0:Y:S02]  /*06b0*/  SYNCS.EXCH.64 URZ, [UR6+0x36888], UR4 ;  /* 0x03688804063f75b2 */ /* 0x0006240008000100 */
[----:B---3--:R-:W-:Y:S01]  /*06c0*/  NOP ;  /* 0x0000000000007918 */ /* 0x008fe20000000000 */
.L_x_442:
        /* <DEDUP_REMOVED lines=22> */
.L_x_443:
        /* <DEDUP_REMOVED lines=22> */
.L_x_444:
[----:B0-----:R-:W-:Y:S01]  /*0990*/  UMOV UR4, 0x1 ;  /* 0x0000000100047882 */ /* 0x001fe20000000000 */
[----:B------:R-:W-:Y:S01]  /*09a0*/  PLOP3.LUT P0, PT, PT, PT, UP0, 0x80, 0x0 ;  /* 0x000000000000781c */ /* 0x000fe20003f0f008 */
[----:B------:R-:W-:Y:S01]  /*09b0*/  USEL UR4, UR4, 0x2, !UP0 ;  /* 0x0000000204047887 */ /* 0x000fe2000c000000 */
[----:B------:R-:W-:Y:S01]  /*09c0*/  NOP ;  /* 0x0000000000007918 */ /* 0x000fe20000000000 */
[----:B------:R-:W-:Y:S01]  /*09d0*/  ULDC.64 UR60, c[0x0][0x208] ;  /* 0x00008200003c7ab9 */ /* 0x000fe20000000a00 */
[----:B------:R-:W-:Y:S03]  /*09e0*/  BSSY B7, `(.L_x_445) ;  /* 0x00023ba000077945 */ /* 0x000fe60003800000 */
[----:B------:R-:W-:-:S05]  /*09f0*/  IMAD.U32 R2, RZ, RZ, UR4 ;  /* 0x00000004ff027e24 */ /* 0x000fca000f8e00ff */
[----:B------:R0:W-:Y:S01]  /*0a00*/  STL [R1+0x5c], R2 ;  /* 0x00005c0201007387 */ /* 0x0001e20000100800 */
[----:B-12-4-:R-:W-:Y:S06]  /*0a10*/  BAR.SYNC.DEFER_BLOCKING 0x0 ;  /* 0x0000000000007b1d */ /* 0x016fec0000010000 */
[----:B------:R-:W-:Y:S05]  /*0a20*/  @!P0 BRA `(.L_x_446) ;  /* 0x000001dc00708947 */ /* 0x000fea0003800000 */
.L_x_447:
        /* <DEDUP_REMOVED lines=8> */
[----:B-1----:R-:W-:-:S06]  /*0ab0*/  ULEA UR4, UR5, UR4, 0x18 ;  /* 0x0000000405047291 */ /* 0x002fcc000f8ec03f */
[----:B0-----:R-:W-:Y:S01]  /*0ac0*/  MOV R2, UR4 ;  /* 0x0000000400027c02 */ /* 0x001fe20008000f00 */
[----:B------:R-:W-:-:S04]  /*0ad0*/  ULDC UR4, c[0x0][0xc14] ;  /* 0x0003050000047ab9 */ /* 0x000fc80000000800 */
[----:B------:R-:W0:Y:S01]  /*0ae0*/  LDS.128 R148, [R2+0x368d0] ;  /* 0x0368d00002947984 */ /* 0x000e220000000c00 */
[----:B------:R-:W-:Y:S06]  /*0af0*/  BAR.ARV 0x4, 0x120 ;  /* 0x0104800000007b1d */ /* 0x000fec0000002000 */
[----:B0-----:R-:W-:-:S13]  /*0b00*/  ISETP.GE.AND P0, PT, R151, UR4, PT ;  /* 0x0000000497007c0c */ /* 0x001fda000bf06270 */
[----:B------:R-:W-:Y:S05]  /*0b10*/  @P0 BRA `(.L_x_448) ;  /* 0x0000023800980947 */ /* 0x000fea0003800000 */
[----:B------:R-:W2:Y:S01]  /*0b20*/  LDL R0, [R1+0x5c] ;  /* 0x00005c0001007983 */ /* 0x000ea20000100800 */
[----:B------:R-:W-:Y:S01]  /*0b30*/  VIADD R226, R4, 0xffffff80 ;  /* 0xffffff8004e27836 */ /* 0x000fe20000000000 */
[----:B------:R-:W-:Y:S01]  /*0b40*/  R2UR UR4, R2 ;  /* 0x00000000020472ca */ /* 0x000fe200000e0000 */
[----:B------:R-:W-:Y:S01]  /*0b50*/  IMAD.MOV.U32 R223, RZ, RZ, RZ ;  /* 0x000000ffffdf7224 */ /* 0x000fe200078e00ff */
[----:B------:R-:W-:Y:S01]  /*0b60*/  MOV R206, RZ ;  /* 0x000000ff00ce7202 */ /* 0x000fe20000000f00 */
[----:B------:R-:W-:Y:S01]  /*0b70*/  IMAD.MOV.U32 R18, RZ, RZ, RZ ;  /* 0x000000ffff127224 */ /* 0x000fe200078e00ff */
[----:B------:R-:W-:Y:S01]  /*0b80*/  SHF.R.S32.HI R3, RZ, 0x1f, R226 ;  /* 0x0000001fff037819 */ /* 0x000fe200000114e2 */
[----:B------:R-:W-:Y:S01]  /*0b90*/  IMAD.MOV.U32 R211, RZ, RZ, RZ ;  /* 0x000000ffffd37224 */ /* 0x000fe200078e00ff */
[----:B------:R-:W-:Y:S02]  /*0ba0*/  MOV R213, RZ ;  /* 0x000000ff00d57202 */ /* 0x000fe40000000f00 */
[----:B------:R-:W-:-:S02]  /*0bb0*/  LEA.HI R5, R3, R226, RZ, 0x7 ;  /* 0x000000e203057211 */ /* 0x000fc400078f38ff */
[-C--:B------:R-:W-:Y:S02]  /*0bc0*/  LEA.HI R216, R3, R226.reuse, RZ, 0x3 ;  /* 0x000000e203d87211 */ /* 0x080fe400078f18ff */
[----:B------:R-:W-:Y:S01]  /*0bd0*/  LOP3.LUT R7, R5, 0xffffff80, RZ, 0xc0, !PT ;  /* 0xffffff8005077812 */ /* 0x000fe200078ec0ff */
[----:B------:R-:W-:Y:S01]  /*0be0*/  UIADD3 UR4, UR4, 0x15400, URZ ;  /* 0x0001540004047890 */ /* 0x000fe2000fffe03f */
[CC--:B------:R-:W-:Y:S02]  /*0bf0*/  LEA.HI R10, R3.reuse, R226.reuse, RZ, 0x2 ;  /* 0x000000e2030a7211 */ /* 0x0c0fe400078f10ff */
[----:B------:R-:W-:Y:S01]  /*0c00*/  LEA.HI R4, R3, R226, RZ, 0x5 ;  /* 0x000000e203047211 */ /* 0x000fe200078f28ff */
[----:B------:R-:W-:Y:S01]  /*0c10*/  IMAD.IADD R228, R226, 0x1, -R7 ;  /* 0x00000001e2e47824 */ /* 0x000fe200078e0a07 */
[----:B------:R-:W-:Y:S02]  /*0c20*/  LOP3.LUT R9, R216, 0x1ffffff8, RZ, 0xc0, !PT ;  /* 0x1ffffff8d8097812 */ /* 0x000fe400078ec0ff */
[----:B------:R-:W-:-:S02]  /*0c30*/  LOP3.LUT R15, R10, 0xfffffffc, RZ, 0xc0, !PT ;  /* 0xfffffffc0a0f7812 */ /* 0x000fc400078ec0ff */
[----:B------:R-:W-:Y:S01]  /*0c40*/  SHF.R.S32.HI R11, RZ, 0x1f, R228 ;  /* 0x0000001fff0b7819 */ /* 0x000fe200000114e4 */
[----:B------:R-:W-:Y:S01]  /*0c50*/  IMAD.IADD R9, R226, 0x1, -R9 ;  /* 0x00000001e2097824 */ /* 0x000fe200078e0a09 */
[--C-:B------:R-:W-:Y:S02]  /*0c60*/  SHF.R.S32.HI R19, RZ, 0x2, R10.reuse ;  /* 0x00000002ff137819 */ /* 0x100fe4000001140a */
[----:B------:R-:W-:Y:S01]  /*0c70*/  LEA.HI R6, R11, R228, RZ, 0x2 ;  /* 0x000000e40b067211 */ /* 0x000fe200078f10ff */
[----:B------:R-:W-:Y:S01]  /*0c80*/  IMAD.SHL.U32 R214, R9, 0x8, RZ ;  /* 0x0000000809d67824 */ /* 0x000fe200078e00ff */
[----:B------:R-:W-:Y:S01]  /*0c90*/  SHF.R.S32.HI R10, RZ, 0x1f, R10 ;  /* 0x0000001fff0a7819 */ /* 0x000fe2000001140a */
[----:B------:R-:W-:Y:S01]  /*0ca0*/  VIADD R222, R19, 0x40 ;  /* 0x0000004013de7836 */ /* 0x000fe20000000000 */
[--C-:B------:R-:W-:Y:S02]  /*0cb0*/  SHF.R.S32.HI R8, RZ, 0x2, R6.reuse ;  /* 0x00000002ff087819 */ /* 0x100fe40000011406 */
[----:B------:R-:W-:Y:S01]  /*0cc0*/  SHF.R.S32.HI R13, RZ, 0x1f, R6 ;  /* 0x0000001fff0d7819 */ /* 0x000fe20000011406 */
[----:B------:R-:W-:Y:S01]  /*0cd0*/  IMAD.SHL.U32 R207, R222, 0x40, RZ ;  /* 0x00000040decf7824 */ /* 0x000fe200078e00ff */
[----:B------:R-:W-:-:S02]  /*0ce0*/  LEA.HI R10, R10, R19, RZ, 0x3 ;  /* 0x000000130a0a7211 */ /* 0x000fc400078f18ff */
[----:B------:R-:W-:Y:S02]  /*0cf0*/  LEA.HI R13, R13, R8, RZ, 0x3 ;  /* 0x000000080d0d7211 */ /* 0x000fe400078f18ff */
[----:B------:R-:W-:Y:S02]  /*0d00*/  SHF.R.S32.HI R4, RZ, 0x5, R4 ;  /* 0x00000005ff047819 */ /* 0x000fe40000011404 */
[----:B------:R-:W-:Y:S02]  /*0d10*/  LOP3.LUT R10, R10, 0xfffffff8, RZ, 0xc0, !PT ;  /* 0xfffffff80a0a7812 */ /* 0x000fe400078ec0ff */
[----:B------:R-:W-:Y:S01]  /*0d20*/  LOP3.LUT R13, R13, 0xfffffff8, RZ, 0xc0, !PT ;  /* 0xfffffff80d0d7812 */ /* 0x000fe200078ec0ff */
[----:B------:R-:W-:Y:S01]  /*0d30*/  IMAD.SHL.U32 R210, R4, 0x200, RZ ;  /* 0x0000020004d27824 */ /* 0x000fe200078e00ff */
[----:B------:R-:W-:Y:S01]  /*0d40*/  LOP3.LUT R207, R207, 0x1c0, RZ, 0xc0, !PT ;  /* 0x000001c0cfcf7812 */ /* 0x000fe200078ec0ff */
[----:B------:R-:W-:Y:S01]  /*0d50*/  IMAD.IADD R215, R19, 0x1, -R10 ;  /* 0x0000000113d77824 */ /* 0x000fe200078e0a0a */
[----:B------:R-:W-:Y:S01]  /*0d60*/  SHF.R.S32.HI R236, RZ, 0x7, R5 ;  /* 0x00000007ffec7819 */ /* 0x000fe20000011405 */
[----:B------:R-:W-:Y:S01]  /*0d70*/  IMAD.IADD R8, R8, 0x1, -R13 ;  /* 0x0000000108087824 */ /* 0x000fe200078e0a0d */
[----:B------:R-:W-:Y:S01]  /*0d80*/  SHF.R.U32.HI R235, RZ, 0x3, R207 ;  /* 0x00000003ffeb7819 */ /* 0x000fe200000116cf */
[----:B------:R-:W-:Y:S01]  /*0d90*/  IMAD.SHL.U32 R208, R215, 0x40, RZ ;  /* 0x00000040d7d07824 */ /* 0x000fe200078e00ff */
[----:B------:R-:W-:-:S02]  /*0da0*/  LEA.HI R11, R11, R228, RZ, 0x5 ;  /* 0x000000e40b0b7211 */ /* 0x000fc400078f28ff */
[----:B------:R-:W-:Y:S02]  /*0db0*/  LEA.HI R5, R5, R236, RZ, 0x1 ;  /* 0x000000ec05057211 */ /* 0x000fe400078f08ff */
[----:B------:R-:W-:Y:S02]  /*0dc0*/  LOP3.LUT R208, R208, 0x1c0, RZ, 0xc0, !PT ;  /* 0x000001c0d0d07812 */ /* 0x000fe400078ec0ff */
[----:B------:R-:W-:Y:S02]  /*0dd0*/  SHF.R.S32.HI R11, RZ, 0x5, R11 ;  /* 0x00000005ff0b7819 */ /* 0x000fe4000001140b */
[----:B------:R-:W-:Y:S02]  /*0de0*/  SHF.R.U32.HI R209, RZ, 0x3, R208 ;  /* 0x00000003ffd17819 */ /* 0x000fe400000116d0 */
[----:B------:R-:W-:Y:S02]  /*0df0*/  LOP3.LUT R5, R5, 0x3fffffe, RZ, 0xc0, !PT ;  /* 0x03fffffe05057812 */ /* 0x000fe400078ec0ff */
[----:B------:R-:W-:-:S02]  /*0e00*/  LEA R8, R11, R8, 0x4 ;  /* 0x000000080b087211 */ /* 0x000fc400078e20ff */
[----:B------:R-:W-:Y:S02]  /*0e10*/  IADD3 R5, R236, -R5, RZ ;  /* 0x80000005ec057210 */ /* 0x000fe40007ffe0ff */
[----:B------:R-:W-:Y:S02]  /*0e20*/  SHF.R.S32.HI R216, RZ, 0x3, R216 ;  /* 0x00000003ffd87819 */ /* 0x000fe400000114d8 */
[----:B--2---:R-:W-:Y:S02]  /*0e30*/  R2UR UR5, R0 ;  /* 0x00000000000572ca */ /* 0x004fe400000e0000 */
[----:B------:R-:W-:-:S04]  /*0e40*/  LEA.HI R0, R3, R226, RZ, 0x4 ;  /* 0x000000e203007211 */ /* 0x000fc800078f20ff */
[----:B------:R-:W-:Y:S02]  /*0e50*/  SHF.R.S32.HI R7, RZ, 0x4, R0 ;  /* 0x00000004ff077819 */ /* 0x000fe40000011400 */
[C---:B------:R-:W-:Y:S02]  /*0e60*/  LOP3.LUT R3, R0.reuse, 0x3fffff0, RZ, 0xc0, !PT ;  /* 0x03fffff000037812 */ /* 0x040fe400078ec0ff */
[----:B------:R-:W-:Y:S02]  /*0e70*/  LEA.HI R0, R0, R7, RZ, 0x1 ;  /* 0x0000000700007211 */ /* 0x000fe400078f08ff */
[C---:B------:R-:W-:Y:S01]  /*0e80*/  IADD3 R3, R226.reuse, -R3, RZ ;  /* 0x80000003e2037210 */ /* 0x040fe20007ffe0ff */
[----:B------:R-:W-:Y:S01]  /*0e90*/  IMAD.IADD R226, R226, 0x1, -R15 ;  /* 0x00000001e2e27824 */ /* 0x000fe200078e0a0f */
[----:B------:R-:W-:Y:S01]  /*0ea0*/  LOP3.LUT R0, R0, 0x1ffffffe, RZ, 0xc0, !PT ;  /* 0x1ffffffe00007812 */ /* 0x000fe200078ec0ff */
[----:B------:R-:W-:Y:S01]  /*0eb0*/  ULOP3.LUT UR5, UR5, 0x1, URZ, 0xfc, !UPT ;  /* 0x0000000105057892 */ /* 0x000fe2000f8efc3f */
[----:B------:R-:W-:Y:S01]  /*0ec0*/  LEA R3, R4, R3, 0x4 ;  /* 0x0000000304037211 */ /* 0x000fe200078e20ff */
[----:B------:R-:W-:Y:S01]  /*0ed0*/  IMAD.SHL.U32 R16, R226, 0x4, RZ ;  /* 0x00000004e2107824 */ /* 0x000fe200078e00ff */
[----:B------:R-:W-:-:S02]  /*0ee0*/  IADD3 R0, R7, -R0, RZ ;  /* 0x8000000007007210 */ /* 0x000fc40007ffe0ff */
[----:B------:R-:W-:Y:S01]  /*0ef0*/  LOP3.LUT R7, R6, 0x7ffffffc, RZ, 0xc0, !PT ;  /* 0x7ffffffc06077812 */ /* 0x000fe200078ec0ff */
[----:B------:R-:W-:Y:S01]  /*0f00*/  IMAD.MOV.U32 R6, RZ, RZ, -0x2 ;  /* 0xfffffffeff067424 */ /* 0x000fe200078e00ff */
[----:B------:R-:W-:Y:S01]  /*0f10*/  SHF.L.U32 R22, R226, 0x3, RZ ;  /* 0x00000003e2167819 */ /* 0x000fe200000006ff */
[----:B------:R-:W-:Y:S01]  /*0f20*/  IMAD R13, R3, 0x8, R0 ;  /* 0x00000008030d7824 */ /* 0x000fe200078e0200 */
[----:B------:R-:W-:Y:S01]  /*0f30*/  SHF.R.S32.HI R3, RZ, 0x1f, R222 ;  /* 0x0000001fff037819 */ /* 0x000fe200000114de */
[----:B------:R-:W-:Y:S01]  /*0f40*/  IMAD.IADD R7, R228, 0x1, -R7 ;  /* 0x00000001e4077824 */ /* 0x000fe200078e0a07 */
[C---:B------:R-:W-:Y:S01]  /*0f50*/  IADD3 R204, R22.reuse, 0x20, RZ ;  /* 0x0000002016cc7810 */ /* 0x040fe20007ffe0ff */
[----:B------:R-:W-:Y:S01]  /*0f60*/  VIADD R205, R22, 0x40 ;  /* 0x0000004016cd7836 */ /* 0x000fe20000000000 */
[----:B------:R-:W-:Y:S01]  /*0f70*/  LEA.HI R3, R3, R222, RZ, 0x3 ;  /* 0x000000de03037211 */ /* 0x000fe200078f18ff */
[----:B------:R-:W-:Y:S01]  /*0f80*/  IMAD R237, R7, R6, 0x70 ;  /* 0x0000007007ed7424 */ /* 0x000fe200078e0206 */
[----:B------:R-:W-:-:S02]  /*0f90*/  SHF.R.S32.HI R7, RZ, 0x1f, R204 ;  /* 0x0000001fff077819 */ /* 0x000fc400000114cc */
[----:B------:R-:W-:Y:S02]  /*0fa0*/  SHF.R.S32.HI R6, RZ, 0x1f, R205 ;  /* 0x0000001fff067819 */ /* 0x000fe400000114cd */
[CC--:B------:R-:W-:Y:S02]  /*0fb0*/  LEA.HI R0, R7.reuse, R204.reuse, RZ, 0x6 ;  /* 0x000000cc07007211 */ /* 0x0c0fe400078f30ff */
[----:B------:R-:W-:Y:S02]  /*0fc0*/  LEA.HI R7, R7, R204, RZ, 0x3 ;  /* 0x000000cc07077211 */ /* 0x000fe400078f18ff */
[-C--:B------:R-:W-:Y:S01]  /*0fd0*/  LEA.HI R232, R6, R205.reuse, RZ, 0x3 ;  /* 0x000000cd06e87211 */ /* 0x080fe200078f18ff */
[----:B------:R-:W-:Y:S01]  /*0fe0*/  IMAD.SHL.U32 R4, R0, 0x80, RZ ;  /* 0x0000008000047824 */ /* 0x000fe200078e00ff */
[----:B------:R-:W-:Y:S02]  /*0ff0*/  SHF.L.U32 R3, R3, 0x6, RZ ;  /* 0x0000000603037819 */ /* 0x000fe400000006ff */
[----:B------:R-:W-:-:S02]  /*1000*/  LEA.HI R6, R6, R205, RZ, 0x6 ;  /* 0x000000cd06067211 */ /* 0x000fc400078f30ff */
[--C-:B------:R-:W-:Y:S02]  /*1010*/  LOP3.LUT R0, R208, 0x38, R7.reuse, 0xf8, !PT ;  /* 0x00000038d0007812 */ /* 0x100fe400078ef807 */
[----:B------:R-:W-:Y:S01]  /*1020*/  LOP3.LUT R10, R207, 0x38, R7, 0xf8, !PT ;  /* 0x00000038cf0a7812 */ /* 0x000fe200078ef807 */
[----:B------:R-:W-:Y:S01]  /*1030*/  IMAD.SHL.U32 R6, R6, 0x80, RZ ;  /* 0x0000008006067824 */ /* 0x000fe200078e00ff */
[----:B------:R-:W-:Y:S02]  /*1040*/  LOP3.LUT R212, R3, 0xfffffe00, RZ, 0xc0, !PT ;  /* 0xfffffe0003d47812 */ /* 0x000fe400078ec0ff */
[----:B------:R-:W-:Y:S02]  /*1050*/  LOP3.LUT R3, R4, 0xffffe000, RZ, 0xc0, !PT ;  /* 0xffffe00004037812 */ /* 0x000fe400078ec0ff */
[----:B------:R-:W-:Y:S02]  /*1060*/  LOP3.LUT R0, R0, R209, RZ, 0x3c, !PT ;  /* 0x000000d100007212 */ /* 0x000fe400078e3cff */
[----:B------:R-:W-:-:S02]  /*1070*/  LOP3.LUT R10, R10, R235, RZ, 0x3c, !PT ;  /* 0x000000eb0a0a7212 */ /* 0x000fc400078e3cff */
[--C-:B------:R-:W-:Y:S02]  /*1080*/  LOP3.LUT R4, R208, 0x38, R232.reuse, 0xf8, !PT ;  /* 0x00000038d0047812 */ /* 0x100fe400078ef8e8 */
[----:B------:R-:W-:Y:S02]  /*1090*/  LOP3.LUT R12, R207, 0x38, R232, 0xf8, !PT ;  /* 0x00000038cf0c7812 */ /* 0x000fe400078ef8e8 */
[-C--:B------:R-:W-:Y:S02]  /*10a0*/  IADD3 R0, R0, R3.reuse, R210 ;  /* 0x0000000300007210 */ /* 0x080fe40007ffe0d2 */
[----:B------:R-:W-:Y:S02]  /*10b0*/  IADD3 R10, R10, R3, R212 ;  /* 0x000000030a0a7210 */ /* 0x000fe40007ffe0d4 */
[----:B------:R-:W-:Y:S02]  /*10c0*/  LOP3.LUT R3, R6, 0xffffe000, RZ, 0xc0, !PT ;  /* 0xffffe00006037812 */ /* 0x000fe400078ec0ff */
[----:B------:R-:W-:-:S02]  /*10d0*/  LOP3.LUT R4, R4, R209, RZ, 0x3c, !PT ;  /* 0x000000d104047212 */ /* 0x000fc400078e3cff */
[----:B------:R-:W-:Y:S02]  /*10e0*/  LOP3.LUT R12, R12, R235, RZ, 0x3c, !PT ;  /* 0x000000eb0c0c7212 */ /* 0x000fe400078e3cff */
[-C--:B------:R-:W-:Y:S02]  /*10f0*/  IADD3 R4, R4, R3.reuse, R210 ;  /* 0x0000000304047210 */ /* 0x080fe40007ffe0d2 */
[----:B------:R-:W-:Y:S01]  /*1100*/  IADD3 R12, R12, R3, R212 ;  /* 0x000000030c0c7210 */ /* 0x000fe20007ffe0d4 */
[----:B------:R-:W-:Y:S01]  /*1110*/  IMAD R3, R5, 0x40, R8 ;  /* 0x0000004005037824 */ /* 0x000fe200078e0208 */
[----:B------:R-:W-:Y:S02]  /*1120*/  MOV R5, UR4 ;  /* 0x0000000400057c02 */ /* 0x000fe40008000f00 */
[----:B------:R-:W-:Y:S02]  /*1130*/  SHF.R.S32.HI R227, RZ, 0x3, R7 ;  /* 0x00000003ffe37819 */ /* 0x000fe40000011407 */
[----:B------:R0:W-:Y:S01]  /*1140*/  STL [R1+0x54], R3 ;  /* 0x0000540301007387 */ /* 0x0001e20000100800 */
[----:B------:R-:W-:-:S02]  /*1150*/  SHF.R.S32.HI R232, RZ, 0x3, R232 ;  /* 0x00000003ffe87819 */ /* 0x000fc400000114e8 */
[----:B------:R-:W-:Y:S02]  /*1160*/  LEA R234, R0, UR4, 0x1 ;  /* 0x0000000400ea7c11 */ /* 0x000fe4000f8e08ff */
[----:B------:R-:W-:Y:S02]  /*1170*/  LEA R230, R10, UR4, 0x1 ;  /* 0x000000040ae67c11 */ /* 0x000fe4000f8e08ff */
[----:B------:R-:W-:Y:S02]  /*1180*/  LEA R231, R4, UR4, 0x1 ;  /* 0x0000000404e77c11 */ /* 0x000fe4000f8e08ff */
[----:B------:R-:W-:Y:S01]  /*1190*/  LEA R229, R12, UR4, 0x1 ;  /* 0x000000040ce57c11 */ /* 0x000fe2000f8e08ff */
[----:B0-----:R-:W-:-:S05]  /*11a0*/  IMAD.U32 R3, RZ, RZ, UR5 ;  /* 0x00000005ff037e24 */ /* 0x001fca000f8e00ff */
[----:B------:R0:W-:Y:S04]  /*11b0*/  STL [R1+0x48], R3 ;  /* 0x0000480301007387 */ /* 0x0001e80000100800 */
[----:B------:R1:W-:Y:S01]  /*11c0*/  STL [R1+0x50], R5 ;  /* 0x0000500501007387 */ /* 0x0003e20000100800 */
[----:B0-----:R-:W-:Y:S01]  /*11d0*/  LOP3.LUT R3, R207, 0x38, R22, 0xf8, !PT ;  /* 0x00000038cf037812 */ /* 0x001fe200078ef816 */
[----:B-1----:R-:W-:-:S03]  /*11e0*/  IMAD.SHL.U32 R5, R13, 0x8, RZ ;  /* 0x000000080d057824 */ /* 0x002fc600078e00ff */
[----:B------:R-:W-:Y:S02]  /*11f0*/  LOP3.LUT R3, R212, R3, R235, 0xf6, !PT ;  /* 0x00000003d4037212 */ /* 0x000fe400078ef6eb */
[----:B------:R0:W-:Y:S02]  /*1200*/  STL [R1+0x58], R5 ;  /* 0x0000580501007387 */ /* 0x0001e40000100800 */
[----:B------:R-:W-:-:S07]  /*1210*/  LEA R233, R3, UR4, 0x1 ;  /* 0x0000000403e97c11 */ /* 0x000fce000f8e08ff */
.L_x_659:
[----:B0-2--5:R-:W0:Y:S01]  /*1220*/  LDC.64 R4, c[0x0][0xc60] ;  /* 0x00031800ff047b82 */ /* 0x025e220000000a00 */
[----:B------:R-:W-:Y:S01]  /*1230*/  ULDC.64 UR4, c[0x0][0xa28] ;  /* 0x00028a0000047ab9 */ /* 0x000fe20000000a00 */
[----:B------:R-:W-:Y:S01]  /*1240*/  ULDC.64 UR8, c[0x0][0xa18] ;  /* 0x0002860000087ab9 */ /* 0x000fe20000000a00 */
[----:B------:R-:W-:Y:S01]  /*1250*/  ULDC.64 UR6, c[0x0][0xa08] ;  /* 0x0002820000067ab9 */ /* 0x000fe20000000a00 */
[----:B0-----:R-:W-:-:S05]  /*1260*/  IMAD.WIDE R4, R151, 0x4, R4 ;  /* 0x0000000497047825 */ /* 0x001fca00078e0204 */
[----:B------:R-:W2:Y:S01]  /*1270*/  LDG.E R221, desc[UR60][R4.64] ;  /* 0x0000003c04dd7981 */ /* 0x000ea2000c1e1900 */
[----:B------:R-:W-:Y:S01]  /*1280*/  ISETP.NE.U32.AND P2, PT, RZ, UR4, PT ;  /* 0x00000004ff007c0c */ /* 0x000fe2000bf45070 */
[----:B------:R-:W-:Y:S01]  /*1290*/  IMAD.MOV.U32 R0, RZ, RZ, RZ ;  /* 0x000000ffff007224 */ /* 0x000fe200078e00ff */
[----:B------:R-:W-:Y:S01]  /*12a0*/  ISETP.NE.U32.AND P1, PT, RZ, UR8, PT ;  /* 0x00000008ff007c0c */ /* 0x000fe2000bf25070 */
[----:B------:R-:W-:Y:S01]  /*12b0*/  IMAD.MOV.U32 R28, RZ, RZ, RZ ;  /* 0x000000ffff1c7224 */ /* 0x000fe200078e00ff */
[----:B------:R-:W-:Y:S02]  /*12c0*/  ISETP.NE.AND.EX P2, PT, RZ, UR5, PT, P2 ;  /* 0x00000005ff007c0c */ /* 0x000fe4000bf45320 */
[----:B------:R-:W-:Y:S02]  /*12d0*/  ISETP.NE.AND.EX P1, PT, RZ, UR9, PT, P1 ;  /* 0x00000009ff007c0c */ /* 0x000fe4000bf25310 */
[----:B------:R-:W-:-:S04]  /*12e0*/  ISETP.NE.U32.AND P0, PT, RZ, UR6, PT ;  /* 0x00000006ff007c0c */ /* 0x000fc8000bf05070 */
[----:B------:R-:W-:Y:S02]  /*12f0*/  ISETP.NE.AND.EX P0, PT, RZ, UR7, PT, P0 ;  /* 0x00000007ff007c0c */ /* 0x000fe4000bf05300 */
[----:B--2---:R-:W-:-:S03]  /*1300*/  SHF.R.S32.HI R225, RZ, 0x1f, R221 ;  /* 0x0000001fffe17819 */ /* 0x004fc600000114dd */
[C---:B------:R-:W-:Y:S02]  /*1310*/  @P2 LEA R4, P3, R221.reuse, UR4, 0x2 ;  /* 0x00000004dd042c11 */ /* 0x040fe4000f8610ff */
[C---:B------:R-:W-:Y:S02]  /*1320*/  SHF.L.U32 R219, R221.reuse, 0x2, RZ ;  /* 0x00000002dddb7819 */ /* 0x040fe400000006ff */
[C-C-:B------:R-:W-:Y:S01]  /*1330*/  @P2 LEA.HI.X R5, R221.reuse, UR5, R225.reuse, 0x2, P3 ;  /* 0x00000005dd052c11 */ /* 0x140fe200098f14e1 */
[----:B------:R-:W-:Y:S01]  /*1340*/  ULDC UR4, c[0x0][0x288] ;  /* 0x0000a20000047ab9 */ /* 0x000fe20000000800 */
[----:B------:R-:W-:Y:S02]  /*1350*/  SHF.L.U64.HI R220, R221, 0x2, R225 ;  /* 0x00000002dddc7819 */ /* 0x000fe400000102e1 */
[C---:B---3--:R-:W-:Y:S01]  /*1360*/  IADD3 R8, P4, R219.reuse, UR6, RZ ;  /* 0x00000006db087c10 */ /* 0x048fe2000ff9e0ff */
[----:B------:R0:W5:Y:S01]  /*1370*/  @P2 LDG.E R0, desc[UR60][R4.64] ;  /* 0x0000003c04002981 */ /* 0x000162000c1e1900 */
[----:B----4-:R-:W-:-:S02]  /*1380*/  @P1 IADD3 R6, P2, R219, UR8, RZ ;  /* 0x00000008db061c10 */ /* 0x010fc4000ff5e0ff */
[----:B------:R-:W-:Y:S01]  /*1390*/  MOV R154, UR4 ;  /* 0x00000004009a7c02 */ /* 0x000fe20008000f00 */
[----:B------:R-:W-:Y:S01]  /*13a0*/  ULDC.64 UR4, c[0x0][0x3f8] ;  /* 0x0000fe0000047ab9 */ /* 0x000fe20000000a00 */
[C---:B------:R-:W-:Y:S02]  /*13b0*/  IADD3.X R9, R220.reuse, UR7, RZ, P4, !PT ;  /* 0x00000007dc097c10 */ /* 0x040fe4000a7fe4ff */
[----:B------:R-:W-:Y:S01]  /*13c0*/  @P1 IADD3.X R7, R220, UR9, RZ, P2, !PT ;  /* 0x00000009dc071c10 */ /* 0x000fe200097fe4ff */
[----:B------:R-:W-:Y:S02]  /*13d0*/  UISETP.NE.U32.AND UP0, UPT, UR4, URZ, UPT ;  /* 0x0000003f0400728c */ /* 0x000fe4000bf05070 */
[----:B------:R0:W5:Y:S01]  /*13e0*/  @P0 LDG.E R28, desc[UR60][R8.64] ;  /* 0x0000003c081c0981 */ /* 0x000162000c1e1900 */
[----:B------:R-:W-:Y:S01]  /*13f0*/  ULDC UR4, c[0x0][0x404] ;  /* 0x0001010000047ab9 */ /* 0x000fe20000000800 */
[----:B------:R-:W-:Y:S02]  /*1400*/  ULDC.64 UR8, c[0x0][0xa20] ;  /* 0x0002880000087ab9 */ /* 0x000fe40000000a00 */
[----:B------:R0:W5:Y:S01]  /*1410*/  @P1 LDG.E R154, desc[UR60][R6.64] ;  /* 0x0000003c069a1981 */ /* 0x000162000c1e1900 */
[----:B------:R-:W-:Y:S01]  /*1420*/  UISETP.NE.AND.EX UP0, UPT, UR5, URZ, UPT, UP0 ;  /* 0x0000003f0500728c */ /* 0x000fe2000bf05300 */
[----:B------:R-:W-:-:S02]  /*1430*/  ISETP.NE.U32.AND P2, PT, RZ, UR8, PT ;  /* 0x00000008ff007c0c */ /* 0x000fc4000bf45070 */
[----:B------:R-:W-:Y:S01]  /*1440*/  ULDC UR5, c[0x0][0x2e0] ;  /* 0x0000b80000057ab9 */ /* 0x000fe20000000800 */
[----:B------:R-:W-:Y:S01]  /*1450*/  USEL UR4, UR4, 0x1, UP0 ;  /* 0x0000000104047887 */ /* 0x000fe20008000000 */
[----:B------:R-:W-:-:S03]  /*1460*/  ISETP.NE.AND.EX P2, PT, RZ, UR9, PT, P2 ;  /* 0x00000009ff007c0c */ /* 0x000fc6000bf45320 */
[----:B------:R-:W-:-:S03]  /*1470*/  UIMAD UR4, UR4, UR5, URZ ;  /* 0x00000005040472a4 */ /* 0x000fc6000f8e023f */
[----:B------:R-:W-:Y:S01]  /*1480*/  ULDC UR5, c[0x0][0x338] ;  /* 0x0000ce0000057ab9 */ /* 0x000fe20000000800 */
[----:B------:R-:W-:Y:S01]  /*1490*/  IMAD.MOV.U32 R224, RZ, RZ, R149 ;  /* 0x000000ffffe07224 */ /* 0x000fe200078e0095 */
[----:B------:R-:W-:Y:S01]  /*14a0*/  MOV R27, R221 ;  /* 0x000000dd001b7202 */ /* 0x000fe20000000f00 */
[----:B------:R-:W-:Y:S01]  /*14b0*/  IMAD.MOV.U32 R218, RZ, RZ, R150 ;  /* 0x000000ffffda7224 */ /* 0x000fe200078e0096 */
[----:B0-----:R-:W-:Y:S06]  /*14c0*/  @P1 BRA `(.L_x_449) ;  /* 0x0000000000241947 */ /* 0x001fec0003800000 */
[----:B------:R-:W-:Y:S02]  /*14d0*/  ULDC.64 UR6, c[0x0][0xa00] ;  /* 0x0002800000067ab9 */ /* 0x000fe40000000a00 */
[----:B------:R-:W-:-:S04]  /*14e0*/  ISETP.NE.U32.AND P1, PT, RZ, UR6, PT ;  /* 0x00000006ff007c0c */ /* 0x000fc8000bf25070 */
[----:B------:R-:W-:-:S13]  /*14f0*/  ISETP.NE.AND.EX P1, PT, RZ, UR7, PT, P1 ;  /* 0x00000007ff007c0c */ /* 0x000fda000bf25310 */
[----:B------:R-:W-:Y:S05]  /*1500*/  @!P1 BRA `(.L_x_449) ;  /* 0x0000000000149947 */ /* 0x000fea0003800000 */
[----:B------:R-:W0:Y:S02]  /*1510*/  LDC.64 R4, c[0x0][0xa00] ;  /* 0x00028000ff047b82 */ /* 0x000e240000000a00 */
[----:B0-----:R-:W-:-:S05]  /*1520*/  IMAD.WIDE R4, R27, 0x4, R4 ;  /* 0x000000041b047825 */ /* 0x001fca00078e0204 */
[----:B-----5:R-:W2:Y:S04]  /*1530*/  LDG.E R154, desc[UR60][R4.64] ;  /* 0x0000003c049a7981 */ /* 0x020ea8000c1e1900 */
[----:B------:R-:W2:Y:S02]  /*1540*/  LDG.E R3, desc[UR60][R4.64+0x4] ;  /* 0x0000043c04037981 */ /* 0x000ea4000c1e1900 */
[----:B--2---:R-:W-:-:S07]  /*1550*/  IMAD.IADD R154, R3, 0x1, -R154 ;  /* 0x00000001039a7824 */ /* 0x004fce00078e0a9a */
.L_x_449:
[----:B------:R-:W-:Y:S01]  /*1560*/  IMAD.U32 R24, RZ, RZ, UR5 ;  /* 0x00000005ff187e24 */ /* 0x000fe2000f8e00ff */
[----:B------:R-:W-:Y:S01]  /*1570*/  MOV R29, UR4 ;  /* 0x00000004001d7c02 */ /* 0x000fe20008000f00 */
[----:B------:R-:W-:Y:S06]  /*1580*/  @!P2 BRA `(.L_x_450) ;  /* 0x000000000010a947 */ /* 0x000fec0003800000 */
[----:B------:R-:W-:-:S04]  /*1590*/  IADD3 R4, P0, R219, UR8, RZ ;  /* 0x00000008db047c10 */ /* 0x000fc8000ff1e0ff */
[----:B------:R-:W-:-:S05]  /*15a0*/  IADD3.X R5, R220, UR9, RZ, P0, !PT ;  /* 0x00000009dc057c10 */ /* 0x000fca00087fe4ff */
[----:B------:R0:W5:Y:S01]  /*15b0*/  LDG.E R29, desc[UR60][R4.64] ;  /* 0x0000003c041d7981 */ /* 0x000162000c1e1900 */
[----:B------:R-:W-:Y:S05]  /*15c0*/  BRA `(.L_x_451) ;  /* 0x0000000000107947 */ /* 0x000fea0003800000 */
.L_x_450:
[----:B------:R-:W-:Y:S05]  /*15d0*/  @!P0 BRA `(.L_x_451) ;  /* 0x00000000000c8947 */ /* 0x000fea0003800000 */
[----:B------:R-:W2:Y:S04]  /*15e0*/  LDG.E R4, desc[UR60][R8.64] ;  /* 0x0000003c08047981 */ /* 0x000ea8000c1e1900 */
[----:B------:R-:W2:Y:S02]  /*15f0*/  LDG.E R29, desc[UR60][R8.64+0x4] ;  /* 0x0000043c081d7981 */ /* 0x000ea4000c1e1900 */
[----:B--2---:R-:W-:-:S07]  /*1600*/  IMAD.IADD R29, R29, 0x1, -R4 ;  /* 0x000000011d1d7824 */ /* 0x004fce00078e0a04 */
.L_x_451:
[----:B------:R-:W-:Y:S02]  /*1610*/  ULDC.64 UR4, c[0x0][0xa10] ;  /* 0x0002840000047ab9 */ /* 0x000fe40000000a00 */
[----:B------:R-:W-:-:S04]  /*1620*/  ISETP.NE.U32.AND P0, PT, RZ, UR4, PT ;  /* 0x00000004ff007c0c */ /* 0x000fc8000bf05070 */
[----:B------:R-:W-:Y:S01]  /*1630*/  ISETP.NE.AND.EX P0, PT, RZ, UR5, PT, P0 ;  /* 0x00000005ff007c0c */ /* 0x000fe2000bf05300 */
[----:B------:R-:W-:-:S12]  /*1640*/  ULDC.64 UR4, c[0x0][0xa30] ;  /* 0x00028c0000047ab9 */ /* 0x000fd80000000a00 */
[----:B0-----:R-:W0:Y:S02]  /*1650*/  @P0 LDC.64 R4, c[0x0][0xa10] ;  /* 0x00028400ff040b82 */ /* 0x001e240000000a00 */
[----:B0-----:R-:W-:-:S05]  /*1660*/  @P0 IMAD.WIDE R4, R27, 0x4, R4 ;  /* 0x000000041b040825 */ /* 0x001fca00078e0204 */
[----:B------:R-:W2:Y:S04]  /*1670*/  @P0 LDG.E R3, desc[UR60][R4.64] ;  /* 0x0000003c04030981 */ /* 0x000ea8000c1e1900 */
[----:B------:R0:W2:Y:S01]  /*1680*/  @P0 LDG.E R8, desc[UR60][R4.64+0x4] ;  /* 0x0000043c04080981 */ /* 0x0000a2000c1e1900 */
[----:B------:R-:W-:Y:S01]  /*1690*/  ISETP.NE.U32.AND P1, PT, RZ, UR4, PT ;  /* 0x00000004ff007c0c */ /* 0x000fe2000bf25070 */
[----:B-----5:R-:W-:-:S03]  /*16a0*/  IMAD.MOV.U32 R147, RZ, RZ, R29 ;  /* 0x000000ffff937224 */ /* 0x020fc600078e001d */
[----:B------:R-:W-:-:S13]  /*16b0*/  ISETP.NE.AND.EX P1, PT, RZ, UR5, PT, P1 ;  /* 0x00000005ff007c0c */ /* 0x000fda000bf25310 */
[----:B------:R-:W-:-:S04]  /*16c0*/  @P1 IADD3 R6, P2, R219, UR4, RZ ;  /* 0x00000004db061c10 */ /* 0x000fc8000ff5e0ff */
[----:B------:R-:W-:-:S05]  /*16d0*/  @P1 IADD3.X R7, R220, UR5, RZ, P2, !PT ;  /* 0x00000005dc071c10 */ /* 0x000fca00097fe4ff */
[----:B------:R1:W5:Y:S01]  /*16e0*/  @P1 LDG.E R147, desc[UR60][R6.64] ;  /* 0x0000003c06931981 */ /* 0x000362000c1e1900 */
[----:B------:R-:W-:Y:S01]  /*16f0*/  IADD3 R9, R29, -R0, RZ ;  /* 0x800000001d097210 */ /* 0x000fe20007ffe0ff */
[----:B0-----:R-:W-:Y:S01]  /*1700*/  IMAD.MOV.U32 R4, RZ, RZ, RZ ;  /* 0x000000ffff047224 */ /* 0x001fe200078e00ff */
[----:B------:R-:W-:-:S03]  /*1710*/  PLOP3.LUT P2, PT, PT, PT, PT, 0x80, 0x0 ;  /* 0x000000000000781c */ /* 0x000fc60003f4f070 */
[----:B------:R-:W-:-:S05]  /*1720*/  IMAD.MOV R0, RZ, RZ, -R9 ;  /* 0x000000ffff007224 */ /* 0x000fca00078e0a09 */
[----:B------:R-:W-:-:S04]  /*1730*/  VIMNMX R0, RZ, R0, !PT ;  /* 0x00000000ff007248 */ /* 0x000fc80007fe0100 */
[----:B------:R-:W-:-:S05]  /*1740*/  SHF.R.U32.HI R134, RZ, 0x4, R0 ;  /* 0x00000004ff867819 */ /* 0x000fca0000011600 */
[----:B------:R-:W-:-:S04]  /*1750*/  IMAD.WIDE.U32 R134, R134, 0x24924925, RZ ;  /* 0x2492492586867825 */ /* 0x000fc800078e00ff */
[----:B------:R-:W-:-:S05]  /*1760*/  IMAD.MOV.U32 R134, RZ, RZ, R135 ;  /* 0x000000ffff867224 */ /* 0x000fca00078e0087 */
[----:B------:R-:W-:Y:S01]  /*1770*/  MOV R25, R134 ;  /* 0x0000008600197202 */ /* 0x000fe20000000f00 */
[----:B--2---:R-:W-:-:S04]  /*1780*/  @P0 IMAD.IADD R24, R8, 0x1, -R3 ;  /* 0x0000000108180824 */ /* 0x004fc800078e0a03 */
[----:B------:R-:W-:-:S05]  /*1790*/  IMAD.IADD R153, R9, 0x1, R24 ;  /* 0x0000000109997824 */ /* 0x000fca00078e0218 */
[----:B------:R-:W-:-:S05]  /*17a0*/  IADD3 R5, R153, 0x6f, RZ ;  /* 0x0000006f99057810 */ /* 0x000fca0007ffe0ff */
[----:B------:R-:W-:-:S05]  /*17b0*/  IMAD.HI R4, R5, -0x6db6db6d, R4 ;  /* 0x9249249305047827 */ /* 0x000fca00078e0204 */
[----:B------:R-:W-:-:S04]  /*17c0*/  SHF.R.U32.HI R155, RZ, 0x1f, R4 ;  /* 0x0000001fff9b7819 */ /* 0x000fc80000011604 */
[----:B------:R-:W-:-:S05]  /*17d0*/  LEA.HI.SX32 R155, R4, R155, 0x1a ;  /* 0x0000009b049b7211 */ /* 0x000fca00078fd2ff */
[----:B------:R-:W-:-:S05]  /*17e0*/  IMAD R3, R155, 0x70, -R9 ;  /* 0x000000709b037824 */ /* 0x000fca00078e0a09 */
[----:B------:R-:W-:-:S04]  /*17f0*/  VIMNMX R3, R3, R24, PT ;  /* 0x0000001803037248 */ /* 0x000fc80003fe0100 */
[----:B------:R-:W-:-:S13]  /*1800*/  ISETP.GT.AND P0, PT, R3, R0, PT ;  /* 0x000000000300720c */ /* 0x000fda0003f04270 */
[----:B------:R-:W-:Y:S01]  /*1810*/  @P0 IADD3 R5, R3, 0x6f, RZ ;  /* 0x0000006f03050810 */ /* 0x000fe20007ffe0ff */
[----:B------:R-:W-:-:S04]  /*1820*/  @P0 IMAD.MOV.U32 R4, RZ, RZ, RZ ;  /* 0x000000ffff040224 */ /* 0x000fc800078e00ff */
[----:B------:R-:W-:-:S05]  /*1830*/  @P0 IMAD.HI R4, R5, -0x6db6db6d, R4 ;  /* 0x9249249305040827 */ /* 0x000fca00078e0204 */
[----:B------:R-:W-:-:S04]  /*1840*/  @P0 SHF.R.U32.HI R3, RZ, 0x1f, R4 ;  /* 0x0000001fff030819 */ /* 0x000fc80000011604 */
[----:B------:R-:W-:-:S04]  /*1850*/  @P0 LEA.HI.SX32 R25, R4, R3, 0x1a ;  /* 0x0000000304190211 */ /* 0x000fc800078fd2ff */
[----:B------:R-:W-:-:S13]  /*1860*/  ISETP.GT.AND P0, PT, R25, R134, PT ;  /* 0x000000861900720c */ /* 0x000fda0003f04270 */
[----:B-1----:R-:W-:Y:S05]  /*1870*/  @!P0 BRA `(.L_x_452) ;  /* 0x0000008c00008947 */ /* 0x002fea0003800000 */
[----:B------:R-:W-:Y:S01]  /*1880*/  VIADD R0, R2, 0x21400 ;  /* 0x0002140002007836 */ /* 0x000fe20000000000 */
[----:B------:R-:W-:Y:S04]  /*1890*/  BSSY B6, `(.L_x_453) ;  /* 0x0000013000067945 */ /* 0x000fe80003800000 */
[----:B------:R-:W-:-:S13]  /*18a0*/  LOP3.LUT P0, RZ, R0, 0x3ff, RZ, 0xc0, !PT ;  /* 0x000003ff00ff7812 */ /* 0x000fda000780c0ff */
[----:B------:R-:W-:Y:S05]  /*18b0*/  @!P0 BRA `(.L_x_454) ;  /* 0x0000000000408947 */ /* 0x000fea0003800000 */
[----:B------:R-:W-:Y:S01]  /*18c0*/  MOV R0, 0x0 ;  /* 0x0000000000007802 */ /* 0x000fe20000000f00 */
[----:B------:R-:W-:Y:S01]  /*18d0*/  ULDC.64 UR4, c[0x4][0xa8] ;  /* 0x01002a0000047ab9 */ /* 0x000fe20000000a00 */
[----:B------:R-:W-:Y:S01]  /*18e0*/  ULDC.64 UR6, c[0x4][0x18] ;  /* 0x0100060000067ab9 */ /* 0x000fe20000000a00 */
[----:B------:R-:W-:Y:S01]  /*18f0*/  IMAD.U32 R4, RZ, RZ, UR4 ;  /* 0x00000004ff047e24 */ /* 0x000fe2000f8e00ff */
[----:B------:R0:W1:Y:S01]  /*1900*/  LDC.64 R14, c[0x4][R0] ;  /* 0x01000000000e7b82 */ /* 0x0000620000000a00 */
[----:B------:R-:W-:Y:S01]  /*1910*/  MOV R5, UR5 ;  /* 0x0000000500057c02 */ /* 0x000fe20008000f00 */
[----:B------:R-:W-:Y:S01]  /*1920*/  ULDC.64 UR4, c[0x4][0xb0] ;  /* 0x01002c0000047ab9 */ /* 0x000fe20000000a00 */
[----:B------:R-:W-:Y:S01]  /*1930*/  MOV R10, UR6 ;  /* 0x00000006000a7c02 */ /* 0x000fe20008000f00 */
[----:B------:R-:W-:Y:S01]  /*1940*/  IMAD.U32 R6, RZ, RZ, UR4 ;  /* 0x00000004ff067e24 */ /* 0x000fe2000f8e00ff */
[----:B------:R-:W-:Y:S01]  /*1950*/  MOV R12, 0x1 ;  /* 0x00000001000c7802 */ /* 0x000fe20000000f00 */
[----:B------:R-:W-:-:S02]  /*1960*/  IMAD.U32 R7, RZ, RZ, UR5 ;  /* 0x00000005ff077e24 */ /* 0x000fc4000f8e00ff */
[----:B------:R-:W-:Y:S02]  /*1970*/  IMAD.U32 R11, RZ, RZ, UR7 ;  /* 0x00000007ff0b7e24 */ /* 0x000fe4000f8e00ff */
[----:B------:R-:W-:Y:S02]  /*1980*/  IMAD.MOV.U32 R8, RZ, RZ, 0x70 ;  /* 0x00000070ff087424 */ /* 0x000fe400078e00ff */
[----:B0-----:R-:W-:-:S07]  /*1990*/  IMAD.MOV.U32 R13, RZ, RZ, RZ ;  /* 0x000000ffff0d7224 */ /* 0x001fce00078e00ff */
[----:B------:R-:W-:-:S07]  /*19a0*/  LEPC R20, `(.L_x_454) ;  /* 0x000000001014794e */ /* 0x000fce0000000000 */
[----:B-1---5:R-:W-:Y:S05]  /*19b0*/  CALL.ABS.NOINC R14 ;  /* 0x000000000e007343 */ /* 0x022fea0003c00000 */
.L_x_454:
[----:B------:R-:W-:Y:S05]  /*19c0*/  BSYNC B6 ;  /* 0x0000000000067941 */ /* 0x000fea0003800000 */
.L_x_453:
[----:B------:R-:W-:Y:S01]  /*19d0*/  VIADD R26, R2, 0x400 ;  /* 0x00000400021a7836 */ /* 0x000fe20000000000 */
[----:B------:R-:W-:Y:S04]  /*19e0*/  BSSY B6, `(.L_x_455) ;  /* 0x0000013000067945 */ /* 0x000fe80003800000 */
[----:B------:R-:W-:-:S13]  /*19f0*/  LOP3.LUT P0, RZ, R26, 0x3ff, RZ, 0xc0, !PT ;  /* 0x000003ff1aff7812 */ /* 0x000fda000780c0ff */
[----:B------:R-:W-:Y:S05]  /*1a00*/  @!P0 BRA `(.L_x_456) ;  /* 0x0000000000408947 */ /* 0x000fea0003800000 */
        /* <DEDUP_REMOVED lines=8> */
[----:B------:R-:W-:Y:S01]  /*1a90*/  MOV R7, UR5 ;  /* 0x0000000500077c02 */ /* 0x000fe20008000f00 */
[----:B------:R-:W-:Y:S01]  /*1aa0*/  IMAD.U32 R6, RZ, RZ, UR4 ;  /* 0x00000004ff067e24 */ /* 0x000fe2000f8e00ff */
[----:B------:R-:W-:Y:S01]  /*1ab0*/  MOV R8, 0x70 ;  /* 0x0000007000087802 */ /* 0x000fe20000000f00 */
[----:B------:R-:W-:-:S02]  /*1ac0*/  IMAD.U32 R11, RZ, RZ, UR7 ;  /* 0x00000007ff0b7e24 */ /* 0x000fc4000f8e00ff */
[----:B------:R-:W-:Y:S02]  /*1ad0*/  IMAD.MOV.U32 R12, RZ, RZ, 0x1 ;  /* 0x00000001ff0c7424 */ /* 0x000fe400078e00ff */
[----:B0-----:R-:W-:-:S07]  /*1ae0*/  IMAD.MOV.U32 R13, RZ, RZ, RZ ;  /* 0x000000ffff0d7224 */ /* 0x001fce00078e00ff */
[----:B------:R-:W-:-:S07]  /*1af0*/  LEPC R20, `(.L_x_456) ;  /* 0x000000001014794e */ /* 0x000fce0000000000 */
[----:B-1---5:R-:W-:Y:S05]  /*1b00*/  CALL.ABS.NOINC R14 ;  /* 0x000000000e007343 */ /* 0x022fea0003c00000 */
.L_x_456:
[----:B------:R-:W-:Y:S05]  /*1b10*/  BSYNC B6 ;  /* 0x0000000000067941 */ /* 0x000fea0003800000 */
.L_x_455:
[----:B------:R-:W-:Y:S01]  /*1b20*/  ULDC.64 UR4, c[0x0][0x9f8] ;  /* 0x00027e0000047ab9 */ /* 0x000fe20000000a00 */
[----:B------:R-:W0:Y:S01]  /*1b30*/  LDC R0, c[0x0][0x428] ;  /* 0x00010a00ff007b82 */ /* 0x000e220000000800 */
[----:B------:R-:W-:Y:S01]  /*1b40*/  ISETP.NE.U32.AND P0, PT, RZ, UR4, PT ;  /* 0x00000004ff007c0c */ /* 0x000fe2000bf05070 */
[----:B------:R-:W-:-:S06]  /*1b50*/  ULDC UR6, c[0x0][0x2e4] ;  /* 0x0000b90000067ab9 */ /* 0x000fcc0000000800 */
[----:B------:R-:W1:Y:S01]  /*1b60*/  LDC.64 R116, c[0x0][0x2f0] ;  /* 0x0000bc00ff747b82 */ /* 0x000e620000000a00 */
[----:B------:R-:W-:Y:S01]  /*1b70*/  ISETP.NE.AND.EX P0, PT, RZ, UR5, PT, P0 ;  /* 0x00000005ff007c0c */ /* 0x000fe2000bf05300 */
[----:B------:R-:W-:Y:S01]  /*1b80*/  IMAD.IADD R28, R28, 0x1, R29 ;  /* 0x000000011c1c7824 */ /* 0x000fe200078e021d */
[----:B------:R-:W-:Y:S01]  /*1b90*/  SHF.R.S32.HI R23, RZ, 0x1f, R22 ;  /* 0x0000001fff177819 */ /* 0x000fe20000011416 */
[----:B------:R-:W-:-:S04]  /*1ba0*/  ULDC.64 UR8, c[0x0][0xa08] ;  /* 0x0002820000087ab9 */ /* 0x000fc80000000a00 */
[----:B------:R-:W2:Y:S06]  /*1bb0*/  LDC.64 R110, c[0x0][0x3e8] ;  /* 0x0000fa00ff6e7b82 */ /* 0x000eac0000000a00 */
[----:B------:R-:W-:Y:S02]  /*1bc0*/  @P0 IADD3 R4, P1, R219, UR4, RZ ;  /* 0x00000004db040c10 */ /* 0x000fe4000ff3e0ff */
[----:B------:R-:W3:Y:S02]  /*1bd0*/  LDC R127, c[0x0][0x3d4] ;  /* 0x0000f500ff7f7b82 */ /* 0x000ee40000000800 */
[----:B------:R-:W-:Y:S01]  /*1be0*/  @P0 IADD3.X R5, R220, UR5, RZ, P1, !PT ;  /* 0x00000005dc050c10 */ /* 0x000fe20008ffe4ff */
[----:B------:R-:W-:-:S04]  /*1bf0*/  ULDC.64 UR4, c[0x0][0x320] ;  /* 0x0000c80000047ab9 */ /* 0x000fc80000000a00 */
[----:B------:R4:W3:Y:S01]  /*1c00*/  @P0 LDG.E R27, desc[UR60][R4.64] ;  /* 0x0000003c041b0981 */ /* 0x0008e2000c1e1900 */
[----:B0-----:R-:W-:Y:S01]  /*1c10*/  ISETP.NE.AND P0, PT, R0, 0x1, PT ;  /* 0x000000010000780c */ /* 0x001fe20003f05270 */
[----:B------:R-:W0:Y:S01]  /*1c20*/  LDC.64 R104, c[0x0][0x3d8] ;  /* 0x0000f600ff687b82 */ /* 0x000e220000000a00 */
[----:B------:R-:W-:Y:S01]  /*1c30*/  ISETP.GE.AND P2, PT, R204, UR6, PT ;  /* 0x00000006cc007c0c */ /* 0x000fe2000bf46270 */
[----:B------:R-:W3:Y:S01]  /*1c40*/  S2R R156, SR_TID.X ;  /* 0x00000000009c7919 */ /* 0x000ee20000002100 */
[----:B------:R-:W-:Y:S01]  /*1c50*/  ISETP.GE.AND P1, PT, R22, UR6, PT ;  /* 0x0000000616007c0c */ /* 0x000fe2000bf26270 */
[----:B-1----:R-:W-:Y:S01]  /*1c60*/  IMAD R135, R117, 0x70, RZ ;  /* 0x0000007075877824 */ /* 0x002fe200078e02ff */
[----:B------:R-:W-:Y:S01]  /*1c70*/  SEL R0, RZ, 0xffffffff, P2 ;  /* 0xffffffffff007807 */ /* 0x000fe20001000000 */
[----:B------:R-:W-:Y:S01]  /*1c80*/  IMAD.SHL.U32 R139, R116, 0x40, RZ ;  /* 0x00000040748b7824 */ /* 0x000fe200078e00ff */
[----:B------:R-:W-:Y:S01]  /*1c90*/  SEL R3, RZ, 0x1, P1 ;  /* 0x00000001ff037807 */ /* 0x000fe20000800000 */
[----:B--2---:R-:W-:Y:S01]  /*1ca0*/  IMAD.WIDE.U32 R112, R19, R110, R22 ;  /* 0x0000006e13707225 */ /* 0x004fe200078e0016 */
[----:B----4-:R-:W-:-:S02]  /*1cb0*/  SHF.L.U32 R4, R0, 0x1, RZ ;  /* 0x0000000100047819 */ /* 0x010fc400000006ff */
[----:B------:R-:W-:Y:S01]  /*1cc0*/  ISETP.GE.AND P1, PT, R205, UR6, PT ;  /* 0x00000006cd007c0c */ /* 0x000fe2000bf26270 */
[----:B------:R-:W1:Y:S01]  /*1cd0*/  @P0 LDC R7, c[0x0][0x42c] ;  /* 0x00010b00ff070b82 */ /* 0x000e620000000800 */
[----:B------:R-:W-:Y:S01]  /*1ce0*/  LOP3.LUT R4, R4, 0x2, R3, 0xe2, !PT ;  /* 0x0000000204047812 */ /* 0x000fe200078ee203 */
[----:B------:R-:W-:Y:S01]  /*1cf0*/  VIADD R0, R22, 0x60 ;  /* 0x0000006016007836 */ /* 0x000fe20000000000 */
[----:B------:R-:W-:Y:S01]  /*1d00*/  SEL R5, RZ, 0x4, P1 ;  /* 0x00000004ff057807 */ /* 0x000fe20000800000 */
[----:B------:R-:W-:Y:S01]  /*1d10*/  IMAD R137, R111, 0x70, RZ ;  /* 0x000000706f897824 */ /* 0x000fe200078e02ff */
[----:B------:R-:W-:Y:S02]  /*1d20*/  SHF.R.S32.HI R15, RZ, 0x1f, R28 ;  /* 0x0000001fff0f7819 */ /* 0x000fe4000001141c */
[----:B------:R-:W-:Y:S01]  /*1d30*/  ISETP.GE.AND P2, PT, R0, UR6, PT ;  /* 0x0000000600007c0c */ /* 0x000fe2000bf46270 */
[----:B------:R-:W2:Y:S01]  /*1d40*/  @P0 LDC R8, c[0x0][0x430] ;  /* 0x00010c00ff080b82 */ /* 0x000ea20000000800 */
[----:B------:R-:W-:Y:S01]  /*1d50*/  SHF.R.S32.HI R17, RZ, 0x1f, R16 ;  /* 0x0000001fff117819 */ /* 0x000fe20000011410 */
[----:B------:R-:W-:Y:S01]  /*1d60*/  IMAD R10, R15, R116, RZ ;  /* 0x000000740f0a7224 */ /* 0x000fe200078e02ff */
[----:B------:R-:W-:Y:S01]  /*1d70*/  SEL R6, RZ, 0x8, P2 ;  /* 0x00000008ff067807 */ /* 0x000fe20001000000 */
[----:B0-----:R-:W-:Y:S01]  /*1d80*/  IMAD.WIDE.U32 R106, R19, R104, R22 ;  /* 0x00000068136a7225 */ /* 0x001fe200078e0016 */
[----:B---3--:R-:W-:-:S02]  /*1d90*/  ISETP.GE.AND P1, PT, R204, R127, PT ;  /* 0x0000007fcc00720c */ /* 0x008fc40003f26270 */
[----:B------:R-:W-:Y:S01]  /*1da0*/  LOP3.LUT R31, R6, R4, R5, 0xfe, !PT ;  /* 0x00000004061f7212 */ /* 0x000fe200078efe05 */
[----:B------:R-:W-:Y:S01]  /*1db0*/  IMAD R11, R28, R117, R10 ;  /* 0x000000751c0b7224 */ /* 0x000fe200078e020a */
[----:B------:R-:W-:Y:S01]  /*1dc0*/  ISETP.GE.AND P3, PT, R205, R127, PT ;  /* 0x0000007fcd00720c */ /* 0x000fe20003f66270 */
[--C-:B------:R-:W-:Y:S01]  /*1dd0*/  IMAD.WIDE.U32 R114, R19, R110, R16.reuse ;  /* 0x0000006e13727225 */ /* 0x100fe200078e0010 */
[----:B------:R-:W-:Y:S02]  /*1de0*/  LOP3.LUT P2, RZ, R215, 0x4, RZ, 0xc0, !PT ;  /* 0x00000004d7ff7812 */ /* 0x000fe4000784c0ff */
[----:B------:R-:W-:Y:S01]  /*1df0*/  P2R R102, PR, RZ, 0x8 ;  /* 0x00000008ff667803 */ /* 0x000fe20000000000 */
[----:B------:R-:W-:Y:S01]  /*1e00*/  IMAD.WIDE.U32 R108, R19, R104, R16 ;  /* 0x00000068136c7225 */ /* 0x000fe200078e0010 */
[----:B------:R-:W-:Y:S02]  /*1e10*/  SHF.L.U64.HI R138, R116, 0x6, R117 ;  /* 0x00000006748a7819 */ /* 0x000fe40000010275 */
[----:B------:R-:W-:Y:S01]  /*1e20*/  SHF.R.S32.HI R151, RZ, 0x1f, R222 ;  /* 0x0000001fff977819 */ /* 0x000fe200000114de */
[----:B-1----:R-:W-:Y:S01]  /*1e30*/  @P0 IMAD.HI.U32 R3, R150, R7, RZ ;  /* 0x0000000796030227 */ /* 0x002fe200078e00ff */
[----:B------:R-:W-:-:S04]  /*1e40*/  LEA.HI R156, R156, 0x8, RZ, 0x19 ;  /* 0x000000089c9c7811 */ /* 0x000fc800078fc8ff */
[----:B--2---:R-:W-:Y:S02]  /*1e50*/  @P0 SHF.R.U32.HI R150, RZ, R8, R3 ;  /* 0x00000008ff960219 */ /* 0x004fe40000011603 */
[----:B------:R-:W-:Y:S02]  /*1e60*/  IADD3 R3, R22, 0x80, RZ ;  /* 0x0000008016037810 */ /* 0x000fe40007ffe0ff */
[----:B------:R-:W-:Y:S01]  /*1e70*/  SHF.R.S32.HI R9, RZ, 0x1f, R150 ;  /* 0x0000001fff097819 */ /* 0x000fe20000011496 */
[----:B------:R-:W-:Y:S01]  /*1e80*/  IMAD.WIDE.U32 R6, R150, UR4, R22 ;  /* 0x0000000496067c25 */ /* 0x000fe2000f8e0016 */
[----:B------:R-:W-:-:S03]  /*1e90*/  ISETP.GE.AND P0, PT, R3, UR6, PT ;  /* 0x0000000603007c0c */ /* 0x000fc6000bf06270 */
[----:B------:R-:W-:Y:S01]  /*1ea0*/  IMAD R5, R9, UR4, RZ ;  /* 0x0000000409057c24 */ /* 0x000fe2000f8e02ff */
[----:B------:R-:W-:Y:S02]  /*1eb0*/  SEL R8, RZ, 0x10, P0 ;  /* 0x00000010ff087807 */ /* 0x000fe40000000000 */
[----:B------:R-:W-:Y:S01]  /*1ec0*/  ISETP.NE.U32.AND P0, PT, RZ, UR8, PT ;  /* 0x00000008ff007c0c */ /* 0x000fe2000bf05070 */
[----:B------:R-:W-:Y:S01]  /*1ed0*/  IMAD R119, R150, UR5, R5 ;  /* 0x0000000596777c24 */ /* 0x000fe2000f8e0205 */
[----:B------:R-:W-:Y:S01]  /*1ee0*/  ULDC.64 UR4, c[0x0][0x2f8] ;  /* 0x0000be0000047ab9 */ /* 0x000fe20000000a00 */
[----:B------:R-:W-:Y:S01]  /*1ef0*/  IMAD.WIDE.U32 R4, R28, R116, RZ ;  /* 0x000000741c047225 */ /* 0x000fe200078e00ff */
[----:B------:R-:W-:Y:S02]  /*1f00*/  MOV R118, R6 ;  /* 0x0000000600767202 */ /* 0x000fe40000000f00 */
[----:B------:R-:W-:Y:S01]  /*1f10*/  ISETP.NE.AND.EX P0, PT, RZ, UR9, PT, P0 ;  /* 0x00000009ff007c0c */ /* 0x000fe2000bf05300 */
[----:B------:R-:W-:Y:S01]  /*1f20*/  IMAD.IADD R5, R5, 0x1, R11 ;  /* 0x0000000105057824 */ /* 0x000fe200078e020b */
[----:B------:R-:W-:Y:S01]  /*1f30*/  LOP3.LUT R31, R31, R8, RZ, 0xfc, !PT ;  /* 0x000000081f1f7212 */ /* 0x000fe200078efcff */
[----:B------:R-:W-:-:S02]  /*1f40*/  IMAD R9, R9, UR4, RZ ;  /* 0x0000000409097c24 */ /* 0x000fc4000f8e02ff */
[----:B------:R-:W-:-:S04]  /*1f50*/  IMAD.WIDE.U32 R4, R150, UR4, R4 ;  /* 0x0000000496047c25 */ /* 0x000fc8000f8e0004 */
[----:B------:R-:W-:Y:S01]  /*1f60*/  IMAD R9, R150, UR5, R9 ;  /* 0x0000000596097c24 */ /* 0x000fe2000f8e0209 */
[----:B------:R-:W-:Y:S01]  /*1f70*/  SHF.R.S32.HI R150, RZ, 0x1f, R19 ;  /* 0x0000001fff967819 */ /* 0x000fe20000011413 */
[----:B------:R-:W-:Y:S01]  /*1f80*/  ULDC.64 UR4, c[0x0][0x300] ;  /* 0x0000c00000047ab9 */ /* 0x000fe20000000a00 */
[----:B------:R-:W-:Y:S02]  /*1f90*/  IMAD.IADD R119, R7, 0x1, R119 ;  /* 0x0000000107777824 */ /* 0x000fe400078e0277 */
[----:B------:R-:W-:Y:S01]  /*1fa0*/  IMAD.IADD R5, R5, 0x1, R9 ;  /* 0x0000000105057824 */ /* 0x000fe200078e0209 */
[----:B------:R-:W-:Y:S02]  /*1fb0*/  SHF.R.S32.HI R6, RZ, 0x1f, R27 ;  /* 0x0000001fff067819 */ /* 0x000fe4000001141b */
[----:B------:R-:W-:Y:S01]  /*1fc0*/  SEL R9, R27, RZ, !P0 ;  /* 0x000000ff1b097207 */ /* 0x000fe20004000000 */
[----:B------:R-:W-:Y:S01]  /*1fd0*/  IMAD R27, R105, 0x70, RZ ;  /* 0x00000070691b7824 */ /* 0x000fe200078e02ff */
[----:B------:R-:W-:Y:S01]  /*1fe0*/  SEL R8, R6, RZ, !P0 ;  /* 0x000000ff06087207 */ /* 0x000fe20004000000 */
[----:B------:R-:W-:-:S02]  /*1ff0*/  IMAD R6, R150, R110, RZ ;  /* 0x0000006e96067224 */ /* 0x000fc400078e02ff */
[----:B------:R-:W-:-:S04]  /*2000*/  IMAD.WIDE.U32 R120, R9, UR4, R4 ;  /* 0x0000000409787c25 */ /* 0x000fc8000f8e0004 */
[----:B------:R-:W-:Y:S02]  /*2010*/  IMAD R10, R8, UR4, RZ ;  /* 0x00000004080a7c24 */ /* 0x000fe4000f8e02ff */
[----:B------:R-:W-:Y:S02]  /*2020*/  IMAD R11, R19, R111, R6 ;  /* 0x0000006f130b7224 */ /* 0x000fe400078e0206 */
[----:B------:R-:W-:Y:S01]  /*2030*/  IMAD R13, R9, UR5, R10 ;  /* 0x00000005090d7c24 */ /* 0x000fe2000f8e020a */
[----:B------:R-:W-:Y:S01]  /*2040*/  ULDC.64 UR4, c[0x0][0x328] ;  /* 0x0000ca0000047ab9 */ /* 0x000fe20000000a00 */
[-C--:B------:R-:W-:Y:S02]  /*2050*/  IMAD R4, R150, R116.reuse, RZ ;  /* 0x0000007496047224 */ /* 0x080fe400078e02ff */
[----:B------:R-:W-:-:S04]  /*2060*/  IMAD.WIDE.U32 R6, R19, R116, R22 ;  /* 0x0000007413067225 */ /* 0x000fc800078e0016 */
[----:B------:R-:W-:Y:S01]  /*2070*/  IMAD R21, R19, R117, R4 ;  /* 0x0000007513157224 */ /* 0x000fe200078e0204 */
[----:B------:R-:W-:Y:S01]  /*2080*/  IADD3 R4, R121, R13, RZ ;  /* 0x0000000d79047210 */ /* 0x000fe20007ffe0ff */
[----:B------:R-:W-:Y:S01]  /*2090*/  IMAD R8, R8, UR4, RZ ;  /* 0x0000000408087c24 */ /* 0x000fe2000f8e02ff */
[----:B------:R-:W-:Y:S01]  /*20a0*/  IADD3 R5, P0, R120, R6, RZ ;  /* 0x0000000678057210 */ /* 0x000fe20007f1e0ff */
[----:B------:R-:W-:-:S03]  /*20b0*/  IMAD.WIDE.U32 R118, R9, UR4, R118 ;  /* 0x0000000409767c25 */ /* 0x000fc6000f8e0076 */
[----:B------:R-:W-:Y:S01]  /*20c0*/  IADD3.X R6, R4, R7, R21, P0, !PT ;  /* 0x0000000704067210 */ /* 0x000fe200007fe415 */
[----:B------:R-:W-:Y:S01]  /*20d0*/  IMAD R41, R9, UR5, R8 ;  /* 0x0000000509297c24 */ /* 0x000fe2000f8e0208 */
[----:B------:R-:W-:Y:S01]  /*20e0*/  ISETP.GE.AND P0, PT, R22, R127, PT ;  /* 0x0000007f1600720c */ /* 0x000fe20003f06270 */
[----:B------:R-:W-:Y:S01]  /*20f0*/  IMAD R8, R150, R104, RZ ;  /* 0x0000006896087224 */ /* 0x000fe200078e02ff */
[----:B------:R-:W-:Y:S01]  /*2100*/  SEL R9, R127, RZ, P1 ;  /* 0x000000ff7f097207 */ /* 0x000fe20000800000 */
[----:B------:R-:W-:Y:S01]  /*2110*/  IMAD.IADD R115, R115, 0x1, R11 ;  /* 0x0000000173737824 */ /* 0x000fe200078e020b */
[----:B------:R-:W-:Y:S01]  /*2120*/  SEL R7, R127, RZ, P0 ;  /* 0x000000ff7f077207 */ /* 0x000fe20000000000 */
[----:B------:R-:W-:Y:S01]  /*2130*/  IMAD.IADD R113, R11, 0x1, R113 ;  /* 0x000000010b717824 */ /* 0x000fe200078e0271 */
[----:B------:R-:W-:Y:S01]  /*2140*/  IADD3 R40, R119, R41, RZ ;  /* 0x0000002977287210 */ /* 0x000fe20007ffe0ff */
[----:B------:R-:W-:Y:S01]  /*2150*/  IMAD R11, R19, R105, R8 ;  /* 0x00000069130b7224 */ /* 0x000fe200078e0208 */
[----:B------:R-:W-:Y:S01]  /*2160*/  SEL R8, R127, RZ, P3 ;  /* 0x000000ff7f087207 */ /* 0x000fe20001800000 */
[----:B------:R-:W-:Y:S01]  /*2170*/  IMAD.IADD R7, R22, 0x1, R7 ;  /* 0x0000000116077824 */ /* 0x000fe200078e0207 */
[----:B------:R-:W-:Y:S01]  /*2180*/  IADD3 R122, P3, R19, R28, RZ ;  /* 0x0000001c137a7210 */ /* 0x000fe20007f7e0ff */
[----:B------:R-:W-:Y:S01]  /*2190*/  IMAD.IADD R9, R204, 0x1, R9 ;  /* 0x00000001cc097824 */ /* 0x000fe200078e0209 */
[----:B------:R-:W-:Y:S01]  /*21a0*/  IADD3 R13, R205, R8, RZ ;  /* 0x00000008cd0d7210 */ /* 0x000fe20007ffe0ff */
[----:B------:R-:W-:Y:S01]  /*21b0*/  IMAD.IADD R109, R109, 0x1, R11 ;  /* 0x000000016d6d7824 */ /* 0x000fe200078e020b */
[----:B------:R-:W-:Y:S01]  /*21c0*/  SHF.R.S32.HI R8, RZ, 0x1f, R7 ;  /* 0x0000001fff087819 */ /* 0x000fe20000011407 */
[----:B-----5:R-:W-:Y:S01]  /*21d0*/  IMAD.WIDE.U32 R112, R147, R110, R112 ;  /* 0x0000006e93707225 */ /* 0x020fe200078e0070 */
[----:B------:R-:W-:-:S02]  /*21e0*/  SHF.R.S32.HI R10, RZ, 0x1f, R9 ;  /* 0x0000001fff0a7819 */ /* 0x000fc40000011409 */
[CC--:B------:R-:W-:Y:S01]  /*21f0*/  LEA.HI R21, R8.reuse, R7.reuse, RZ, 0x3 ;  /* 0x0000000708157211 */ /* 0x0c0fe200078f18ff */
[C---:B------:R-:W-:Y:S01]  /*2200*/  IMAD.WIDE.U32 R108, R147.reuse, R104, R108 ;  /* 0x00000068936c7225 */ /* 0x040fe200078e006c */
[----:B------:R-:W-:Y:S02]  /*2210*/  LEA.HI R7, R8, R7, RZ, 0x6 ;  /* 0x0000000708077211 */ /* 0x000fe400078f30ff */
[CC--:B------:R-:W-:Y:S01]  /*2220*/  LEA.HI R8, R10.reuse, R9.reuse, RZ, 0x6 ;  /* 0x000000090a087211 */ /* 0x0c0fe200078f30ff */
[----:B------:R-:W-:Y:S01]  /*2230*/  IMAD.WIDE.U32 R114, R147, R110, R114 ;  /* 0x0000006e93727225 */ /* 0x000fe200078e0072 */
[----:B------:R-:W-:Y:S02]  /*2240*/  LEA.HI R29, R10, R9, RZ, 0x3 ;  /* 0x000000090a1d7211 */ /* 0x000fe400078f18ff */
[----:B------:R-:W-:Y:S01]  /*2250*/  SHF.R.S32.HI R9, RZ, 0x6, R8 ;  /* 0x00000006ff097819 */ /* 0x000fe20000011408 */
[----:B------:R-:W-:Y:S01]  /*2260*/  IMAD.WIDE.U32 R116, R116, 0x70, RZ ;  /* 0x0000007074747825 */ /* 0x000fe200078e00ff */
[----:B------:R-:W-:-:S02]  /*2270*/  SHF.R.S32.HI R14, RZ, 0x1f, R13 ;  /* 0x0000001fff0e7819 */ /* 0x000fc4000001140d */
[----:B------:R-:W-:Y:S01]  /*2280*/  LOP3.LUT R10, R208, 0x38, R29, 0xf8, !PT ;  /* 0x00000038d00a7812 */ /* 0x000fe200078ef81d */
[C---:B------:R-:W-:Y:S01]  /*2290*/  IMAD R145, R9.reuse, 0x1c00, R210 ;  /* 0x00001c0009917824 */ /* 0x040fe200078e02d2 */
[----:B------:R-:W-:Y:S01]  /*22a0*/  SHF.R.S32.HI R7, RZ, 0x6, R7 ;  /* 0x00000006ff077819 */ /* 0x000fe20000011407 */
[----:B------:R-:W-:Y:S01]  /*22b0*/  IMAD R142, R9, 0x1c00, R212 ;  /* 0x00001c00098e7824 */ /* 0x000fe200078e02d4 */
[----:B------:R-:W-:Y:S01]  /*22c0*/  LEA.HI R30, R14, R13, RZ, 0x3 ;  /* 0x0000000d0e1e7211 */ /* 0x000fe200078f18ff */
[----:B------:R-:W-:Y:S01]  /*22d0*/  IMAD.SHL.U32 R127, R127, 0x2, RZ ;  /* 0x000000027f7f7824 */ /* 0x000fe200078e00ff */
[--C-:B------:R-:W-:Y:S01]  /*22e0*/  LOP3.LUT R8, R208, 0x38, R21.reuse, 0xf8, !PT ;  /* 0x00000038d0087812 */ /* 0x100fe200078ef815 */
[----:B------:R-:W-:Y:S01]  /*22f0*/  IMAD R146, R7, 0x1c00, R210 ;  /* 0x00001c0007927824 */ /* 0x000fe200078e02d2 */
[----:B------:R-:W-:Y:S01]  /*2300*/  LOP3.LUT R12, R207, 0x38, R21, 0xf8, !PT ;  /* 0x00000038cf0c7812 */ /* 0x000fe200078ef815 */
[----:B------:R-:W-:Y:S01]  /*2310*/  IMAD R144, R7, 0x1c00, R212 ;  /* 0x00001c0007907824 */ /* 0x000fe200078e02d4 */
[----:B------:R-:W-:Y:S01]  /*2320*/  LOP3.LUT R10, R10, R209, RZ, 0x3c, !PT ;  /* 0x000000d10a0a7212 */ /* 0x000fe200078e3cff */
[----:B------:R-:W-:Y:S01]  /*2330*/  IMAD.IADD R135, R117, 0x1, R135 ;  /* 0x0000000175877824 */ /* 0x000fe200078e0287 */
[----:B------:R-:W-:-:S02]  /*2340*/  LEA.HI R13, R14, R13, RZ, 0x6 ;  /* 0x0000000d0e0d7211 */ /* 0x000fc400078f30ff */
[----:B------:R-:W-:Y:S02]  /*2350*/  IADD3 R107, R11, R107, RZ ;  /* 0x0000006b0b6b7210 */ /* 0x000fe40007ffe0ff */
[----:B------:R-:W-:Y:S02]  /*2360*/  LOP3.LUT R7, R8, R209, RZ, 0x3c, !PT ;  /* 0x000000d108077212 */ /* 0x000fe400078e3cff */
[----:B------:R-:W-:Y:S01]  /*2370*/  LOP3.LUT R11, R12, R235, RZ, 0x3c, !PT ;  /* 0x000000eb0c0b7212 */ /* 0x000fe200078e3cff */
[----:B------:R-:W-:Y:S01]  /*2380*/  IMAD.WIDE.U32 R106, R147, R104, R106 ;  /* 0x00000068936a7225 */ /* 0x000fe200078e006a */
[----:B------:R-:W-:Y:S02]  /*2390*/  IADD3 R145, R145, R10, RZ ;  /* 0x0000000a91917210 */ /* 0x000fe40007ffe0ff */
[----:B------:R-:W-:Y:S01]  /*23a0*/  SHF.R.S32.HI R13, RZ, 0x6, R13 ;  /* 0x00000006ff0d7819 */ /* 0x000fe2000001140d */
[----:B------:R-:W-:Y:S01]  /*23b0*/  IMAD.IADD R146, R146, 0x1, R7 ;  /* 0x0000000192927824 */ /* 0x000fe200078e0207 */
[----:B------:R-:W-:Y:S01]  /*23c0*/  LOP3.LUT R8, R208, 0x38, R30, 0xf8, !PT ;  /* 0x00000038d0087812 */ /* 0x000fe200078ef81e */
[----:B------:R-:W-:Y:S01]  /*23d0*/  IMAD.IADD R144, R144, 0x1, R11 ;  /* 0x0000000190907824 */ /* 0x000fe200078e020b */
[----:B------:R-:W-:Y:S01]  /*23e0*/  LOP3.LUT R10, R207, 0x38, R29, 0xf8, !PT ;  /* 0x00000038cf0a7812 */ /* 0x000fe200078ef81d */
[C---:B------:R-:W-:Y:S01]  /*23f0*/  IMAD R143, R13.reuse, 0x1c00, R210 ;  /* 0x00001c000d8f7824 */ /* 0x040fe200078e02d2 */
[----:B------:R-:W-:Y:S01]  /*2400*/  SHF.R.S32.HI R9, RZ, 0x1f, R147 ;  /* 0x0000001fff097819 */ /* 0x000fe20000011493 */
[----:B------:R-:W-:Y:S01]  /*2410*/  IMAD R141, R13, 0x1c00, R212 ;  /* 0x00001c000d8d7824 */ /* 0x000fe200078e02d4 */
[----:B------:R-:W-:Y:S01]  /*2420*/  LOP3.LUT R12, R207, 0x38, R30, 0xf8, !PT ;  /* 0x00000038cf0c7812 */ /* 0x000fe200078ef81e */
[----:B------:R-:W-:Y:S01]  /*2430*/  VIADD R11, R22, 0xa0 ;  /* 0x000000a0160b7836 */ /* 0x000fe20000000000 */
[----:B------:R-:W-:-:S02]  /*2440*/  LOP3.LUT R8, R8, R209, RZ, 0x3c, !PT ;  /* 0x000000d108087212 */ /* 0x000fc400078e3cff */
[-C--:B------:R-:W-:Y:S01]  /*2450*/  LOP3.LUT R7, R10, R235.reuse, RZ, 0x3c, !PT ;  /* 0x000000eb0a077212 */ /* 0x080fe200078e3cff */
[----:B------:R-:W-:Y:S01]  /*2460*/  IMAD R10, R9, R104, RZ ;  /* 0x00000068090a7224 */ /* 0x000fe200078e02ff */
[----:B------:R-:W-:Y:S01]  /*2470*/  LOP3.LUT R12, R12, R235, RZ, 0x3c, !PT ;  /* 0x000000eb0c0c7212 */ /* 0x000fe200078e3cff */
[----:B------:R-:W-:Y:S01]  /*2480*/  IMAD.IADD R143, R143, 0x1, R8 ;  /* 0x000000018f8f7824 */ /* 0x000fe200078e0208 */
[----:B------:R-:W-:Y:S01]  /*2490*/  ISETP.GE.AND P2, PT, R11, UR6, PT ;  /* 0x000000060b007c0c */ /* 0x000fe2000bf46270 */
[----:B------:R-:W-:Y:S01]  /*24a0*/  IMAD R8, R9, R110, RZ ;  /* 0x0000006e09087224 */ /* 0x000fe200078e02ff */
[----:B------:R-:W-:Y:S01]  /*24b0*/  IADD3 R141, R141, R12, RZ ;  /* 0x0000000c8d8d7210 */ /* 0x000fe20007ffe0ff */
[----:B------:R-:W-:Y:S01]  /*24c0*/  IMAD R33, R147, R105, R10 ;  /* 0x0000006993217224 */ /* 0x000fe200078e020a */
[----:B------:R-:W-:Y:S01]  /*24d0*/  SHF.L.U64.HI R9, R104, 0x6, R105 ;  /* 0x0000000668097819 */ /* 0x000fe20000010269 */
[----:B------:R-:W-:Y:S01]  /*24e0*/  IMAD.IADD R142, R142, 0x1, R7 ;  /* 0x000000018e8e7824 */ /* 0x000fe200078e0207 */
[C---:B------:R-:W-:Y:S01]  /*24f0*/  SHF.L.U32 R10, R104.reuse, 0x6, RZ ;  /* 0x00000006680a7819 */ /* 0x040fe200000006ff */
[----:B------:R-:W-:Y:S01]  /*2500*/  IMAD.WIDE.U32 R104, R104, 0x70, RZ ;  /* 0x0000007068687825 */ /* 0x000fe200078e00ff */
[----:B------:R-:W-:-:S02]  /*2510*/  LOP3.LUT R12, R208, 0x18, R22, 0xf8, !PT ;  /* 0x00000018d00c7812 */ /* 0x000fc400078ef816 */
[----:B------:R-:W-:Y:S01]  /*2520*/  SEL R32, RZ, 0x20, P2 ;  /* 0x00000020ff207807 */ /* 0x000fe20001000000 */
[----:B------:R-:W-:Y:S01]  /*2530*/  IMAD R35, R147, R111, R8 ;  /* 0x0000006f93237224 */ /* 0x000fe200078e0208 */
[----:B------:R-:W-:Y:S01]  /*2540*/  LOP3.LUT R13, R12, R209, RZ, 0x3c, !PT ;  /* 0x000000d10c0d7212 */ /* 0x000fe200078e3cff */
[----:B------:R-:W-:Y:S01]  /*2550*/  IMAD.IADD R136, R105, 0x1, R27 ;  /* 0x0000000169887824 */ /* 0x000fe200078e021b */
[C---:B------:R-:W-:Y:S01]  /*2560*/  SHF.L.U64.HI R7, R110.reuse, 0x6, R111 ;  /* 0x000000066e077819 */ /* 0x040fe2000001026f */
[C---:B------:R-:W-:Y:S01]  /*2570*/  IMAD.SHL.U32 R8, R110.reuse, 0x40, RZ ;  /* 0x000000406e087824 */ /* 0x040fe200078e00ff */
[----:B------:R-:W-:Y:S01]  /*2580*/  SHF.R.S32.HI R27, RZ, 0x3, R29 ;  /* 0x00000003ff1b7819 */ /* 0x000fe2000001141d */
[----:B------:R-:W-:Y:S01]  /*2590*/  IMAD.WIDE.U32 R110, R110, 0x70, RZ ;  /* 0x000000706e6e7825 */ /* 0x000fe200078e00ff */
[----:B------:R-:W-:Y:S02]  /*25a0*/  LOP3.LUT R28, R29, 0xfffffff8, RZ, 0xc0, !PT ;  /* 0xfffffff81d1c7812 */ /* 0x000fe400078ec0ff */
[----:B------:R-:W-:Y:S01]  /*25b0*/  SHF.R.S32.HI R20, RZ, 0x3, R21 ;  /* 0x00000003ff147819 */ /* 0x000fe20000011415 */
[----:B------:R-:W-:Y:S01]  /*25c0*/  IMAD.IADD R140, R210, 0x1, R13 ;  /* 0x00000001d28c7824 */ /* 0x000fe200078e020d */
[----:B------:R-:W-:Y:S01]  /*25d0*/  SHF.R.S32.HI R29, RZ, 0x3, R30 ;  /* 0x00000003ff1d7819 */ /* 0x000fe2000001141e */
[----:B------:R-:W-:Y:S01]  /*25e0*/  IMAD.IADD R12, R115, 0x1, R35 ;  /* 0x00000001730c7824 */ /* 0x000fe200078e0223 */
[----:B------:R-:W-:Y:S01]  /*25f0*/  LOP3.LUT R39, R31, R32, RZ, 0xfc, !PT ;  /* 0x000000201f277212 */ /* 0x000fe200078efcff */
[----:B------:R-:W-:Y:S01]  /*2600*/  IMAD.IADD R14, R109, 0x1, R33 ;  /* 0x000000016d0e7824 */ /* 0x000fe200078e0221 */
[----:B------:R-:W-:-:S02]  /*2610*/  LOP3.LUT R21, R21, 0xfffffff8, RZ, 0xc0, !PT ;  /* 0xfffffff815157812 */ /* 0x000fc400078ec0ff */
[----:B------:R-:W-:Y:S02]  /*2620*/  LOP3.LUT R30, R30, 0xfffffff8, RZ, 0xc0, !PT ;  /* 0xfffffff81e1e7812 */ /* 0x000fe400078ec0ff */
[----:B------:R-:W-:Y:S01]  /*2630*/  IADD3.X R123, R15, R150, RZ, P3, !PT ;  /* 0x000000960f7b7210 */ /* 0x000fe20001ffe4ff */
[----:B------:R-:W-:Y:S01]  /*2640*/  IMAD.IADD R15, R33, 0x1, R107 ;  /* 0x00000001210f7824 */ /* 0x000fe200078e026b */
[----:B------:R-:W-:Y:S02]  /*2650*/  IADD3 R13, R35, R113, RZ ;  /* 0x00000071230d7210 */ /* 0x000fe40007ffe0ff */
[C---:B------:R-:W-:Y:S02]  /*2660*/  LOP3.LUT R35, R39.reuse, 0x2, RZ, 0xc0, !PT ;  /* 0x0000000227237812 */ /* 0x040fe400078ec0ff */
[C---:B------:R-:W-:Y:S02]  /*2670*/  LOP3.LUT R36, R39.reuse, 0x4, RZ, 0xc0, !PT ;  /* 0x0000000427247812 */ /* 0x040fe400078ec0ff */
[----:B------:R-:W-:-:S02]  /*2680*/  LOP3.LUT R37, R39, 0x8, RZ, 0xc0, !PT ;  /* 0x0000000827257812 */ /* 0x000fc400078ec0ff */
[----:B------:R-:W-:Y:S02]  /*2690*/  LOP3.LUT R38, R39, 0x10, RZ, 0xc0, !PT ;  /* 0x0000001027267812 */ /* 0x000fe400078ec0ff */
[----:B------:R-:W-:Y:S02]  /*26a0*/  IADD3 R137, R111, R137, RZ ;  /* 0x000000896f897210 */ /* 0x000fe40007ffe0ff */
[----:B------:R-:W-:Y:S02]  /*26b0*/  LOP3.LUT R31, R31, 0x1, RZ, 0xc0, !PT ;  /* 0x000000011f1f7812 */ /* 0x000fe400078ec0ff */
[----:B------:R-:W-:Y:S02]  /*26c0*/  SHF.R.S32.HI R32, RZ, 0x1f, R21 ;  /* 0x0000001fff207819 */ /* 0x000fe40000011415 */
[----:B------:R-:W-:Y:S02]  /*26d0*/  SHF.R.S32.HI R33, RZ, 0x1f, R28 ;  /* 0x0000001fff217819 */ /* 0x000fe4000001141c */
[----:B------:R-:W-:-:S02]  /*26e0*/  SHF.R.S32.HI R34, RZ, 0x1f, R30 ;  /* 0x0000001fff227819 */ /* 0x000fc4000001141e */
[----:B------:R-:W-:-:S07]  /*26f0*/  LOP3.LUT R39, R39, 0x20, RZ, 0xc0, !PT ;  /* 0x0000002027277812 */ /* 0x000fce00078ec0ff */
.L_x_556:
[----:B------:R-:W0:Y:S01]  /*2700*/  LDC.64 R124, c[0x0][0x2d8] ;  /* 0x0000b600ff7c7b82 */ /* 0x000e220000000a00 */
[----:B-----5:R-:W-:Y:S01]  /*2710*/  VIADD R53, R25, 0xffffffff ;  /* 0xffffffff19357836 */ /* 0x020fe20000000000 */
[----:B------:R-:W-:Y:S01]  /*2720*/  LOP3.LUT P5, RZ, R215, 0x4, RZ, 0xc0, !PT ;  /* 0x00000004d7ff7812 */ /* 0x000fe200078ac0ff */
[----:B------:R-:W-:Y:S01]  /*2730*/  IMAD R41, R18, 0x5400, R140 ;  /* 0x0000540012297824 */ /* 0x000fe200078e028c */
[----:B------:R-:W-:Y:S05]  /*2740*/  YIELD ;  /* 0x0000000000007946 */ /* 0x000fea0003800000 */
[----:B-1----:R-:W1:Y:S01]  /*2750*/  LDC R126, c[0x0][0x3d4] ;  /* 0x0000f500ff7e7b82 */ /* 0x002e620000000800 */
[----:B--2---:R-:W-:Y:S01]  /*2760*/  SHF.R.S32.HI R46, RZ, 0x1f, R53 ;  /* 0x0000001fff2e7819 */ /* 0x004fe20000011435 */
[-C--:B------:R-:W-:Y:S01]  /*2770*/  IMAD R25, R135, R53.reuse, RZ ;  /* 0x0000003587197224 */ /* 0x080fe200078e02ff */
[----:B------:R-:W-:Y:S01]  /*2780*/  BSSY B0, `(.L_x_457) ;  /* 0x0000750000007945 */ /* 0x000fe20003800000 */
[----:B------:R-:W-:-:S04]  /*2790*/  IMAD.WIDE.U32 R130, R116, R53, RZ ;  /* 0x0000003574827225 */ /* 0x000fc800078e00ff */
[----:B------:R-:W-:Y:S01]  /*27a0*/  IMAD R25, R46, R116, R25 ;  /* 0x000000742e197224 */ /* 0x000fe200078e0219 */
[----:B------:R-:W-:-:S03]  /*27b0*/  IADD3 R43, P4, R5, R130, RZ ;  /* 0x00000082052b7210 */ /* 0x000fc60007f9e0ff */
[----:B------:R-:W-:Y:S01]  /*27c0*/  IMAD.IADD R96, R131, 0x1, R25 ;  /* 0x0000000183607824 */ /* 0x000fe200078e0219 */
[----:B------:R-:W-:-:S04]  /*27d0*/  IADD3 R25, P2, P3, R5, R130, R139 ;  /* 0x0000008205197210 */ /* 0x000fc80007b5e08b */
[----:B------:R-:W-:Y:S02]  /*27e0*/  IADD3.X R42, R6, R96, R138, P2, P3 ;  /* 0x00000060062a7210 */ /* 0x000fe400017e648a */
[C---:B0-----:R-:W-:Y:S02]  /*27f0*/  LEA R48, P2, R25.reuse, R124, 0x1 ;  /* 0x0000007c19307211 */ /* 0x041fe400078408ff */
[----:B------:R-:W-:Y:S02]  /*2800*/  IADD3.X R44, R96, R6, RZ, P4, !PT ;  /* 0x00000006602c7210 */ /* 0x000fe400027fe4ff */
[----:B------:R-:W-:Y:S01]  /*2810*/  LEA.HI.X R49, R25, R125, R42, 0x1, P2 ;  /* 0x0000007d19317211 */ /* 0x000fe200010f0c2a */
[----:B------:R-:W-:Y:S01]  /*2820*/  IMAD.MOV.U32 R25, RZ, RZ, R53 ;  /* 0x000000ffff197224 */ /* 0x000fe200078e0035 */
[----:B-1----:R-:W-:Y:S02]  /*2830*/  ISETP.GE.AND P2, PT, R126, 0x1, PT ;  /* 0x000000017e00780c */ /* 0x002fe40003f46270 */
[----:B------:R-:W-:-:S02]  /*2840*/  LEA R50, P4, R43, R124, 0x1 ;  /* 0x0000007c2b327211 */ /* 0x000fc400078808ff */
[----:B------:R-:W-:Y:S02]  /*2850*/  ISETP.GT.AND P3, PT, R53, R134, PT ;  /* 0x000000863500720c */ /* 0x000fe40003f64270 */
[----:B------:R-:W-:Y:S01]  /*2860*/  LEA.HI.X R51, R43, R125, R44, 0x1, P4 ;  /* 0x0000007d2b337211 */ /* 0x000fe200020f0c2c */
[C---:B------:R-:W-:Y:S01]  /*2870*/  VIADD R43, R41.reuse, 0x20 ;  /* 0x00000020292b7836 */ /* 0x040fe20000000000 */
[----:B------:R-:W-:Y:S01]  /*2880*/  P2R R103, PR, RZ, 0x8 ;  /* 0x00000008ff677803 */ /* 0x000fe20000000000 */
[C---:B------:R-:W-:Y:S01]  /*2890*/  @P5 VIADD R43, R41.reuse, 0xffffffe0 ;  /* 0xffffffe0292b5836 */ /* 0x040fe20000000000 */
[----:B------:R-:W-:-:S03]  /*28a0*/  LEA R41, R41, R26, 0x1 ;  /* 0x0000001a29297211 */ /* 0x000fc600078e08ff */
[----:B------:R-:W-:Y:S01]  /*28b0*/  IMAD R42, R43, 0x2, R26 ;  /* 0x000000022b2a7824 */ /* 0x000fe200078e021a */
[----:B------:R-:W-:Y:S06]  /*28c0*/  @!P2 BRA `(.L_x_458) ;  /* 0x00000070000ca947 */ /* 0x000fec0003800000 */
[----:B------:R-:W-:Y:S01]  /*28d0*/  ULDC.U8 UR4, c[0x0][0x3f0] ;  /* 0x0000fc0000047ab9 */ /* 0x000fe20000000000 */
[-C--:B------:R-:W-:Y:S01]  /*28e0*/  IMAD R43, R136, R53.reuse, RZ ;  /* 0x00000035882b7224 */ /* 0x080fe200078e02ff */
[----:B------:R-:W-:Y:S01]  /*28f0*/  ISETP.NE.AND P2, PT, RZ, UR4, PT ;  /* 0x00000004ff007c0c */ /* 0x000fe2000bf45270 */
[-C--:B------:R-:W-:Y:S02]  /*2900*/  IMAD R47, R137, R53.reuse, RZ ;  /* 0x00000035892f7224 */ /* 0x080fe400078e02ff */
[----:B------:R-:W-:Y:S02]  /*2910*/  IMAD R45, R46, R104, R43 ;  /* 0x000000682e2d7224 */ /* 0x000fe400078e022b */
[----:B------:R-:W-:Y:S02]  /*2920*/  IMAD R43, R25, -0x70, R24 ;  /* 0xffffff90192b7824 */ /* 0x000fe400078e0218 */
[----:B------:R-:W-:-:S03]  /*2930*/  IMAD.WIDE.U32 R94, R104, R53, RZ ;  /* 0x00000035685e7225 */ /* 0x000fc600078e00ff */
[----:B------:R-:W-:Y:S01]  /*2940*/  VIMNMX R43, R43, 0x70, PT ;  /* 0x000000702b2b7848 */ /* 0x000fe20003fe0100 */
[----:B------:R-:W-:Y:S01]  /*2950*/  IMAD R47, R46, R110, R47 ;  /* 0x0000006e2e2f7224 */ /* 0x000fe200078e022f */
[----:B------:R-:W-:Y:S01]  /*2960*/  IADD3 R100, R95, R45, RZ ;  /* 0x0000002d5f647210 */ /* 0x000fe20007ffe0ff */
[----:B------:R-:W-:-:S04]  /*2970*/  IMAD.WIDE.U32 R92, R110, R53, RZ ;  /* 0x000000356e5c7225 */ /* 0x000fc800078e00ff */
[----:B------:R-:W-:Y:S01]  /*2980*/  IMAD.IADD R101, R93, 0x1, R47 ;  /* 0x000000015d657824 */ /* 0x000fe200078e022f */
[----:B------:R-:W-:Y:S06]  /*2990*/  @!P2 BRA `(.L_x_459) ;  /* 0x000000340000a947 */ /* 0x000fec0003800000 */
[----:B------:R-:W-:Y:S01]  /*29a0*/  ISETP.GE.AND P3, PT, R19, R43, PT ;  /* 0x0000002b1300720c */ /* 0x000fe20003f66270 */
[----:B------:R-:W-:Y:S01]  /*29b0*/  BSSY B1, `(.L_x_460) ;  /* 0x000003c000017945 */ /* 0x000fe20003800000 */
        /* <DEDUP_REMOVED lines=12> */
[----:B------:R-:W-:Y:S01]  /*2a80*/  CS2R R128, SRZ ;  /* 0x0000000000807805 */ /* 0x000fe2000001ff00 */
[----:B------:R-:W-:Y:S06]  /*2a90*/  @P3 BRA `(.L_x_461) ;  /* 0x0000000000b43947 */ /* 0x000fec0003800000 */
[----:B------:R-:W-:Y:S01]  /*2aa0*/  IADD3 R45, P2, R108, R94, RZ ;  /* 0x0000005e6c2d7210 */ /* 0x000fe20007f5e0ff */
[----:B------:R-:W-:Y:S01]  /*2ab0*/  ULDC.64 UR4, c[0x0][0x3c8] ;  /* 0x0000f20000047ab9 */ /* 0x000fe20000000a00 */
[----:B------:R-:W-:Y:S02]  /*2ac0*/  CS2R R124, SRZ ;  /* 0x00000000007c7805 */ /* 0x000fe4000001ff00 */
[----:B------:R-:W-:Y:S01]  /*2ad0*/  CS2R R128, SRZ ;  /* 0x0000000000807805 */ /* 0x000fe2000001ff00 */
[----:B------:R-:W-:Y:S02]  /*2ae0*/  VIADD R55, R16, 0x10 ;  /* 0x0000001010377836 */ /* 0x000fe40000000000 */
[----:B------:R-:W-:Y:S01]  /*2af0*/  IMAD.X R46, R100, 0x1, R14, P2 ;  /* 0x00000001642e7824 */ /* 0x000fe200010e060e */
[----:B------:R-:W-:-:S04]  /*2b00*/  LEA R44, P2, R45, UR4, 0x1 ;  /* 0x000000042d2c7c11 */ /* 0x000fc8000f8408ff */
[----:B------:R-:W-:Y:S01]  /*2b10*/  LEA.HI.X R45, R45, UR5, R46, 0x1, P2 ;  /* 0x000000052d2d7c11 */ /* 0x000fe200090f0c2e */
[----:B------:R-:W-:Y:S01]  /*2b20*/  ULDC.64 UR4, c[0x0][0x3e0] ;  /* 0x0000f80000047ab9 */ /* 0x000fe20000000a00 */
[----:B------:R-:W-:-:S04]  /*2b30*/  IADD3 R47, P2, R114, R92, RZ ;  /* 0x0000005c722f7210 */ /* 0x000fc80007f5e0ff */
[----:B------:R-:W-:Y:S02]  /*2b40*/  IADD3.X R54, R101, R12, RZ, P2, !PT ;  /* 0x0000000c65367210 */ /* 0x000fe400017fe4ff */
[----:B------:R-:W-:-:S04]  /*2b50*/  LEA R46, P2, R47, UR4, 0x1 ;  /* 0x000000042f2e7c11 */ /* 0x000fc8000f8408ff */
[----:B------:R-:W-:Y:S02]  /*2b60*/  LEA.HI.X R47, R47, UR5, R54, 0x1, P2 ;  /* 0x000000052f2f7c11 */ /* 0x000fe400090f0c36 */
[----:B------:R-:W-:Y:S02]  /*2b70*/  ISETP.GE.AND P2, PT, R16, R126, PT ;  /* 0x0000007e1000720c */ /* 0x000fe40003f46270 */
[----:B------:R-:W-:Y:S02]  /*2b80*/  CS2R R96, SRZ ;  /* 0x0000000000607805 */ /* 0x000fe4000001ff00 */
[----:B------:R-:W-:-:S09]  /*2b90*/  CS2R R98, SRZ ;  /* 0x0000000000627805 */ /* 0x000fd2000001ff00 */
[----:B------:R0:W5:Y:S04]  /*2ba0*/  @!P2 LDG.E.64 R124, desc[UR60][R44.64] ;  /* 0x0000003c2c7ca981 */ /* 0x000168000c1e1b00 */
[----:B------:R0:W5:Y:S01]  /*2bb0*/  @!P2 LDG.E.64 R128, desc[UR60][R46.64] ;  /* 0x0000003c2e80a981 */ /* 0x000162000c1e1b00 */
[----:B------:R-:W-:Y:S01]  /*2bc0*/  ISETP.GE.AND P2, PT, R55, R126, PT ;  /* 0x0000007e3700720c */ /* 0x000fe20003f46270 */
[----:B------:R-:W-:Y:S01]  /*2bd0*/  VIADD R55, R16, 0x20 ;  /* 0x0000002010377836 */ /* 0x000fe20000000000 */
[----:B------:R-:W-:Y:S02]  /*2be0*/  CS2R R88, SRZ ;  /* 0x0000000000587805 */ /* 0x000fe4000001ff00 */
[----:B------:R-:W-:-:S09]  /*2bf0*/  CS2R R90, SRZ ;  /* 0x00000000005a7805 */ /* 0x000fd2000001ff00 */
[----:B------:R0:W5:Y:S04]  /*2c00*/  @!P2 LDG.E.64 R96, desc[UR60][R44.64+0x20] ;  /* 0x0000203c2c60a981 */ /* 0x000168000c1e1b00 */
[----:B------:R0:W5:Y:S01]  /*2c10*/  @!P2 LDG.E.64 R98, desc[UR60][R46.64+0x20] ;  /* 0x0000203c2e62a981 */ /* 0x000162000c1e1b00 */
[----:B------:R-:W-:Y:S02]  /*2c20*/  ISETP.GE.AND P2, PT, R55, R126, PT ;  /* 0x0000007e3700720c */ /* 0x000fe40003f46270 */
[----:B------:R-:W-:Y:S02]  /*2c30*/  IADD3 R55, R16, 0x30, RZ ;  /* 0x0000003010377810 */ /* 0x000fe40007ffe0ff */
[----:B------:R-:W-:Y:S02]  /*2c40*/  CS2R R84, SRZ ;  /* 0x0000000000547805 */ /* 0x000fe4000001ff00 */
[----:B------:R-:W-:-:S07]  /*2c50*/  CS2R R86, SRZ ;  /* 0x0000000000567805 */ /* 0x000fce000001ff00 */
        /* <DEDUP_REMOVED lines=14> */
[----:B------:R-:W-:-:S13]  /*2d40*/  ISETP.GE.AND P2, PT, R55, R126, PT ;  /* 0x0000007e3700720c */ /* 0x000fda0003f46270 */
[----:B------:R0:W5:Y:S04]  /*2d50*/  @!P2 LDG.E.64 R76, desc[UR60][R44.64+0xa0] ;  /* 0x0000a03c2c4ca981 */ /* 0x000168000c1e1b00 */
[----:B------:R0:W5:Y:S02]  /*2d60*/  @!P2 LDG.E.64 R78, desc[UR60][R46.64+0xa0] ;  /* 0x0000a03c2e4ea981 */ /* 0x000164000c1e1b00 */
.L_x_461:
[----:B------:R-:W-:Y:S05]  /*2d70*/  BSYNC B1 ;  /* 0x0000000000017941 */ /* 0x000fea0003800000 */
.L_x_460:
        /* <DEDUP_REMOVED lines=12> */
[----:B-----5:R-:W-:Y:S01]  /*2e40*/  MOV R130, R76 ;  /* 0x0000004c00827202 */ /* 0x020fe20000000f00 */
[----:B------:R-:W-:Y:S01]  /*2e50*/  IMAD.MOV.U32 R131, RZ, RZ, R77 ;  /* 0x000000ffff837224 */ /* 0x000fe200078e004d */
[----:B------:R-:W-:Y:S01]  /*2e60*/  CS2R R74, SRZ ;  /* 0x00000000004a7805 */ /* 0x000fe2000001ff00 */
[----:B------:R-:W-:Y:S06]  /*2e70*/  @P4 BRA `(.L_x_463) ;  /* 0x0000000000b44947 */ /* 0x000fec0003800000 */
[----:B------:R-:W-:Y:S01]  /*2e80*/  IADD3 R94, P2, P5, R108, R94, R10 ;  /* 0x0000005e6c5e7210 */ /* 0x000fe20007d5e00a */
[----:B------:R-:W-:Y:S01]  /*2e90*/  ULDC.64 UR4, c[0x0][0x3c8] ;  /* 0x0000f20000047ab9 */ /* 0x000fe20000000a00 */
[----:B------:R-:W-:Y:S02]  /*2ea0*/  CS2R R72, SRZ ;  /* 0x0000000000487805 */ /* 0x000fe4000001ff00 */
[----:B------:R-:W-:Y:S02]  /*2eb0*/  CS2R R74, SRZ ;  /* 0x00000000004a7805 */ /* 0x000fe4000001ff00 */
[----:B0-----:R-:W-:Y:S02]  /*2ec0*/  IADD3.X R45, R14, R100, R9, P2, P5 ;  /* 0x000000640e2d7210 */ /* 0x001fe400017ea409 */
[----:B------:R-:W-:-:S04]  /*2ed0*/  IADD3 R92, P2, P5, R114, R92, R8 ;  /* 0x0000005c725c7210 */ /* 0x000fc80007d5e008 */
[----:B------:R-:W-:Y:S02]  /*2ee0*/  IADD3.X R101, R12, R101, R7, P2, P5 ;  /* 0x000000650c657210 */ /* 0x000fe400017ea407 */
[----:B------:R-:W-:-:S04]  /*2ef0*/  LEA R44, P2, R94, UR4, 0x1 ;  /* 0x000000045e2c7c11 */ /* 0x000fc8000f8408ff */
[----:B------:R-:W-:Y:S01]  /*2f00*/  LEA.HI.X R45, R94, UR5, R45, 0x1, P2 ;  /* 0x000000055e2d7c11 */ /* 0x000fe200090f0c2d */
[----:B------:R-:W-:Y:S02]  /*2f10*/  ULDC.64 UR4, c[0x0][0x3e0] ;  /* 0x0000f80000047ab9 */ /* 0x000fe40000000a00 */
[----:B------:R-:W-:-:S04]  /*2f20*/  LEA R46, P2, R92, UR4, 0x1 ;  /* 0x000000045c2e7c11 */ /* 0x000fc8000f8408ff */
[----:B------:R-:W-:Y:S02]  /*2f30*/  LEA.HI.X R47, R92, UR5, R101, 0x1, P2 ;  /* 0x000000055c2f7c11 */ /* 0x000fe400090f0c65 */
[C---:B------:R-:W-:Y:S01]  /*2f40*/  ISETP.GE.AND P2, PT, R16.reuse, R126, PT ;  /* 0x0000007e1000720c */ /* 0x040fe20003f46270 */
        /* <DEDUP_REMOVED lines=29> */
[----:B------:R-:W-:-:S13]  /*3120*/  ISETP.GE.AND P2, PT, R93, R126, PT ;  /* 0x0000007e5d00720c */ /* 0x000fda0003f46270 */
[----:B------:R1:W5:Y:S04]  /*3130*/  @!P2 LDG.E.64 R52, desc[UR60][R44.64+0xa0] ;  /* 0x0000a03c2c34a981 */ /* 0x000368000c1e1b00 */
[----:B------:R1:W5:Y:S02]  /*3140*/  @!P2 LDG.E.64 R54, desc[UR60][R46.64+0xa0] ;  /* 0x0000a03c2e36a981 */ /* 0x000364000c1e1b00 */
.L_x_463:
[----:B------:R-:W-:Y:S05]  /*3150*/  BSYNC B1 ;  /* 0x0000000000017941 */ /* 0x000fea0003800000 */
.L_x_462:
[----:B01----:R-:W2:Y:S01]  /*3160*/  LDL R44, [R1+0x48] ;  /* 0x00004800012c7983 */ /* 0x003ea20000100800 */
[----:B------:R-:W-:Y:S01]  /*3170*/  IMAD.MOV.U32 R45, RZ, RZ, R81 ;  /* 0x000000ffff2d7224 */ /* 0x000fe200078e0051 */
[----:B------:R-:W-:Y:S01]  /*3180*/  MOV R47, R89 ;  /* 0x00000059002f7202 */ /* 0x000fe20000000f00 */
[----:B------:R-:W-:Y:S01]  /*3190*/  IMAD.MOV.U32 R46, RZ, RZ, R88 ;  /* 0x000000ffff2e7224 */ /* 0x000fe200078e0058 */
[----:B------:R-:W-:Y:S02]  /*31a0*/  PRMT R158, R130, 0x5410, R131 ;  /* 0x00005410829e7816 */ /* 0x000fe40000000083 */
[----:B------:R-:W-:Y:S01]  /*31b0*/  PRMT R160, R45, 0x7610, R160 ;  /* 0x000076102da07816 */ /* 0x000fe200000000a0 */
[----:B------:R-:W-:Y:S01]  /*31c0*/  IMAD.MOV.U32 R45, RZ, RZ, R85 ;  /* 0x000000ffff2d7224 */ /* 0x000fe200078e0055 */
[----:B------:R-:W-:Y:S01]  /*31d0*/  PRMT R171, R46, 0x5410, R47 ;  /* 0x000054102eab7816 */ /* 0x000fe2000000002f */
[----:B------:R-:W-:Y:S01]  /*31e0*/  IMAD.MOV.U32 R47, RZ, RZ, R125 ;  /* 0x000000ffff2f7224 */ /* 0x000fe200078e007d */
[----:B------:R-:W-:-:S04]  /*31f0*/  MOV R46, R124 ;  /* 0x0000007c002e7202 */ /* 0x000fc80000000f00 */
[----:B------:R-:W-:Y:S01]  /*3200*/  PRMT R165, R46, 0x5410, R47 ;  /* 0x000054102ea57816 */ /* 0x000fe2000000002f */
[----:B------:R-:W-:Y:S02]  /*3210*/  IMAD.MOV.U32 R46, RZ, RZ, R82 ;  /* 0x000000ffff2e7224 */ /* 0x000fe400078e0052 */
[----:B------:R-:W-:-:S05]  /*3220*/  IMAD.MOV.U32 R47, RZ, RZ, R83 ;  /* 0x000000ffff2f7224 */ /* 0x000fca00078e0053 */
[----:B------:R-:W-:Y:S02]  /*3230*/  PRMT R168, R168, 0x5410, R47 ;  /* 0x00005410a8a87816 */ /* 0x000fe4000000002f */
[----:B------:R-:W-:Y:S02]  /*3240*/  MOV R47, R91 ;  /* 0x0000005b002f7202 */ /* 0x000fe40000000f00 */
[----:B--2---:R-:W-:Y:S01]  /*3250*/  R2UR UR4, R44 ;  /* 0x000000002c0472ca */ /* 0x004fe200000e0000 */
[----:B------:R-:W-:-:S05]  /*3260*/  IMAD.MOV.U32 R44, RZ, RZ, R80 ;  /* 0x000000ffff2c7224 */ /* 0x000fca00078e0050 */
[----:B------:R-:W-:Y:S02]  /*3270*/  PRMT R169, R169, 0x5410, R44 ;  /* 0x00005410a9a97816 */ /* 0x000fe4000000002c */
[----:B------:R-:W-:Y:S02]  /*3280*/  MOV R44, R84 ;  /* 0x00000054002c7202 */ /* 0x000fe40000000f00 */
[----:B------:R-:W-:Y:S01]  /*3290*/  PRMT R169, R46, 0x7610, R169 ;  /* 0x000076102ea97816 */ /* 0x000fe200000000a9 */
[----:B------:R-:W-:Y:S01]  /*32a0*/  IMAD.MOV.U32 R46, RZ, RZ, R90 ;  /* 0x000000ffff2e7224 */ /* 0x000fe200078e005a */
[----:B------:R-:W-:Y:S01]  /*32b0*/  PRMT R170, R44, 0x5410, R45 ;  /* 0x000054102caa7816 */ /* 0x000fe2000000002d */
[----:B------:R-:W-:Y:S01]  /*32c0*/  IMAD.MOV.U32 R44, RZ, RZ, R96 ;  /* 0x000000ffff2c7224 */ /* 0x000fe200078e0060 */
[----:B------:R-:W-:Y:S01]  /*32d0*/  UISETP.NE.AND UP0, UPT, UR4, 0x3, UPT ;  /* 0x000000030400788c */ /* 0x000fe2000bf05270 */
[----:B------:R-:W-:Y:S01]  /*32e0*/  IMAD.MOV.U32 R45, RZ, RZ, R97 ;  /* 0x000000ffff2d7224 */ /* 0x000fe200078e0061 */
[----:B------:R-:W-:Y:S01]  /*32f0*/  PRMT R174, R46, 0x5410, R47 ;  /* 0x000054102eae7816 */ /* 0x000fe2000000002f */
[----:B------:R-:W-:Y:S01]  /*3300*/  IMAD.MOV.U32 R47, RZ, RZ, R129 ;  /* 0x000000ffff2f7224 */ /* 0x000fe200078e0081 */
[----:B------:R-:W-:-:S02]  /*3310*/  MOV R46, R128 ;  /* 0x00000080002e7202 */ /* 0x000fc40000000f00 */
[----:B------:R-:W-:Y:S01]  /*3320*/  PRMT R172, R44, 0x5410, R45 ;  /* 0x000054102cac7816 */ /* 0x000fe2000000002d */
[----:B------:R-:W-:Y:S01]  /*3330*/  IMAD.MOV.U32 R44, RZ, RZ, R78 ;  /* 0x000000ffff2c7224 */ /* 0x000fe200078e004e */
[----:B------:R-:W-:Y:S02]  /*3340*/  MOV R45, R79 ;  /* 0x0000004f002d7202 */ /* 0x000fe40000000f00 */
[----:B------:R-:W-:Y:S01]  /*3350*/  PRMT R167, R46, 0x5410, R47 ;  /* 0x000054102ea77816 */ /* 0x000fe2000000002f */
[----:B-----5:R-:W-:Y:S01]  /*3360*/  IMAD.MOV.U32 R46, RZ, RZ, R56 ;  /* 0x000000ffff2e7224 */ /* 0x020fe200078e0038 */
[----:B------:R-:W-:Y:S01]  /*3370*/  PRMT R159, R44, 0x5410, R45 ;  /* 0x000054102c9f7816 */ /* 0x000fe2000000002d */
[----:B------:R-:W-:Y:S01]  /*3380*/  IMAD.MOV.U32 R45, RZ, RZ, R87 ;  /* 0x000000ffff2d7224 */ /* 0x000fe200078e0057 */
[----:B------:R-:W-:Y:S01]  /*3390*/  MOV R44, R86 ;  /* 0x00000056002c7202 */ /* 0x000fe20000000f00 */
[----:B------:R-:W-:Y:S01]  /*33a0*/  IMAD.MOV.U32 R47, RZ, RZ, R57 ;  /* 0x000000ffff2f7224 */ /* 0x000fe200078e0039 */
[----:B------:R-:W-:-:S02]  /*33b0*/  PLOP3.LUT P2, PT, PT, PT, UP0, 0x80, 0x0 ;  /* 0x000000000000781c */ /* 0x000fc40003f4f008 */
[----:B------:R-:W-:Y:S01]  /*33c0*/  PRMT R173, R44, 0x5410, R45 ;  /* 0x000054102cad7816 */ /* 0x000fe2000000002d */
[----:B------:R-:W-:Y:S01]  /*33d0*/  IMAD.MOV.U32 R44, RZ, RZ, R98 ;  /* 0x000000ffff2c7224 */ /* 0x000fe200078e0062 */
[----:B------:R-:W-:Y:S01]  /*33e0*/  PRMT R95, R47, 0x5410, R46 ;  /* 0x000054102f5f7816 */ /* 0x000fe2000000002e */
[----:B------:R-:W-:Y:S01]  /*33f0*/  IMAD.MOV.U32 R45, RZ, RZ, R99 ;  /* 0x000000ffff2d7224 */ /* 0x000fe200078e0063 */
[----:B------:R-:W-:Y:S01]  /*3400*/  MOV R47, R65 ;  /* 0x00000041002f7202 */ /* 0x000fe20000000f00 */
[----:B------:R-:W-:-:S03]  /*3410*/  IMAD.MOV.U32 R46, RZ, RZ, R64 ;  /* 0x000000ffff2e7224 */ /* 0x000fc600078e0040 */
[----:B------:R-:W-:Y:S01]  /*3420*/  PRMT R175, R44, 0x5410, R45 ;  /* 0x000054102caf7816 */ /* 0x000fe2000000002d */
[----:B------:R-:W-:Y:S01]  /*3430*/  IMAD.MOV.U32 R44, RZ, RZ, R52 ;  /* 0x000000ffff2c7224 */ /* 0x000fe200078e0034 */
[----:B------:R-:W-:Y:S02]  /*3440*/  MOV R45, R53 ;  /* 0x00000035002d7202 */ /* 0x000fe40000000f00 */
[----:B------:R-:W-:Y:S01]  /*3450*/  PRMT R132, R46, 0x5410, R47 ;  /* 0x000054102e847816 */ /* 0x000fe2000000002f */
[----:B------:R-:W-:Y:S01]  /*3460*/  IMAD.MOV.U32 R47, RZ, RZ, R73 ;  /* 0x000000ffff2f7224 */ /* 0x000fe200078e0049 */
[----:B------:R-:W-:Y:S01]  /*3470*/  PRMT R93, R45, 0x5410, R44 ;  /* 0x000054102d5d7816 */ /* 0x000fe2000000002c */
[----:B------:R-:W-:Y:S01]  /*3480*/  IMAD.MOV.U32 R45, RZ, RZ, R61 ;  /* 0x000000ffff2d7224 */ /* 0x000fe200078e003d */
[----:B------:R-:W-:Y:S02]  /*3490*/  MOV R44, R60 ;  /* 0x0000003c002c7202 */ /* 0x000fe40000000f00 */
[----:B------:R-:W-:-:S02]  /*34a0*/  MOV R46, R72 ;  /* 0x00000048002e7202 */ /* 0x000fc40000000f00 */
        /* <DEDUP_REMOVED lines=19> */
[----:B------:R-:W-:Y:S01]  /*35e0*/  MOV R45, R74 ;  /* 0x0000004a002d7202 */ /* 0x000fe20000000f00 */
[----:B------:R-:W-:-:S03]  /*35f0*/  IMAD.MOV.U32 R44, RZ, RZ, R75 ;  /* 0x000000ffff2c7224 */ /* 0x000fc600078e004b */
[----:B------:R-:W-:Y:S02]  /*3600*/  PRMT R152, R47, 0x5410, R46 ;  /* 0x000054102f987816 */ /* 0x000fe4000000002e */
[----:B------:R-:W-:Y:S02]  /*3610*/  PRMT R160, R160, 0x5410, R45 ;  /* 0x00005410a0a07816 */ /* 0x000fe4000000002d */
[----:B------:R-:W-:Y:S01]  /*3620*/  PRMT R168, R44, 0x7610, R168 ;  /* 0x000076102ca87816 */ /* 0x000fe200000000a8 */
[----:B------:R-:W-:Y:S06]  /*3630*/  @!P2 BRA `(.L_x_464) ;  /* 0x000000000004a947 */ /* 0x000fec0003800000 */
[----:B------:R-:W-:Y:S01]  /*3640*/  BPT.TRAP 0x1 ;  /* 0x000000040000795c */ /* 0x000fe20000300000 */
.L_x_464:
[----:B------:R-:W-:Y:S01]  /*3650*/  IMAD R100, R18, 0x8, R2 ;  /* 0x0000000812647824 */ /* 0x000fe200078e0202 */
[----:B------:R-:W-:Y:S01]  /*3660*/  SHF.L.U32 R101, R206, 0x1f, RZ ;  /* 0x0000001fce657819 */ /* 0x000fe200000006ff */
[----:B------:R-:W-:Y:S03]  /*3670*/  BSSY B1, `(.L_x_465) ;  /* 0x0000003000017945 */ /* 0x000fe60003800000 */
[----:B------:R-:W0:Y:S02]  /*3680*/  SYNCS.PHASECHK.TRANS64.TRYWAIT P5, [R100+URZ+0x36890], R101 ;  /* 0x03689065640075a7 */ /* 0x000e2400080a017f */
[----:B0-----:R-:W-:Y:S05]  /*3690*/  @!P5 BRA `(.L_x_466) ;  /* 0x0000020c00c0d947 */ /* 0x001fea0003800000 */
.L_x_762:
[----:B------:R-:W-:Y:S05]  /*36a0*/  BSYNC B1 ;  /* 0x0000000000017941 */ /* 0x000fea0003800000 */
.L_x_465:
[----:B------:R-:W-:Y:S04]  /*36b0*/  BSSY B1, `(.L_x_467) ;  /* 0x0000137000017945 */ /* 0x000fe80003800000 */
[----:B------:R-:W-:Y:S05]  /*36c0*/  @P3 BRA `(.L_x_468) ;  /* 0x0000001000d43947 */ /* 0x000fea0003800000 */
[----:B------:R-:W-:Y:S01]  /*36d0*/  ISETP.NE.AND P3, PT, R31, RZ, PT ;  /* 0x000000ff1f00720c */ /* 0x000fe20003f65270 */
[----:B------:R-:W-:-:S12]  /*36e0*/  BSSY B2, `(.L_x_469) ;  /* 0x0000031000027945 */ /* 0x000fd80003800000 */
[----:B------:R-:W-:Y:S05]  /*36f0*/  @!P3 BRA `(.L_x_470) ;  /* 0x0000000000bcb947 */ /* 0x000fea0003800000 */
[----:B------:R1:W2:Y:S01]  /*3700*/  LDS.128 R44, [R41+0x21000] ;  /* 0x02100000292c7984 */ /* 0x0002a20000000c00 */
[----:B------:R-:W-:Y:S01]  /*3710*/  ISETP.GE.AND P3, PT, R16, R126, PT ;  /* 0x0000007e1000720c */ /* 0x000fe20003f66270 */
[----:B------:R-:W-:-:S12]  /*3720*/  BSSY B3, `(.L_x_471) ;  /* 0x000002b000037945 */ /* 0x000fd80003800000 */
[----:B-1----:R-:W-:Y:S05]  /*3730*/  @P3 BRA `(.L_x_472) ;  /* 0x0000000000a43947 */ /* 0x002fea0003800000 */
[--C-:B------:R-:W-:Y:S01]  /*3740*/  SHF.R.U64 R161, R124, 0x10, R125.reuse ;  /* 0x000000107ca17819 */ /* 0x100fe2000000127d */
[--C-:B--2---:R-:W-:Y:S01]  /*3750*/  HADD2.F32 R162, -RZ, R45.reuse.H1_H1 ;  /* 0x3000002dffa27230 */ /* 0x104fe20000004100 */
[----:B------:R-:W-:Y:S01]  /*3760*/  SHF.R.U32.HI R124, RZ, 0x10, R125 ;  /* 0x00000010ff7c7819 */ /* 0x000fe2000001167d */
[----:B------:R-:W-:Y:S01]  /*3770*/  HADD2.F32 R166, -RZ, R45.H0_H0 ;  /* 0x2000002dffa67230 */ /* 0x000fe20000004100 */
[--C-:B------:R-:W-:Y:S01]  /*3780*/  SHF.R.U64 R125, R128, 0x10, R129.reuse ;  /* 0x00000010807d7819 */ /* 0x100fe20000001281 */
[--C-:B------:R-:W-:Y:S01]  /*3790*/  HADD2.F32 R128, -RZ, R47.reuse.H1_H1 ;  /* 0x3000002fff807230 */ /* 0x100fe20000004100 */
[----:B------:R-:W-:Y:S01]  /*37a0*/  SHF.R.U32.HI R129, RZ, 0x10, R129 ;  /* 0x00000010ff817819 */ /* 0x000fe20000011681 */
[----:B------:R-:W-:Y:S02]  /*37b0*/  HADD2.F32 R164, -RZ, R47.H0_H0 ;  /* 0x2000002fffa47230 */ /* 0x000fe40000004100 */
[----:B------:R-:W-:Y:S02]  /*37c0*/  HADD2.F32 R163, -RZ, R125.H0_H0 ;  /* 0x2000007dffa37230 */ /* 0x000fe40000004100 */
[----:B------:R-:W-:-:S02]  /*37d0*/  HADD2.F32 R129, -RZ, R129.H0_H0 ;  /* 0x20000081ff817230 */ /* 0x000fc40000004100 */
[----:B------:R-:W-:Y:S02]  /*37e0*/  HADD2.F32 R161, -RZ, R161.H0_H0 ;  /* 0x200000a1ffa17230 */ /* 0x000fe40000004100 */
[----:B------:R-:W-:Y:S01]  /*37f0*/  FMUL.FTZ R45, R162, R163 ;  /* 0x000000a3a22d7220 */ /* 0x000fe20000410000 */
[----:B------:R-:W-:Y:S02]  /*3800*/  HADD2.F32 R125, -RZ, R124.H0_H0 ;  /* 0x2000007cff7d7230 */ /* 0x000fe40000004100 */
[----:B------:R-:W-:Y:S01]  /*3810*/  FMUL.FTZ R47, R128, R129 ;  /* 0x00000081802f7220 */ /* 0x000fe20000410000 */
[----:B------:R-:W-:Y:S01]  /*3820*/  FMUL.FTZ R163, R166, R163 ;  /* 0x000000a3a6a37220 */ /* 0x000fe20000410000 */
[----:B------:R-:W-:Y:S01]  /*3830*/  FMUL.FTZ R129, R164, R129 ;  /* 0x00000081a4817220 */ /* 0x000fe20000410000 */
[----:B------:R-:W-:Y:S01]  /*3840*/  FFMA.FTZ R45, R166, R161, -R45 ;  /* 0x000000a1a62d7223 */ /* 0x000fe2000001082d */
[----:B------:R-:W-:Y:S01]  /*3850*/  FFMA.FTZ R47, R164, R125, -R47 ;  /* 0x0000007da42f7223 */ /* 0x000fe2000001082f */
[----:B------:R-:W-:Y:S01]  /*3860*/  FFMA.FTZ R124, R162, R161, R163 ;  /* 0x000000a1a27c7223 */ /* 0x000fe200000100a3 */
[----:B------:R-:W-:Y:S01]  /*3870*/  FFMA.FTZ R128, R128, R125, R129 ;  /* 0x0000007d80807223 */ /* 0x000fe20000010081 */
[----:B------:R-:W-:-:S02]  /*3880*/  HADD2.F32 R129, -RZ, R167.H0_H0 ;  /* 0x200000a7ff817230 */ /* 0x000fc40000004100 */
[--C-:B------:R-:W-:Y:S01]  /*3890*/  HADD2.F32 R162, -RZ, R44.reuse.H1_H1 ;  /* 0x3000002cffa27230 */ /* 0x100fe20000004100 */
[----:B------:R-:W-:Y:S01]  /*38a0*/  F2FP.F16.F32.PACK_AB R45, R124, R45 ;  /* 0x0000002d7c2d723e */ /* 0x000fe200000000ff */
[----:B------:R-:W-:Y:S01]  /*38b0*/  HADD2.F32 R164, -RZ, R44.H0_H0 ;  /* 0x2000002cffa47230 */ /* 0x000fe20000004100 */
[----:B------:R-:W-:Y:S01]  /*38c0*/  F2FP.F16.F32.PACK_AB R47, R128, R47 ;  /* 0x0000002f802f723e */ /* 0x000fe200000000ff */
[----:B------:R-:W-:Y:S02]  /*38d0*/  HADD2.F32 R125, -RZ, R167.H1_H1 ;  /* 0x300000a7ff7d7230 */ /* 0x000fe40000004100 */
[-C--:B------:R-:W-:Y:S01]  /*38e0*/  FMUL.FTZ R163, R162, R129.reuse ;  /* 0x00000081a2a37220 */ /* 0x080fe20000410000 */
[--C-:B------:R-:W-:Y:S02]  /*38f0*/  HADD2.F32 R44, -RZ, R46.reuse.H1_H1 ;  /* 0x3000002eff2c7230 */ /* 0x100fe40000004100 */
[----:B------:R-:W-:Y:S01]  /*3900*/  FMUL.FTZ R167, R164, R129 ;  /* 0x00000081a4a77220 */ /* 0x000fe20000410000 */
[----:B------:R-:W-:-:S02]  /*3910*/  HADD2.F32 R46, -RZ, R46.H0_H0 ;  /* 0x2000002eff2e7230 */ /* 0x000fc40000004100 */
[--C-:B------:R-:W-:Y:S02]  /*3920*/  HADD2.F32 R161, -RZ, R165.reuse.H0_H0 ;  /* 0x200000a5ffa17230 */ /* 0x100fe40000004100 */
[-C--:B------:R-:W-:Y:S01]  /*3930*/  FMUL.FTZ R129, R44, R125.reuse ;  /* 0x0000007d2c817220 */ /* 0x080fe20000410000 */
[----:B------:R-:W-:Y:S02]  /*3940*/  HADD2.F32 R165, -RZ, R165.H1_H1 ;  /* 0x300000a5ffa57230 */ /* 0x000fe40000004100 */
[----:B------:R-:W-:Y:S01]  /*3950*/  FMUL.FTZ R125, R46, R125 ;  /* 0x0000007d2e7d7220 */ /* 0x000fe20000410000 */
[-C--:B------:R-:W-:Y:S01]  /*3960*/  FFMA.FTZ R163, R164, R161.reuse, -R163 ;  /* 0x000000a1a4a37223 */ /* 0x080fe200000108a3 */
[----:B------:R-:W-:Y:S01]  /*3970*/  FFMA.FTZ R162, R162, R161, R167 ;  /* 0x000000a1a2a27223 */ /* 0x000fe200000100a7 */
[-C--:B------:R-:W-:Y:S01]  /*3980*/  FFMA.FTZ R129, R46, R165.reuse, -R129 ;  /* 0x000000a52e817223 */ /* 0x080fe20000010881 */
[----:B------:R-:W-:-:S03]  /*3990*/  FFMA.FTZ R44, R44, R165, R125 ;  /* 0x000000a52c2c7223 */ /* 0x000fc6000001007d */
[----:B------:R-:W-:Y:S02]  /*39a0*/  F2FP.F16.F32.PACK_AB R162, R162, R163 ;  /* 0x000000a3a2a2723e */ /* 0x000fe400000000ff */
[----:B------:R-:W-:Y:S02]  /*39b0*/  F2FP.F16.F32.PACK_AB R46, R44, R129 ;  /* 0x000000812c2e723e */ /* 0x000fe400000000ff */
[----:B------:R-:W-:-:S07]  /*39c0*/  MOV R44, R162 ;  /* 0x000000a2002c7202 */ /* 0x000fce0000000f00 */
.L_x_472:
[----:B------:R-:W-:Y:S05]  /*39d0*/  BSYNC B3 ;  /* 0x0000000000037941 */ /* 0x000fea0003800000 */
.L_x_471:
[----:B--2---:R1:W-:Y:S02]  /*39e0*/  STG.E.128 desc[UR60][R50.64], R44 ;  /* 0x0000002c32007986 */ /* 0x0043e4000c101d3c */
.L_x_470:
[----:B------:R-:W-:Y:S05]  /*39f0*/  BSYNC B2 ;  /* 0x0000000000027941 */ /* 0x000fea0003800000 */
.L_x_469:
[----:B------:R-:W-:Y:S01]  /*3a00*/  ISETP.NE.AND P3, PT, R35, RZ, PT ;  /* 0x000000ff2300720c */ /* 0x000fe20003f65270 */
[----:B------:R-:W-:-:S12]  /*3a10*/  BSSY B2, `(.L_x_473) ;  /* 0x0000032000027945 */ /* 0x000fd80003800000 */
[----:B------:R-:W-:Y:S05]  /*3a20*/  @!P3 BRA `(.L_x_474) ;  /* 0x0000000000c0b947 */ /* 0x000fea0003800000 */
[----:B-1----:R1:W2:Y:S01]  /*3a30*/  LDS.128 R44, [R42+0x21000] ;  /* 0x021000002a2c7984 */ /* 0x0022a20000000c00 */
[----:B------:R-:W-:Y:S01]  /*3a40*/  VIADD R125, R16, 0x10 ;  /* 0x00000010107d7836 */ /* 0x000fe20000000000 */
[----:B------:R-:W-:Y:S04]  /*3a50*/  BSSY B3, `(.L_x_475) ;  /* 0x000002c000037945 */ /* 0x000fe80003800000 */
[----:B------:R-:W-:-:S13]  /*3a60*/  ISETP.GE.AND P3, PT, R125, R126, PT ;  /* 0x0000007e7d00720c */ /* 0x000fda0003f66270 */
[----:B-1----:R-:W-:Y:S05]  /*3a70*/  @P3 BRA `(.L_x_476) ;  /* 0x0000000000a43947 */ /* 0x002fea0003800000 */
[----:B------:R-:W-:Y:S01]  /*3a80*/  SHF.R.U64 R124, R96, 0x10, R97 ;  /* 0x00000010607c7819 */ /* 0x000fe20000001261 */
[----:B--2---:R-:W-:Y:S01]  /*3a90*/  HADD2.F32 R128, -RZ, R47.H0_H0 ;  /* 0x2000002fff807230 */ /* 0x004fe20000004100 */
[----:B------:R-:W-:Y:S01]  /*3aa0*/  SHF.R.U32.HI R125, RZ, 0x10, R99 ;  /* 0x00000010ff7d7819 */ /* 0x000fe20000011663 */
[----:B------:R-:W-:Y:S01]  /*3ab0*/  HADD2.F32 R161, -RZ, R172.H1_H1 ;  /* 0x300000acffa17230 */ /* 0x000fe20000004100 */
[----:B------:R-:W-:Y:S01]  /*3ac0*/  SHF.R.U32.HI R96, RZ, 0x10, R97 ;  /* 0x00000010ff607819 */ /* 0x000fe20000011661 */
[----:B------:R-:W-:Y:S01]  /*3ad0*/  HADD2.F32 R124, -RZ, R124.H0_H0 ;  /* 0x2000007cff7c7230 */ /* 0x000fe20000004100 */
[----:B------:R-:W-:Y:S01]  /*3ae0*/  SHF.R.U64 R97, R98, 0x10, R99 ;  /* 0x0000001062617819 */ /* 0x000fe20000001263 */
[----:B------:R-:W-:Y:S02]  /*3af0*/  HADD2.F32 R125, -RZ, R125.H0_H0 ;  /* 0x2000007dff7d7230 */ /* 0x000fe40000004100 */
[----:B------:R-:W-:Y:S02]  /*3b00*/  HADD2.F32 R98, -RZ, R47.H1_H1 ;  /* 0x3000002fff627230 */ /* 0x000fe40000004100 */
[----:B------:R-:W-:-:S02]  /*3b10*/  HADD2.F32 R162, -RZ, R97.H0_H0 ;  /* 0x20000061ffa27230 */ /* 0x000fc40000004100 */
[--C-:B------:R-:W-:Y:S02]  /*3b20*/  HADD2.F32 R97, -RZ, R45.reuse.H1_H1 ;  /* 0x3000002dff617230 */ /* 0x100fe40000004100 */
[-C--:B------:R-:W-:Y:S01]  /*3b30*/  FMUL.FTZ R47, R98, R125.reuse ;  /* 0x0000007d622f7220 */ /* 0x080fe20000410000 */
[----:B------:R-:W-:Y:S02]  /*3b40*/  HADD2.F32 R45, -RZ, R45.H0_H0 ;  /* 0x2000002dff2d7230 */ /* 0x000fe40000004100 */
[C---:B------:R-:W-:Y:S01]  /*3b50*/  FMUL.FTZ R125, R128.reuse, R125 ;  /* 0x0000007d807d7220 */ /* 0x040fe20000410000 */
[----:B------:R-:W-:Y:S02]  /*3b60*/  HADD2.F32 R99, -RZ, R96.H0_H0 ;  /* 0x20000060ff637230 */ /* 0x000fe40000004100 */
[-C--:B------:R-:W-:Y:S01]  /*3b70*/  FMUL.FTZ R96, R97, R162.reuse ;  /* 0x000000a261607220 */ /* 0x080fe20000410000 */
[----:B------:R-:W-:Y:S02]  /*3b80*/  FMUL.FTZ R162, R45, R162 ;  /* 0x000000a22da27220 */ /* 0x000fe40000410000 */
[-C--:B------:R-:W-:Y:S01]  /*3b90*/  FFMA.FTZ R47, R128, R99.reuse, -R47 ;  /* 0x00000063802f7223 */ /* 0x080fe2000001082f */
[----:B------:R-:W-:Y:S01]  /*3ba0*/  FFMA.FTZ R98, R98, R99, R125 ;  /* 0x0000006362627223 */ /* 0x000fe2000001007d */
[----:B------:R-:W-:-:S02]  /*3bb0*/  HADD2.F32 R99, -RZ, R175.H0_H0 ;  /* 0x200000afff637230 */ /* 0x000fc40000004100 */
[-C--:B------:R-:W-:Y:S01]  /*3bc0*/  FFMA.FTZ R45, R45, R124.reuse, -R96 ;  /* 0x0000007c2d2d7223 */ /* 0x080fe20000010860 */
[--C-:B------:R-:W-:Y:S02]  /*3bd0*/  HADD2.F32 R125, -RZ, R44.reuse.H1_H1 ;  /* 0x3000002cff7d7230 */ /* 0x100fe40000004100 */
[----:B------:R-:W-:Y:S01]  /*3be0*/  FFMA.FTZ R96, R97, R124, R162 ;  /* 0x0000007c61607223 */ /* 0x000fe200000100a2 */
[----:B------:R-:W-:Y:S01]  /*3bf0*/  HADD2.F32 R128, -RZ, R44.H0_H0 ;  /* 0x2000002cff807230 */ /* 0x000fe20000004100 */
[----:B------:R-:W-:Y:S01]  /*3c00*/  F2FP.F16.F32.PACK_AB R47, R98, R47 ;  /* 0x0000002f622f723e */ /* 0x000fe200000000ff */
[----:B------:R-:W-:Y:S02]  /*3c10*/  HADD2.F32 R97, -RZ, R175.H1_H1 ;  /* 0x300000afff617230 */ /* 0x000fe40000004100 */
[-C--:B------:R-:W-:Y:S01]  /*3c20*/  FMUL.FTZ R129, R125, R99.reuse ;  /* 0x000000637d817220 */ /* 0x080fe20000410000 */
[----:B------:R-:W-:Y:S02]  /*3c30*/  HADD2.F32 R44, -RZ, R46.H1_H1 ;  /* 0x3000002eff2c7230 */ /* 0x000fe40000004100 */
[----:B------:R-:W-:Y:S01]  /*3c40*/  FMUL.FTZ R162, R128, R99 ;  /* 0x0000006380a27220 */ /* 0x000fe20000410000 */
[----:B------:R-:W-:Y:S01]  /*3c50*/  HADD2.F32 R124, -RZ, R172.H0_H0 ;  /* 0x200000acff7c7230 */ /* 0x000fe20000004100 */
[----:B------:R-:W-:Y:S01]  /*3c60*/  F2FP.F16.F32.PACK_AB R45, R96, R45 ;  /* 0x0000002d602d723e */ /* 0x000fe200000000ff */
[----:B------:R-:W-:-:S02]  /*3c70*/  HADD2.F32 R46, -RZ, R46.H0_H0 ;  /* 0x2000002eff2e7230 */ /* 0x000fc40000004100 */
[-C--:B------:R-:W-:Y:S01]  /*3c80*/  FMUL.FTZ R99, R44, R97.reuse ;  /* 0x000000612c637220 */ /* 0x080fe20000410000 */
[-C--:B------:R-:W-:Y:S01]  /*3c90*/  FFMA.FTZ R129, R128, R124.reuse, -R129 ;  /* 0x0000007c80817223 */ /* 0x080fe20000010881 */
[----:B------:R-:W-:Y:S01]  /*3ca0*/  FFMA.FTZ R162, R125, R124, R162 ;  /* 0x0000007c7da27223 */ /* 0x000fe200000100a2 */
[C---:B------:R-:W-:Y:S01]  /*3cb0*/  FMUL.FTZ R97, R46.reuse, R97 ;  /* 0x000000612e617220 */ /* 0x040fe20000410000 */
[----:B------:R-:W-:-:S03]  /*3cc0*/  FFMA.FTZ R99, R46, R161, -R99 ;  /* 0x000000a12e637223 */ /* 0x000fc60000010863 */
[----:B------:R-:W-:Y:S01]  /*3cd0*/  FFMA.FTZ R44, R44, R161, R97 ;  /* 0x000000a12c2c7223 */ /* 0x000fe20000010061 */
[----:B------:R-:W-:-:S04]  /*3ce0*/  F2FP.F16.F32.PACK_AB R162, R162, R129 ;  /* 0x00000081a2a2723e */ /* 0x000fc800000000ff */
[----:B------:R-:W-:Y:S01]  /*3cf0*/  F2FP.F16.F32.PACK_AB R46, R44, R99 ;  /* 0x000000632c2e723e */ /* 0x000fe200000000ff */
[----:B------:R-:W-:-:S07]  /*3d00*/  IMAD.MOV.U32 R44, RZ, RZ, R162 ;  /* 0x000000ffff2c7224 */ /* 0x000fce00078e00a2 */
.L_x_476:
[----:B------:R-:W-:Y:S05]  /*3d10*/  BSYNC B3 ;  /* 0x0000000000037941 */ /* 0x000fea0003800000 */
.L_x_475:
[----:B--2---:R2:W-:Y:S02]  /*3d20*/  STG.E.128 desc[UR60][R50.64+0x40], R44 ;  /* 0x0000402c32007986 */ /* 0x0045e4000c101d3c */
.L_x_474:
[----:B------:R-:W-:Y:S05]  /*3d30*/  BSYNC B2 ;  /* 0x0000000000027941 */ /* 0x000fea0003800000 */
.L_x_473:
[----:B------:R-:W-:Y:S01]  /*3d40*/  ISETP.NE.AND P3, PT, R36, RZ, PT ;  /* 0x000000ff2400720c */ /* 0x000fe20003f65270 */
[----:B------:R-:W-:-:S12]  /*3d50*/  BSSY B2, `(.L_x_477) ;  /* 0x0000031000027945 */ /* 0x000fd80003800000 */
[----:B------:R-:W-:Y:S05]  /*3d60*/  @!P3 BRA `(.L_x_478) ;  /* 0x0000000000bcb947 */ /* 0x000fea0003800000 */
[----:B-12---:R1:W2:Y:S01]  /*3d70*/  LDS.128 R44, [R41+0x24800] ;  /* 0x02480000292c7984 */ /* 0x0062a20000000c00 */
[----:B------:R-:W-:Y:S01]  /*3d80*/  IADD3 R97, R16, 0x20, RZ ;  /* 0x0000002010617810 */ /* 0x000fe20007ffe0ff */
[----:B------:R-:W-:Y:S03]  /*3d90*/  BSSY B3, `(.L_x_479) ;  /* 0x000002b000037945 */ /* 0x000fe60003800000 */
[----:B------:R-:W-:-:S13]  /*3da0*/  ISETP.GE.AND P3, PT, R97, R126, PT ;  /* 0x0000007e6100720c */ /* 0x000fda0003f66270 */
[----:B-1----:R-:W-:Y:S05]  /*3db0*/  @P3 BRA `(.L_x_480) ;  /* 0x0000000000a03947 */ /* 0x002fea0003800000 */
[--C-:B------:R-:W-:Y:S01]  /*3dc0*/  SHF.R.U64 R90, R90, 0x10, R91.reuse ;  /* 0x000000105a5a7819 */ /* 0x100fe2000000125b */
[--C-:B--2---:R-:W-:Y:S01]  /*3dd0*/  HADD2.F32 R97, -RZ, R45.reuse.H1_H1 ;  /* 0x3000002dff617230 */ /* 0x104fe20000004100 */
[----:B------:R-:W-:Y:S01]  /*3de0*/  SHF.R.U32.HI R91, RZ, 0x10, R91 ;  /* 0x00000010ff5b7819 */ /* 0x000fe2000001165b */
[----:B------:R-:W-:Y:S01]  /*3df0*/  HADD2.F32 R45, -RZ, R45.H0_H0 ;  /* 0x2000002dff2d7230 */ /* 0x000fe20000004100 */
[--C-:B------:R-:W-:Y:S01]  /*3e00*/  SHF.R.U64 R88, R88, 0x10, R89.reuse ;  /* 0x0000001058587819 */ /* 0x100fe20000001259 */
[----:B------:R-:W-:Y:S01]  /*3e10*/  HADD2.F32 R90, -RZ, R90.H0_H0 ;  /* 0x2000005aff5a7230 */ /* 0x000fe20000004100 */
[----:B------:R-:W-:Y:S01]  /*3e20*/  SHF.R.U32.HI R89, RZ, 0x10, R89 ;  /* 0x00000010ff597819 */ /* 0x000fe20000011659 */
[----:B------:R-:W-:Y:S02]  /*3e30*/  HADD2.F32 R91, -RZ, R91.H0_H0 ;  /* 0x2000005bff5b7230 */ /* 0x000fe40000004100 */
[--C-:B------:R-:W-:Y:S02]  /*3e40*/  HADD2.F32 R96, -RZ, R47.reuse.H1_H1 ;  /* 0x3000002fff607230 */ /* 0x100fe40000004100 */
[----:B------:R-:W-:Y:S01]  /*3e50*/  FMUL.FTZ R124, R97, R90 ;  /* 0x0000005a617c7220 */ /* 0x000fe20000410000 */
[----:B------:R-:W-:-:S02]  /*3e60*/  HADD2.F32 R98, -RZ, R47.H0_H0 ;  /* 0x2000002fff627230 */ /* 0x000fc40000004100 */
[C---:B------:R-:W-:Y:S01]  /*3e70*/  FMUL.FTZ R90, R45.reuse, R90 ;  /* 0x0000005a2d5a7220 */ /* 0x040fe20000410000 */
[----:B------:R-:W-:Y:S02]  /*3e80*/  HADD2.F32 R88, -RZ, R88.H0_H0 ;  /* 0x20000058ff587230 */ /* 0x000fe40000004100 */
[-C--:B------:R-:W-:Y:S01]  /*3e90*/  FMUL.FTZ R47, R96, R91.reuse ;  /* 0x0000005b602f7220 */ /* 0x080fe20000410000 */
[----:B------:R-:W-:Y:S02]  /*3ea0*/  HADD2.F32 R89, -RZ, R89.H0_H0 ;  /* 0x20000059ff597230 */ /* 0x000fe40000004100 */
[----:B------:R-:W-:Y:S01]  /*3eb0*/  FMUL.FTZ R91, R98, R91 ;  /* 0x0000005b625b7220 */ /* 0x000fe20000410000 */
[-C--:B------:R-:W-:Y:S01]  /*3ec0*/  FFMA.FTZ R124, R45, R88.reuse, -R124 ;  /* 0x000000582d7c7223 */ /* 0x080fe2000001087c */
[----:B------:R-:W-:Y:S02]  /*3ed0*/  FFMA.FTZ R97, R97, R88, R90 ;  /* 0x0000005861617223 */ /* 0x000fe4000001005a */
[----:B------:R-:W-:Y:S01]  /*3ee0*/  FFMA.FTZ R96, R96, R89, R91 ;  /* 0x0000005960607223 */ /* 0x000fe2000001005b */
[----:B------:R-:W-:-:S02]  /*3ef0*/  HADD2.F32 R88, -RZ, R44.H1_H1 ;  /* 0x3000002cff587230 */ /* 0x000fc40000004100 */
[----:B------:R-:W-:Y:S01]  /*3f00*/  FFMA.FTZ R47, R98, R89, -R47 ;  /* 0x00000059622f7223 */ /* 0x000fe2000001082f */
[----:B------:R-:W-:Y:S02]  /*3f10*/  HADD2.F32 R91, -RZ, R174.H0_H0 ;  /* 0x200000aeff5b7230 */ /* 0x000fe40000004100 */
[----:B------:R-:W-:Y:S02]  /*3f20*/  HADD2.F32 R44, -RZ, R44.H0_H0 ;  /* 0x2000002cff2c7230 */ /* 0x000fe40000004100 */
[----:B------:R-:W-:Y:S02]  /*3f30*/  HADD2.F32 R45, -RZ, R174.H1_H1 ;  /* 0x300000aeff2d7230 */ /* 0x000fe40000004100 */
[-C--:B------:R-:W-:Y:S01]  /*3f40*/  FMUL.FTZ R99, R88, R91.reuse ;  /* 0x0000005b58637220 */ /* 0x080fe20000410000 */
[--C-:B------:R-:W-:Y:S02]  /*3f50*/  HADD2.F32 R90, -RZ, R46.reuse.H1_H1 ;  /* 0x3000002eff5a7230 */ /* 0x100fe40000004100 */
[----:B------:R-:W-:Y:S01]  /*3f60*/  FMUL.FTZ R125, R44, R91 ;  /* 0x0000005b2c7d7220 */ /* 0x000fe20000410000 */
[----:B------:R-:W-:Y:S01]  /*3f70*/  HADD2.F32 R46, -RZ, R46.H0_H0 ;  /* 0x2000002eff2e7230 */ /* 0x000fe20000004100 */
[----:B------:R-:W-:Y:S01]  /*3f80*/  F2FP.F16.F32.PACK_AB R47, R96, R47 ;  /* 0x0000002f602f723e */ /* 0x000fe200000000ff */
[----:B------:R-:W-:-:S02]  /*3f90*/  HADD2.F32 R89, -RZ, R171.H0_H0 ;  /* 0x200000abff597230 */ /* 0x000fc40000004100 */
[-C--:B------:R-:W-:Y:S01]  /*3fa0*/  FMUL.FTZ R91, R90, R45.reuse ;  /* 0x0000002d5a5b7220 */ /* 0x080fe20000410000 */
[----:B------:R-:W-:Y:S02]  /*3fb0*/  HADD2.F32 R171, -RZ, R171.H1_H1 ;  /* 0x300000abffab7230 */ /* 0x000fe40000004100 */
[----:B------:R-:W-:Y:S01]  /*3fc0*/  FMUL.FTZ R45, R46, R45 ;  /* 0x0000002d2e2d7220 */ /* 0x000fe20000410000 */
[-C--:B------:R-:W-:Y:S01]  /*3fd0*/  FFMA.FTZ R99, R44, R89.reuse, -R99 ;  /* 0x000000592c637223 */ /* 0x080fe20000010863 */
[----:B------:R-:W-:Y:S01]  /*3fe0*/  FFMA.FTZ R88, R88, R89, R125 ;  /* 0x0000005958587223 */ /* 0x000fe2000001007d */
[-C--:B------:R-:W-:Y:S01]  /*3ff0*/  FFMA.FTZ R91, R46, R171.reuse, -R91 ;  /* 0x000000ab2e5b7223 */ /* 0x080fe2000001085b */
[----:B------:R-:W-:Y:S01]  /*4000*/  FFMA.FTZ R90, R90, R171, R45 ;  /* 0x000000ab5a5a7223 */ /* 0x000fe2000001002d */
[----:B------:R-:W-:Y:S02]  /*4010*/  F2FP.F16.F32.PACK_AB R45, R97, R124 ;  /* 0x0000007c612d723e */ /* 0x000fe400000000ff */
[----:B------:R-:W-:-:S02]  /*4020*/  F2FP.F16.F32.PACK_AB R44, R88, R99 ;  /* 0x00000063582c723e */ /* 0x000fc400000000ff */
[----:B------:R-:W-:-:S07]  /*4030*/  F2FP.F16.F32.PACK_AB R46, R90, R91 ;  /* 0x0000005b5a2e723e */ /* 0x000fce00000000ff */
.L_x_480:
[----:B------:R-:W-:Y:S05]  /*4040*/  BSYNC B3 ;  /* 0x0000000000037941 */ /* 0x000fea0003800000 */
.L_x_479:
[----:B--2---:R3:W-:Y:S02]  /*4050*/  STG.E.128 desc[UR60][R50.64+0x80], R44 ;  /* 0x0000802c32007986 */ /* 0x0047e4000c101d3c */
.L_x_478:
[----:B------:R-:W-:Y:S05]  /*4060*/  BSYNC B2 ;  /* 0x0000000000027941 */ /* 0x000fea0003800000 */
.L_x_477:
[----:B------:R-:W-:Y:S01]  /*4070*/  ISETP.NE.AND P3, PT, R37, RZ, PT ;  /* 0x000000ff2500720c */ /* 0x000fe20003f65270 */
[----:B------:R-:W-:-:S12]  /*4080*/  BSSY B2, `(.L_x_481) ;  /* 0x0000032000027945 */ /* 0x000fd80003800000 */
[----:B------:R-:W-:Y:S05]  /*4090*/  @!P3 BRA `(.L_x_482) ;  /* 0x0000000000c0b947 */ /* 0x000fea0003800000 */
[----:B-123--:R1:W2:Y:S01]  /*40a0*/  LDS.128 R44, [R42+0x24800] ;  /* 0x024800002a2c7984 */ /* 0x00e2a20000000c00 */
[----:B------:R-:W-:Y:S01]  /*40b0*/  VIADD R89, R16, 0x30 ;  /* 0x0000003010597836 */ /* 0x000fe20000000000 */
[----:B------:R-:W-:Y:S04]  /*40c0*/  BSSY B3, `(.L_x_483) ;  /* 0x000002c000037945 */ /* 0x000fe80003800000 */
[----:B------:R-:W-:-:S13]  /*40d0*/  ISETP.GE.AND P3, PT, R89, R126, PT ;  /* 0x0000007e5900720c */ /* 0x000fda0003f66270 */
[----:B-1----:R-:W-:Y:S05]  /*40e0*/  @P3 BRA `(.L_x_484) ;  /* 0x0000000000a43947 */ /* 0x002fea0003800000 */
[--C-:B------:R-:W-:Y:S02]  /*40f0*/  SHF.R.U64 R88, R84, 0x10, R85.reuse ;  /* 0x0000001054587819 */ /* 0x100fe40000001255 */
[----:B------:R-:W-:Y:S01]  /*4100*/  SHF.R.U32.HI R84, RZ, 0x10, R85 ;  /* 0x00000010ff547819 */ /* 0x000fe20000011655 */
[----:B--2---:R-:W-:Y:S01]  /*4110*/  IMAD.MOV.U32 R85, RZ, RZ, R47 ;  /* 0x000000ffff557224 */ /* 0x004fe200078e002f */
[--C-:B------:R-:W-:Y:S01]  /*4120*/  SHF.R.U64 R90, R86, 0x10, R87.reuse ;  /* 0x00000010565a7819 */ /* 0x100fe20000001257 */
[--C-:B------:R-:W-:Y:S01]  /*4130*/  HADD2.F32 R47, -RZ, R45.reuse.H1_H1 ;  /* 0x3000002dff2f7230 */ /* 0x100fe20000004100 */
[----:B------:R-:W-:Y:S01]  /*4140*/  SHF.R.U32.HI R89, RZ, 0x10, R87 ;  /* 0x00000010ff597819 */ /* 0x000fe20000011657 */
[----:B------:R-:W-:Y:S02]  /*4150*/  HADD2.F32 R45, -RZ, R45.H0_H0 ;  /* 0x2000002dff2d7230 */ /* 0x000fe40000004100 */
[----:B------:R-:W-:Y:S02]  /*4160*/  HADD2.F32 R90, -RZ, R90.H0_H0 ;  /* 0x2000005aff5a7230 */ /* 0x000fe40000004100 */
[----:B------:R-:W-:-:S02]  /*4170*/  HADD2.F32 R89, -RZ, R89.H0_H0 ;  /* 0x20000059ff597230 */ /* 0x000fc40000004100 */
[--C-:B------:R-:W-:Y:S02]  /*4180*/  HADD2.F32 R86, -RZ, R85.reuse.H1_H1 ;  /* 0x30000055ff567230 */ /* 0x100fe40000004100 */
[----:B------:R-:W-:Y:S02]  /*4190*/  HADD2.F32 R85, -RZ, R85.H0_H0 ;  /* 0x20000055ff557230 */ /* 0x000fe40000004100 */
[----:B------:R-:W-:Y:S02]  /*41a0*/  HADD2.F32 R88, -RZ, R88.H0_H0 ;  /* 0x20000058ff587230 */ /* 0x000fe40000004100 */
[-C--:B------:R-:W-:Y:S01]  /*41b0*/  FMUL.FTZ R96, R86, R89.reuse ;  /* 0x0000005956607220 */ /* 0x080fe20000410000 */
[----:B------:R-:W-:Y:S02]  /*41c0*/  HADD2.F32 R87, -RZ, R84.H0_H0 ;  /* 0x20000054ff577230 */ /* 0x000fe40000004100 */
[-C--:B------:R-:W-:Y:S01]  /*41d0*/  FMUL.FTZ R84, R47, R90.reuse ;  /* 0x0000005a2f547220 */ /* 0x080fe20000410000 */
[----:B------:R-:W-:Y:S01]  /*41e0*/  FMUL.FTZ R90, R45, R90 ;  /* 0x0000005a2d5a7220 */ /* 0x000fe20000410000 */
[----:B------:R-:W-:-:S02]  /*41f0*/  FMUL.FTZ R89, R85, R89 ;  /* 0x0000005955597220 */ /* 0x000fc40000410000 */
[-C--:B------:R-:W-:Y:S01]  /*4200*/  FFMA.FTZ R45, R45, R88.reuse, -R84 ;  /* 0x000000582d2d7223 */ /* 0x080fe20000010854 */
[----:B------:R-:W-:Y:S01]  /*4210*/  FFMA.FTZ R84, R47, R88, R90 ;  /* 0x000000582f547223 */ /* 0x000fe2000001005a */
[-C--:B------:R-:W-:Y:S01]  /*4220*/  FFMA.FTZ R47, R85, R87.reuse, -R96 ;  /* 0x00000057552f7223 */ /* 0x080fe20000010860 */
[----:B------:R-:W-:Y:S01]  /*4230*/  FFMA.FTZ R86, R86, R87, R89 ;  /* 0x0000005756567223 */ /* 0x000fe20000010059 */
[--C-:B------:R-:W-:Y:S02]  /*4240*/  HADD2.F32 R89, -RZ, R173.reuse.H0_H0 ;  /* 0x200000adff597230 */ /* 0x100fe40000004100 */
[----:B------:R-:W-:Y:S01]  /*4250*/  HADD2.F32 R88, -RZ, R44.H1_H1 ;  /* 0x3000002cff587230 */ /* 0x000fe20000004100 */
[----:B------:R-:W-:Y:S01]  /*4260*/  F2FP.F16.F32.PACK_AB R45, R84, R45 ;  /* 0x0000002d542d723e */ /* 0x000fe200000000ff */
[----:B------:R-:W-:Y:S01]  /*4270*/  HADD2.F32 R87, -RZ, R46.H1_H1 ;  /* 0x3000002eff577230 */ /* 0x000fe20000004100 */
[----:B------:R-:W-:Y:S01]  /*4280*/  F2FP.F16.F32.PACK_AB R47, R86, R47 ;  /* 0x0000002f562f723e */ /* 0x000fe200000000ff */
[----:B------:R-:W-:-:S02]  /*4290*/  HADD2.F32 R173, -RZ, R173.H1_H1 ;  /* 0x300000adffad7230 */ /* 0x000fc40000004100 */
[----:B------:R-:W-:Y:S01]  /*42a0*/  FMUL.FTZ R91, R88, R89 ;  /* 0x00000059585b7220 */ /* 0x000fe20000410000 */
[----:B------:R-:W-:Y:S02]  /*42b0*/  HADD2.F32 R44, -RZ, R44.H0_H0 ;  /* 0x2000002cff2c7230 */ /* 0x000fe40000004100 */
[----:B------:R-:W-:Y:S02]  /*42c0*/  HADD2.F32 R46, -RZ, R46.H0_H0 ;  /* 0x2000002eff2e7230 */ /* 0x000fe40000004100 */
[C---:B------:R-:W-:Y:S01]  /*42d0*/  FMUL.FTZ R97, R87.reuse, R173 ;  /* 0x000000ad57617220 */ /* 0x040fe20000410000 */
[--C-:B------:R-:W-:Y:S02]  /*42e0*/  HADD2.F32 R85, -RZ, R170.reuse.H0_H0 ;  /* 0x200000aaff557230 */ /* 0x100fe40000004100 */
[----:B------:R-:W-:Y:S01]  /*42f0*/  FMUL.FTZ R89, R44, R89 ;  /* 0x000000592c597220 */ /* 0x000fe20000410000 */
[----:B------:R-:W-:Y:S02]  /*4300*/  HADD2.F32 R170, -RZ, R170.H1_H1 ;  /* 0x300000aaffaa7230 */ /* 0x000fe40000004100 */
[----:B------:R-:W-:Y:S01]  /*4310*/  FMUL.FTZ R90, R46, R173 ;  /* 0x000000ad2e5a7220 */ /* 0x000fe20000410000 */
[-C--:B------:R-:W-:Y:S01]  /*4320*/  FFMA.FTZ R91, R44, R85.reuse, -R91 ;  /* 0x000000552c5b7223 */ /* 0x080fe2000001085b */
[----:B------:R-:W-:Y:S01]  /*4330*/  FFMA.FTZ R88, R88, R85, R89 ;  /* 0x0000005558587223 */ /* 0x000fe20000010059 */
[-C--:B------:R-:W-:Y:S01]  /*4340*/  FFMA.FTZ R97, R46, R170.reuse, -R97 ;  /* 0x000000aa2e617223 */ /* 0x080fe20000010861 */
[----:B------:R-:W-:-:S03]  /*4350*/  FFMA.FTZ R90, R87, R170, R90 ;  /* 0x000000aa575a7223 */ /* 0x000fc6000001005a */
[----:B------:R-:W-:Y:S02]  /*4360*/  F2FP.F16.F32.PACK_AB R44, R88, R91 ;  /* 0x0000005b582c723e */ /* 0x000fe400000000ff */
[----:B------:R-:W-:-:S07]  /*4370*/  F2FP.F16.F32.PACK_AB R46, R90, R97 ;  /* 0x000000615a2e723e */ /* 0x000fce00000000ff */
.L_x_484:
[----:B------:R-:W-:Y:S05]  /*4380*/  BSYNC B3 ;  /* 0x0000000000037941 */ /* 0x000fea0003800000 */
.L_x_483:
[----:B--2---:R4:W-:Y:S02]  /*4390*/  STG.E.128 desc[UR60][R50.64+0xc0], R44 ;  /* 0x0000c02c32007986 */ /* 0x0049e4000c101d3c */
.L_x_482:
[----:B------:R-:W-:Y:S05]  /*43a0*/  BSYNC B2 ;  /* 0x0000000000027941 */ /* 0x000fea0003800000 */
.L_x_481:
[----:B------:R-:W-:Y:S01]  /*43b0*/  ISETP.NE.AND P3, PT, R38, RZ, PT ;  /* 0x000000ff2600720c */ /* 0x000fe20003f65270 */
[----:B------:R-:W-:-:S12]  /*43c0*/  BSSY B2, `(.L_x_485) ;  /* 0x0000033000027945 */ /* 0x000fd80003800000 */
[----:B------:R-:W-:Y:S05]  /*43d0*/  @!P3 BRA `(.L_x_486) ;  /* 0x0000000000c4b947 */ /* 0x000fea0003800000 */
[----:B-1234-:R1:W2:Y:S01]  /*43e0*/  LDS.128 R44, [R41+0x28000] ;  /* 0x02800000292c7984 */ /* 0x01e2a20000000c00 */
[----:B------:R-:W-:Y:S01]  /*43f0*/  IADD3 R85, R16, 0x40, RZ ;  /* 0x0000004010557810 */ /* 0x000fe20007ffe0ff */
[----:B------:R-:W-:Y:S03]  /*4400*/  BSSY B3, `(.L_x_487) ;  /* 0x000002d000037945 */ /* 0x000fe60003800000 */
[----:B------:R-:W-:-:S13]  /*4410*/  ISETP.GE.AND P3, PT, R85, R126, PT ;  /* 0x0000007e5500720c */ /* 0x000fda0003f66270 */
[----:B-1----:R-:W-:Y:S05]  /*4420*/  @P3 BRA `(.L_x_488) ;  /* 0x0000000000a83947 */ /* 0x002fea0003800000 */
[--C-:B------:R-:W-:Y:S01]  /*4430*/  SHF.R.U64 R87, R80, 0x10, R81.reuse ;  /* 0x0000001050577819 */ /* 0x100fe20000001251 */
[----:B--2---:R-:W-:Y:S01]  /*4440*/  IMAD.MOV.U32 R80, RZ, RZ, R44 ;  /* 0x000000ffff507224 */ /* 0x004fe200078e002c */
[----:B------:R-:W-:Y:S01]  /*4450*/  SHF.R.U32.HI R84, RZ, 0x10, R81 ;  /* 0x00000010ff547819 */ /* 0x000fe20000011651 */
[----:B------:R-:W-:Y:S01]  /*4460*/  IMAD.MOV.U32 R81, RZ, RZ, R47 ;  /* 0x000000ffff517224 */ /* 0x000fe200078e002f */
[--C-:B------:R-:W-:Y:S01]  /*4470*/  SHF.R.U64 R85, R82, 0x10, R83.reuse ;  /* 0x0000001052557819 */ /* 0x100fe20000001253 */
[--C-:B------:R-:W-:Y:S01]  /*4480*/  HADD2.F32 R47, -RZ, R45.reuse.H1_H1 ;  /* 0x3000002dff2f7230 */ /* 0x100fe20000004100 */
[----:B------:R-:W-:Y:S01]  /*4490*/  SHF.R.U32.HI R86, RZ, 0x10, R83 ;  /* 0x00000010ff567819 */ /* 0x000fe20000011653 */
[----:B------:R-:W-:Y:S02]  /*44a0*/  HADD2.F32 R44, -RZ, R45.H0_H0 ;  /* 0x2000002dff2c7230 */ /* 0x000fe40000004100 */
[----:B------:R-:W-:Y:S02]  /*44b0*/  HADD2.F32 R85, -RZ, R85.H0_H0 ;  /* 0x20000055ff557230 */ /* 0x000fe40000004100 */
[----:B------:R-:W-:-:S02]  /*44c0*/  HADD2.F32 R82, -RZ, R81.H1_H1 ;  /* 0x30000051ff527230 */ /* 0x000fc40000004100 */
[----:B------:R-:W-:Y:S02]  /*44d0*/  HADD2.F32 R86, -RZ, R86.H0_H0 ;  /* 0x20000056ff567230 */ /* 0x000fe40000004100 */
[-C--:B------:R-:W-:Y:S01]  /*44e0*/  FMUL.FTZ R45, R47, R85.reuse ;  /* 0x000000552f2d7220 */ /* 0x080fe20000410000 */
[----:B------:R-:W-:Y:S02]  /*44f0*/  HADD2.F32 R81, -RZ, R81.H0_H0 ;  /* 0x20000051ff517230 */ /* 0x000fe40000004100 */
[----:B------:R-:W-:Y:S01]  /*4500*/  FMUL.FTZ R88, R44, R85 ;  /* 0x000000552c587220 */ /* 0x000fe20000410000 */
[----:B------:R-:W-:Y:S02]  /*4510*/  HADD2.F32 R83, -RZ, R87.H0_H0 ;  /* 0x20000057ff537230 */ /* 0x000fe40000004100 */
[-C--:B------:R-:W-:Y:S01]  /*4520*/  FMUL.FTZ R90, R82, R86.reuse ;  /* 0x00000056525a7220 */ /* 0x080fe20000410000 */
[----:B------:R-:W-:Y:S02]  /*4530*/  HADD2.F32 R84, -RZ, R84.H0_H0 ;  /* 0x20000054ff547230 */ /* 0x000fe40000004100 */
[----:B------:R-:W-:Y:S01]  /*4540*/  FMUL.FTZ R85, R81, R86 ;  /* 0x0000005651557220 */ /* 0x000fe20000410000 */
[----:B------:R-:W-:-:S02]  /*4550*/  HADD2.F32 R87, -RZ, R168.H1_H1 ;  /* 0x300000a8ff577230 */ /* 0x000fc40000004100 */
[-C--:B------:R-:W-:Y:S01]  /*4560*/  FFMA.FTZ R44, R44, R83.reuse, -R45 ;  /* 0x000000532c2c7223 */ /* 0x080fe2000001082d */
[----:B------:R-:W-:Y:S01]  /*4570*/  FFMA.FTZ R45, R47, R83, R88 ;  /* 0x000000532f2d7223 */ /* 0x000fe20000010058 */
[-C--:B------:R-:W-:Y:S01]  /*4580*/  FFMA.FTZ R47, R81, R84.reuse, -R90 ;  /* 0x00000054512f7223 */ /* 0x080fe2000001085a */
[----:B------:R-:W-:Y:S01]  /*4590*/  FFMA.FTZ R86, R82, R84, R85 ;  /* 0x0000005452567223 */ /* 0x000fe20000010055 */
[--C-:B------:R-:W-:Y:S02]  /*45a0*/  HADD2.F32 R83, -RZ, R169.reuse.H1_H1 ;  /* 0x300000a9ff537230 */ /* 0x100fe40000004100 */
[----:B------:R-:W-:Y:S01]  /*45b0*/  HADD2.F32 R81, -RZ, R80.H1_H1 ;  /* 0x30000050ff517230 */ /* 0x000fe20000004100 */
[----:B------:R-:W-:Y:S01]  /*45c0*/  F2FP.F16.F32.PACK_AB R45, R45, R44 ;  /* 0x0000002c2d2d723e */ /* 0x000fe200000000ff */
[----:B------:R-:W-:Y:S01]  /*45d0*/  HADD2.F32 R82, -RZ, R46.H1_H1 ;  /* 0x3000002eff527230 */ /* 0x000fe20000004100 */
[----:B------:R-:W-:Y:S01]  /*45e0*/  F2FP.F16.F32.PACK_AB R47, R86, R47 ;  /* 0x0000002f562f723e */ /* 0x000fe200000000ff */
[----:B------:R-:W-:-:S02]  /*45f0*/  HADD2.F32 R169, -RZ, R169.H0_H0 ;  /* 0x200000a9ffa97230 */ /* 0x000fc40000004100 */
[----:B------:R-:W-:Y:S02]  /*4600*/  HADD2.F32 R80, -RZ, R80.H0_H0 ;  /* 0x20000050ff507230 */ /* 0x000fe40000004100 */
[----:B------:R-:W-:Y:S01]  /*4610*/  FMUL.FTZ R91, R82, R87 ;  /* 0x00000057525b7220 */ /* 0x000fe20000410000 */
[----:B------:R-:W-:Y:S02]  /*4620*/  HADD2.F32 R46, -RZ, R46.H0_H0 ;  /* 0x2000002eff2e7230 */ /* 0x000fe40000004100 */
[-C--:B------:R-:W-:Y:S01]  /*4630*/  FMUL.FTZ R89, R81, R169.reuse ;  /* 0x000000a951597220 */ /* 0x080fe20000410000 */
[----:B------:R-:W-:Y:S02]  /*4640*/  HADD2.F32 R85, -RZ, R160.H0_H0 ;  /* 0x200000a0ff557230 */ /* 0x000fe40000004100 */
[----:B------:R-:W-:Y:S01]  /*4650*/  FMUL.FTZ R84, R80, R169 ;  /* 0x000000a950547220 */ /* 0x000fe20000410000 */
[----:B------:R-:W-:Y:S01]  /*4660*/  FMUL.FTZ R87, R46, R87 ;  /* 0x000000572e577220 */ /* 0x000fe20000410000 */
[----:B------:R-:W-:-:S02]  /*4670*/  FFMA.FTZ R89, R80, R83, -R89 ;  /* 0x0000005350597223 */ /* 0x000fc40000010859 */
[----:B------:R-:W-:Y:S01]  /*4680*/  FFMA.FTZ R84, R81, R83, R84 ;  /* 0x0000005351547223 */ /* 0x000fe20000010054 */
[-C--:B------:R-:W-:Y:S01]  /*4690*/  FFMA.FTZ R91, R46, R85.reuse, -R91 ;  /* 0x000000552e5b7223 */ /* 0x080fe2000001085b */
[----:B------:R-:W-:-:S03]  /*46a0*/  FFMA.FTZ R82, R82, R85, R87 ;  /* 0x0000005552527223 */ /* 0x000fc60000010057 */
[----:B------:R-:W-:Y:S02]  /*46b0*/  F2FP.F16.F32.PACK_AB R44, R84, R89 ;  /* 0x00000059542c723e */ /* 0x000fe400000000ff */
[----:B------:R-:W-:-:S07]  /*46c0*/  F2FP.F16.F32.PACK_AB R46, R82, R91 ;  /* 0x0000005b522e723e */ /* 0x000fce00000000ff */
.L_x_488:
[----:B------:R-:W-:Y:S05]  /*46d0*/  BSYNC B3 ;  /* 0x0000000000037941 */ /* 0x000fea0003800000 */
.L_x_487:
[----:B--2---:R1:W-:Y:S02]  /*46e0*/  STG.E.128 desc[UR60][R50.64+0x100], R44 ;  /* 0x0001002c32007986 */ /* 0x0043e4000c101d3c */
.L_x_486:
[----:B------:R-:W-:Y:S05]  /*46f0*/  BSYNC B2 ;  /* 0x0000000000027941 */ /* 0x000fea0003800000 */
.L_x_485:
[----:B------:R-:W-:-:S13]  /*4700*/  ISETP.NE.AND P3, PT, R39, RZ, PT ;  /* 0x000000ff2700720c */ /* 0x000fda0003f65270 */
        /* <DEDUP_REMOVED lines=9> */
[--C-:B------:R-:W-:Y:S01]  /*47a0*/  HADD2.F32 R46, -RZ, R45.reuse.H1_H1 ;  /* 0x3000002dff2e7230 */ /* 0x100fe20000004100 */
[--C-:B------:R-:W-:Y:S01]  /*47b0*/  SHF.R.U64 R77, R78, 0x10, R79.reuse ;  /* 0x000000104e4d7819 */ /* 0x100fe2000000124f */
[----:B------:R-:W-:Y:S01]  /*47c0*/  HADD2.F32 R45, -RZ, R45.H0_H0 ;  /* 0x2000002dff2d7230 */ /* 0x000fe20000004100 */
[----:B------:R-:W-:Y:S01]  /*47d0*/  SHF.R.U32.HI R82, RZ, 0x10, R79 ;  /* 0x00000010ff527819 */ /* 0x000fe2000001164f */
[----:B------:R-:W-:Y:S02]  /*47e0*/  HADD2.F32 R78, -RZ, R81.H0_H0 ;  /* 0x20000051ff4e7230 */ /* 0x000fe40000004100 */
[----:B------:R-:W-:Y:S02]  /*47f0*/  HADD2.F32 R79, -RZ, R77.H0_H0 ;  /* 0x2000004dff4f7230 */ /* 0x000fe40000004100 */
[----:B------:R-:W-:-:S02]  /*4800*/  HADD2.F32 R82, -RZ, R82.H0_H0 ;  /* 0x20000052ff527230 */ /* 0x000fc40000004100 */
[--C-:B------:R-:W-:Y:S02]  /*4810*/  HADD2.F32 R77, -RZ, R47.reuse.H1_H1 ;  /* 0x3000002fff4d7230 */ /* 0x100fe40000004100 */
[CC--:B------:R-:W-:Y:S01]  /*4820*/  FMUL.FTZ R84, R46.reuse, R79.reuse ;  /* 0x0000004f2e547220 */ /* 0x0c0fe20000410000 */
[C---:B------:R-:W-:Y:S01]  /*4830*/  FMUL.FTZ R79, R45.reuse, R79 ;  /* 0x0000004f2d4f7220 */ /* 0x040fe20000410000 */
[----:B------:R-:W-:Y:S02]  /*4840*/  HADD2.F32 R47, -RZ, R47.H0_H0 ;  /* 0x2000002fff2f7230 */ /* 0x000fe40000004100 */
[-C--:B------:R-:W-:Y:S01]  /*4850*/  FFMA.FTZ R84, R45, R78.reuse, -R84 ;  /* 0x0000004e2d547223 */ /* 0x080fe20000010854 */
[----:B------:R-:W-:Y:S01]  /*4860*/  FFMA.FTZ R81, R46, R78, R79 ;  /* 0x0000004e2e517223 */ /* 0x000fe2000001004f */
[----:B------:R-:W-:Y:S02]  /*4870*/  HADD2.F32 R80, -RZ, R80.H0_H0 ;  /* 0x20000050ff507230 */ /* 0x000fe40000004100 */
[----:B------:R-:W-:Y:S01]  /*4880*/  FMUL.FTZ R86, R77, R82 ;  /* 0x000000524d567220 */ /* 0x000fe20000410000 */
[----:B------:R-:W-:-:S02]  /*4890*/  HADD2.F32 R78, -RZ, R159.H0_H0 ;  /* 0x2000009fff4e7230 */ /* 0x000fc40000004100 */
[C---:B------:R-:W-:Y:S01]  /*48a0*/  FMUL.FTZ R82, R47.reuse, R82 ;  /* 0x000000522f527220 */ /* 0x040fe20000410000 */
[----:B------:R-:W-:Y:S02]  /*48b0*/  HADD2.F32 R159, -RZ, R159.H1_H1 ;  /* 0x3000009fff9f7230 */ /* 0x000fe40000004100 */
[-C--:B------:R-:W-:Y:S01]  /*48c0*/  FFMA.FTZ R86, R47, R80.reuse, -R86 ;  /* 0x000000502f567223 */ /* 0x080fe20000010856 */
[----:B------:R-:W-:Y:S02]  /*48d0*/  HADD2.F32 R45, -RZ, R44.H1_H1 ;  /* 0x3000002cff2d7230 */ /* 0x000fe40000004100 */
[----:B------:R-:W-:Y:S01]  /*48e0*/  FFMA.FTZ R85, R77, R80, R82 ;  /* 0x000000504d557223 */ /* 0x000fe20000010052 */
[----:B------:R-:W-:Y:S02]  /*48f0*/  HADD2.F32 R46, -RZ, R76.H1_H1 ;  /* 0x3000004cff2e7230 */ /* 0x000fe40000004100 */
[----:B------:R-:W-:Y:S02]  /*4900*/  HADD2.F32 R44, -RZ, R44.H0_H0 ;  /* 0x2000002cff2c7230 */ /* 0x000fe40000004100 */
[----:B------:R-:W-:Y:S01]  /*4910*/  FMUL.FTZ R79, R45, R78 ;  /* 0x0000004e2d4f7220 */ /* 0x000fe20000410000 */
[----:B------:R-:W-:-:S02]  /*4920*/  HADD2.F32 R76, -RZ, R76.H0_H0 ;  /* 0x2000004cff4c7230 */ /* 0x000fc40000004100 */
[-C--:B------:R-:W-:Y:S01]  /*4930*/  FMUL.FTZ R83, R46, R159.reuse ;  /* 0x0000009f2e537220 */ /* 0x080fe20000410000 */
[--C-:B------:R-:W-:Y:S02]  /*4940*/  HADD2.F32 R47, -RZ, R158.reuse.H0_H0 ;  /* 0x2000009eff2f7230 */ /* 0x100fe40000004100 */
[----:B------:R-:W-:Y:S01]  /*4950*/  FMUL.FTZ R78, R44, R78 ;  /* 0x0000004e2c4e7220 */ /* 0x000fe20000410000 */
[----:B------:R-:W-:Y:S02]  /*4960*/  HADD2.F32 R77, -RZ, R158.H1_H1 ;  /* 0x3000009eff4d7230 */ /* 0x000fe40000004100 */
[----:B------:R-:W-:Y:S01]  /*4970*/  FMUL.FTZ R159, R76, R159 ;  /* 0x0000009f4c9f7220 */ /* 0x000fe20000410000 */
[-C--:B------:R-:W-:Y:S01]  /*4980*/  FFMA.FTZ R79, R44, R47.reuse, -R79 ;  /* 0x0000002f2c4f7223 */ /* 0x080fe2000001084f */
[----:B------:R-:W-:Y:S01]  /*4990*/  FFMA.FTZ R78, R45, R47, R78 ;  /* 0x0000002f2d4e7223 */ /* 0x000fe2000001004e */
[-C--:B------:R-:W-:Y:S01]  /*49a0*/  FFMA.FTZ R83, R76, R77.reuse, -R83 ;  /* 0x0000004d4c537223 */ /* 0x080fe20000010853 */
[----:B------:R-:W-:Y:S01]  /*49b0*/  FFMA.FTZ R46, R46, R77, R159 ;  /* 0x0000004d2e2e7223 */ /* 0x000fe2000001009f */
[----:B------:R-:W-:-:S02]  /*49c0*/  F2FP.F16.F32.PACK_AB R45, R81, R84 ;  /* 0x00000054512d723e */ /* 0x000fc400000000ff */
[----:B------:R-:W-:Y:S02]  /*49d0*/  F2FP.F16.F32.PACK_AB R47, R85, R86 ;  /* 0x00000056552f723e */ /* 0x000fe400000000ff */
[----:B------:R-:W-:Y:S02]  /*49e0*/  F2FP.F16.F32.PACK_AB R44, R78, R79 ;  /* 0x0000004f4e2c723e */ /* 0x000fe400000000ff */
[----:B------:R-:W-:-:S07]  /*49f0*/  F2FP.F16.F32.PACK_AB R46, R46, R83 ;  /* 0x000000532e2e723e */ /* 0x000fce00000000ff */
.L_x_490:
[----:B------:R-:W-:Y:S05]  /*4a00*/  BSYNC B2 ;  /* 0x0000000000027941 */ /* 0x000fea0003800000 */
.L_x_489:
[----:B--2---:R1:W-:Y:S02]  /*4a10*/  STG.E.128 desc[UR60][R50.64+0x140], R44 ;  /* 0x0001402c32007986 */ /* 0x0043e4000c101d3c */
.L_x_468:
[----:B------:R-:W-:Y:S05]  /*4a20*/  BSYNC B1 ;  /* 0x0000000000017941 */ /* 0x000fea0003800000 */
.L_x_467:
[----:B------:R-:W-:Y:S05]  /*4a30*/  @P4 BRA `(.L_x_491) ;  /* 0x0000005000904947 */ /* 0x000fea0003800000 */
[----:B------:R-:W-:Y:S01]  /*4a40*/  ISETP.NE.AND P3, PT, R31, RZ, PT ;  /* 0x000000ff1f00720c */ /* 0x000fe20003f65270 */
[----:B------:R-:W-:-:S12]  /*4a50*/  BSSY B1, `(.L_x_492) ;  /* 0x0000031000017945 */ /* 0x000fd80003800000 */
[----:B------:R-:W-:Y:S05]  /*4a60*/  @!P3 BRA `(.L_x_493) ;  /* 0x0000000000bcb947 */ /* 0x000fea0003800000 */
[----:B-1234-:R1:W2:Y:S01]  /*4a70*/  LDS.128 R44, [R41+0x23000] ;  /* 0x02300000292c7984 */ /* 0x01e2a20000000c00 */
[----:B------:R-:W-:Y:S01]  /*4a80*/  ISETP.GE.AND P3, PT, R16, R126, PT ;  /* 0x0000007e1000720c */ /* 0x000fe20003f66270 */
[----:B------:R-:W-:-:S12]  /*4a90*/  BSSY B2, `(.L_x_494) ;  /* 0x000002b000027945 */ /* 0x000fd80003800000 */
[----:B-1----:R-:W-:Y:S05]  /*4aa0*/  @P3 BRA `(.L_x_495) ;  /* 0x0000000000a43947 */ /* 0x002fea0003800000 */
[--C-:B------:R-:W-:Y:S01]  /*4ab0*/  SHF.R.U64 R72, R72, 0x10, R73.reuse ;  /* 0x0000001048487819 */ /* 0x100fe20000001249 */
[----:B--2---:R-:W-:Y:S01]  /*4ac0*/  IMAD.MOV.U32 R50, RZ, RZ, R46 ;  /* 0x000000ffff327224 */ /* 0x004fe200078e002e */
[----:B------:R-:W-:Y:S01]  /*4ad0*/  SHF.R.U32.HI R77, RZ, 0x10, R73 ;  /* 0x00000010ff4d7819 */ /* 0x000fe20000011649 */
[----:B------:R-:W-:Y:S01]  /*4ae0*/  HADD2.F32 R46, -RZ, R45.H1_H1 ;  /* 0x3000002dff2e7230 */ /* 0x000fe20000004100 */
[--C-:B------:R-:W-:Y:S01]  /*4af0*/  SHF.R.U64 R73, R74, 0x10, R75.reuse ;  /* 0x000000104a497819 */ /* 0x100fe2000000124b */
[----:B------:R-:W-:Y:S01]  /*4b00*/  HADD2.F32 R51, -RZ, R47.H1_H1 ;  /* 0x3000002fff337230 */ /* 0x000fe20000004100 */
[----:B------:R-:W-:Y:S01]  /*4b10*/  SHF.R.U32.HI R76, RZ, 0x10, R75 ;  /* 0x00000010ff4c7819 */ /* 0x000fe2000001164b */
[----:B------:R-:W-:Y:S02]  /*4b20*/  HADD2.F32 R45, -RZ, R45.H0_H0 ;  /* 0x2000002dff2d7230 */ /* 0x000fe40000004100 */
[----:B------:R-:W-:Y:S02]  /*4b30*/  HADD2.F32 R73, -RZ, R73.H0_H0 ;  /* 0x20000049ff497230 */ /* 0x000fe40000004100 */
[----:B------:R-:W-:-:S02]  /*4b40*/  HADD2.F32 R76, -RZ, R76.H0_H0 ;  /* 0x2000004cff4c7230 */ /* 0x000fc40000004100 */
[----:B------:R-:W-:Y:S02]  /*4b50*/  HADD2.F32 R47, -RZ, R47.H0_H0 ;  /* 0x2000002fff2f7230 */ /* 0x000fe40000004100 */
[-C--:B------:R-:W-:Y:S01]  /*4b60*/  FMUL.FTZ R78, R46, R73.reuse ;  /* 0x000000492e4e7220 */ /* 0x080fe20000410000 */
[----:B------:R-:W-:Y:S02]  /*4b70*/  HADD2.F32 R72, -RZ, R72.H0_H0 ;  /* 0x20000048ff487230 */ /* 0x000fe40000004100 */
[-C--:B------:R-:W-:Y:S01]  /*4b80*/  FMUL.FTZ R80, R51, R76.reuse ;  /* 0x0000004c33507220 */ /* 0x080fe20000410000 */
[----:B------:R-:W-:Y:S02]  /*4b90*/  HADD2.F32 R74, -RZ, R77.H0_H0 ;  /* 0x2000004dff4a7230 */ /* 0x000fe40000004100 */
[----:B------:R-:W-:Y:S01]  /*4ba0*/  FMUL.FTZ R73, R45, R73 ;  /* 0x000000492d497220 */ /* 0x000fe20000410000 */
[----:B------:R-:W-:Y:S01]  /*4bb0*/  FMUL.FTZ R76, R47, R76 ;  /* 0x0000004c2f4c7220 */ /* 0x000fe20000410000 */
[----:B------:R-:W-:Y:S01]  /*4bc0*/  FFMA.FTZ R78, R45, R72, -R78 ;  /* 0x000000482d4e7223 */ /* 0x000fe2000001084e */
[----:B------:R-:W-:-:S02]  /*4bd0*/  HADD2.F32 R160, -RZ, R160.H1_H1 ;  /* 0x300000a0ffa07230 */ /* 0x000fc40000004100 */
[----:B------:R-:W-:Y:S01]  /*4be0*/  FFMA.FTZ R75, R46, R72, R73 ;  /* 0x000000482e4b7223 */ /* 0x000fe20000010049 */
[-C--:B------:R-:W-:Y:S01]  /*4bf0*/  FFMA.FTZ R79, R51, R74.reuse, R76 ;  /* 0x0000004a334f7223 */ /* 0x080fe2000001004c */
[----:B------:R-:W-:Y:S02]  /*4c00*/  HADD2.F32 R51, -RZ, R168.H0_H0 ;  /* 0x200000a8ff337230 */ /* 0x000fe40000004100 */
[----:B------:R-:W-:Y:S01]  /*4c10*/  FFMA.FTZ R80, R47, R74, -R80 ;  /* 0x0000004a2f507223 */ /* 0x000fe20000010850 */
[----:B------:R-:W-:Y:S02]  /*4c20*/  HADD2.F32 R45, -RZ, R44.H1_H1 ;  /* 0x3000002cff2d7230 */ /* 0x000fe40000004100 */
        /* <DEDUP_REMOVED lines=17> */
.L_x_495:
[----:B------:R-:W-:Y:S05]  /*4d40*/  BSYNC B2 ;  /* 0x0000000000027941 */ /* 0x000fea0003800000 */
.L_x_494:
[----:B--2---:R1:W-:Y:S02]  /*4d50*/  STG.E.128 desc[UR60][R48.64], R44 ;  /* 0x0000002c30007986 */ /* 0x0043e4000c101d3c */
.L_x_493:
[----:B------:R-:W-:Y:S05]  /*4d60*/  BSYNC B1 ;  /* 0x0000000000017941 */ /* 0x000fea0003800000 */
.L_x_492:
        /* <DEDUP_REMOVED lines=20> */
[----:B------:R-:W-:Y:S02]  /*4eb0*/  HADD2.F32 R47, -RZ, R47.H0_H0 ;  /* 0x2000002fff2f7230 */ /* 0x000fe40000004100 */
[----:B------:R-:W-:Y:S01]  /*4ec0*/  FMUL.FTZ R69, R45, R69 ;  /* 0x000000452d457220 */ /* 0x000fe20000410000 */
[----:B------:R-:W-:Y:S02]  /*4ed0*/  HADD2.F32 R70, -RZ, R73.H0_H0 ;  /* 0x20000049ff467230 */ /* 0x000fe40000004100 */
[----:B------:R-:W-:Y:S01]  /*4ee0*/  FMUL.FTZ R76, R51, R72 ;  /* 0x00000048334c7220 */ /* 0x000fe20000410000 */
[-C--:B------:R-:W-:Y:S01]  /*4ef0*/  FFMA.FTZ R74, R45, R68.reuse, -R74 ;  /* 0x000000442d4a7223 */ /* 0x080fe2000001084a */
[----:B------:R-:W-:Y:S01]  /*4f00*/  FFMA.FTZ R73, R46, R68, R69 ;  /* 0x000000442e497223 */ /* 0x000fe20000010045 */
[----:B------:R-:W-:Y:S01]  /*4f10*/  FMUL.FTZ R72, R47, R72 ;  /* 0x000000482f487220 */ /* 0x000fe20000410000 */
[----:B------:R-:W-:-:S02]  /*4f20*/  HADD2.F32 R68, -RZ, R152.H0_H0 ;  /* 0x20000098ff447230 */ /* 0x000fc40000004100 */
[-C--:B------:R-:W-:Y:S01]  /*4f30*/  FFMA.FTZ R76, R47, R70.reuse, -R76 ;  /* 0x000000462f4c7223 */ /* 0x080fe2000001084c */
[----:B------:R-:W-:Y:S02]  /*4f40*/  HADD2.F32 R69, -RZ, R152.H1_H1 ;  /* 0x30000098ff457230 */ /* 0x000fe40000004100 */
[----:B------:R-:W-:Y:S01]  /*4f50*/  FFMA.FTZ R77, R51, R70, R72 ;  /* 0x00000046334d7223 */ /* 0x000fe20000010048 */
        /* <DEDUP_REMOVED lines=18> */
.L_x_499:
[----:B------:R-:W-:Y:S05]  /*5080*/  BSYNC B2 ;  /* 0x0000000000027941 */ /* 0x000fea0003800000 */
.L_x_498:
[----:B--2---:R1:W-:Y:S02]  /*5090*/  STG.E.128 desc[UR60][R48.64+0x40], R44 ;  /* 0x0000402c30007986 */ /* 0x0043e4000c101d3c */
.L_x_497:
[----:B------:R-:W-:Y:S05]  /*50a0*/  BSYNC B1 ;  /* 0x0000000000017941 */ /* 0x000fea0003800000 */
.L_x_496:
[----:B------:R-:W-:Y:S01]  /*50b0*/  ISETP.NE.AND P3, PT, R36, RZ, PT ;  /* 0x000000ff2400720c */ /* 0x000fe20003f65270 */
[----:B------:R-:W-:-:S12]  /*50c0*/  BSSY B1, `(.L_x_500) ;  /* 0x0000032000017945 */ /* 0x000fd80003800000 */
[----:B------:R-:W-:Y:S05]  /*50d0*/  @!P3 BRA `(.L_x_501) ;  /* 0x0000000000c0b947 */ /* 0x000fea0003800000 */
[----:B-1234-:R1:W2:Y:S01]  /*50e0*/  LDS.128 R44, [R41+0x26800] ;  /* 0x02680000292c7984 */ /* 0x01e2a20000000c00 */
[----:B------:R-:W-:Y:S01]  /*50f0*/  VIADD R51, R16, 0x20 ;  /* 0x0000002010337836 */ /* 0x000fe20000000000 */
[----:B------:R-:W-:Y:S04]  /*5100*/  BSSY B2, `(.L_x_502) ;  /* 0x000002c000027945 */ /* 0x000fe80003800000 */
        /* <DEDUP_REMOVED lines=8> */
[----:B------:R-:W-:Y:S01]  /*5190*/  MOV R50, R46 ;  /* 0x0000002e00327202 */ /* 0x000fe20000000f00 */
[----:B------:R-:W-:Y:S01]  /*51a0*/  HADD2.F32 R46, -RZ, R45.H1_H1 ;  /* 0x3000002dff2e7230 */ /* 0x000fe20000004100 */
[----:B------:R-:W-:Y:S01]  /*51b0*/  SHF.R.U32.HI R68, RZ, 0x10, R67 ;  /* 0x00000010ff447819 */ /* 0x000fe20000011643 */
[----:B------:R-:W-:Y:S02]  /*51c0*/  HADD2.F32 R65, -RZ, R65.H0_H0 ;  /* 0x20000041ff417230 */ /* 0x000fe40000004100 */
[----:B------:R-:W-:-:S02]  /*51d0*/  HADD2.F32 R45, -RZ, R45.H0_H0 ;  /* 0x2000002dff2d7230 */ /* 0x000fc40000004100 */
[----:B------:R-:W-:Y:S02]  /*51e0*/  HADD2.F32 R68, -RZ, R68.H0_H0 ;  /* 0x20000044ff447230 */ /* 0x000fe40000004100 */
[CC--:B------:R-:W-:Y:S01]  /*51f0*/  FMUL.FTZ R70, R46.reuse, R65.reuse ;  /* 0x000000412e467220 */ /* 0x0c0fe20000410000 */
[----:B------:R-:W-:Y:S02]  /*5200*/  HADD2.F32 R66, -RZ, R69.H0_H0 ;  /* 0x20000045ff427230 */ /* 0x000fe40000004100 */
[C---:B------:R-:W-:Y:S01]  /*5210*/  FMUL.FTZ R65, R45.reuse, R65 ;  /* 0x000000412d417220 */ /* 0x040fe20000410000 */
[----:B------:R-:W-:Y:S01]  /*5220*/  FFMA.FTZ R70, R45, R64, -R70 ;  /* 0x000000402d467223 */ /* 0x000fe20000010846 */
[----:B------:R-:W-:Y:S02]  /*5230*/  FMUL.FTZ R72, R51, R68 ;  /* 0x0000004433487220 */ /* 0x000fe40000410000 */
[----:B------:R-:W-:Y:S01]  /*5240*/  FFMA.FTZ R67, R46, R64, R65 ;  /* 0x000000402e437223 */ /* 0x000fe20000010041 */
        /* <DEDUP_REMOVED lines=23> */
.L_x_503:
[----:B------:R-:W-:Y:S05]  /*53c0*/  BSYNC B2 ;  /* 0x0000000000027941 */ /* 0x000fea0003800000 */
.L_x_502:
[----:B--2---:R1:W-:Y:S02]  /*53d0*/  STG.E.128 desc[UR60][R48.64+0x80], R44 ;  /* 0x0000802c30007986 */ /* 0x0043e4000c101d3c */
.L_x_501:
[----:B------:R-:W-:Y:S05]  /*53e0*/  BSYNC B1 ;  /* 0x0000000000017941 */ /* 0x000fea0003800000 */
.L_x_500:
        /* <DEDUP_REMOVED lines=49> */
.L_x_507:
[----:B------:R-:W-:Y:S05]  /*5700*/  BSYNC B2 ;  /* 0x0000000000027941 */ /* 0x000fea0003800000 */
.L_x_506:
[----:B--2---:R1:W-:Y:S02]  /*5710*/  STG.E.128 desc[UR60][R48.64+0xc0], R44 ;  /* 0x0000c02c30007986 */ /* 0x0043e4000c101d3c */
.L_x_505:
[----:B------:R-:W-:Y:S05]  /*5720*/  BSYNC B1 ;  /* 0x0000000000017941 */ /* 0x000fea0003800000 */
.L_x_504:
        /* <DEDUP_REMOVED lines=11> */
[----:B------:R-:W-:Y:S01]  /*57e0*/  HADD2.F32 R46, -RZ, R45.H1_H1 ;  /* 0x3000002dff2e7230 */ /* 0x000fe20000004100 */
[--C-:B------:R-:W-:Y:S01]  /*57f0*/  SHF.R.U64 R57, R58, 0x10, R59.reuse ;  /* 0x000000103a397819 */ /* 0x100fe2000000123b */
[--C-:B------:R-:W-:Y:S01]  /*5800*/  HADD2.F32 R51, -RZ, R47.reuse.H1_H1 ;  /* 0x3000002fff337230 */ /* 0x100fe20000004100 */
        /* <DEDUP_REMOVED lines=10> */
[C---:B------:R-:W-:Y:S01]  /*58b0*/  FMUL.FTZ R57, R45.reuse, R57 ;  /* 0x000000392d397220 */ /* 0x040fe20000410000 */
[----:B------:R-:W-:Y:S01]  /*58c0*/  FFMA.FTZ R62, R45, R56, -R62 ;  /* 0x000000382d3e7223 */ /* 0x000fe2000001083e */
[----:B------:R-:W-:-:S02]  /*58d0*/  HADD2.F32 R45, -RZ, R44.H1_H1 ;  /* 0x3000002cff2d7230 */ /* 0x000fc40000004100 */
[----:B------:R-:W-:Y:S01]  /*58e0*/  FFMA.FTZ R63, R51, R58, R60 ;  /* 0x0000003a333f7223 */ /* 0x000fe2000001003c */
[----:B------:R-:W-:Y:S01]  /*58f0*/  FFMA.FTZ R61, R46, R56, R57 ;  /* 0x000000382e3d7223 */ /* 0x000fe20000010039 */
[----:B------:R-:W-:Y:S02]  /*5900*/  HADD2.F32 R51, -RZ, R94.H1_H1 ;  /* 0x3000005eff337230 */ /* 0x000fe40000004100 */
[----:B------:R-:W-:Y:S01]  /*5910*/  FFMA.FTZ R64, R47, R58, -R64 ;  /* 0x0000003a2f407223 */ /* 0x000fe20000010840 */
[----:B------:R-:W-:Y:S02]  /*5920*/  HADD2.F32 R44, -RZ, R44.H0_H0 ;  /* 0x2000002cff2c7230 */ /* 0x000fe40000004100 */
[----:B------:R-:W-:Y:S02]  /*5930*/  HADD2.F32 R57, -RZ, R94.H0_H0 ;  /* 0x2000005eff397230 */ /* 0x000fe40000004100 */
[----:B------:R-:W-:Y:S01]  /*5940*/  FMUL.FTZ R59, R45, R51 ;  /* 0x000000332d3b7220 */ /* 0x000fe20000410000 */
[----:B------:R-:W-:-:S02]  /*5950*/  HADD2.F32 R46, -RZ, R50.H1_H1 ;  /* 0x30000032ff2e7230 */ /* 0x000fc40000004100 */
[----:B------:R-:W-:Y:S01]  /*5960*/  FMUL.FTZ R56, R44, R51 ;  /* 0x000000332c387220 */ /* 0x000fe20000410000 */
[----:B------:R-:W-:Y:S02]  /*5970*/  HADD2.F32 R50, -RZ, R50.H0_H0 ;  /* 0x20000032ff327230 */ /* 0x000fe40000004100 */
[--C-:B------:R-:W-:Y:S02]  /*5980*/  HADD2.F32 R47, -RZ, R95.reuse.H1_H1 ;  /* 0x3000005fff2f7230 */ /* 0x100fe40000004100 */
[-C--:B------:R-:W-:Y:S01]  /*5990*/  FMUL.FTZ R51, R46, R57.reuse ;  /* 0x000000392e337220 */ /* 0x080fe20000410000 */
[----:B------:R-:W-:Y:S02]  /*59a0*/  HADD2.F32 R95, -RZ, R95.H0_H0 ;  /* 0x2000005fff5f7230 */ /* 0x000fe40000004100 */
        /* <DEDUP_REMOVED lines=9> */
.L_x_511:
[----:B------:R-:W-:Y:S05]  /*5a40*/  BSYNC B2 ;  /* 0x0000000000027941 */ /* 0x000fea0003800000 */
.L_x_510:
[----:B--2---:R1:W-:Y:S02]  /*5a50*/  STG.E.128 desc[UR60][R48.64+0x100], R44 ;  /* 0x0001002c30007986 */ /* 0x0043e4000c101d3c */
.L_x_509:
[----:B------:R-:W-:Y:S05]  /*5a60*/  BSYNC B1 ;  /* 0x0000000000017941 */ /* 0x000fea0003800000 */
.L_x_508:
[----:B------:R-:W-:-:S13]  /*5a70*/  ISETP.NE.AND P3, PT, R39, RZ, PT ;  /* 0x000000ff2700720c */ /* 0x000fda0003f65270 */
        /* <DEDUP_REMOVED lines=13> */
[----:B------:R-:W-:Y:S01]  /*5b50*/  HADD2.F32 R54, -RZ, R57.H0_H0 ;  /* 0x20000039ff367230 */ /* 0x000fe20000004100 */
[----:B------:R-:W-:Y:S01]  /*5b60*/  MOV R50, R46 ;  /* 0x0000002e00327202 */ /* 0x000fe20000000f00 */
[----:B------:R-:W-:Y:S02]  /*5b70*/  HADD2.F32 R53, -RZ, R53.H0_H0 ;  /* 0x20000035ff357230 */ /* 0x000fe40000004100 */
[----:B------:R-:W-:-:S02]  /*5b80*/  HADD2.F32 R56, -RZ, R56.H0_H0 ;  /* 0x20000038ff387230 */ /* 0x000fc40000004100 */
[--C-:B------:R-:W-:Y:S02]  /*5b90*/  HADD2.F32 R46, -RZ, R45.reuse.H1_H1 ;  /* 0x3000002dff2e7230 */ /* 0x100fe40000004100 */
[----:B------:R-:W-:Y:S02]  /*5ba0*/  HADD2.F32 R45, -RZ, R45.H0_H0 ;  /* 0x2000002dff2d7230 */ /* 0x000fe40000004100 */
[-C--:B------:R-:W-:Y:S01]  /*5bb0*/  FMUL.FTZ R60, R51, R56.reuse ;  /* 0x00000038333c7220 */ /* 0x080fe20000410000 */
[----:B------:R-:W-:Y:S01]  /*5bc0*/  FMUL.FTZ R56, R47, R56 ;  /* 0x000000382f387220 */ /* 0x000fe20000410000 */
[-C--:B------:R-:W-:Y:S01]  /*5bd0*/  FMUL.FTZ R58, R46, R53.reuse ;  /* 0x000000352e3a7220 */ /* 0x080fe20000410000 */
[----:B------:R-:W-:Y:S02]  /*5be0*/  FMUL.FTZ R53, R45, R53 ;  /* 0x000000352d357220 */ /* 0x000fe40000410000 */
[----:B------:R-:W-:Y:S01]  /*5bf0*/  FFMA.FTZ R59, R51, R54, R56 ;  /* 0x00000036333b7223 */ /* 0x000fe20000010038 */
[----:B------:R-:W-:Y:S01]  /*5c00*/  FFMA.FTZ R58, R45, R52, -R58 ;  /* 0x000000342d3a7223 */ /* 0x000fe2000001083a */
[----:B------:R-:W-:-:S02]  /*5c10*/  HADD2.F32 R45, -RZ, R44.H1_H1 ;  /* 0x3000002cff2d7230 */ /* 0x000fc40000004100 */
[----:B------:R-:W-:Y:S01]  /*5c20*/  FFMA.FTZ R57, R46, R52, R53 ;  /* 0x000000342e397223 */ /* 0x000fe20000010035 */
[----:B------:R-:W-:Y:S02]  /*5c30*/  HADD2.F32 R51, -RZ, R92.H1_H1 ;  /* 0x3000005cff337230 */ /* 0x000fe40000004100 */
[----:B------:R-:W-:Y:S01]  /*5c40*/  FFMA.FTZ R60, R47, R54, -R60 ;  /* 0x000000362f3c7223 */ /* 0x000fe2000001083c */
[----:B------:R-:W-:Y:S02]  /*5c50*/  HADD2.F32 R44, -RZ, R44.H0_H0 ;  /* 0x2000002cff2c7230 */ /* 0x000fe40000004100 */
[----:B------:R-:W-:Y:S02]  /*5c60*/  HADD2.F32 R53, -RZ, R92.H0_H0 ;  /* 0x2000005cff357230 */ /* 0x000fe40000004100 */
[-C--:B------:R-:W-:Y:S01]  /*5c70*/  FMUL.FTZ R55, R45, R51.reuse ;  /* 0x000000332d377220 */ /* 0x080fe20000410000 */
[--C-:B------:R-:W-:Y:S02]  /*5c80*/  HADD2.F32 R46, -RZ, R50.reuse.H1_H1 ;  /* 0x30000032ff2e7230 */ /* 0x100fe40000004100 */
[----:B------:R-:W-:Y:S01]  /*5c90*/  FMUL.FTZ R52, R44, R51 ;  /* 0x000000332c347220 */ /* 0x000fe20000410000 */
[----:B------:R-:W-:-:S02]  /*5ca0*/  HADD2.F32 R50, -RZ, R50.H0_H0 ;  /* 0x20000032ff327230 */ /* 0x000fc40000004100 */
        /* <DEDUP_REMOVED lines=12> */
.L_x_513:
[----:B------:R-:W-:Y:S05]  /*5d70*/  BSYNC B1 ;  /* 0x0000000000017941 */ /* 0x000fea0003800000 */
.L_x_512:
[----:B--2---:R1:W-:Y:S01]  /*5d80*/  STG.E.128 desc[UR60][R48.64+0x140], R44 ;  /* 0x0001402c30007986 */ /* 0x0043e2000c101d3c */
[----:B------:R-:W-:Y:S05]  /*5d90*/  BRA `(.L_x_491) ;  /* 0x0000003c00b87947 */ /* 0x000fea0003800000 */
.L_x_459:
        /* <DEDUP_REMOVED lines=19> */
[----:B------:R-:W-:Y:S02]  /*5ed0*/  CS2R R52, SRZ ;  /* 0x0000000000347805 */ /* 0x000fe4000001ff00 */
[----:B------:R-:W-:Y:S01]  /*5ee0*/  CS2R R66, SRZ ;  /* 0x0000000000427805 */ /* 0x000fe2000001ff00 */
[----:B------:R-:W-:Y:S01]  /*5ef0*/  IMAD.X R45, R100, 0x1, R15, P2 ;  /* 0x00000001642d7824 */ /* 0x000fe200010e060f */
[----:B------:R-:W-:Y:S02]  /*5f00*/  LEA R68, P2, R44, UR4, 0x1 ;  /* 0x000000042c447c11 */ /* 0x000fe4000f8408ff */
[----:B------:R-:W-:-:S02]  /*5f10*/  CS2R R64, SRZ ;  /* 0x0000000000407805 */ /* 0x000fc4000001ff00 */
[----:B------:R-:W-:Y:S01]  /*5f20*/  LEA.HI.X R69, R44, UR5, R45, 0x1, P2 ;  /* 0x000000052c457c11 */ /* 0x000fe200090f0c2d */
[----:B------:R-:W-:Y:S01]  /*5f30*/  ULDC.64 UR4, c[0x0][0x3e0] ;  /* 0x0000f80000047ab9 */ /* 0x000fe20000000a00 */
[----:B------:R-:W-:-:S05]  /*5f40*/  IADD3 R44, P2, R112, R92, RZ ;  /* 0x0000005c702c7210 */ /* 0x000fca0007f5e0ff */
[----:B------:R-:W-:Y:S01]  /*5f50*/  IMAD.X R45, R101, 0x1, R13, P2 ;  /* 0x00000001652d7824 */ /* 0x000fe200010e060d */
[----:B------:R-:W-:-:S04]  /*5f60*/  LEA R72, P2, R44, UR4, 0x1 ;  /* 0x000000042c487c11 */ /* 0x000fc8000f8408ff */
[----:B------:R-:W-:Y:S02]  /*5f70*/  LEA.HI.X R73, R44, UR5, R45, 0x1, P2 ;  /* 0x000000052c497c11 */ /* 0x000fe400090f0c2d */
[----:B------:R-:W-:Y:S02]  /*5f80*/  ISETP.GE.AND P2, PT, R22, R126, PT ;  /* 0x0000007e1600720c */ /* 0x000fe40003f46270 */
[----:B------:R-:W-:Y:S02]  /*5f90*/  CS2R R50, SRZ ;  /* 0x0000000000327805 */ /* 0x000fe4000001ff00 */
[----:B------:R-:W-:Y:S02]  /*5fa0*/  CS2R R48, SRZ ;  /* 0x0000000000307805 */ /* 0x000fe4000001ff00 */
[----:B------:R-:W-:Y:S02]  /*5fb0*/  CS2R R62, SRZ ;  /* 0x00000000003e7805 */ /* 0x000fe4000001ff00 */
[----:B------:R-:W-:-:S05]  /*5fc0*/  CS2R R60, SRZ ;  /* 0x00000000003c7805 */ /* 0x000fca000001ff00 */
[----:B------:R0:W5:Y:S04]  /*5fd0*/  @!P2 LDG.E.128 R52, desc[UR60][R68.64] ;  /* 0x0000003c4434a981 */ /* 0x000168000c1e1d00 */
[----:B------:R0:W5:Y:S01]  /*5fe0*/  @!P2 LDG.E.128 R64, desc[UR60][R72.64] ;  /* 0x0000003c4840a981 */ /* 0x000162000c1e1d00 */
[----:B------:R-:W-:Y:S02]  /*5ff0*/  ISETP.GE.AND P2, PT, R204, R126, PT ;  /* 0x0000007ecc00720c */ /* 0x000fe40003f46270 */
[----:B------:R-:W-:Y:S02]  /*6000*/  CS2R R46, SRZ ;  /* 0x00000000002e7805 */ /* 0x000fe4000001ff00 */
[----:B------:R-:W-:Y:S02]  /*6010*/  CS2R R44, SRZ ;  /* 0x00000000002c7805 */ /* 0x000fe4000001ff00 */
[----:B------:R-:W-:-:S02]  /*6020*/  CS2R R58, SRZ ;  /* 0x00000000003a7805 */ /* 0x000fc4000001ff00 */
[----:B------:R-:W-:-:S05]  /*6030*/  CS2R R56, SRZ ;  /* 0x0000000000387805 */ /* 0x000fca000001ff00 */
[----:B------:R0:W5:Y:S04]  /*6040*/  @!P2 LDG.E.128 R48, desc[UR60][R68.64+0x40] ;  /* 0x0000403c4430a981 */ /* 0x000168000c1e1d00 */
[----:B------:R0:W5:Y:S01]  /*6050*/  @!P2 LDG.E.128 R60, desc[UR60][R72.64+0x40] ;  /* 0x0000403c483ca981 */ /* 0x000162000c1e1d00 */
[----:B------:R-:W-:-:S13]  /*6060*/  ISETP.GE.AND P2, PT, R205, R126, PT ;  /* 0x0000007ecd00720c */ /* 0x000fda0003f46270 */
[----:B------:R0:W5:Y:S04]  /*6070*/  @!P2 LDG.E.128 R44, desc[UR60][R68.64+0x80] ;  /* 0x0000803c442ca981 */ /* 0x000168000c1e1d00 */
[----:B------:R0:W5:Y:S02]  /*6080*/  @!P2 LDG.E.128 R56, desc[UR60][R72.64+0x80] ;  /* 0x0000803c4838a981 */ /* 0x000164000c1e1d00 */
.L_x_515:
[----:B------:R-:W-:Y:S05]  /*6090*/  BSYNC B1 ;  /* 0x0000000000017941 */ /* 0x000fea0003800000 */
.L_x_514:
[----:B------:R-:W-:Y:S01]  /*60a0*/  ISETP.GE.AND P3, PT, R222, R43, PT ;  /* 0x0000002bde00720c */ /* 0x000fe20003f66270 */
[----:B------:R-:W-:Y:S01]  /*60b0*/  BSSY B1, `(.L_x_516) ;  /* 0x000002e000017945 */ /* 0x000fe20003800000 */
[----:B0-----:R-:W-:Y:S02]  /*60c0*/  CS2R R68, SRZ ;  /* 0x0000000000447805 */ /* 0x001fe4000001ff00 */
        /* <DEDUP_REMOVED lines=17> */
[----:B------:R-:W-:Y:S02]  /*61e0*/  IADD3.X R69, R15, R100, R9, P2, P5 ;  /* 0x000000640f457210 */ /* 0x000fe400017ea409 */
[----:B------:R-:W-:Y:S02]  /*61f0*/  CS2R R90, SRZ ;  /* 0x00000000005a7805 */ /* 0x000fe4000001ff00 */
[----:B------:R-:W-:-:S02]  /*6200*/  IADD3 R68, P2, P5, R112, R92, R8 ;  /* 0x0000005c70447210 */ /* 0x000fc40007d5e008 */
[----:B------:R-:W-:Y:S02]  /*6210*/  CS2R R88, SRZ ;  /* 0x0000000000587805 */ /* 0x000fe4000001ff00 */
[----:B------:R-:W-:Y:S02]  /*6220*/  IADD3.X R101, R13, R101, R7, P2, P5 ;  /* 0x000000650d657210 */ /* 0x000fe400017ea407 */
[----:B------:R-:W-:-:S04]  /*6230*/  LEA R92, P2, R94, UR4, 0x1 ;  /* 0x000000045e5c7c11 */ /* 0x000fc8000f8408ff */
[----:B------:R-:W-:Y:S01]  /*6240*/  LEA.HI.X R93, R94, UR5, R69, 0x1, P2 ;  /* 0x000000055e5d7c11 */ /* 0x000fe200090f0c45 */
[----:B------:R-:W-:Y:S02]  /*6250*/  ULDC.64 UR4, c[0x0][0x3e0] ;  /* 0x0000f80000047ab9 */ /* 0x000fe40000000a00 */
        /* <DEDUP_REMOVED lines=19> */
.L_x_517:
[----:B------:R-:W-:Y:S05]  /*6390*/  BSYNC B1 ;  /* 0x0000000000017941 */ /* 0x000fea0003800000 */
.L_x_516:
[----:B0-----:R-:W2:Y:S01]  /*63a0*/  LDL R92, [R1+0x48] ;  /* 0x00004800015c7983 */ /* 0x001ea20000100800 */
[----:B------:R-:W-:Y:S01]  /*63b0*/  MOV R93, R45 ;  /* 0x0000002d005d7202 */ /* 0x000fe20000000f00 */
[----:B------:R-:W-:Y:S01]  /*63c0*/  IMAD.MOV.U32 R95, RZ, RZ, R49 ;  /* 0x000000ffff5f7224 */ /* 0x000fe200078e0031 */
[----:B------:R-:W-:Y:S02]  /*63d0*/  MOV R94, R48 ;  /* 0x00000030005e7202 */ /* 0x000fe40000000f00 */
[----:B------:R-:W-:Y:S02]  /*63e0*/  PRMT R179, R97, 0x5410, R98 ;  /* 0x0000541061b37816 */ /* 0x000fe40000000062 */
[----:B------:R-:W-:Y:S01]  /*63f0*/  PRMT R184, R94, 0x7610, R184 ;  /* 0x000076105eb87816 */ /* 0x000fe200000000b8 */
[----:B------:R-:W-:Y:S01]  /*6400*/  IMAD.MOV.U32 R94, RZ, RZ, R52 ;  /* 0x000000ffff5e7224 */ /* 0x000fe200078e0034 */
[----:B--2---:R-:W-:Y:S01]  /*6410*/  R2UR UR4, R92 ;  /* 0x000000005c0472ca */ /* 0x004fe200000e0000 */
[----:B------:R-:W-:-:S05]  /*6420*/  IMAD.MOV.U32 R92, RZ, RZ, R44 ;  /* 0x000000ffff5c7224 */ /* 0x000fca00078e002c */
[----:B------:R-:W-:Y:S01]  /*6430*/  PRMT R180, R92, 0x5410, R93 ;  /* 0x000054105cb47816 */ /* 0x000fe2000000005d */
[----:B------:R-:W-:Y:S02]  /*6440*/  IMAD.MOV.U32 R92, RZ, RZ, R50 ;  /* 0x000000ffff5c7224 */ /* 0x000fe400078e0032 */
[----:B------:R-:W-:-:S03]  /*6450*/  IMAD.MOV.U32 R93, RZ, RZ, R51 ;  /* 0x000000ffff5d7224 */ /* 0x000fc600078e0033 */
[----:B------:R-:W-:Y:S01]  /*6460*/  PRMT R183, R183, 0x5410, R92 ;  /* 0x00005410b7b77816 */ /* 0x000fe2000000005c */
[----:B------:R-:W-:Y:S01]  /*6470*/  IMAD.MOV.U32 R92, RZ, RZ, R54 ;  /* 0x000000ffff5c7224 */ /* 0x000fe200078e0036 */
[----:B------:R-:W-:Y:S01]  /*6480*/  PRMT R185, R93, 0x5410, R95 ;  /* 0x000054105db97816 */ /* 0x000fe2000000005f */
[----:B------:R-:W-:Y:S01]  /*6490*/  IMAD.MOV.U32 R95, RZ, RZ, R53 ;  /* 0x000000ffff5f7224 */ /* 0x000fe200078e0035 */
[----:B------:R-:W-:Y:S01]  /*64a0*/  MOV R93, R55 ;  /* 0x00000037005d7202 */ /* 0x000fe20000000f00 */
[----:B------:R-:W-:Y:S01]  /*64b0*/  UISETP.NE.AND UP0, UPT, UR4, 0x3, UPT ;  /* 0x000000030400788c */ /* 0x000fe2000bf05270 */
[----:B------:R-:W-:Y:S02]  /*64c0*/  PRMT R186, R92, 0x7610, R186 ;  /* 0x000076105cba7816 */ /* 0x000fe400000000ba */
[----:B------:R-:W-:Y:S01]  /*64d0*/  PRMT R174, R93, 0x5410, R94 ;  /* 0x000054105dae7816 */ /* 0x000fe2000000005e */
[----:B------:R-:W-:Y:S01]  /*64e0*/  IMAD.MOV.U32 R93, RZ, RZ, R59 ;  /* 0x000000ffff5d7224 */ /* 0x000fe200078e003b */
[----:B------:R-:W-:Y:S01]  /*64f0*/  PRMT R172, R95, 0x7610, R172 ;  /* 0x000076105fac7816 */ /* 0x000fe200000000ac */
[----:B------:R-:W-:Y:S01]  /*6500*/  IMAD.MOV.U32 R94, RZ, RZ, R56 ;  /* 0x000000ffff5e7224 */ /* 0x000fe200078e0038 */
[----:B------:R-:W-:-:S02]  /*6510*/  MOV R92, R58 ;  /* 0x0000003a005c7202 */ /* 0x000fc40000000f00 */
[----:B------:R-:W-:Y:S02]  /*6520*/  MOV R95, R57 ;  /* 0x00000039005f7202 */ /* 0x000fe40000000f00 */
[----:B------:R-:W-:Y:S01]  /*6530*/  PRMT R181, R92, 0x5410, R93 ;  /* 0x000054105cb57816 */ /* 0x000fe2000000005d */
[----:B------:R-:W-:Y:S01]  /*6540*/  IMAD.MOV.U32 R92, RZ, RZ, R62 ;  /* 0x000000ffff5c7224 */ /* 0x000fe200078e003e */
[----:B------:R-:W-:Y:S01]  /*6550*/  PRMT R182, R94, 0x5410, R95 ;  /* 0x000054105eb67816 */ /* 0x000fe2000000005f */
[----:B------:R-:W-:Y:S01]  /*6560*/  IMAD.MOV.U32 R93, RZ, RZ, R63 ;  /* 0x000000ffff5d7224 */ /* 0x000fe200078e003f */
[----:B------:R-:W-:Y:S01]  /*6570*/  MOV R94, R60 ;  /* 0x0000003c005e7202 */ /* 0x000fe20000000f00 */
[----:B------:R-:W-:Y:S01]  /*6580*/  IMAD.MOV.U32 R95, RZ, RZ, R61 ;  /* 0x000000ffff5f7224 */ /* 0x000fe200078e003d */
[----:B------:R-:W-:Y:S01]  /*6590*/  PRMT R183, R92, 0x7610, R183 ;  /* 0x000076105cb77816 */ /* 0x000fe200000000b7 */
[----:B------:R-:W-:Y:S01]  /*65a0*/  IMAD.MOV.U32 R92, RZ, RZ, R66 ;  /* 0x000000ffff5c7224 */ /* 0x000fe200078e0042 */
[----:B------:R-:W-:Y:S01]  /*65b0*/  PRMT R184, R184, 0x5410, R94 ;  /* 0x00005410b8b87816 */ /* 0x000fe2000000005e */
[----:B------:R-:W-:Y:S01]  /*65c0*/  IMAD.MOV.U32 R94, RZ, RZ, R64 ;  /* 0x000000ffff5e7224 */ /* 0x000fe200078e0040 */
[----:B------:R-:W-:-:S02]  /*65d0*/  PRMT R186, R186, 0x5410, R93 ;  /* 0x00005410baba7816 */ /* 0x000fc4000000005d */
[----:B------:R-:W-:Y:S01]  /*65e0*/  PRMT R187, R95, 0x7610, R187 ;  /* 0x000076105fbb7816 */ /* 0x000fe200000000bb */
[----:B------:R-:W-:Y:S01]  /*65f0*/  IMAD.MOV.U32 R95, RZ, RZ, R65 ;  /* 0x000000ffff5f7224 */ /* 0x000fe200078e0041 */
[----:B------:R-:W-:Y:S02]  /*6600*/  MOV R93, R67 ;  /* 0x00000043005d7202 */ /* 0x000fe40000000f00 */
[----:B------:R-:W-:Y:S02]  /*6610*/  PRMT R187, R187, 0x5410, R92 ;  /* 0x00005410bbbb7816 */ /* 0x000fe4000000005c */
[----:B------:R-:W-:Y:S01]  /*6620*/  PRMT R188, R93, 0x5410, R94 ;  /* 0x000054105dbc7816 */ /* 0x000fe2000000005e */
[----:B-----5:R-:W-:Y:S01]  /*6630*/  IMAD.MOV.U32 R93, RZ, RZ, R71 ;  /* 0x000000ffff5d7224 */ /* 0x020fe200078e0047 */
        /* <DEDUP_REMOVED lines=10> */
[----:B------:R-:W-:Y:S02]  /*66e0*/  PLOP3.LUT P2, PT, PT, PT, UP0, 0x80, 0x0 ;  /* 0x000000000000781c */ /* 0x000fe40003f4f008 */
        /* <DEDUP_REMOVED lines=10> */
[----:B------:R-:W-:Y:S02]  /*6790*/  MOV R95, R82 ;  /* 0x00000052005f7202 */ /* 0x000fe40000000f00 */
[----:B------:R-:W-:Y:S02]  /*67a0*/  MOV R92, R81 ;  /* 0x00000051005c7202 */ /* 0x000fe40000000f00 */
        /* <DEDUP_REMOVED lines=12> */
[----:B------:R-:W-:Y:S02]  /*6870*/  PRMT R177, R95, 0x5410, R94 ;  /* 0x000054105fb17816 */ /* 0x000fe4000000005e */
[----:B------:R-:W-:Y:S01]  /*6880*/  PRMT R178, R93, 0x5410, R92 ;  /* 0x000054105db27816 */ /* 0x000fe2000000005c */
[----:B------:R-:W-:Y:S06]  /*6890*/  @!P2 BRA `(.L_x_518) ;  /* 0x000000000004a947 */ /* 0x000fec0003800000 */
[----:B------:R-:W-:Y:S01]  /*68a0*/  BPT.TRAP 0x1 ;  /* 0x000000040000795c */ /* 0x000fe20000300000 */
.L_x_518:
[----:B------:R-:W-:Y:S01]  /*68b0*/  LEA R100, R18, R2, 0x3 ;  /* 0x0000000212647211 */ /* 0x000fe200078e18ff */
[----:B------:R-:W0:Y:S01]  /*68c0*/  LDC R148, c[0x0][0x2e4] ;  /* 0x0000b900ff947b82 */ /* 0x000e220000000800 */
[----:B------:R-:W-:Y:S01]  /*68d0*/  SHF.L.U32 R101, R206, 0x1f, RZ ;  /* 0x0000001fce657819 */ /* 0x000fe200000006ff */
[----:B------:R-:W-:Y:S03]  /*68e0*/  BSSY B1, `(.L_x_519) ;  /* 0x0000004000017945 */ /* 0x000fe60003800000 */
[----:B------:R-:W1:Y:S03]  /*68f0*/  SYNCS.PHASECHK.TRANS64.TRYWAIT P5, [R100+URZ+0x36890], R101 ;  /* 0x03689065640075a7 */ /* 0x000e6600080a017f */
[----:B------:R-:W2:Y:S01]  /*6900*/  LDC.64 R128, c[0x0][0x2f0] ;  /* 0x0000bc00ff807b82 */ /* 0x000ea20000000a00 */
[----:B-1----:R-:W-:Y:S05]  /*6910*/  @!P5 BRA `(.L_x_520) ;  /* 0x000001dc0034d947 */ /* 0x002fea0003800000 */
.L_x_763:
[----:B------:R-:W-:Y:S05]  /*6920*/  BSYNC B1 ;  /* 0x0000000000017941 */ /* 0x000fea0003800000 */
.L_x_519:
[----:B------:R-:W-:Y:S01]  /*6930*/  BSSY B1, `(.L_x_521) ;  /* 0x0000183000017945 */ /* 0x000fe20003800000 */
[----:B0-----:R-:W-:Y:S02]  /*6940*/  IMAD.IADD R152, R148, 0x1, -R127 ;  /* 0x0000000194987824 */ /* 0x001fe400078e0a7f */
[----:B------:R-:W-:Y:S01]  /*6950*/  IMAD.MOV.U32 R131, RZ, RZ, R96 ;  /* 0x000000ffff837224 */ /* 0x000fe200078e0060 */
[----:B------:R-:W-:Y:S06]  /*6960*/  @P4 BRA `(.L_x_522) ;  /* 0x0000001400fc4947 */ /* 0x000fec0003800000 */
[----:B------:R-:W-:Y:S01]  /*6970*/  ISETP.NE.AND P4, PT, R31, RZ, PT ;  /* 0x000000ff1f00720c */ /* 0x000fe20003f85270 */
[-C--:B--2---:R-:W-:Y:S01]  /*6980*/  IMAD R92, R150, R128.reuse, RZ ;  /* 0x00000080965c7224 */ /* 0x084fe200078e02ff */
[----:B------:R-:W-:Y:S01]  /*6990*/  BSSY B2, `(.L_x_523) ;  /* 0x0000083000027945 */ /* 0x000fe20003800000 */
[----:B------:R-:W-:-:S04]  /*69a0*/  IMAD.WIDE.U32 R132, R19, R128, R130 ;  /* 0x0000008013847225 */ /* 0x000fc800078e0082 */
[----:B------:R-:W-:-:S05]  /*69b0*/  IMAD R92, R19, R129, R92 ;  /* 0x00000081135c7224 */ /* 0x000fca00078e025c */
[----:B------:R-:W-:Y:S01]  /*69c0*/  IADD3 R157, R92, R133, RZ ;  /* 0x000000855c9d7210 */ /* 0x000fe20007ffe0ff */
[----:B------:R-:W-:Y:S06]  /*69d0*/  @!P4 BRA `(.L_x_524) ;  /* 0x0000000400f8c947 */ /* 0x000fec0003800000 */
[----:B------:R-:W-:Y:S01]  /*69e0*/  SEL R92, R127, R152, !P0 ;  /* 0x000000987f5c7207 */ /* 0x000fe20004000000 */
[----:B------:R-:W-:Y:S01]  /*69f0*/  BSSY B3, `(.L_x_525) ;  /* 0x0000072000037945 */ /* 0x000fe20003800000 */
[----:B------:R-:W-:Y:S02]  /*6a00*/  IADD3 R166, P4, P5, R120, R132, R21 ;  /* 0x0000008478a67210 */ /* 0x000fe40007d9e015 */
[----:B------:R-:W-:Y:S02]  /*6a10*/  SHF.R.S32.HI R93, RZ, 0x1f, R92 ;  /* 0x0000001fff5d7819 */ /* 0x000fe4000001145c */
[----:B------:R-:W-:Y:S02]  /*6a20*/  IADD3.X R167, R4, R157, R32, P4, P5 ;  /* 0x0000009d04a77210 */ /* 0x000fe400027ea420 */
[----:B------:R-:W-:Y:S02]  /*6a30*/  LEA.HI R93, R93, R92, RZ, 0x4 ;  /* 0x0000005c5d5d7211 */ /* 0x000fe400078f20ff */
[----:B------:R-:W-:-:S02]  /*6a40*/  ISETP.GE.AND P4, PT, R22, R126, PT ;  /* 0x0000007e1600720c */ /* 0x000fc40003f86270 */
[----:B------:R-:W-:-:S04]  /*6a50*/  LEA.HI.SX32 R168, R93, R20, 0x1c ;  /* 0x000000145da87211 */ /* 0x000fc800078fe2ff */
[----:B------:R-:W-:-:S04]  /*6a60*/  SHF.R.S32.HI R93, RZ, 0x1f, R168 ;  /* 0x0000001fff5d7819 */ /* 0x000fc800000114a8 */
[----:B------:R-:W-:Y:S01]  /*6a70*/  LEA.HI R93, R93, R168, RZ, 0x3 ;  /* 0x000000a85d5d7211 */ /* 0x000fe200078f18ff */
[----:B------:R-:W-:-:S03]  /*6a80*/  IMAD.SHL.U32 R168, R168, 0x8, RZ ;  /* 0x00000008a8a87824 */ /* 0x000fc600078e00ff */
[----:B------:R-:W-:Y:S02]  /*6a90*/  SHF.R.S32.HI R93, RZ, 0x3, R93 ;  /* 0x00000003ff5d7819 */ /* 0x000fe4000001145d */
[----:B------:R-:W-:-:S03]  /*6aa0*/  LOP3.LUT R92, R208, 0x38, R168, 0xf8, !PT ;  /* 0x00000038d05c7812 */ /* 0x000fc600078ef8a8 */
[----:B------:R-:W-:Y:S01]  /*6ab0*/  IMAD R93, R93, 0x1c00, R210 ;  /* 0x00001c005d5d7824 */ /* 0x000fe200078e02d2 */
[----:B------:R-:W-:-:S05]  /*6ac0*/  LOP3.LUT R92, R92, R209, RZ, 0x3c, !PT ;  /* 0x000000d15c5c7212 */ /* 0x000fca00078e3cff */
[----:B------:R-:W-:Y:S02]  /*6ad0*/  IMAD.IADD R93, R93, 0x1, R92 ;  /* 0x000000015d5d7824 */ /* 0x000fe400078e025c */
[C---:B------:R-:W-:Y:S02]  /*6ae0*/  IMAD R92, R18.reuse, 0x5400, R146 ;  /* 0x00005400125c7824 */ /* 0x040fe400078e0292 */
[----:B------:R-:W-:-:S03]  /*6af0*/  IMAD R96, R18, 0x5400, R93 ;  /* 0x0000540012607824 */ /* 0x000fc600078e025d */
[----:B------:R-:W-:Y:S01]  /*6b00*/  LEA R92, R92, R2, 0x1 ;  /* 0x000000025c5c7211 */ /* 0x000fe200078e08ff */
[----:B------:R-:W-:-:S05]  /*6b10*/  IMAD R96, R96, 0x2, R2 ;  /* 0x0000000260607824 */ /* 0x000fca00078e0202 */
[----:B------:R-:W0:Y:S04]  /*6b20*/  LDS.128 R92, [R92+0x21400] ;  /* 0x021400005c5c7984 */ /* 0x000e280000000c00 */
[----:B------:R-:W2:Y:S01]  /*6b30*/  LDS.128 R96, [R96+0x21400] ;  /* 0x0214000060607984 */ /* 0x000ea20000000c00 */
[----:B------:R-:W-:Y:S05]  /*6b40*/  @P4 BRA `(.L_x_526) ;  /* 0x0000000400704947 */ /* 0x000fea0003800000 */
[--C-:B------:R-:W-:Y:S01]  /*6b50*/  SHF.R.U64 R52, R52, 0x10, R53.reuse ;  /* 0x0000001034347819 */ /* 0x100fe20000001235 */
[----:B------:R-:W-:Y:S01]  /*6b60*/  HADD2.F32 R173, -RZ, R173.H0_H0 ;  /* 0x200000adffad7230 */ /* 0x000fe20000004100 */
[----:B------:R-:W-:Y:S01]  /*6b70*/  SHF.R.U32.HI R169, RZ, 0x10, R53 ;  /* 0x00000010ffa97819 */ /* 0x000fe20000011635 */
[--C-:B--2---:R-:W-:Y:S01]  /*6b80*/  HADD2.F32 R170, -RZ, R97.reuse.H0_H0 ;  /* 0x20000061ffaa7230 */ /* 0x104fe20000004100 */
[--C-:B------:R-:W-:Y:S01]  /*6b90*/  SHF.R.U64 R53, R64, 0x10, R65.reuse ;  /* 0x0000001040357819 */ /* 0x100fe20000001241 */
[----:B------:R-:W-:Y:S01]  /*6ba0*/  HADD2.F32 R172, -RZ, R172.H0_H0 ;  /* 0x200000acffac7230 */ /* 0x000fe20000004100 */
[----:B------:R-:W-:Y:S01]  /*6bb0*/  SHF.R.U32.HI R64, RZ, 0x10, R65 ;  /* 0x00000010ff407819 */ /* 0x000fe20000011641 */
[----:B------:R-:W-:Y:S01]  /*6bc0*/  HADD2.F32 R97, -RZ, R97.H1_H1 ;  /* 0x30000061ff617230 */ /* 0x000fe20000004100 */
[--C-:B------:R-:W-:Y:S01]  /*6bd0*/  SHF.R.U64 R54, R54, 0x10, R55.reuse ;  /* 0x0000001036367819 */ /* 0x100fe20000001237 */
[----:B------:R-:W-:Y:S01]  /*6be0*/  FMUL.FTZ R171, R170, R173 ;  /* 0x000000adaaab7220 */ /* 0x000fe20000410000 */
[----:B------:R-:W-:Y:S01]  /*6bf0*/  SHF.R.U32.HI R65, RZ, 0x10, R55 ;  /* 0x00000010ff417819 */ /* 0x000fe20000011637 */
[----:B------:R-:W-:Y:S01]  /*6c00*/  HADD2.F32 R53, -RZ, R53.H0_H0 ;  /* 0x20000035ff357230 */ /* 0x000fe20000004100 */
[----:B------:R-:W-:-:S02]  /*6c10*/  SHF.R.U64 R55, R66, 0x10, R67 ;  /* 0x0000001042377819 */ /* 0x000fc40000001243 */
[----:B------:R-:W-:Y:S01]  /*6c20*/  SHF.R.U32.HI R66, RZ, 0x10, R67 ;  /* 0x00000010ff427819 */ /* 0x000fe20000011643 */
[----:B0-----:R-:W-:Y:S01]  /*6c30*/  IMAD.MOV.U32 R67, RZ, RZ, R93 ;  /* 0x000000ffff437224 */ /* 0x001fe200078e005d */
[----:B------:R-:W-:Y:S01]  /*6c40*/  MOV R93, R96 ;  /* 0x00000060005d7202 */ /* 0x000fe20000000f00 */
[----:B------:R-:W-:Y:S02]  /*6c50*/  IMAD.MOV.U32 R96, RZ, RZ, R94 ;  /* 0x000000ffff607224 */ /* 0x000fe400078e005e */
[----:B------:R-:W-:Y:S02]  /*6c60*/  HADD2.F32 R66, -RZ, R66.H0_H0 ;  /* 0x20000042ff427230 */ /* 0x000fe40000004100 */
[----:B------:R-:W-:Y:S02]  /*6c70*/  HADD2.F32 R94, -RZ, R67.H0_H0 ;  /* 0x20000043ff5e7230 */ /* 0x000fe40000004100 */
[----:B------:R-:W-:Y:S02]  /*6c80*/  HADD2.F32 R65, -RZ, R65.H0_H0 ;  /* 0x20000041ff417230 */ /* 0x000fe40000004100 */
[----:B------:R-:W-:-:S02]  /*6c90*/  HADD2.F32 R55, -RZ, R55.H0_H0 ;  /* 0x20000037ff377230 */ /* 0x000fc40000004100 */
[C---:B------:R-:W-:Y:S01]  /*6ca0*/  FMUL.FTZ R173, R94.reuse, R173 ;  /* 0x000000ad5ead7220 */ /* 0x040fe20000410000 */
[-C--:B------:R-:W-:Y:S01]  /*6cb0*/  FFMA.FTZ R94, R94, R172.reuse, -R171 ;  /* 0x000000ac5e5e7223 */ /* 0x080fe200000108ab */
[----:B------:R-:W-:Y:S02]  /*6cc0*/  HADD2.F32 R171, -RZ, R64.H0_H0 ;  /* 0x20000040ffab7230 */ /* 0x000fe40000004100 */
[----:B------:R-:W-:Y:S01]  /*6cd0*/  FFMA.FTZ R64, R170, R172, R173 ;  /* 0x000000acaa407223 */ /* 0x000fe200000100ad */
[----:B------:R-:W-:Y:S02]  /*6ce0*/  HADD2.F32 R170, -RZ, R67.H1_H1 ;  /* 0x30000043ffaa7230 */ /* 0x000fe40000004100 */
[----:B------:R-:W-:Y:S02]  /*6cf0*/  HADD2.F32 R172, -RZ, R169.H0_H0 ;  /* 0x200000a9ffac7230 */ /* 0x000fe40000004100 */
[-C--:B------:R-:W-:Y:S01]  /*6d00*/  FMUL.FTZ R169, R97, R171.reuse ;  /* 0x000000ab61a97220 */ /* 0x080fe20000410000 */
[----:B------:R-:W-:Y:S01]  /*6d10*/  IMAD.MOV.U32 R67, RZ, RZ, R99 ;  /* 0x000000ffff437224 */ /* 0x000fe200078e0063 */
[----:B------:R-:W-:Y:S01]  /*6d20*/  MOV R99, R98 ;  /* 0x0000006200637202 */ /* 0x000fe20000000f00 */
[C---:B------:R-:W-:Y:S01]  /*6d30*/  FMUL.FTZ R171, R170.reuse, R171 ;  /* 0x000000abaaab7220 */ /* 0x040fe20000410000 */
[----:B------:R-:W-:Y:S01]  /*6d40*/  FFMA.FTZ R98, R170, R172, -R169 ;  /* 0x000000acaa627223 */ /* 0x000fe200000108a9 */
[----:B------:R-:W-:-:S02]  /*6d50*/  HADD2.F32 R169, -RZ, R188.H0_H0 ;  /* 0x200000bcffa97230 */ /* 0x000fc40000004100 */
[----:B------:R-:W-:Y:S02]  /*6d60*/  HADD2.F32 R170, -RZ, R67.H0_H0 ;  /* 0x20000043ffaa7230 */ /* 0x000fe40000004100 */
[----:B------:R-:W-:Y:S01]  /*6d70*/  FFMA.FTZ R97, R97, R172, R171 ;  /* 0x000000ac61617223 */ /* 0x000fe200000100ab */
[----:B------:R-:W-:Y:S01]  /*6d80*/  HADD2.F32 R171, -RZ, R174.H0_H0 ;  /* 0x200000aeffab7230 */ /* 0x000fe20000004100 */
[----:B------:R-:W-:Y:S01]  /*6d90*/  F2FP.F16.F32.PACK_AB R94, R98, R94 ;  /* 0x0000005e625e723e */ /* 0x000fe200000000ff */
[----:B------:R-:W-:Y:S02]  /*6da0*/  HADD2.F32 R172, -RZ, R95.H0_H0 ;  /* 0x2000005fffac7230 */ /* 0x000fe40000004100 */
[----:B------:R-:W-:Y:S02]  /*6db0*/  HADD2.F32 R173, -RZ, R67.H1_H1 ;  /* 0x30000043ffad7230 */ /* 0x000fe40000004100 */
[----:B------:R-:W-:Y:S01]  /*6dc0*/  FMUL.FTZ R67, R170, R169 ;  /* 0x000000a9aa437220 */ /* 0x000fe20000410000 */
[----:B------:R-:W-:-:S02]  /*6dd0*/  HADD2.F32 R95, -RZ, R95.H1_H1 ;  /* 0x3000005fff5f7230 */ /* 0x000fc40000004100 */
[C---:B------:R-:W-:Y:S01]  /*6de0*/  FMUL.FTZ R169, R172.reuse, R169 ;  /* 0x000000a9aca97220 */ /* 0x040fe20000410000 */
[----:B------:R-:W-:Y:S01]  /*6df0*/  F2FP.F16.F32.PACK_AB R97, R97, R64 ;  /* 0x000000406161723e */ /* 0x000fe200000000ff */
[-C--:B------:R-:W-:Y:S01]  /*6e00*/  FFMA.FTZ R67, R172, R171.reuse, -R67 ;  /* 0x000000abac437223 */ /* 0x080fe20000010843 */
[-C--:B------:R-:W-:Y:S01]  /*6e10*/  FMUL.FTZ R172, R173, R66.reuse ;  /* 0x00000042adac7220 */ /* 0x080fe20000410000 */
[C---:B------:R-:W-:Y:S01]  /*6e20*/  FMUL.FTZ R66, R95.reuse, R66 ;  /* 0x000000425f427220 */ /* 0x040fe20000410000 */
[----:B------:R-:W-:Y:S01]  /*6e30*/  FFMA.FTZ R169, R170, R171, R169 ;  /* 0x000000abaaa97223 */ /* 0x000fe200000100a9 */
[----:B------:R-:W-:Y:S02]  /*6e40*/  HADD2.F32 R171, -RZ, R93.H0_H0 ;  /* 0x2000005dffab7230 */ /* 0x000fe40000004100 */
[-C--:B------:R-:W-:Y:S01]  /*6e50*/  FFMA.FTZ R172, R95, R65.reuse, -R172 ;  /* 0x000000415fac7223 */ /* 0x080fe200000108ac */
[----:B------:R-:W-:Y:S01]  /*6e60*/  FFMA.FTZ R66, R173, R65, R66 ;  /* 0x00000041ad427223 */ /* 0x000fe20000010042 */
[----:B------:R-:W-:-:S02]  /*6e70*/  HADD2.F32 R65, -RZ, R188.H1_H1 ;  /* 0x300000bcff417230 */ /* 0x000fc40000004100 */
[--C-:B------:R-:W-:Y:S01]  /*6e80*/  HADD2.F32 R170, -RZ, R92.reuse.H0_H0 ;  /* 0x2000005cffaa7230 */ /* 0x100fe20000004100 */
[----:B------:R-:W-:Y:S01]  /*6e90*/  F2FP.F16.F32.PACK_AB R67, R172, R67 ;  /* 0x00000043ac43723e */ /* 0x000fe200000000ff */
[----:B------:R-:W-:Y:S01]  /*6ea0*/  HADD2.F32 R93, -RZ, R93.H1_H1 ;  /* 0x3000005dff5d7230 */ /* 0x000fe20000004100 */
[----:B------:R-:W-:Y:S01]  /*6eb0*/  F2FP.F16.F32.PACK_AB R66, R66, R169 ;  /* 0x000000a94242723e */ /* 0x000fe200000000ff */
[----:B------:R-:W-:Y:S02]  /*6ec0*/  HADD2.F32 R92, -RZ, R92.H1_H1 ;  /* 0x3000005cff5c7230 */ /* 0x000fe40000004100 */
[----:B------:R-:W-:Y:S02]  /*6ed0*/  HADD2.F32 R95, -RZ, R174.H1_H1 ;  /* 0x300000aeff5f7230 */ /* 0x000fe40000004100 */
[-C--:B------:R-:W-:Y:S01]  /*6ee0*/  FMUL.FTZ R174, R170, R65.reuse ;  /* 0x00000041aaae7220 */ /* 0x080fe20000410000 */
[----:B------:R-:W-:Y:S02]  /*6ef0*/  HADD2.F32 R173, -RZ, R52.H0_H0 ;  /* 0x20000034ffad7230 */ /* 0x000fe40000004100 */
[----:B------:R-:W-:Y:S01]  /*6f00*/  FMUL.FTZ R52, R171, R65 ;  /* 0x00000041ab347220 */ /* 0x000fe20000410000 */
[-C--:B------:R-:W-:Y:S01]  /*6f10*/  FMUL.FTZ R65, R93, R53.reuse ;  /* 0x000000355d417220 */ /* 0x080fe20000410000 */
[----:B------:R-:W-:Y:S01]  /*6f20*/  FMUL.FTZ R53, R92, R53 ;  /* 0x000000355c357220 */ /* 0x000fe20000410000 */
[-C--:B------:R-:W-:Y:S01]  /*6f30*/  FFMA.FTZ R174, R171, R95.reuse, R174 ;  /* 0x0000005fabae7223 */ /* 0x080fe200000100ae */
[----:B------:R-:W-:Y:S01]  /*6f40*/  FFMA.FTZ R52, R170, R95, -R52 ;  /* 0x0000005faa347223 */ /* 0x000fe20000010834 */
[----:B------:R-:W-:-:S02]  /*6f50*/  HADD2.F32 R170, -RZ, R99.H0_H0 ;  /* 0x20000063ffaa7230 */ /* 0x000fc40000004100 */
[-C--:B------:R-:W-:Y:S01]  /*6f60*/  FFMA.FTZ R93, R93, R173.reuse, R53 ;  /* 0x000000ad5d5d7223 */ /* 0x080fe20000010035 */
[----:B------:R-:W-:Y:S02]  /*6f70*/  HADD2.F32 R53, -RZ, R187.H1_H1 ;  /* 0x300000bbff357230 */ /* 0x000fe40000004100 */
[----:B------:R-:W-:Y:S01]  /*6f80*/  FFMA.FTZ R65, R92, R173, -R65 ;  /* 0x000000ad5c417223 */ /* 0x000fe20000010841 */
[--C-:B------:R-:W-:Y:S02]  /*6f90*/  HADD2.F32 R95, -RZ, R96.reuse.H0_H0 ;  /* 0x20000060ff5f7230 */ /* 0x100fe40000004100 */
[----:B------:R-:W-:Y:S01]  /*6fa0*/  HADD2.F32 R99, -RZ, R99.H1_H1 ;  /* 0x30000063ff637230 */ /* 0x000fe20000004100 */
[----:B------:R-:W-:Y:S01]  /*6fb0*/  F2FP.F16.F32.PACK_AB R174, R93, R174 ;  /* 0x000000ae5dae723e */ /* 0x000fe200000000ff */
[----:B------:R-:W-:Y:S02]  /*6fc0*/  HADD2.F32 R96, -RZ, R96.H1_H1 ;  /* 0x30000060ff607230 */ /* 0x000fe40000004100 */
[----:B------:R-:W-:Y:S01]  /*6fd0*/  FMUL.FTZ R173, R95, R53 ;  /* 0x000000355fad7220 */ /* 0x000fe20000410000 */
[----:B------:R-:W-:-:S02]  /*6fe0*/  HADD2.F32 R171, -RZ, R54.H0_H0 ;  /* 0x20000036ffab7230 */ /* 0x000fc40000004100 */
[----:B------:R-:W-:Y:S01]  /*6ff0*/  FMUL.FTZ R54, R170, R53 ;  /* 0x00000035aa367220 */ /* 0x000fe20000410000 */
[----:B------:R-:W-:Y:S02]  /*7000*/  HADD2.F32 R92, -RZ, R186.H0_H0 ;  /* 0x200000baff5c7230 */ /* 0x000fe40000004100 */
[-C--:B------:R-:W-:Y:S01]  /*7010*/  FMUL.FTZ R53, R99, R55.reuse ;  /* 0x0000003763357220 */ /* 0x080fe20000410000 */
[C---:B------:R-:W-:Y:S01]  /*7020*/  FMUL.FTZ R55, R96.reuse, R55 ;  /* 0x0000003760377220 */ /* 0x040fe20000410000 */
[----:B------:R-:W-:Y:S01]  /*7030*/  F2FP.F16.F32.PACK_AB R52, R65, R52 ;  /* 0x000000344134723e */ /* 0x000fe200000000ff */
[----:B------:R-:W-:Y:S02]  /*7040*/  IMAD.MOV.U32 R93, RZ, RZ, R94 ;  /* 0x000000ffff5d7224 */ /* 0x000fe400078e005e */
[-C--:B------:R-:W-:Y:S01]  /*7050*/  FFMA.FTZ R54, R95, R92.reuse, -R54 ;  /* 0x0000005c5f367223 */ /* 0x080fe20000010836 */
[-C--:B------:R-:W-:Y:S01]  /*7060*/  FFMA.FTZ R53, R96, R171.reuse, -R53 ;  /* 0x000000ab60357223 */ /* 0x080fe20000010835 */
[----:B------:R-:W-:Y:S01]  /*7070*/  FFMA.FTZ R173, R170, R92, R173 ;  /* 0x0000005caaad7223 */ /* 0x000fe200000100ad */
[----:B------:R-:W-:Y:S01]  /*7080*/  FFMA.FTZ R55, R99, R171, R55 ;  /* 0x000000ab63377223 */ /* 0x000fe20000010037 */
[----:B------:R-:W-:Y:S01]  /*7090*/  IMAD.MOV.U32 R92, RZ, RZ, R52 ;  /* 0x000000ffff5c7224 */ /* 0x000fe200078e0034 */
[----:B------:R-:W-:Y:S01]  /*70a0*/  MOV R96, R174 ;  /* 0x000000ae00607202 */ /* 0x000fe20000000f00 */
[----:B------:R-:W-:Y:S01]  /*70b0*/  IMAD.MOV.U32 R95, RZ, RZ, R67 ;  /* 0x000000ffff5f7224 */ /* 0x000fe200078e0043 */
[----:B------:R-:W-:Y:S01]  /*70c0*/  F2FP.F16.F32.PACK_AB R53, R53, R54 ;  /* 0x000000363535723e */ /* 0x000fe200000000ff */
[----:B------:R-:W-:Y:S01]  /*70d0*/  IMAD.MOV.U32 R99, RZ, RZ, R66 ;  /* 0x000000ffff637224 */ /* 0x000fe200078e0042 */
[----:B------:R-:W-:-:S03]  /*70e0*/  F2FP.F16.F32.PACK_AB R55, R55, R173 ;  /* 0x000000ad3737723e */ /* 0x000fc600000000ff */
[----:B------:R-:W-:Y:S01]  /*70f0*/  IMAD.MOV.U32 R94, RZ, RZ, R53 ;  /* 0x000000ffff5e7224 */ /* 0x000fe200078e0035 */
[----:B------:R-:W-:-:S07]  /*7100*/  MOV R98, R55 ;  /* 0x0000003700627202 */ /* 0x000fce0000000f00 */
.L_x_526:
[----:B------:R-:W-:Y:S05]  /*7110*/  BSYNC B3 ;  /* 0x0000000000037941 */ /* 0x000fea0003800000 */
.L_x_525:
[----:B------:R-:W-:-:S13]  /*7120*/  ISETP.GE.AND P4, PT, R168, R148, PT ;  /* 0x00000094a800720c */ /* 0x000fda0003f86270 */
[--C-:B------:R-:W-:Y:S02]  /*7130*/  @!P4 SHF.R.S32.HI R55, RZ, 0x1f, R168.reuse ;  /* 0x0000001fff37c819 */ /* 0x100fe400000114a8 */
[----:B------:R-:W-:-:S04]  /*7140*/  @!P4 IADD3 R168, P5, P6, R120, R132, R168 ;  /* 0x0000008478a8c210 */ /* 0x000fc80007ebe0a8 */
[----:B------:R-:W-:Y:S02]  /*7150*/  @!P4 IADD3.X R55, R4, R157, R55, P5, P6 ;  /* 0x0000009d0437c210 */ /* 0x000fe40002fec437 */
[----:B------:R-:W-:-:S04]  /*7160*/  LEA R52, P5, R166, R124, 0x1 ;  /* 0x0000007ca6347211 */ /* 0x000fc800078a08ff */
[----:B------:R-:W-:Y:S02]  /*7170*/  LEA.HI.X R53, R166, R125, R167, 0x1, P5 ;  /* 0x0000007da6357211 */ /* 0x000fe400028f0ca7 */
[----:B------:R-:W-:-:S03]  /*7180*/  @!P4 LEA R54, P5, R168, R124, 0x1 ;  /* 0x0000007ca836c211 */ /* 0x000fc600078a08ff */
[----:B0-----:R0:W-:Y:S01]  /*7190*/  STG.E.128 desc[UR60][R52.64], R92 ;  /* 0x0000005c34007986 */ /* 0x0011e2000c101d3c */
[----:B------:R-:W-:-:S05]  /*71a0*/  @!P4 LEA.HI.X R55, R168, R125, R55, 0x1, P5 ;  /* 0x0000007da837c211 */ /* 0x000fca00028f0c37 */
[----:B--2---:R0:W-:Y:S04]  /*71b0*/  @!P4 STG.E.128 desc[UR60][R54.64], R96 ;  /* 0x000000603600c986 */ /* 0x0041e8000c101d3c */
.L_x_524:
[----:B------:R-:W-:Y:S05]  /*71c0*/  BSYNC B2 ;  /* 0x0000000000027941 */ /* 0x000fea0003800000 */
.L_x_523:
[----:B------:R-:W-:Y:S01]  /*71d0*/  ISETP.NE.AND P4, PT, R35, RZ, PT ;  /* 0x000000ff2300720c */ /* 0x000fe20003f85270 */
[----:B------:R-:W-:-:S12]  /*71e0*/  BSSY B2, `(.L_x_527) ;  /* 0x000007e000027945 */ /* 0x000fd80003800000 */
[----:B------:R-:W-:Y:S05]  /*71f0*/  @!P4 BRA `(.L_x_528) ;  /* 0x0000000400f0c947 */ /* 0x000fea0003800000 */
[----:B0-----:R-:W-:Y:S01]  /*7200*/  SEL R52, R127, R152, !P1 ;  /* 0x000000987f347207 */ /* 0x001fe20004800000 */
[----:B------:R-:W-:Y:S01]  /*7210*/  IMAD R55, R18, 0x5400, R145 ;  /* 0x0000540012377824 */ /* 0x000fe200078e0291 */
[----:B------:R-:W-:Y:S01]  /*7220*/  IADD3 R92, P4, P5, R120, R132, R28 ;  /* 0x00000084785c7210 */ /* 0x000fe20007d9e01c */
[----:B------:R-:W-:Y:S01]  /*7230*/  BSSY B3, `(.L_x_529) ;  /* 0x000006e000037945 */ /* 0x000fe20003800000 */
[----:B------:R-:W-:Y:S01]  /*7240*/  SHF.R.S32.HI R53, RZ, 0x1f, R52 ;  /* 0x0000001fff357819 */ /* 0x000fe20000011434 */
[----:B------:R-:W-:Y:S01]  /*7250*/  IMAD R64, R55, 0x2, R2 ;  /* 0x0000000237407824 */ /* 0x000fe200078e0202 */
[----:B------:R-:W-:Y:S02]  /*7260*/  IADD3.X R93, R4, R157, R33, P4, P5 ;  /* 0x0000009d045d7210 */ /* 0x000fe400027ea421 */
[----:B------:R-:W-:Y:S02]  /*7270*/  LEA.HI R94, R53, R52, RZ, 0x4 ;  /* 0x00000034355e7211 */ /* 0x000fe400078f20ff */
[----:B------:R-:W-:Y:S01]  /*7280*/  ISETP.GE.AND P4, PT, R204, R126, PT ;  /* 0x0000007ecc00720c */ /* 0x000fe20003f86270 */
[----:B------:R-:W0:Y:S01]  /*7290*/  LDS.128 R64, [R64+0x21400] ;  /* 0x0214000040407984 */ /* 0x000e220000000c00 */
[----:B------:R-:W-:-:S04]  /*72a0*/  LEA.HI.SX32 R94, R94, R27, 0x1c ;  /* 0x0000001b5e5e7211 */ /* 0x000fc800078fe2ff */
[----:B------:R-:W-:-:S04]  /*72b0*/  SHF.R.S32.HI R53, RZ, 0x1f, R94 ;  /* 0x0000001fff357819 */ /* 0x000fc8000001145e */
[----:B------:R-:W-:Y:S01]  /*72c0*/  LEA.HI R53, R53, R94, RZ, 0x3 ;  /* 0x0000005e35357211 */ /* 0x000fe200078f18ff */
[----:B------:R-:W-:-:S03]  /*72d0*/  IMAD.SHL.U32 R94, R94, 0x8, RZ ;  /* 0x000000085e5e7824 */ /* 0x000fc600078e00ff */
[----:B------:R-:W-:Y:S02]  /*72e0*/  SHF.R.S32.HI R53, RZ, 0x3, R53 ;  /* 0x00000003ff357819 */ /* 0x000fe40000011435 */
[----:B------:R-:W-:-:S03]  /*72f0*/  LOP3.LUT R52, R208, 0x38, R94, 0xf8, !PT ;  /* 0x00000038d0347812 */ /* 0x000fc600078ef85e */
[----:B------:R-:W-:Y:S01]  /*7300*/  IMAD R53, R53, 0x1c00, R210 ;  /* 0x00001c0035357824 */ /* 0x000fe200078e02d2 */
[----:B------:R-:W-:-:S04]  /*7310*/  LOP3.LUT R52, R52, R209, RZ, 0x3c, !PT ;  /* 0x000000d134347212 */ /* 0x000fc800078e3cff */
[----:B------:R-:W-:-:S05]  /*7320*/  IADD3 R53, R53, R52, RZ ;  /* 0x0000003435357210 */ /* 0x000fca0007ffe0ff */
[----:B------:R-:W-:-:S04]  /*7330*/  IMAD R53, R18, 0x5400, R53 ;  /* 0x0000540012357824 */ /* 0x000fc800078e0235 */
[----:B------:R-:W-:-:S06]  /*7340*/  IMAD R52, R53, 0x2, R2 ;  /* 0x0000000235347824 */ /* 0x000fcc00078e0202 */
[----:B------:R-:W2:Y:S01]  /*7350*/  LDS.128 R52, [R52+0x21400] ;  /* 0x0214000034347984 */ /* 0x000ea20000000c00 */
[----:B------:R-:W-:Y:S05]  /*7360*/  @P4 BRA `(.L_x_530) ;  /* 0x0000000400684947 */ /* 0x000fea0003800000 */
[--C-:B------:R-:W-:Y:S01]  /*7370*/  SHF.R.U64 R48, R48, 0x10, R49.reuse ;  /* 0x0000001030307819 */ /* 0x100fe20000001231 */
[--C-:B--2---:R-:W-:Y:S01]  /*7380*/  HADD2.F32 R97, -RZ, R53.reuse.H0_H0 ;  /* 0x20000035ff617230 */ /* 0x104fe20000004100 */
[----:B------:R-:W-:Y:S01]  /*7390*/  SHF.R.U32.HI R95, RZ, 0x10, R49 ;  /* 0x00000010ff5f7819 */ /* 0x000fe20000011631 */
[----:B------:R-:W-:Y:S01]  /*73a0*/  HADD2.F32 R98, -RZ, R53.H1_H1 ;  /* 0x30000035ff627230 */ /* 0x000fe20000004100 */
[--C-:B------:R-:W-:Y:S01]  /*73b0*/  SHF.R.U64 R49, R60, 0x10, R61.reuse ;  /* 0x000000103c317819 */ /* 0x100fe2000000123d */
[----:B------:R-:W-:Y:S01]  /*73c0*/  HADD2.F32 R96, -RZ, R185.H1_H1 ;  /* 0x300000b9ff607230 */ /* 0x000fe20000004100 */
[----:B------:R-:W-:Y:S01]  /*73d0*/  SHF.R.U32.HI R60, RZ, 0x10, R61 ;  /* 0x00000010ff3c7819 */ /* 0x000fe2000001163d */
[----:B------:R-:W-:Y:S01]  /*73e0*/  HADD2.F32 R99, -RZ, R95.H0_H0 ;  /* 0x2000005fff637230 */ /* 0x000fe20000004100 */
[----:B------:R-:W-:Y:S01]  /*73f0*/  SHF.R.U64 R61, R62, 0x10, R63 ;  /* 0x000000103e3d7819 */ /* 0x000fe2000000123f */
[----:B------:R-:W-:Y:S01]  /*7400*/  HADD2.F32 R49, -RZ, R49.H0_H0 ;  /* 0x20000031ff317230 */ /* 0x000fe20000004100 */
[----:B0-----:R-:W-:Y:S01]  /*7410*/  MOV R62, R65 ;  /* 0x00000041003e7202 */ /* 0x001fe20000000f00 */
[----:B------:R-:W-:Y:S01]  /*7420*/  IMAD.MOV.U32 R65, RZ, RZ, R67 ;  /* 0x000000ffff417224 */ /* 0x000fe200078e0043 */
[----:B------:R-:W-:Y:S01]  /*7430*/  SHF.R.U32.HI R63, RZ, 0x10, R63 ;  /* 0x00000010ff3f7819 */ /* 0x000fe2000001163f */
[----:B------:R-:W-:Y:S01]  /*7440*/  IMAD.MOV.U32 R67, RZ, RZ, R54 ;  /* 0x000000ffff437224 */ /* 0x000fe200078e0036 */
[--C-:B------:R-:W-:Y:S01]  /*7450*/  SHF.R.U64 R50, R50, 0x10, R51.reuse ;  /* 0x0000001032327819 */ /* 0x100fe20000001233 */
[----:B------:R-:W-:Y:S01]  /*7460*/  HADD2.F32 R54, -RZ, R187.H0_H0 ;  /* 0x200000bbff367230 */ /* 0x000fe20000004100 */
[----:B------:R-:W-:Y:S01]  /*7470*/  SHF.R.U32.HI R51, RZ, 0x10, R51 ;  /* 0x00000010ff337819 */ /* 0x000fe20000011633 */
[----:B------:R-:W-:-:S02]  /*7480*/  HADD2.F32 R53, -RZ, R62.H0_H0 ;  /* 0x2000003eff357230 */ /* 0x000fc40000004100 */
[----:B------:R-:W-:Y:S02]  /*7490*/  HADD2.F32 R60, -RZ, R60.H0_H0 ;  /* 0x2000003cff3c7230 */ /* 0x000fe40000004100 */
[-C--:B------:R-:W-:Y:S01]  /*74a0*/  FMUL.FTZ R95, R97, R54.reuse ;  /* 0x00000036615f7220 */ /* 0x080fe20000410000 */
[----:B------:R-:W-:Y:S02]  /*74b0*/  HADD2.F32 R62, -RZ, R62.H1_H1 ;  /* 0x3000003eff3e7230 */ /* 0x000fe40000004100 */
[C---:B------:R-:W-:Y:S01]  /*74c0*/  FMUL.FTZ R166, R53.reuse, R54 ;  /* 0x0000003635a67220 */ /* 0x040fe20000410000 */
        /* <DEDUP_REMOVED lines=10> */
[----:B------:R-:W-:Y:S01]  /*7570*/  HADD2.F32 R55, -RZ, R65.H0_H0 ;  /* 0x20000041ff377230 */ /* 0x000fe20000004100 */
[----:B------:R-:W-:Y:S01]  /*7580*/  F2FP.F16.F32.PACK_AB R54, R54, R95 ;  /* 0x0000005f3636723e */ /* 0x000fe200000000ff */
[----:B------:R-:W-:Y:S02]  /*7590*/  HADD2.F32 R98, -RZ, R51.H0_H0 ;  /* 0x20000033ff627230 */ /* 0x000fe40000004100 */
[----:B------:R-:W-:Y:S01]  /*75a0*/  FMUL.FTZ R51, R96, R53 ;  /* 0x0000003560337220 */ /* 0x000fe20000410000 */
[----:B------:R-:W-:-:S02]  /*75b0*/  HADD2.F32 R62, -RZ, R185.H0_H0 ;  /* 0x200000b9ff3e7230 */ /* 0x000fc40000004100 */
[----:B------:R-:W-:Y:S01]  /*75c0*/  FMUL.FTZ R99, R55, R53 ;  /* 0x0000003537637220 */ /* 0x000fe20000410000 */
[----:B------:R-:W-:Y:S02]  /*75d0*/  HADD2.F32 R65, -RZ, R65.H1_H1 ;  /* 0x30000041ff417230 */ /* 0x000fe40000004100 */
[-C--:B------:R-:W-:Y:S01]  /*75e0*/  FMUL.FTZ R53, R97, R63.reuse ;  /* 0x0000003f61357220 */ /* 0x080fe20000410000 */
[----:B------:R-:W-:Y:S02]  /*75f0*/  HADD2.F32 R61, -RZ, R61.H0_H0 ;  /* 0x2000003dff3d7230 */ /* 0x000fe40000004100 */
[-C--:B------:R-:W-:Y:S01]  /*7600*/  FFMA.FTZ R51, R55, R62.reuse, -R51 ;  /* 0x0000003e37337223 */ /* 0x080fe20000010833 */
[----:B------:R-:W-:Y:S01]  /*7610*/  FFMA.FTZ R99, R96, R62, R99 ;  /* 0x0000003e60637223 */ /* 0x000fe20000010063 */
[C---:B------:R-:W-:Y:S01]  /*7620*/  FMUL.FTZ R63, R65.reuse, R63 ;  /* 0x0000003f413f7220 */ /* 0x040fe20000410000 */
[----:B------:R-:W-:Y:S01]  /*7630*/  FFMA.FTZ R53, R65, R98, -R53 ;  /* 0x0000006241357223 */ /* 0x000fe20000010835 */
[----:B------:R-:W-:Y:S01]  /*7640*/  HADD2.F32 R55, -RZ, R184.H1_H1 ;  /* 0x300000b8ff377230 */ /* 0x000fe20000004100 */
[----:B------:R-:W-:Y:S01]  /*7650*/  F2FP.F16.F32.PACK_AB R60, R60, R166 ;  /* 0x000000a63c3c723e */ /* 0x000fe200000000ff */
[----:B------:R-:W-:-:S02]  /*7660*/  HADD2.F32 R96, -RZ, R52.H0_H0 ;  /* 0x20000034ff607230 */ /* 0x000fc40000004100 */
[----:B------:R-:W-:Y:S01]  /*7670*/  FFMA.FTZ R63, R97, R98, R63 ;  /* 0x00000062613f7223 */ /* 0x000fe2000001003f */
[----:B------:R-:W-:Y:S01]  /*7680*/  HADD2.F32 R65, -RZ, R64.H0_H0 ;  /* 0x20000040ff417230 */ /* 0x000fe20000004100 */
[----:B------:R-:W-:Y:S01]  /*7690*/  F2FP.F16.F32.PACK_AB R51, R53, R51 ;  /* 0x000000333533723e */ /* 0x000fe200000000ff */
[----:B------:R-:W-:Y:S02]  /*76a0*/  HADD2.F32 R52, -RZ, R52.H1_H1 ;  /* 0x30000034ff347230 */ /* 0x000fe40000004100 */
[----:B------:R-:W-:Y:S02]  /*76b0*/  HADD2.F32 R64, -RZ, R64.H1_H1 ;  /* 0x30000040ff407230 */ /* 0x000fe40000004100 */
[-C--:B------:R-:W-:Y:S01]  /*76c0*/  FMUL.FTZ R98, R65, R55.reuse ;  /* 0x0000003741627220 */ /* 0x080fe20000410000 */
[----:B------:R-:W-:Y:S02]  /*76d0*/  HADD2.F32 R97, -RZ, R48.H0_H0 ;  /* 0x20000030ff617230 */ /* 0x000fe40000004100 */
[----:B------:R-:W-:Y:S01]  /*76e0*/  FMUL.FTZ R48, R96, R55 ;  /* 0x0000003760307220 */ /* 0x000fe20000410000 */
[----:B------:R-:W-:-:S02]  /*76f0*/  HADD2.F32 R62, -RZ, R184.H0_H0 ;  /* 0x200000b8ff3e7230 */ /* 0x000fc40000004100 */
[-C--:B------:R-:W-:Y:S01]  /*7700*/  FMUL.FTZ R55, R52, R49.reuse ;  /* 0x0000003134377220 */ /* 0x080fe20000410000 */
[C---:B------:R-:W-:Y:S01]  /*7710*/  FMUL.FTZ R49, R64.reuse, R49 ;  /* 0x0000003140317220 */ /* 0x040fe20000410000 */
[----:B------:R-:W-:Y:S01]  /*7720*/  F2FP.F16.F32.PACK_AB R63, R63, R99 ;  /* 0x000000633f3f723e */ /* 0x000fe200000000ff */
[----:B------:R-:W-:Y:S02]  /*7730*/  IMAD.MOV.U32 R53, RZ, RZ, R60 ;  /* 0x000000ffff357224 */ /* 0x000fe400078e003c */
[-C--:B------:R-:W-:Y:S01]  /*7740*/  FFMA.FTZ R48, R65, R62.reuse, -R48 ;  /* 0x0000003e41307223 */ /* 0x080fe20000010830 */
[-C--:B------:R-:W-:Y:S01]  /*7750*/  FFMA.FTZ R55, R64, R97.reuse, -R55 ;  /* 0x0000006140377223 */ /* 0x080fe20000010837 */
[----:B------:R-:W-:Y:S01]  /*7760*/  FFMA.FTZ R52, R52, R97, R49 ;  /* 0x0000006134347223 */ /* 0x000fe20000010031 */
[----:B------:R-:W-:Y:S02]  /*7770*/  HADD2.F32 R49, -RZ, R183.H0_H0 ;  /* 0x200000b7ff317230 */ /* 0x000fe40000004100 */
[----:B------:R-:W-:Y:S01]  /*7780*/  FFMA.FTZ R98, R96, R62, R98 ;  /* 0x0000003e60627223 */ /* 0x000fe20000010062 */
[--C-:B------:R-:W-:Y:S01]  /*7790*/  HADD2.F32 R65, -RZ, R67.reuse.H0_H0 ;  /* 0x20000043ff417230 */ /* 0x100fe20000004100 */
[----:B------:R-:W-:Y:S01]  /*77a0*/  F2FP.F16.F32.PACK_AB R48, R55, R48 ;  /* 0x000000303730723e */ /* 0x000fe200000000ff */
[--C-:B------:R-:W-:Y:S01]  /*77b0*/  HADD2.F32 R64, -RZ, R66.reuse.H0_H0 ;  /* 0x20000042ff407230 */ /* 0x100fe20000004100 */
[----:B------:R-:W-:Y:S01]  /*77c0*/  MOV R55, R63 ;  /* 0x0000003f00377202 */ /* 0x000fe20000000f00 */
[----:B------:R-:W-:Y:S01]  /*77d0*/  HADD2.F32 R67, -RZ, R67.H1_H1 ;  /* 0x30000043ff437230 */ /* 0x000fe20000004100 */
[----:B------:R-:W-:Y:S01]  /*77e0*/  F2FP.F16.F32.PACK_AB R52, R52, R98 ;  /* 0x000000623434723e */ /* 0x000fe200000000ff */
[----:B------:R-:W-:-:S02]  /*77f0*/  HADD2.F32 R66, -RZ, R66.H1_H1 ;  /* 0x30000042ff427230 */ /* 0x000fc40000004100 */
[-C--:B------:R-:W-:Y:S01]  /*7800*/  FMUL.FTZ R97, R64, R49.reuse ;  /* 0x0000003140617220 */ /* 0x080fe20000410000 */
[----:B------:R-:W-:Y:S02]  /*7810*/  HADD2.F32 R96, -RZ, R50.H0_H0 ;  /* 0x20000032ff607230 */ /* 0x000fe40000004100 */
[----:B------:R-:W-:Y:S01]  /*7820*/  FMUL.FTZ R50, R65, R49 ;  /* 0x0000003141327220 */ /* 0x000fe20000410000 */
[----:B------:R-:W-:Y:S02]  /*7830*/  HADD2.F32 R62, -RZ, R183.H1_H1 ;  /* 0x300000b7ff3e7230 */ /* 0x000fe40000004100 */
[-C--:B------:R-:W-:Y:S01]  /*7840*/  FMUL.FTZ R49, R67, R61.reuse ;  /* 0x0000003d43317220 */ /* 0x080fe20000410000 */
[----:B------:R-:W-:Y:S02]  /*7850*/  FMUL.FTZ R61, R66, R61 ;  /* 0x0000003d423d7220 */ /* 0x000fe40000410000 */
[----:B------:R-:W-:Y:S02]  /*7860*/  FFMA.FTZ R97, R65, R62, R97 ;  /* 0x0000003e41617223 */ /* 0x000fe40000010061 */
[----:B------:R-:W-:Y:S01]  /*7870*/  FFMA.FTZ R61, R67, R96, R61 ;  /* 0x00000060433d7223 */ /* 0x000fe2000001003d */
[----:B------:R-:W-:Y:S01]  /*7880*/  FFMA.FTZ R50, R64, R62, -R50 ;  /* 0x0000003e40327223 */ /* 0x000fe20000010832 */
[----:B------:R-:W-:Y:S01]  /*7890*/  FFMA.FTZ R49, R66, R96, -R49 ;  /* 0x0000006042317223 */ /* 0x000fe20000010831 */
[----:B------:R-:W-:Y:S01]  /*78a0*/  IMAD.MOV.U32 R65, RZ, RZ, R54 ;  /* 0x000000ffff417224 */ /* 0x000fe200078e0036 */
[----:B------:R-:W-:Y:S01]  /*78b0*/  MOV R64, R48 ;  /* 0x0000003000407202 */ /* 0x000fe20000000f00 */
[----:B------:R-:W-:Y:S01]  /*78c0*/  IMAD.MOV.U32 R67, RZ, RZ, R51 ;  /* 0x000000ffff437224 */ /* 0x000fe200078e0033 */
[----:B------:R-:W-:-:S02]  /*78d0*/  F2FP.F16.F32.PACK_AB R61, R61, R97 ;  /* 0x000000613d3d723e */ /* 0x000fc400000000ff */
[----:B------:R-:W-:-:S03]  /*78e0*/  F2FP.F16.F32.PACK_AB R49, R49, R50 ;  /* 0x000000323131723e */ /* 0x000fc600000000ff */
[----:B------:R-:W-:Y:S01]  /*78f0*/  IMAD.MOV.U32 R54, RZ, RZ, R61 ;  /* 0x000000ffff367224 */ /* 0x000fe200078e003d */
[----:B------:R-:W-:-:S07]  /*7900*/  MOV R66, R49 ;  /* 0x0000003100427202 */ /* 0x000fce0000000f00 */
.L_x_530:
[----:B------:R-:W-:Y:S05]  /*7910*/  BSYNC B3 ;  /* 0x0000000000037941 */ /* 0x000fea0003800000 */
.L_x_529:
        /* <DEDUP_REMOVED lines=10> */
.L_x_528:
[----:B------:R-:W-:Y:S05]  /*79c0*/  BSYNC B2 ;  /* 0x0000000000027941 */ /* 0x000fea0003800000 */
.L_x_527:
[----:B------:R-:W-:-:S13]  /*79d0*/  ISETP.NE.AND P4, PT, R36, RZ, PT ;  /* 0x000000ff2400720c */ /* 0x000fda0003f85270 */
[----:B------:R-:W-:Y:S05]  /*79e0*/  @!P4 BRA `(.L_x_522) ;  /* 0x0000000400dcc947 */ /* 0x000fea0003800000 */
[----:B------:R-:W-:Y:S01]  /*79f0*/  ISETP.NE.AND P6, PT, R102, RZ, PT ;  /* 0x000000ff6600720c */ /* 0x000fe20003fc5270 */
[----:B------:R-:W-:Y:S01]  /*7a00*/  BSSY B2, `(.L_x_531) ;  /* 0x000006b000027945 */ /* 0x000fe20003800000 */
[----:B------:R-:W-:Y:S02]  /*7a10*/  IADD3 R60, P4, P5, R120, R132, R30 ;  /* 0x00000084783c7210 */ /* 0x000fe40007d9e01e */
[----:B---3--:R-:W-:Y:S02]  /*7a20*/  SEL R48, R127, R152, !P6 ;  /* 0x000000987f307207 */ /* 0x008fe40007000000 */
[----:B------:R-:W-:Y:S02]  /*7a30*/  IADD3.X R61, R4, R157, R34, P4, P5 ;  /* 0x0000009d043d7210 */ /* 0x000fe400027ea422 */
[----:B------:R-:W-:Y:S02]  /*7a40*/  SHF.R.S32.HI R49, RZ, 0x1f, R48 ;  /* 0x0000001fff317819 */ /* 0x000fe40000011430 */
[----:B------:R-:W-:-:S02]  /*7a50*/  ISETP.GE.AND P4, PT, R205, R126, PT ;  /* 0x0000007ecd00720c */ /* 0x000fc40003f86270 */
[----:B------:R-:W-:-:S04]  /*7a60*/  LEA.HI R48, R49, R48, RZ, 0x4 ;  /* 0x0000003031307211 */ /* 0x000fc800078f20ff */
[----:B------:R-:W-:-:S04]  /*7a70*/  LEA.HI.SX32 R48, R48, R29, 0x1c ;  /* 0x0000001d30307211 */ /* 0x000fc800078fe2ff */
[----:B------:R-:W-:Y:S01]  /*7a80*/  SHF.R.S32.HI R49, RZ, 0x1f, R48 ;  /* 0x0000001fff317819 */ /* 0x000fe20000011430 */
[----:B------:R-:W-:-:S03]  /*7a90*/  IMAD.SHL.U32 R62, R48, 0x8, RZ ;  /* 0x00000008303e7824 */ /* 0x000fc600078e00ff */
[----:B------:R-:W-:Y:S02]  /*7aa0*/  LEA.HI R49, R49, R48, RZ, 0x3 ;  /* 0x0000003031317211 */ /* 0x000fe400078f18ff */
[----:B------:R-:W-:Y:S02]  /*7ab0*/  LOP3.LUT R48, R208, 0x38, R62, 0xf8, !PT ;  /* 0x00000038d0307812 */ /* 0x000fe400078ef83e */
[----:B------:R-:W-:Y:S02]  /*7ac0*/  SHF.R.S32.HI R49, RZ, 0x3, R49 ;  /* 0x00000003ff317819 */ /* 0x000fe40000011431 */
[----:B------:R-:W-:-:S03]  /*7ad0*/  LOP3.LUT R48, R48, R209, RZ, 0x3c, !PT ;  /* 0x000000d130307212 */ /* 0x000fc600078e3cff */
[----:B------:R-:W-:-:S04]  /*7ae0*/  IMAD R49, R49, 0x1c00, R210 ;  /* 0x00001c0031317824 */ /* 0x000fc800078e02d2 */
[----:B------:R-:W-:Y:S02]  /*7af0*/  IMAD.IADD R51, R49, 0x1, R48 ;  /* 0x0000000131337824 */ /* 0x000fe400078e0230 */
[C---:B------:R-:W-:Y:S02]  /*7b00*/  IMAD R49, R18.reuse, 0x5400, R143 ;  /* 0x0000540012317824 */ /* 0x040fe400078e028f */
[----:B------:R-:W-:-:S03]  /*7b10*/  IMAD R51, R18, 0x5400, R51 ;  /* 0x0000540012337824 */ /* 0x000fc600078e0233 */
[----:B------:R-:W-:Y:S01]  /*7b20*/  LEA R49, R49, R2, 0x1 ;  /* 0x0000000231317211 */ /* 0x000fe200078e08ff */
[----:B0-----:R-:W-:-:S05]  /*7b30*/  IMAD R52, R51, 0x2, R2 ;  /* 0x0000000233347824 */ /* 0x001fca00078e0202 */
[----:B------:R-:W0:Y:S04]  /*7b40*/  LDS.128 R48, [R49+0x21400] ;  /* 0x0214000031307984 */ /* 0x000e280000000c00 */
        /* <DEDUP_REMOVED lines=9> */
[--C-:B0-----:R-:W-:Y:S01]  /*7be0*/  HADD2.F32 R53, -RZ, R49.reuse.H0_H0 ;  /* 0x20000031ff357230 */ /* 0x101fe20000004100 */
[--C-:B------:R-:W-:Y:S01]  /*7bf0*/  SHF.R.U64 R57, R58, 0x10, R59.reuse ;  /* 0x000000103a397819 */ /* 0x100fe2000000123b */
[----:B------:R-:W-:Y:S01]  /*7c00*/  HADD2.F32 R49, -RZ, R49.H1_H1 ;  /* 0x30000031ff317230 */ /* 0x000fe20000004100 */
[----:B------:R-:W-:Y:S01]  /*7c10*/  SHF.R.U32.HI R58, RZ, 0x10, R59 ;  /* 0x00000010ff3a7819 */ /* 0x000fe2000001163b */
[----:B------:R-:W-:-:S02]  /*7c20*/  HADD2.F32 R56, -RZ, R56.H0_H0 ;  /* 0x20000038ff387230 */ /* 0x000fc40000004100 */
[-C--:B------:R-:W-:Y:S01]  /*7c30*/  FMUL.FTZ R92, R53, R64.reuse ;  /* 0x00000040355c7220 */ /* 0x080fe20000410000 */
[----:B------:R-:W-:Y:S02]  /*7c40*/  HADD2.F32 R67, -RZ, R63.H0_H0 ;  /* 0x2000003fff437230 */ /* 0x000fe40000004100 */
[----:B------:R-:W-:Y:S01]  /*7c50*/  FMUL.FTZ R63, R65, R64 ;  /* 0x00000040413f7220 */ /* 0x000fe20000410000 */
[----:B------:R-:W-:Y:S02]  /*7c60*/  HADD2.F32 R59, -RZ, R180.H1_H1 ;  /* 0x300000b4ff3b7230 */ /* 0x000fe40000004100 */
[-C--:B------:R-:W-:Y:S01]  /*7c70*/  FMUL.FTZ R64, R66, R56.reuse ;  /* 0x0000003842407220 */ /* 0x080fe20000410000 */
[C---:B------:R-:W-:Y:S01]  /*7c80*/  FMUL.FTZ R56, R49.reuse, R56 ;  /* 0x0000003831387220 */ /* 0x040fe20000410000 */
[--C-:B------:R-:W-:Y:S01]  /*7c90*/  SHF.R.U64 R46, R46, 0x10, R47.reuse ;  /* 0x000000102e2e7819 */ /* 0x100fe2000000122f */
[----:B------:R-:W-:Y:S02]  /*7ca0*/  HADD2.F32 R58, -RZ, R58.H0_H0 ;  /* 0x2000003aff3a7230 */ /* 0x000fe40000004100 */
[-C--:B------:R-:W-:Y:S01]  /*7cb0*/  FFMA.FTZ R64, R49, R67.reuse, -R64 ;  /* 0x0000004331407223 */ /* 0x080fe20000010840 */
[----:B------:R-:W-:Y:S01]  /*7cc0*/  FFMA.FTZ R67, R66, R67, R56 ;  /* 0x0000004342437223 */ /* 0x000fe20000010038 */
[--C-:B------:R-:W-:Y:S01]  /*7cd0*/  HADD2.F32 R56, -RZ, R55.reuse.H0_H0 ;  /* 0x20000037ff387230 */ /* 0x100fe20000004100 */
[----:B------:R-:W-:Y:S01]  /*7ce0*/  SHF.R.U32.HI R47, RZ, 0x10, R47 ;  /* 0x00000010ff2f7819 */ /* 0x000fe2000001162f */
[----:B------:R-:W-:-:S02]  /*7cf0*/  HADD2.F32 R55, -RZ, R55.H1_H1 ;  /* 0x30000037ff377230 */ /* 0x000fc40000004100 */
[-C--:B------:R-:W-:Y:S01]  /*7d00*/  FFMA.FTZ R63, R53, R59.reuse, -R63 ;  /* 0x0000003b353f7223 */ /* 0x080fe2000001083f */
[--C-:B------:R-:W-:Y:S02]  /*7d10*/  HADD2.F32 R66, -RZ, R51.reuse.H0_H0 ;  /* 0x20000033ff427230 */ /* 0x100fe40000004100 */
[----:B------:R-:W-:Y:S01]  /*7d20*/  FFMA.FTZ R92, R65, R59, R92 ;  /* 0x0000003b415c7223 */ /* 0x000fe2000001005c */
[----:B------:R-:W-:Y:S02]  /*7d30*/  HADD2.F32 R51, -RZ, R51.H1_H1 ;  /* 0x30000033ff337230 */ /* 0x000fe40000004100 */
[-C--:B------:R-:W-:Y:S01]  /*7d40*/  FMUL.FTZ R96, R55, R58.reuse ;  /* 0x0000003a37607220 */ /* 0x080fe20000410000 */
[----:B------:R-:W-:Y:S01]  /*7d50*/  HADD2.F32 R53, -RZ, R181.H1_H1 ;  /* 0x300000b5ff357230 */ /* 0x000fe20000004100 */
[----:B------:R-:W-:Y:S01]  /*7d60*/  F2FP.F16.F32.PACK_AB R63, R64, R63 ;  /* 0x0000003f403f723e */ /* 0x000fe200000000ff */
[----:B------:R-:W-:Y:S02]  /*7d70*/  HADD2.F32 R94, -RZ, R47.H0_H0 ;  /* 0x2000002fff5e7230 */ /* 0x000fe40000004100 */
[----:B------:R-:W-:Y:S01]  /*7d80*/  FMUL.FTZ R58, R51, R58 ;  /* 0x0000003a333a7220 */ /* 0x000fe20000410000 */
[----:B------:R-:W-:-:S02]  /*7d90*/  HADD2.F32 R49, -RZ, R179.H1_H1 ;  /* 0x300000b3ff317230 */ /* 0x000fc40000004100 */
[-C--:B------:R-:W-:Y:S01]  /*7da0*/  FMUL.FTZ R47, R56, R53.reuse ;  /* 0x00000035382f7220 */ /* 0x080fe20000410000 */
[C---:B------:R-:W-:Y:S01]  /*7db0*/  FMUL.FTZ R53, R66.reuse, R53 ;  /* 0x0000003542357220 */ /* 0x040fe20000410000 */
[-C--:B------:R-:W-:Y:S01]  /*7dc0*/  FFMA.FTZ R58, R55, R94.reuse, R58 ;  /* 0x0000005e373a7223 */ /* 0x080fe2000001003a */
[----:B------:R-:W-:Y:S02]  /*7dd0*/  HADD2.F32 R55, -RZ, R45.H0_H0 ;  /* 0x2000002dff377230 */ /* 0x000fe40000004100 */
[-C--:B------:R-:W-:Y:S01]  /*7de0*/  FFMA.FTZ R47, R66, R49.reuse, -R47 ;  /* 0x00000031422f7223 */ /* 0x080fe2000001082f */
[----:B------:R-:W-:Y:S01]  /*7df0*/  FFMA.FTZ R53, R56, R49, R53 ;  /* 0x0000003138357223 */ /* 0x000fe20000010035 */
[----:B------:R-:W-:Y:S02]  /*7e00*/  HADD2.F32 R182, -RZ, R182.H0_H0 ;  /* 0x200000b6ffb67230 */ /* 0x000fe40000004100 */
[----:B------:R-:W-:Y:S01]  /*7e10*/  FFMA.FTZ R96, R51, R94, -R96 ;  /* 0x0000005e33607223 */ /* 0x000fe20000010860 */
[----:B------:R-:W-:Y:S01]  /*7e20*/  HADD2.F32 R45, -RZ, R52.H0_H0 ;  /* 0x20000034ff2d7230 */ /* 0x000fe20000004100 */
[----:B------:R-:W-:Y:S01]  /*7e30*/  F2FP.F16.F32.PACK_AB R67, R67, R92 ;  /* 0x0000005c4343723e */ /* 0x000fe200000000ff */
[----:B------:R-:W-:-:S02]  /*7e40*/  HADD2.F32 R49, -RZ, R48.H0_H0 ;  /* 0x20000030ff317230 */ /* 0x000fc40000004100 */
[----:B------:R-:W-:Y:S02]  /*7e50*/  HADD2.F32 R52, -RZ, R52.H1_H1 ;  /* 0x30000034ff347230 */ /* 0x000fe40000004100 */
[----:B------:R-:W-:Y:S02]  /*7e60*/  HADD2.F32 R48, -RZ, R48.H1_H1 ;  /* 0x30000030ff307230 */ /* 0x000fe40000004100 */
[----:B------:R-:W-:Y:S02]  /*7e70*/  HADD2.F32 R180, -RZ, R180.H0_H0 ;  /* 0x200000b4ffb47230 */ /* 0x000fe40000004100 */
[-C--:B------:R-:W-:Y:S01]  /*7e80*/  FMUL.FTZ R59, R52, R55.reuse ;  /* 0x00000037343b7220 */ /* 0x080fe20000410000 */
[----:B------:R-:W-:Y:S02]  /*7e90*/  HADD2.F32 R51, -RZ, R44.H0_H0 ;  /* 0x2000002cff337230 */ /* 0x000fe40000004100 */
[-C--:B------:R-:W-:Y:S01]  /*7ea0*/  FMUL.FTZ R44, R45, R182.reuse ;  /* 0x000000b62d2c7220 */ /* 0x080fe20000410000 */
[----:B------:R-:W-:Y:S01]  /*7eb0*/  FMUL.FTZ R55, R48, R55 ;  /* 0x0000003730377220 */ /* 0x000fe20000410000 */
[----:B------:R-:W-:Y:S01]  /*7ec0*/  FMUL.FTZ R182, R49, R182 ;  /* 0x000000b631b67220 */ /* 0x000fe20000410000 */
[----:B------:R-:W-:-:S02]  /*7ed0*/  HADD2.F32 R181, -RZ, R181.H0_H0 ;  /* 0x200000b5ffb57230 */ /* 0x000fc40000004100 */
[-C--:B------:R-:W-:Y:S01]  /*7ee0*/  FFMA.FTZ R44, R49, R180.reuse, -R44 ;  /* 0x000000b4312c7223 */ /* 0x080fe2000001082c */
[-C--:B------:R-:W-:Y:S01]  /*7ef0*/  FFMA.FTZ R49, R48, R51.reuse, -R59 ;  /* 0x0000003330317223 */ /* 0x080fe2000001083b */
[----:B------:R-:W-:Y:S01]  /*7f00*/  FFMA.FTZ R48, R52, R51, R55 ;  /* 0x0000003334307223 */ /* 0x000fe20000010037 */
[----:B------:R-:W-:Y:S02]  /*7f10*/  HADD2.F32 R52, -RZ, R54.H0_H0 ;  /* 0x20000036ff347230 */ /* 0x000fe40000004100 */
[----:B------:R-:W-:Y:S01]  /*7f20*/  FFMA.FTZ R45, R45, R180, R182 ;  /* 0x000000b42d2d7223 */ /* 0x000fe200000100b6 */
[----:B------:R-:W-:Y:S01]  /*7f30*/  HADD2.F32 R57, -RZ, R57.H0_H0 ;  /* 0x20000039ff397230 */ /* 0x000fe20000004100 */
[----:B------:R-:W-:Y:S01]  /*7f40*/  F2FP.F16.F32.PACK_AB R44, R49, R44 ;  /* 0x0000002c312c723e */ /* 0x000fe200000000ff */
[----:B------:R-:W-:Y:S02]  /*7f50*/  HADD2.F32 R56, -RZ, R50.H0_H0 ;  /* 0x20000032ff387230 */ /* 0x000fe40000004100 */
[----:B------:R-:W-:Y:S01]  /*7f60*/  FMUL.FTZ R55, R52, R181 ;  /* 0x000000b534377220 */ /* 0x000fe20000410000 */
[----:B------:R-:W-:Y:S01]  /*7f70*/  HADD2.F32 R54, -RZ, R54.H1_H1 ;  /* 0x30000036ff367230 */ /* 0x000fe20000004100 */
[----:B------:R-:W-:Y:S01]  /*7f80*/  F2FP.F16.F32.PACK_AB R66, R48, R45 ;  /* 0x0000002d3042723e */ /* 0x000fe200000000ff */
[----:B------:R-:W-:-:S02]  /*7f90*/  HADD2.F32 R50, -RZ, R50.H1_H1 ;  /* 0x30000032ff327230 */ /* 0x000fc40000004100 */
[----:B------:R-:W-:Y:S01]  /*7fa0*/  FMUL.FTZ R181, R56, R181 ;  /* 0x000000b538b57220 */ /* 0x000fe20000410000 */
[----:B------:R-:W-:Y:S02]  /*7fb0*/  HADD2.F32 R179, -RZ, R179.H0_H0 ;  /* 0x200000b3ffb37230 */ /* 0x000fe40000004100 */
[-C--:B------:R-:W-:Y:S01]  /*7fc0*/  FMUL.FTZ R59, R54, R57.reuse ;  /* 0x00000039363b7220 */ /* 0x080fe20000410000 */
[----:B------:R-:W-:Y:S02]  /*7fd0*/  HADD2.F32 R51, -RZ, R46.H0_H0 ;  /* 0x2000002eff337230 */ /* 0x000fe40000004100 */
[----:B------:R-:W-:Y:S01]  /*7fe0*/  FMUL.FTZ R57, R50, R57 ;  /* 0x0000003932397220 */ /* 0x000fe20000410000 */
[----:B------:R-:W-:Y:S02]  /*7ff0*/  IMAD.MOV.U32 R48, RZ, RZ, R44 ;  /* 0x000000ffff307224 */ /* 0x000fe400078e002c */
[-C--:B------:R-:W-:Y:S01]  /*8000*/  FFMA.FTZ R52, R52, R179.reuse, R181 ;  /* 0x000000b334347223 */ /* 0x080fe200000100b5 */
[----:B------:R-:W-:Y:S01]  /*8010*/  FFMA.FTZ R46, R56, R179, -R55 ;  /* 0x000000b3382e7223 */ /* 0x000fe20000010837 */
[-C--:B------:R-:W-:Y:S01]  /*8020*/  FFMA.FTZ R57, R54, R51.reuse, R57 ;  /* 0x0000003336397223 */ /* 0x080fe20000010039 */
[----:B------:R-:W-:Y:S01]  /*8030*/  FFMA.FTZ R59, R50, R51, -R59 ;  /* 0x00000033323b7223 */ /* 0x000fe2000001083b */
[----:B------:R-:W-:Y:S01]  /*8040*/  F2FP.F16.F32.PACK_AB R55, R58, R53 ;  /* 0x000000353a37723e */ /* 0x000fe200000000ff */
[----:B------:R-:W-:Y:S01]  /*8050*/  IMAD.MOV.U32 R53, RZ, RZ, R67 ;  /* 0x000000ffff357224 */ /* 0x000fe200078e0043 */
[----:B------:R-:W-:-:S02]  /*8060*/  F2FP.F16.F32.PACK_AB R51, R96, R47 ;  /* 0x0000002f6033723e */ /* 0x000fc400000000ff */
[----:B------:R-:W-:Y:S01]  /*8070*/  F2FP.F16.F32.PACK_AB R54, R57, R52 ;  /* 0x000000343936723e */ /* 0x000fe200000000ff */
[----:B------:R-:W-:Y:S01]  /*8080*/  IMAD.MOV.U32 R52, RZ, RZ, R66 ;  /* 0x000000ffff347224 */ /* 0x000fe200078e0042 */
[----:B------:R-:W-:Y:S02]  /*8090*/  F2FP.F16.F32.PACK_AB R50, R59, R46 ;  /* 0x0000002e3b32723e */ /* 0x000fe400000000ff */
[----:B------:R-:W-:-:S07]  /*80a0*/  MOV R49, R63 ;  /* 0x0000003f00317202 */ /* 0x000fce0000000f00 */
.L_x_532:
[----:B------:R-:W-:Y:S05]  /*80b0*/  BSYNC B2 ;  /* 0x0000000000027941 */ /* 0x000fea0003800000 */
.L_x_531:
        /* <DEDUP_REMOVED lines=10> */
.L_x_522:
[----:B------:R-:W-:Y:S05]  /*8160*/  BSYNC B1 ;  /* 0x0000000000017941 */ /* 0x000fea0003800000 */
.L_x_521:
[-C--:B--2-4-:R-:W-:Y:S02]  /*8170*/  IMAD R44, R151, R128.reuse, RZ ;  /* 0x00000080972c7224 */ /* 0x094fe400078e02ff */
[----:B------:R-:W-:-:S04]  /*8180*/  IMAD.WIDE.U32 R130, R222, R128, R130 ;  /* 0x00000080de827225 */ /* 0x000fc800078e0082 */
[----:B------:R-:W-:Y:S01]  /*8190*/  IMAD R57, R222, R129, R44 ;  /* 0x00000081de397224 */ /* 0x000fe200078e022c */
[----:B------:R-:W-:Y:S06]  /*81a0*/  @P3 BRA `(.L_x_491) ;  /* 0x0000001800b43947 */ /* 0x000fec0003800000 */
[----:B------:R-:W-:Y:S01]  /*81b0*/  ISETP.NE.AND P3, PT, R31, RZ, PT ;  /* 0x000000ff1f00720c */ /* 0x000fe20003f65270 */
[----:B------:R-:W-:Y:S01]  /*81c0*/  BSSY B1, `(.L_x_533) ;  /* 0x0000079000017945 */ /* 0x000fe20003800000 */
[----:B------:R-:W-:-:S11]  /*81d0*/  IADD3 R57, R131, R57, RZ ;  /* 0x0000003983397210 */ /* 0x000fd60007ffe0ff */
[----:B------:R-:W-:Y:S05]  /*81e0*/  @!P3 BRA `(.L_x_534) ;  /* 0x0000000400d8b947 */ /* 0x000fea0003800000 */
[----:B------:R-:W-:Y:S01]  /*81f0*/  SEL R44, R127, R152, !P0 ;  /* 0x000000987f2c7207 */ /* 0x000fe20004000000 */
[----:B------:R-:W-:Y:S01]  /*8200*/  BSSY B2, `(.L_x_535) ;  /* 0x0000072000027945 */ /* 0x000fe20003800000 */
[----:B------:R-:W-:Y:S02]  /*8210*/  IADD3 R46, P3, P4, R120, R130, R21 ;  /* 0x00000082782e7210 */ /* 0x000fe40007c7e015 */
[----:B------:R-:W-:Y:S02]  /*8220*/  SHF.R.S32.HI R45, RZ, 0x1f, R44 ;  /* 0x0000001fff2d7819 */ /* 0x000fe4000001142c */
[----:B------:R-:W-:Y:S02]  /*8230*/  IADD3.X R47, R4, R57, R32, P3, P4 ;  /* 0x00000039042f7210 */ /* 0x000fe40001fe8420 */
[----:B------:R-:W-:-:S04]  /*8240*/  LEA.HI R45, R45, R44, RZ, 0x4 ;  /* 0x0000002c2d2d7211 */ /* 0x000fc800078f20ff */
[----:B---3--:R-:W-:-:S05]  /*8250*/  LEA.HI.SX32 R48, R45, R20, 0x1c ;  /* 0x000000142d307211 */ /* 0x008fca00078fe2ff */
[----:B------:R-:W-:-:S05]  /*8260*/  IMAD.SHL.U32 R49, R48, 0x8, RZ ;  /* 0x0000000830317824 */ /* 0x000fca00078e00ff */
[----:B------:R-:W-:-:S13]  /*8270*/  ISETP.GE.AND P3, PT, R49, R148, PT ;  /* 0x000000943100720c */ /* 0x000fda0003f66270 */
[--C-:B------:R-:W-:Y:S02]  /*8280*/  @!P3 SHF.R.S32.HI R45, RZ, 0x1f, R49.reuse ;  /* 0x0000001fff2db819 */ /* 0x100fe40000011431 */
[----:B------:R-:W-:-:S04]  /*8290*/  @!P3 IADD3 R44, P4, P5, R120, R130, R49 ;  /* 0x00000082782cb210 */ /* 0x000fc80007d9e031 */
[----:B------:R-:W-:Y:S02]  /*82a0*/  @!P3 IADD3.X R45, R4, R57, R45, P4, P5 ;  /* 0x00000039042db210 */ /* 0x000fe400027ea42d */
[----:B0-----:R-:W-:-:S04]  /*82b0*/  LEA R52, P4, R46, R124, 0x1 ;  /* 0x0000007c2e347211 */ /* 0x001fc800078808ff */
[----:B------:R-:W-:Y:S02]  /*82c0*/  LEA.HI.X R53, R46, R125, R47, 0x1, P4 ;  /* 0x0000007d2e357211 */ /* 0x000fe400020f0c2f */
[----:B------:R-:W-:-:S04]  /*82d0*/  @!P3 LEA R54, P4, R44, R124, 0x1 ;  /* 0x0000007c2c36b211 */ /* 0x000fc800078808ff */
[----:B------:R-:W-:Y:S02]  /*82e0*/  @!P3 LEA.HI.X R55, R44, R125, R45, 0x1, P4 ;  /* 0x0000007d2c37b211 */ /* 0x000fe400020f0c2d */
[----:B------:R-:W-:Y:S02]  /*82f0*/  SHF.R.S32.HI R45, RZ, 0x1f, R48 ;  /* 0x0000001fff2d7819 */ /* 0x000fe40000011430 */
[----:B------:R-:W-:Y:S02]  /*8300*/  LOP3.LUT R44, R207, 0x38, R49, 0xf8, !PT ;  /* 0x00000038cf2c7812 */ /* 0x000fe400078ef831 */
[----:B------:R-:W-:Y:S02]  /*8310*/  LEA.HI R45, R45, R48, RZ, 0x3 ;  /* 0x000000302d2d7211 */ /* 0x000fe400078f18ff */
[----:B------:R-:W-:Y:S02]  /*8320*/  LOP3.LUT R44, R44, R235, RZ, 0x3c, !PT ;  /* 0x000000eb2c2c7212 */ /* 0x000fe400078e3cff */
[----:B------:R-:W-:-:S02]  /*8330*/  SHF.R.S32.HI R45, RZ, 0x3, R45 ;  /* 0x00000003ff2d7819 */ /* 0x000fc4000001142d */
[----:B------:R-:W-:-:S03]  /*8340*/  ISETP.GE.AND P4, PT, R22, R126, PT ;  /* 0x0000007e1600720c */ /* 0x000fc60003f86270 */
[----:B------:R-:W-:-:S04]  /*8350*/  IMAD R45, R45, 0x1c00, R212 ;  /* 0x00001c002d2d7824 */ /* 0x000fc800078e02d4 */
        /* <DEDUP_REMOVED lines=8> */
[----:B--2---:R-:W-:Y:S01]  /*83e0*/  IMAD.MOV.U32 R61, RZ, RZ, R49 ;  /* 0x000000ffff3d7224 */ /* 0x004fe200078e0031 */
[----:B------:R-:W-:Y:S01]  /*83f0*/  SHF.R.U32.HI R67, RZ, 0x10, R89 ;  /* 0x00000010ff437819 */ /* 0x000fe20000011659 */
[----:B------:R-:W-:Y:S01]  /*8400*/  IMAD.MOV.U32 R63, RZ, RZ, R51 ;  /* 0x000000ffff3f7224 */ /* 0x000fe200078e0033 */
[----:B0-----:R-:W-:Y:S01]  /*8410*/  MOV R49, R47 ;  /* 0x0000002f00317202 */ /* 0x001fe20000000f00 */
[----:B------:R-:W-:Y:S01]  /*8420*/  HADD2.F32 R66, -RZ, R178.H1_H1 ;  /* 0x300000b2ff427230 */ /* 0x000fe20000004100 */
[--C-:B------:R-:W-:Y:S01]  /*8430*/  SHF.R.U32.HI R65, RZ, 0x10, R77.reuse ;  /* 0x00000010ff417819 */ /* 0x100fe2000001164d */
[----:B------:R-:W-:Y:S01]  /*8440*/  HADD2.F32 R51, -RZ, R61.H0_H0 ;  /* 0x2000003dff337230 */ /* 0x000fe20000004100 */
[----:B------:R-:W-:Y:S01]  /*8450*/  SHF.R.U64 R56, R76, 0x10, R77 ;  /* 0x000000104c387819 */ /* 0x000fe2000000124d */
[----:B------:R-:W-:Y:S01]  /*8460*/  HADD2.F32 R47, -RZ, R45.H0_H0 ;  /* 0x2000002dff2f7230 */ /* 0x000fe20000004100 */
[----:B------:R-:W-:Y:S01]  /*8470*/  SHF.R.U64 R59, R88, 0x10, R89 ;  /* 0x00000010583b7819 */ /* 0x000fe20000001259 */
[----:B------:R-:W-:-:S02]  /*8480*/  HADD2.F32 R67, -RZ, R67.H0_H0 ;  /* 0x20000043ff437230 */ /* 0x000fc40000004100 */
[-C--:B------:R-:W-:Y:S01]  /*8490*/  FMUL.FTZ R76, R51, R66.reuse ;  /* 0x00000042334c7220 */ /* 0x080fe20000410000 */
[----:B------:R-:W-:Y:S02]  /*84a0*/  HADD2.F32 R62, -RZ, R45.H1_H1 ;  /* 0x3000002dff3e7230 */ /* 0x000fe40000004100 */
[C---:B------:R-:W-:Y:S01]  /*84b0*/  FMUL.FTZ R66, R47.reuse, R66 ;  /* 0x000000422f427220 */ /* 0x040fe20000410000 */
[----:B------:R-:W-:Y:S01]  /*84c0*/  HADD2.F32 R64, -RZ, R176.H1_H1 ;  /* 0x300000b0ff407230 */ /* 0x000fe20000004100 */
[--C-:B------:R-:W-:Y:S01]  /*84d0*/  SHF.R.U64 R60, R90, 0x10, R91.reuse ;  /* 0x000000105a3c7819 */ /* 0x100fe2000000125b */
[----:B------:R-:W-:Y:S02]  /*84e0*/  HADD2.F32 R61, -RZ, R61.H1_H1 ;  /* 0x3000003dff3d7230 */ /* 0x000fe40000004100 */
[-C--:B------:R-:W-:Y:S01]  /*84f0*/  FMUL.FTZ R88, R62, R67.reuse ;  /* 0x000000433e587220 */ /* 0x080fe20000410000 */
[----:B------:R-:W-:Y:S01]  /*8500*/  HADD2.F32 R65, -RZ, R65.H0_H0 ;  /* 0x20000041ff417230 */ /* 0x000fe20000004100 */
[----:B------:R-:W-:Y:S01]  /*8510*/  SHF.R.U32.HI R90, RZ, 0x10, R91 ;  /* 0x00000010ff5a7819 */ /* 0x000fe2000001165b */
[-C--:B------:R-:W-:Y:S01]  /*8520*/  FFMA.FTZ R45, R47, R64.reuse, -R76 ;  /* 0x000000402f2d7223 */ /* 0x080fe2000001084c */
[----:B------:R-:W-:Y:S01]  /*8530*/  FFMA.FTZ R47, R51, R64, R66 ;  /* 0x00000040332f7223 */ /* 0x000fe20000010042 */
[--C-:B------:R-:W-:Y:S01]  /*8540*/  SHF.R.U64 R58, R78, 0x10, R79.reuse ;  /* 0x000000104e3a7819 */ /* 0x100fe2000000124f */
[C---:B------:R-:W-:Y:S01]  /*8550*/  FMUL.FTZ R77, R61.reuse, R67 ;  /* 0x000000433d4d7220 */ /* 0x040fe20000410000 */
[----:B------:R-:W-:Y:S01]  /*8560*/  FFMA.FTZ R64, R61, R65, R88 ;  /* 0x000000413d407223 */ /* 0x000fe20000010058 */
[----:B------:R-:W-:Y:S01]  /*8570*/  SHF.R.U32.HI R78, RZ, 0x10, R79 ;  /* 0x00000010ff4e7819 */ /* 0x000fe2000001164f */
[----:B------:R-:W-:-:S02]  /*8580*/  HADD2.F32 R88, -RZ, R177.H1_H1 ;  /* 0x300000b1ff587230 */ /* 0x000fc40000004100 */
[----:B------:R-:W-:Y:S01]  /*8590*/  FFMA.FTZ R62, R62, R65, -R77 ;  /* 0x000000413e3e7223 */ /* 0x000fe2000001084d */
[--C-:B------:R-:W-:Y:S02]  /*85a0*/  HADD2.F32 R61, -RZ, R63.reuse.H0_H0 ;  /* 0x2000003fff3d7230 */ /* 0x100fe40000004100 */
[----:B------:R-:W-:Y:S02]  /*85b0*/  HADD2.F32 R63, -RZ, R63.H1_H1 ;  /* 0x3000003fff3f7230 */ /* 0x000fe40000004100 */
[----:B------:R-:W-:Y:S02]  /*85c0*/  HADD2.F32 R51, -RZ, R49.H0_H0 ;  /* 0x20000031ff337230 */ /* 0x000fe40000004100 */
[----:B------:R-:W-:Y:S01]  /*85d0*/  FMUL.FTZ R92, R61, R88 ;  /* 0x000000583d5c7220 */ /* 0x000fe20000410000 */
[----:B------:R-:W-:Y:S01]  /*85e0*/  HADD2.F32 R90, -RZ, R90.H0_H0 ;  /* 0x2000005aff5a7230 */ /* 0x000fe20000004100 */
[----:B------:R-:W-:Y:S01]  /*85f0*/  F2FP.F16.F32.PACK_AB R45, R62, R45 ;  /* 0x0000002d3e2d723e */ /* 0x000fe200000000ff */
[----:B------:R-:W-:-:S02]  /*8600*/  HADD2.F32 R76, -RZ, R175.H1_H1 ;  /* 0x300000afff4c7230 */ /* 0x000fc40000004100 */
[----:B------:R-:W-:Y:S01]  /*8610*/  FMUL.FTZ R88, R51, R88 ;  /* 0x0000005833587220 */ /* 0x000fe20000410000 */
[----:B------:R-:W-:Y:S02]  /*8620*/  HADD2.F32 R66, -RZ, R49.H1_H1 ;  /* 0x30000031ff427230 */ /* 0x000fe40000004100 */
[----:B------:R-:W-:Y:S01]  /*8630*/  FMUL.FTZ R65, R63, R90 ;  /* 0x0000005a3f417220 */ /* 0x000fe20000410000 */
[----:B------:R-:W-:Y:S02]  /*8640*/  HADD2.F32 R78, -RZ, R78.H0_H0 ;  /* 0x2000004eff4e7230 */ /* 0x000fe40000004100 */
[-C--:B------:R-:W-:Y:S01]  /*8650*/  FFMA.FTZ R49, R51, R76.reuse, -R92 ;  /* 0x0000004c33317223 */ /* 0x080fe2000001085c */
[----:B------:R-:W-:Y:S01]  /*8660*/  FFMA.FTZ R51, R61, R76, R88 ;  /* 0x0000004c3d337223 */ /* 0x000fe20000010058 */
[C---:B------:R-:W-:Y:S01]  /*8670*/  FMUL.FTZ R90, R66.reuse, R90 ;  /* 0x0000005a425a7220 */ /* 0x040fe20000410000 */
[----:B------:R-:W-:Y:S02]  /*8680*/  HADD2.F32 R61, -RZ, R48.H0_H0 ;  /* 0x20000030ff3d7230 */ /* 0x000fe40000004100 */
[----:B------:R-:W-:Y:S01]  /*8690*/  FFMA.FTZ R66, R66, R78, -R65 ;  /* 0x0000004e42427223 */ /* 0x000fe20000010841 */
[----:B------:R-:W-:-:S02]  /*86a0*/  HADD2.F32 R65, -RZ, R59.H0_H0 ;  /* 0x2000003bff417230 */ /* 0x000fc40000004100 */
[----:B------:R-:W-:Y:S01]  /*86b0*/  FFMA.FTZ R76, R63, R78, R90 ;  /* 0x0000004e3f4c7223 */ /* 0x000fe2000001005a */
[----:B------:R-:W-:Y:S02]  /*86c0*/  HADD2.F32 R59, -RZ, R44.H0_H0 ;  /* 0x2000002cff3b7230 */ /* 0x000fe40000004100 */
[----:B------:R-:W-:Y:S01]  /*86d0*/  HADD2.F32 R48, -RZ, R48.H1_H1 ;  /* 0x30000030ff307230 */ /* 0x000fe20000004100 */
[----:B------:R-:W-:Y:S01]  /*86e0*/  F2FP.F16.F32.PACK_AB R66, R66, R49 ;  /* 0x000000314242723e */ /* 0x000fe200000000ff */
[----:B------:R-:W-:Y:S01]  /*86f0*/  HADD2.F32 R178, -RZ, R178.H0_H0 ;  /* 0x200000b2ffb27230 */ /* 0x000fe20000004100 */
[----:B------:R-:W-:Y:S01]  /*8700*/  F2FP.F16.F32.PACK_AB R49, R64, R47 ;  /* 0x0000002f4031723e */ /* 0x000fe200000000ff */
[----:B------:R-:W-:Y:S02]  /*8710*/  HADD2.F32 R44, -RZ, R44.H1_H1 ;  /* 0x3000002cff2c7230 */ /* 0x000fe40000004100 */
[----:B------:R-:W-:Y:S01]  /*8720*/  FMUL.FTZ R67, R48, R65 ;  /* 0x0000004130437220 */ /* 0x000fe20000410000 */
[----:B------:R-:W-:-:S02]  /*8730*/  HADD2.F32 R63, -RZ, R56.H0_H0 ;  /* 0x20000038ff3f7230 */ /* 0x000fc40000004100 */
[-C--:B------:R-:W-:Y:S01]  /*8740*/  FMUL.FTZ R56, R61, R178.reuse ;  /* 0x000000b23d387220 */ /* 0x080fe20000410000 */
[----:B------:R-:W-:Y:S02]  /*8750*/  HADD2.F32 R176, -RZ, R176.H0_H0 ;  /* 0x200000b0ffb07230 */ /* 0x000fe40000004100 */
[C---:B------:R-:W-:Y:S01]  /*8760*/  FMUL.FTZ R65, R44.reuse, R65 ;  /* 0x000000412c417220 */ /* 0x040fe20000410000 */
[----:B------:R-:W-:Y:S01]  /*8770*/  FMUL.FTZ R178, R59, R178 ;  /* 0x000000b23bb27220 */ /* 0x000fe20000410000 */
[-C--:B------:R-:W-:Y:S01]  /*8780*/  FFMA.FTZ R67, R44, R63.reuse, -R67 ;  /* 0x0000003f2c437223 */ /* 0x080fe20000010843 */
[----:B------:R-:W-:Y:S02]  /*8790*/  HADD2.F32 R177, -RZ, R177.H0_H0 ;  /* 0x200000b1ffb17230 */ /* 0x000fe40000004100 */
[----:B------:R-:W-:Y:S01]  /*87a0*/  FFMA.FTZ R65, R48, R63, R65 ;  /* 0x0000003f30417223 */ /* 0x000fe20000010041 */
[----:B------:R-:W-:Y:S01]  /*87b0*/  FFMA.FTZ R178, R61, R176, R178 ;  /* 0x000000b03db27223 */ /* 0x000fe200000100b2 */
[----:B------:R-:W-:-:S02]  /*87c0*/  HADD2.F32 R48, -RZ, R50.H0_H0 ;  /* 0x20000032ff307230 */ /* 0x000fc40000004100 */
[----:B------:R-:W-:Y:S01]  /*87d0*/  FFMA.FTZ R56, R59, R176, -R56 ;  /* 0x000000b03b387223 */ /* 0x000fe20000010838 */
[----:B------:R-:W-:Y:S01]  /*87e0*/  HADD2.F32 R61, -RZ, R60.H0_H0 ;  /* 0x2000003cff3d7230 */ /* 0x000fe20000004100 */
[----:B------:R-:W-:Y:S01]  /*87f0*/  F2FP.F16.F32.PACK_AB R51, R76, R51 ;  /* 0x000000334c33723e */ /* 0x000fe200000000ff */
[----:B------:R-:W-:Y:S02]  /*8800*/  HADD2.F32 R44, -RZ, R46.H0_H0 ;  /* 0x2000002eff2c7230 */ /* 0x000fe40000004100 */
[-C--:B------:R-:W-:Y:S01]  /*8810*/  FMUL.FTZ R63, R48, R177.reuse ;  /* 0x000000b1303f7220 */ /* 0x080fe20000410000 */
[----:B------:R-:W-:Y:S02]  /*8820*/  HADD2.F32 R50, -RZ, R50.H1_H1 ;  /* 0x30000032ff327230 */ /* 0x000fe40000004100 */
[----:B------:R-:W-:Y:S02]  /*8830*/  HADD2.F32 R46, -RZ, R46.H1_H1 ;  /* 0x3000002eff2e7230 */ /* 0x000fe40000004100 */
[----:B------:R-:W-:Y:S01]  /*8840*/  FMUL.FTZ R177, R44, R177 ;  /* 0x000000b12cb17220 */ /* 0x000fe20000410000 */
[----:B------:R-:W-:-:S02]  /*8850*/  HADD2.F32 R175, -RZ, R175.H0_H0 ;  /* 0x200000afffaf7230 */ /* 0x000fc40000004100 */
[-C--:B------:R-:W-:Y:S01]  /*8860*/  FMUL.FTZ R77, R50, R61.reuse ;  /* 0x0000003d324d7220 */ /* 0x080fe20000410000 */
[----:B------:R-:W-:Y:S02]  /*8870*/  HADD2.F32 R59, -RZ, R58.H0_H0 ;  /* 0x2000003aff3b7230 */ /* 0x000fe40000004100 */
[----:B------:R-:W-:Y:S01]  /*8880*/  FMUL.FTZ R61, R46, R61 ;  /* 0x0000003d2e3d7220 */ /* 0x000fe20000410000 */
[----:B------:R-:W-:Y:S02]  /*8890*/  IMAD.MOV.U32 R47, RZ, RZ, R66 ;  /* 0x000000ffff2f7224 */ /* 0x000fe400078e0042 */
        /* <DEDUP_REMOVED lines=8> */
.L_x_536:
[----:B------:R-:W-:Y:S05]  /*8920*/  BSYNC B2 ;  /* 0x0000000000027941 */ /* 0x000fea0003800000 */
.L_x_535:
[----:B0-----:R4:W-:Y:S04]  /*8930*/  STG.E.128 desc[UR60][R52.64], R44 ;  /* 0x0000002c34007986 */ /* 0x0019e8000c101d3c */
[----:B--2---:R4:W-:Y:S02]  /*8940*/  @!P3 STG.E.128 desc[UR60][R54.64], R48 ;  /* 0x000000303600b986 */ /* 0x0049e4000c101d3c */
.L_x_534:
[----:B------:R-:W-:Y:S05]  /*8950*/  BSYNC B1 ;  /* 0x0000000000017941 */ /* 0x000fea0003800000 */
.L_x_533:
[----:B------:R-:W-:Y:S01]  /*8960*/  ISETP.NE.AND P3, PT, R35, RZ, PT ;  /* 0x000000ff2300720c */ /* 0x000fe20003f65270 */
[----:B------:R-:W-:-:S12]  /*8970*/  BSSY B1, `(.L_x_537) ;  /* 0x000007b000017945 */ /* 0x000fd80003800000 */
[----:B------:R-:W-:Y:S05]  /*8980*/  @!P3 BRA `(.L_x_538) ;  /* 0x0000000400e4b947 */ /* 0x000fea0003800000 */
[----:B----4-:R-:W-:Y:S01]  /*8990*/  SEL R44, R127, R152, !P1 ;  /* 0x000000987f2c7207 */ /* 0x010fe20004800000 */
[----:B------:R-:W-:Y:S01]  /*89a0*/  BSSY B2, `(.L_x_539) ;  /* 0x0000075000027945 */ /* 0x000fe20003800000 */
[----:B------:R-:W-:Y:S02]  /*89b0*/  IADD3 R46, P3, P4, R120, R130, R28 ;  /* 0x00000082782e7210 */ /* 0x000fe40007c7e01c */
[----:B------:R-:W-:Y:S02]  /*89c0*/  SHF.R.S32.HI R45, RZ, 0x1f, R44 ;  /* 0x0000001fff2d7819 */ /* 0x000fe4000001142c */
[----:B------:R-:W-:Y:S02]  /*89d0*/  IADD3.X R47, R4, R57, R33, P3, P4 ;  /* 0x00000039042f7210 */ /* 0x000fe40001fe8421 */
[----:B------:R-:W-:-:S04]  /*89e0*/  LEA.HI R44, R45, R44, RZ, 0x4 ;  /* 0x0000002c2d2c7211 */ /* 0x000fc800078f20ff */
[----:B---3--:R-:W-:-:S04]  /*89f0*/  LEA.HI.SX32 R48, R44, R27, 0x1c ;  /* 0x0000001b2c307211 */ /* 0x008fc800078fe2ff */
[----:B------:R-:W-:-:S04]  /*8a00*/  SHF.L.U32 R49, R48, 0x3, RZ ;  /* 0x0000000330317819 */ /* 0x000fc800000006ff */
        /* <DEDUP_REMOVED lines=17> */
[----:B------:R-:W-:Y:S02]  /*8b20*/  IMAD R47, R18, 0x5400, R47 ;  /* 0x00005400122f7824 */ /* 0x000fe400078e022f */
[----:B------:R-:W-:-:S03]  /*8b30*/  IMAD R45, R45, 0x2, R2 ;  /* 0x000000022d2d7824 */ /* 0x000fc600078e0202 */
[----:B------:R-:W-:-:S03]  /*8b40*/  LEA R48, R47, R2, 0x1 ;  /* 0x000000022f307211 */ /* 0x000fc600078e08ff */
[----:B------:R-:W0:Y:S04]  /*8b50*/  LDS.128 R44, [R45+0x21400] ;  /* 0x021400002d2c7984 */ /* 0x000e280000000c00 */
[----:B------:R-:W2:Y:S01]  /*8b60*/  LDS.128 R48, [R48+0x21400] ;  /* 0x0214000030307984 */ /* 0x000ea20000000c00 */
[----:B------:R-:W-:Y:S05]  /*8b70*/  @P4 BRA `(.L_x_540) ;  /* 0x00000004005c4947 */ /* 0x000fea0003800000 */
[----:B0-----:R-:W-:Y:S01]  /*8b80*/  IMAD.MOV.U32 R61, RZ, RZ, R44 ;  /* 0x000000ffff3d7224 */ /* 0x001fe200078e002c */
[----:B------:R-:W-:Y:S01]  /*8b90*/  SHF.R.U32.HI R66, RZ, 0x10, R85 ;  /* 0x00000010ff427819 */ /* 0x000fe20000011655 */
[----:B--2---:R-:W-:Y:S01]  /*8ba0*/  IMAD.MOV.U32 R44, RZ, RZ, R49 ;  /* 0x000000ffff2c7224 */ /* 0x004fe200078e0031 */
[----:B------:R-:W-:Y:S01]  /*8bb0*/  MOV R62, R48 ;  /* 0x00000030003e7202 */ /* 0x000fe20000000f00 */
[----:B------:R-:W-:Y:S01]  /*8bc0*/  IMAD.MOV.U32 R63, RZ, RZ, R51 ;  /* 0x000000ffff3f7224 */ /* 0x000fe200078e0033 */
[--C-:B------:R-:W-:Y:S01]  /*8bd0*/  SHF.R.U32.HI R64, RZ, 0x10, R73.reuse ;  /* 0x00000010ff407819 */ /* 0x100fe20000011649 */
[----:B------:R-:W-:Y:S01]  /*8be0*/  HADD2.F32 R67, -RZ, R165.H1_H1 ;  /* 0x300000a5ff437230 */ /* 0x000fe20000004100 */
[----:B------:R-:W-:Y:S01]  /*8bf0*/  SHF.R.U64 R58, R72, 0x10, R73 ;  /* 0x00000010483a7819 */ /* 0x000fe20000001249 */
[--C-:B------:R-:W-:Y:S01]  /*8c00*/  HADD2.F32 R48, -RZ, R44.reuse.H0_H0 ;  /* 0x2000002cff307230 */ /* 0x100fe20000004100 */
[--C-:B------:R-:W-:Y:S01]  /*8c10*/  SHF.R.U64 R59, R86, 0x10, R87.reuse ;  /* 0x00000010563b7819 */ /* 0x100fe20000001257 */
[----:B------:R-:W-:Y:S01]  /*8c20*/  HADD2.F32 R51, -RZ, R44.H1_H1 ;  /* 0x3000002cff337230 */ /* 0x000fe20000004100 */
[----:B------:R-:W-:Y:S01]  /*8c30*/  SHF.R.U32.HI R86, RZ, 0x10, R87 ;  /* 0x00000010ff567819 */ /* 0x000fe20000011657 */
[----:B------:R-:W-:Y:S01]  /*8c40*/  IMAD.MOV.U32 R49, RZ, RZ, R47 ;  /* 0x000000ffff317224 */ /* 0x000fe200078e002f */
[--C-:B------:R-:W-:Y:S01]  /*8c50*/  SHF.R.U64 R56, R74, 0x10, R75.reuse ;  /* 0x000000104a387819 */ /* 0x100fe2000000124b */
[--C-:B------:R-:W-:Y:S01]  /*8c60*/  HADD2.F32 R44, -RZ, R45.reuse.H0_H0 ;  /* 0x2000002dff2c7230 */ /* 0x100fe20000004100 */
[----:B------:R-:W-:Y:S01]  /*8c70*/  SHF.R.U32.HI R74, RZ, 0x10, R75 ;  /* 0x00000010ff4a7819 */ /* 0x000fe2000001164b */
[----:B------:R-:W-:Y:S01]  /*8c80*/  HADD2.F32 R66, -RZ, R66.H0_H0 ;  /* 0x20000042ff427230 */ /* 0x000fe20000004100 */
[----:B------:R-:W-:Y:S01]  /*8c90*/  SHF.R.U64 R60, R84, 0x10, R85 ;  /* 0x00000010543c7819 */ /* 0x000fe20000001255 */
[----:B------:R-:W-:-:S02]  /*8ca0*/  HADD2.F32 R47, -RZ, R45.H1_H1 ;  /* 0x3000002dff2f7230 */ /* 0x000fc40000004100 */
[-C--:B------:R-:W-:Y:S01]  /*8cb0*/  FMUL.FTZ R45, R48, R67.reuse ;  /* 0x00000043302d7220 */ /* 0x080fe20000410000 */
[----:B------:R-:W-:Y:S02]  /*8cc0*/  HADD2.F32 R65, -RZ, R163.H1_H1 ;  /* 0x300000a3ff417230 */ /* 0x000fe40000004100 */
[C---:B------:R-:W-:Y:S01]  /*8cd0*/  FMUL.FTZ R67, R44.reuse, R67 ;  /* 0x000000432c437220 */ /* 0x040fe20000410000 */
[----:B------:R-:W-:Y:S02]  /*8ce0*/  HADD2.F32 R64, -RZ, R64.H0_H0 ;  /* 0x20000040ff407230 */ /* 0x000fe40000004100 */
[-C--:B------:R-:W-:Y:S01]  /*8cf0*/  FMUL.FTZ R72, R51, R66.reuse ;  /* 0x0000004233487220 */ /* 0x080fe20000410000 */
[C---:B------:R-:W-:Y:S01]  /*8d00*/  FMUL.FTZ R66, R47.reuse, R66 ;  /* 0x000000422f427220 */ /* 0x040fe20000410000 */
[-C--:B------:R-:W-:Y:S01]  /*8d10*/  FFMA.FTZ R44, R44, R65.reuse, -R45 ;  /* 0x000000412c2c7223 */ /* 0x080fe2000001082d */
[----:B------:R-:W-:Y:S01]  /*8d20*/  FFMA.FTZ R45, R48, R65, R67 ;  /* 0x00000041302d7223 */ /* 0x000fe20000010043 */
[-C--:B------:R-:W-:Y:S01]  /*8d30*/  FFMA.FTZ R47, R47, R64.reuse, -R72 ;  /* 0x000000402f2f7223 */ /* 0x080fe20000010848 */
[----:B------:R-:W-:Y:S01]  /*8d40*/  FFMA.FTZ R48, R51, R64, R66 ;  /* 0x0000004033307223 */ /* 0x000fe20000010042 */
[----:B------:R-:W-:-:S02]  /*8d50*/  HADD2.F32 R64, -RZ, R63.H0_H0 ;  /* 0x2000003fff407230 */ /* 0x000fc40000004100 */
[----:B------:R-:W-:Y:S01]  /*8d60*/  HADD2.F32 R63, -RZ, R63.H1_H1 ;  /* 0x3000003fff3f7230 */ /* 0x000fe20000004100 */
[----:B------:R-:W-:Y:S01]  /*8d70*/  F2FP.F16.F32.PACK_AB R47, R47, R44 ;  /* 0x0000002c2f2f723e */ /* 0x000fe200000000ff */
[--C-:B------:R-:W-:Y:S02]  /*8d80*/  HADD2.F32 R51, -RZ, R49.reuse.H0_H0 ;  /* 0x20000031ff337230 */ /* 0x100fe40000004100 */
[----:B------:R-:W-:Y:S02]  /*8d90*/  HADD2.F32 R72, -RZ, R86.H0_H0 ;  /* 0x20000056ff487230 */ /* 0x000fe40000004100 */
[----:B------:R-:W-:Y:S02]  /*8da0*/  HADD2.F32 R67, -RZ, R164.H1_H1 ;  /* 0x300000a4ff437230 */ /* 0x000fe40000004100 */
[----:B------:R-:W-:Y:S02]  /*8db0*/  HADD2.F32 R49, -RZ, R49.H1_H1 ;  /* 0x30000031ff317230 */ /* 0x000fe40000004100 */
[----:B------:R-:W-:Y:S01]  /*8dc0*/  FMUL.FTZ R76, R63, R72 ;  /* 0x000000483f4c7220 */ /* 0x000fe20000410000 */
[----:B------:R-:W-:-:S02]  /*8dd0*/  HADD2.F32 R65, -RZ, R162.H1_H1 ;  /* 0x300000a2ff417230 */ /* 0x000fc40000004100 */
[----:B------:R-:W-:Y:S02]  /*8de0*/  HADD2.F32 R66, -RZ, R74.H0_H0 ;  /* 0x2000004aff427230 */ /* 0x000fe40000004100 */
[-C--:B------:R-:W-:Y:S01]  /*8df0*/  FMUL.FTZ R74, R64, R67.reuse ;  /* 0x00000043404a7220 */ /* 0x080fe20000410000 */
[----:B------:R-:W-:Y:S01]  /*8e00*/  FMUL.FTZ R72, R49, R72 ;  /* 0x0000004831487220 */ /* 0x000fe20000410000 */
[C---:B------:R-:W-:Y:S01]  /*8e10*/  FMUL.FTZ R67, R51.reuse, R67 ;  /* 0x0000004333437220 */ /* 0x040fe20000410000 */
[----:B------:R-:W-:Y:S02]  /*8e20*/  HADD2.F32 R60, -RZ, R60.H0_H0 ;  /* 0x2000003cff3c7230 */ /* 0x000fe40000004100 */
[----:B------:R-:W-:Y:S01]  /*8e30*/  FFMA.FTZ R73, R51, R65, -R74 ;  /* 0x0000004133497223 */ /* 0x000fe2000001084a */
[-C--:B------:R-:W-:Y:S01]  /*8e40*/  FFMA.FTZ R76, R49, R66.reuse, -R76 ;  /* 0x00000042314c7223 */ /* 0x080fe2000001084c */
[----:B------:R-:W-:Y:S01]  /*8e50*/  FFMA.FTZ R78, R63, R66, R72 ;  /* 0x000000423f4e7223 */ /* 0x000fe20000010048 */
[----:B------:R-:W-:-:S02]  /*8e60*/  HADD2.F32 R66, -RZ, R165.H0_H0 ;  /* 0x200000a5ff427230 */ /* 0x000fc40000004100 */
[----:B------:R-:W-:Y:S01]  /*8e70*/  FFMA.FTZ R75, R64, R65, R67 ;  /* 0x00000041404b7223 */ /* 0x000fe20000010043 */
[--C-:B------:R-:W-:Y:S01]  /*8e80*/  HADD2.F32 R51, -RZ, R62.reuse.H0_H0 ;  /* 0x2000003eff337230 */ /* 0x100fe20000004100 */
[----:B------:R-:W-:Y:S01]  /*8e90*/  F2FP.F16.F32.PACK_AB R73, R76, R73 ;  /* 0x000000494c49723e */ /* 0x000fe200000000ff */
[----:B------:R-:W-:Y:S02]  /*8ea0*/  HADD2.F32 R49, -RZ, R61.H0_H0 ;  /* 0x2000003dff317230 */ /* 0x000fe40000004100 */
[----:B------:R-:W-:Y:S02]  /*8eb0*/  HADD2.F32 R62, -RZ, R62.H1_H1 ;  /* 0x3000003eff3e7230 */ /* 0x000fe40000004100 */
[-C--:B------:R-:W-:Y:S01]  /*8ec0*/  FMUL.FTZ R72, R51, R66.reuse ;  /* 0x0000004233487220 */ /* 0x080fe20000410000 */
[----:B------:R-:W-:Y:S02]  /*8ed0*/  HADD2.F32 R64, -RZ, R163.H0_H0 ;  /* 0x200000a3ff407230 */ /* 0x000fe40000004100 */
[----:B------:R-:W-:Y:S01]  /*8ee0*/  FMUL.FTZ R66, R49, R66 ;  /* 0x0000004231427220 */ /* 0x000fe20000410000 */
[----:B------:R-:W-:-:S02]  /*8ef0*/  HADD2.F32 R61, -RZ, R61.H1_H1 ;  /* 0x3000003dff3d7230 */ /* 0x000fc40000004100 */
[C---:B------:R-:W-:Y:S01]  /*8f00*/  FMUL.FTZ R74, R62.reuse, R60 ;  /* 0x0000003c3e4a7220 */ /* 0x040fe20000410000 */
[----:B------:R-:W-:Y:S02]  /*8f10*/  HADD2.F32 R58, -RZ, R58.H0_H0 ;  /* 0x2000003aff3a7230 */ /* 0x000fe40000004100 */
[-C--:B------:R-:W-:Y:S01]  /*8f20*/  FFMA.FTZ R66, R51, R64.reuse, R66 ;  /* 0x0000004033427223 */ /* 0x080fe20000010042 */
[----:B------:R-:W-:Y:S01]  /*8f30*/  FFMA.FTZ R72, R49, R64, -R72 ;  /* 0x0000004031487223 */ /* 0x000fe20000010848 */
[C---:B------:R-:W-:Y:S01]  /*8f40*/  FMUL.FTZ R65, R61.reuse, R60 ;  /* 0x0000003c3d417220 */ /* 0x040fe20000410000 */
[----:B------:R-:W-:Y:S02]  /*8f50*/  HADD2.F32 R51, -RZ, R50.H0_H0 ;  /* 0x20000032ff337230 */ /* 0x000fe40000004100 */
[-C--:B------:R-:W-:Y:S01]  /*8f60*/  FFMA.FTZ R63, R61, R58.reuse, -R74 ;  /* 0x0000003a3d3f7223 */ /* 0x080fe2000001084a */
[----:B------:R-:W-:Y:S02]  /*8f70*/  HADD2.F32 R164, -RZ, R164.H0_H0 ;  /* 0x200000a4ffa47230 */ /* 0x000fe40000004100 */
[----:B------:R-:W-:Y:S01]  /*8f80*/  FFMA.FTZ R65, R62, R58, R65 ;  /* 0x0000003a3e417223 */ /* 0x000fe20000010041 */
[----:B------:R-:W-:-:S02]  /*8f90*/  HADD2.F32 R61, -RZ, R59.H0_H0 ;  /* 0x2000003bff3d7230 */ /* 0x000fc40000004100 */
[----:B------:R-:W-:Y:S01]  /*8fa0*/  HADD2.F32 R49, -RZ, R46.H0_H0 ;  /* 0x2000002eff317230 */ /* 0x000fe20000004100 */
[----:B------:R-:W-:Y:S01]  /*8fb0*/  F2FP.F16.F32.PACK_AB R44, R63, R72 ;  /* 0x000000483f2c723e */ /* 0x000fe200000000ff */
[----:B------:R-:W-:Y:S02]  /*8fc0*/  HADD2.F32 R50, -RZ, R50.H1_H1 ;  /* 0x30000032ff327230 */ /* 0x000fe40000004100 */
[----:B------:R-:W-:Y:S02]  /*8fd0*/  HADD2.F32 R46, -RZ, R46.H1_H1 ;  /* 0x3000002eff2e7230 */ /* 0x000fe40000004100 */
[----:B------:R-:W-:Y:S02]  /*8fe0*/  HADD2.F32 R59, -RZ, R56.H0_H0 ;  /* 0x20000038ff3b7230 */ /* 0x000fe40000004100 */
[-C--:B------:R-:W-:Y:S01]  /*8ff0*/  FMUL.FTZ R56, R51, R164.reuse ;  /* 0x000000a433387220 */ /* 0x080fe20000410000 */
[----:B------:R-:W-:Y:S02]  /*9000*/  HADD2.F32 R162, -RZ, R162.H0_H0 ;  /* 0x200000a2ffa27230 */ /* 0x000fe40000004100 */
[-C--:B------:R-:W-:Y:S01]  /*9010*/  FMUL.FTZ R67, R50, R61.reuse ;  /* 0x0000003d32437220 */ /* 0x080fe20000410000 */
[C---:B------:R-:W-:Y:S01]  /*9020*/  FMUL.FTZ R164, R49.reuse, R164 ;  /* 0x000000a431a47220 */ /* 0x040fe20000410000 */
[----:B------:R-:W-:Y:S01]  /*9030*/  FMUL.FTZ R61, R46, R61 ;  /* 0x0000003d2e3d7220 */ /* 0x000fe20000410000 */
[----:B------:R-:W-:-:S02]  /*9040*/  FFMA.FTZ R56, R49, R162, -R56 ;  /* 0x000000a231387223 */ /* 0x000fc40000010838 */
[----:B------:R-:W-:Y:S01]  /*9050*/  FFMA.FTZ R164, R51, R162, R164 ;  /* 0x000000a233a47223 */ /* 0x000fe200000100a4 */
[-C--:B------:R-:W-:Y:S01]  /*9060*/  FFMA.FTZ R67, R46, R59.reuse, -R67 ;  /* 0x0000003b2e437223 */ /* 0x080fe20000010843 */
[----:B------:R-:W-:Y:S01]  /*9070*/  FFMA.FTZ R61, R50, R59, R61 ;  /* 0x0000003b323d7223 */ /* 0x000fe2000001003d */
[----:B------:R-:W-:Y:S02]  /*9080*/  F2FP.F16.F32.PACK_AB R49, R48, R45 ;  /* 0x0000002d3031723e */ /* 0x000fe400000000ff */
[----:B------:R-:W-:Y:S01]  /*9090*/  MOV R45, R47 ;  /* 0x0000002f002d7202 */ /* 0x000fe20000000f00 */
[----:B------:R-:W-:Y:S01]  /*90a0*/  IMAD.MOV.U32 R47, RZ, RZ, R73 ;  /* 0x000000ffff2f7224 */ /* 0x000fe200078e0049 */
[----:B------:R-:W-:Y:S02]  /*90b0*/  F2FP.F16.F32.PACK_AB R51, R78, R75 ;  /* 0x0000004b4e33723e */ /* 0x000fe400000000ff */
[----:B------:R-:W-:Y:S02]  /*90c0*/  F2FP.F16.F32.PACK_AB R48, R65, R66 ;  /* 0x000000424130723e */ /* 0x000fe400000000ff */
[----:B------:R-:W-:-:S02]  /*90d0*/  F2FP.F16.F32.PACK_AB R46, R67, R56 ;  /* 0x00000038432e723e */ /* 0x000fc400000000ff */
[----:B------:R-:W-:-:S07]  /*90e0*/  F2FP.F16.F32.PACK_AB R50, R61, R164 ;  /* 0x000000a43d32723e */ /* 0x000fce00000000ff */
.L_x_540:
[----:B------:R-:W-:Y:S05]  /*90f0*/  BSYNC B2 ;  /* 0x0000000000027941 */ /* 0x000fea0003800000 */
.L_x_539:
[----:B0-----:R0:W-:Y:S04]  /*9100*/  STG.E.128 desc[UR60][R52.64], R44 ;  /* 0x0000002c34007986 */ /* 0x0011e8000c101d3c */
[----:B--2---:R0:W-:Y:S02]  /*9110*/  @!P3 STG.E.128 desc[UR60][R54.64], R48 ;  /* 0x000000303600b986 */ /* 0x0041e4000c101d3c */
.L_x_538:
[----:B------:R-:W-:Y:S05]  /*9120*/  BSYNC B1 ;  /* 0x0000000000017941 */ /* 0x000fea0003800000 */
.L_x_537:
[----:B------:R-:W-:-:S13]  /*9130*/  ISETP.NE.AND P3, PT, R36, RZ, PT ;  /* 0x000000ff2400720c */ /* 0x000fda0003f65270 */
[----:B------:R-:W-:Y:S05]  /*9140*/  @!P3 BRA `(.L_x_491) ;  /* 0x0000000800ccb947 */ /* 0x000fea0003800000 */
[----:B------:R-:W-:Y:S01]  /*9150*/  ISETP.NE.AND P5, PT, R102, RZ, PT ;  /* 0x000000ff6600720c */ /* 0x000fe20003fa5270 */
[----:B------:R-:W-:Y:S01]  /*9160*/  BSSY B1, `(.L_x_541) ;  /* 0x000006f000017945 */ /* 0x000fe20003800000 */
[----:B0---4-:R-:W-:Y:S02]  /*9170*/  IADD3 R46, P3, P4, R120, R130, R30 ;  /* 0x00000082782e7210 */ /* 0x011fe40007c7e01e */
[----:B------:R-:W-:Y:S02]  /*9180*/  SEL R152, R127, R152, !P5 ;  /* 0x000000987f987207 */ /* 0x000fe40006800000 */
[----:B---3--:R-:W-:Y:S02]  /*9190*/  IADD3.X R49, R4, R57, R34, P3, P4 ;  /* 0x0000003904317210 */ /* 0x008fe40001fe8422 */
[----:B------:R-:W-:Y:S02]  /*91a0*/  SHF.R.S32.HI R45, RZ, 0x1f, R152 ;  /* 0x0000001fff2d7819 */ /* 0x000fe40000011498 */
[----:B------:R-:W-:-:S02]  /*91b0*/  LEA R52, P3, R46, R124, 0x1 ;  /* 0x0000007c2e347211 */ /* 0x000fc400078608ff */
[----:B------:R-:W-:Y:S02]  /*91c0*/  LEA.HI R152, R45, R152, RZ, 0x4 ;  /* 0x000000982d987211 */ /* 0x000fe400078f20ff */
[----:B------:R-:W-:Y:S02]  /*91d0*/  LEA.HI.X R53, R46, R125, R49, 0x1, P3 ;  /* 0x0000007d2e357211 */ /* 0x000fe400018f0c31 */
[----:B------:R-:W-:Y:S02]  /*91e0*/  LEA.HI.SX32 R152, R152, R29, 0x1c ;  /* 0x0000001d98987211 */ /* 0x000fe400078fe2ff */
[----:B------:R-:W-:Y:S02]  /*91f0*/  ISETP.GE.AND P3, PT, R205, R126, PT ;  /* 0x0000007ecd00720c */ /* 0x000fe40003f66270 */
[----:B------:R-:W-:Y:S01]  /*9200*/  SHF.R.S32.HI R45, RZ, 0x1f, R152 ;  /* 0x0000001fff2d7819 */ /* 0x000fe20000011498 */
[----:B------:R-:W-:-:S03]  /*9210*/  IMAD.SHL.U32 R55, R152, 0x8, RZ ;  /* 0x0000000898377824 */ /* 0x000fc600078e00ff */
[----:B------:R-:W-:Y:S02]  /*9220*/  LEA.HI R45, R45, R152, RZ, 0x3 ;  /* 0x000000982d2d7211 */ /* 0x000fe400078f18ff */
[----:B------:R-:W-:Y:S02]  /*9230*/  LOP3.LUT R44, R207, 0x38, R55, 0xf8, !PT ;  /* 0x00000038cf2c7812 */ /* 0x000fe400078ef837 */
[----:B------:R-:W-:Y:S02]  /*9240*/  SHF.R.S32.HI R45, RZ, 0x3, R45 ;  /* 0x00000003ff2d7819 */ /* 0x000fe4000001142d */
[----:B------:R-:W-:-:S03]  /*9250*/  LOP3.LUT R44, R44, R235, RZ, 0x3c, !PT ;  /* 0x000000eb2c2c7212 */ /* 0x000fc600078e3cff */
[----:B------:R-:W-:-:S05]  /*9260*/  IMAD R45, R45, 0x1c00, R212 ;  /* 0x00001c002d2d7824 */ /* 0x000fca00078e02d4 */
[----:B------:R-:W-:Y:S01]  /*9270*/  IADD3 R47, R45, R44, RZ ;  /* 0x0000002c2d2f7210 */ /* 0x000fe20007ffe0ff */
[----:B------:R-:W-:-:S04]  /*9280*/  IMAD R45, R18, 0x5400, R141 ;  /* 0x00005400122d7824 */ /* 0x000fc800078e028d */
[----:B------:R-:W-:Y:S02]  /*9290*/  IMAD R47, R18, 0x5400, R47 ;  /* 0x00005400122f7824 */ /* 0x000fe400078e022f */
[--C-:B------:R-:W-:Y:S02]  /*92a0*/  IMAD R45, R45, 0x2, R2.reuse ;  /* 0x000000022d2d7824 */ /* 0x100fe400078e0202 */
[----:B------:R-:W-:-:S04]  /*92b0*/  IMAD R48, R47, 0x2, R2 ;  /* 0x000000022f307824 */ /* 0x000fc800078e0202 */
[----:B------:R-:W0:Y:S04]  /*92c0*/  LDS.128 R44, [R45+0x21400] ;  /* 0x021400002d2c7984 */ /* 0x000e280000000c00 */
[----:B------:R-:W2:Y:S01]  /*92d0*/  LDS.128 R48, [R48+0x21400] ;  /* 0x0214000030307984 */ /* 0x000ea20000000c00 */
[----:B------:R-:W-:Y:S05]  /*92e0*/  @P3 BRA `(.L_x_542) ;  /* 0x0000000400583947 */ /* 0x000fea0003800000 */
[----:B------:R-:W-:Y:S01]  /*92f0*/  SHF.R.U32.HI R62, RZ, 0x10, R81 ;  /* 0x00000010ff3e7819 */ /* 0x000fe20000011651 */
[----:B--2---:R-:W-:Y:S01]  /*9300*/  IMAD.MOV.U32 R59, RZ, RZ, R50 ;  /* 0x000000ffff3b7224 */ /* 0x004fe200078e0032 */
[----:B------:R-:W-:Y:S01]  /*9310*/  MOV R58, R48 ;  /* 0x00000030003a7202 */ /* 0x000fe20000000f00 */
[----:B0-----:R-:W-:Y:S01]  /*9320*/  IMAD.MOV.U32 R48, RZ, RZ, R46 ;  /* 0x000000ffff307224 */ /* 0x001fe200078e002e */
[----:B------:R-:W-:Y:S01]  /*9330*/  SHF.R.U32.HI R60, RZ, 0x10, R69 ;  /* 0x00000010ff3c7819 */ /* 0x000fe20000011645 */
[--C-:B------:R-:W-:Y:S01]  /*9340*/  HADD2.F32 R50, -RZ, R49.reuse.H0_H0 ;  /* 0x20000031ff327230 */ /* 0x100fe20000004100 */
[--C-:B------:R-:W-:Y:S01]  /*9350*/  SHF.R.U64 R56, R82, 0x10, R83.reuse ;  /* 0x0000001052387819 */ /* 0x100fe20000001253 */
[----:B------:R-:W-:Y:S01]  /*9360*/  HADD2.F32 R49, -RZ, R49.H1_H1 ;  /* 0x30000031ff317230 */ /* 0x000fe20000004100 */
[----:B------:R-:W-:Y:S01]  /*9370*/  SHF.R.U32.HI R82, RZ, 0x10, R83 ;  /* 0x00000010ff527819 */ /* 0x000fe20000011653 */
[--C-:B------:R-:W-:Y:S01]  /*9380*/  HADD2.F32 R46, -RZ, R45.reuse.H0_H0 ;  /* 0x2000002dff2e7230 */ /* 0x100fe20000004100 */
[--C-:B------:R-:W-:Y:S01]  /*9390*/  SHF.R.U64 R54, R70, 0x10, R71.reuse ;  /* 0x0000001046367819 */ /* 0x100fe20000001247 */
[----:B------:R-:W-:Y:S01]  /*93a0*/  HADD2.F32 R62, -RZ, R62.H0_H0 ;  /* 0x2000003eff3e7230 */ /* 0x000fe20000004100 */
[----:B------:R-:W-:Y:S01]  /*93b0*/  SHF.R.U32.HI R70, RZ, 0x10, R71 ;  /* 0x00000010ff467819 */ /* 0x000fe20000011647 */
[----:B------:R-:W-:Y:S01]  /*93c0*/  HADD2.F32 R45, -RZ, R45.H1_H1 ;  /* 0x3000002dff2d7230 */ /* 0x000fe20000004100 */
[----:B------:R-:W-:Y:S01]  /*93d0*/  SHF.R.U64 R72, R68, 0x10, R69 ;  /* 0x0000001044487819 */ /* 0x000fe20000001245 */
[----:B------:R-:W-:-:S02]  /*93e0*/  HADD2.F32 R63, -RZ, R161.H1_H1 ;  /* 0x300000a1ff3f7230 */ /* 0x000fc40000004100 */
[-C--:B------:R-:W-:Y:S01]  /*93f0*/  FMUL.FTZ R64, R49, R62.reuse ;  /* 0x0000003e31407220 */ /* 0x080fe20000410000 */
[----:B------:R-:W-:Y:S02]  /*9400*/  HADD2.F32 R60, -RZ, R60.H0_H0 ;  /* 0x2000003cff3c7230 */ /* 0x000fe40000004100 */
[C---:B------:R-:W-:Y:S01]  /*9410*/  FMUL.FTZ R62, R45.reuse, R62 ;  /* 0x0000003e2d3e7220 */ /* 0x040fe20000410000 */
[----:B------:R-:W-:Y:S02]  /*9420*/  HADD2.F32 R61, -RZ, R159.H1_H1 ;  /* 0x3000009fff3d7230 */ /* 0x000fe40000004100 */
[-C--:B------:R-:W-:Y:S01]  /*9430*/  FMUL.FTZ R65, R50, R63.reuse ;  /* 0x0000003f32417220 */ /* 0x080fe20000410000 */
[C---:B------:R-:W-:Y:S01]  /*9440*/  FMUL.FTZ R63, R46.reuse, R63 ;  /* 0x0000003f2e3f7220 */ /* 0x040fe20000410000 */
[-C--:B------:R-:W-:Y:S01]  /*9450*/  FFMA.FTZ R64, R45, R60.reuse, -R64 ;  /* 0x0000003c2d407223 */ /* 0x080fe20000010840 */
[----:B------:R-:W-:Y:S01]  /*9460*/  FFMA.FTZ R66, R49, R60, R62 ;  /* 0x0000003c31427223 */ /* 0x000fe2000001003e */
[----:B------:R-:W-:Y:S01]  /*9470*/  FFMA.FTZ R65, R46, R61, -R65 ;  /* 0x0000003d2e417223 */ /* 0x000fe20000010841 */
[----:B------:R-:W-:-:S02]  /*9480*/  HADD2.F32 R60, -RZ, R160.H1_H1 ;  /* 0x300000a0ff3c7230 */ /* 0x000fc40000004100 */
[----:B------:R-:W-:Y:S01]  /*9490*/  FFMA.FTZ R63, R50, R61, R63 ;  /* 0x0000003d323f7223 */ /* 0x000fe2000001003f */
[----:B------:R-:W-:Y:S01]  /*94a0*/  HADD2.F32 R45, -RZ, R47.H0_H0 ;  /* 0x2000002fff2d7230 */ /* 0x000fe20000004100 */
[----:B------:R-:W-:Y:S01]  /*94b0*/  SHF.R.U64 R69, R80, 0x10, R81 ;  /* 0x0000001050457819 */ /* 0x000fe20000001251 */
[--C-:B------:R-:W-:Y:S02]  /*94c0*/  HADD2.F32 R46, -RZ, R51.reuse.H0_H0 ;  /* 0x20000033ff2e7230 */ /* 0x100fe40000004100 */
[----:B------:R-:W-:Y:S02]  /*94d0*/  HADD2.F32 R49, -RZ, R158.H1_H1 ;  /* 0x3000009eff317230 */ /* 0x000fe40000004100 */
[-C--:B------:R-:W-:Y:S01]  /*94e0*/  FMUL.FTZ R61, R45, R60.reuse ;  /* 0x0000003c2d3d7220 */ /* 0x080fe20000410000 */
[----:B------:R-:W-:Y:S02]  /*94f0*/  HADD2.F32 R51, -RZ, R51.H1_H1 ;  /* 0x30000033ff337230 */ /* 0x000fe40000004100 */
[----:B------:R-:W-:Y:S01]  /*9500*/  FMUL.FTZ R68, R46, R60 ;  /* 0x0000003c2e447220 */ /* 0x000fe20000410000 */
[----:B------:R-:W-:-:S02]  /*9510*/  HADD2.F32 R62, -RZ, R82.H0_H0 ;  /* 0x20000052ff3e7230 */ /* 0x000fc40000004100 */
[-C--:B------:R-:W-:Y:S01]  /*9520*/  FFMA.FTZ R61, R46, R49.reuse, R61 ;  /* 0x000000312e3d7223 */ /* 0x080fe2000001003d */
[----:B------:R-:W-:Y:S02]  /*9530*/  HADD2.F32 R47, -RZ, R47.H1_H1 ;  /* 0x3000002fff2f7230 */ /* 0x000fe40000004100 */
[----:B------:R-:W-:Y:S01]  /*9540*/  FFMA.FTZ R68, R45, R49, -R68 ;  /* 0x000000312d447223 */ /* 0x000fe20000010844 */
[----:B------:R-:W-:Y:S02]  /*9550*/  HADD2.F32 R50, -RZ, R70.H0_H0 ;  /* 0x20000046ff327230 */ /* 0x000fe40000004100 */
[-C--:B------:R-:W-:Y:S01]  /*9560*/  FMUL.FTZ R60, R51, R62.reuse ;  /* 0x0000003e333c7220 */ /* 0x080fe20000410000 */
[----:B------:R-:W-:Y:S02]  /*9570*/  HADD2.F32 R161, -RZ, R161.H0_H0 ;  /* 0x200000a1ffa17230 */ /* 0x000fe40000004100 */
[----:B------:R-:W-:Y:S01]  /*9580*/  FMUL.FTZ R62, R47, R62 ;  /* 0x0000003e2f3e7220 */ /* 0x000fe20000410000 */
[----:B------:R-:W-:-:S02]  /*9590*/  HADD2.F32 R46, -RZ, R58.H0_H0 ;  /* 0x2000003aff2e7230 */ /* 0x000fc40000004100 */
[-C--:B------:R-:W-:Y:S01]  /*95a0*/  FFMA.FTZ R67, R47, R50.reuse, -R60 ;  /* 0x000000322f437223 */ /* 0x080fe2000001083c */
[----:B------:R-:W-:Y:S02]  /*95b0*/  HADD2.F32 R49, -RZ, R69.H0_H0 ;  /* 0x20000045ff317230 */ /* 0x000fe40000004100 */
[----:B------:R-:W-:Y:S01]  /*95c0*/  FFMA.FTZ R62, R51, R50, R62 ;  /* 0x00000032333e7223 */ /* 0x000fe2000001003e */
[----:B------:R-:W-:Y:S02]  /*95d0*/  HADD2.F32 R58, -RZ, R58.H1_H1 ;  /* 0x3000003aff3a7230 */ /* 0x000fe40000004100 */
[----:B------:R-:W-:Y:S01]  /*95e0*/  FMUL.FTZ R50, R46, R161 ;  /* 0x000000a12e327220 */ /* 0x000fe20000410000 */
[----:B------:R-:W-:Y:S01]  /*95f0*/  HADD2.F32 R159, -RZ, R159.H0_H0 ;  /* 0x2000009fff9f7230 */ /* 0x000fe20000004100 */
[----:B------:R-:W-:Y:S01]  /*9600*/  F2FP.F16.F32.PACK_AB R67, R67, R68 ;  /* 0x000000444343723e */ /* 0x000fe200000000ff */
[--C-:B------:R-:W-:Y:S02]  /*9610*/  HADD2.F32 R45, -RZ, R44.reuse.H0_H0 ;  /* 0x2000002cff2d7230 */ /* 0x100fe40000004100 */
[----:B------:R-:W-:Y:S01]  /*9620*/  FMUL.FTZ R51, R58, R49 ;  /* 0x000000313a337220 */ /* 0x000fe20000410000 */
[----:B------:R-:W-:Y:S01]  /*9630*/  HADD2.F32 R44, -RZ, R44.H1_H1 ;  /* 0x3000002cff2c7230 */ /* 0x000fe20000004100 */
[----:B------:R-:W-:Y:S01]  /*9640*/  F2FP.F16.F32.PACK_AB R61, R62, R61 ;  /* 0x0000003d3e3d723e */ /* 0x000fe200000000ff */
[----:B------:R-:W-:-:S02]  /*9650*/  HADD2.F32 R47, -RZ, R72.H0_H0 ;  /* 0x20000048ff2f7230 */ /* 0x000fc40000004100 */
[C---:B------:R-:W-:Y:S01]  /*9660*/  FMUL.FTZ R161, R45.reuse, R161 ;  /* 0x000000a12da17220 */ /* 0x040fe20000410000 */
[----:B------:R-:W-:Y:S01]  /*9670*/  FFMA.FTZ R50, R45, R159, -R50 ;  /* 0x0000009f2d327223 */ /* 0x000fe20000010832 */
[C---:B------:R-:W-:Y:S01]  /*9680*/  FMUL.FTZ R49, R44.reuse, R49 ;  /* 0x000000312c317220 */ /* 0x040fe20000410000 */
[----:B------:R-:W-:Y:S02]  /*9690*/  HADD2.F32 R45, -RZ, R59.H0_H0 ;  /* 0x2000003bff2d7230 */ /* 0x000fe40000004100 */
[-C--:B------:R-:W-:Y:S01]  /*96a0*/  FFMA.FTZ R51, R44, R47.reuse, -R51 ;  /* 0x0000002f2c337223 */ /* 0x080fe20000010833 */
[----:B------:R-:W-:Y:S02]  /*96b0*/  HADD2.F32 R160, -RZ, R160.H0_H0 ;  /* 0x200000a0ffa07230 */ /* 0x000fe40000004100 */
[----:B------:R-:W-:Y:S01]  /*96c0*/  FFMA.FTZ R58, R58, R47, R49 ;  /* 0x0000002f3a3a7223 */ /* 0x000fe20000010031 */
[----:B------:R-:W-:Y:S02]  /*96d0*/  HADD2.F32 R56, -RZ, R56.H0_H0 ;  /* 0x20000038ff387230 */ /* 0x000fe40000004100 */
[----:B------:R-:W-:Y:S01]  /*96e0*/  FFMA.FTZ R161, R46, R159, R161 ;  /* 0x0000009f2ea17223 */ /* 0x000fe200000100a1 */
[----:B------:R-:W-:-:S02]  /*96f0*/  HADD2.F32 R44, -RZ, R48.H0_H0 ;  /* 0x20000030ff2c7230 */ /* 0x000fc40000004100 */
[-C--:B------:R-:W-:Y:S01]  /*9700*/  FMUL.FTZ R47, R45, R160.reuse ;  /* 0x000000a02d2f7220 */ /* 0x080fe20000410000 */
[----:B------:R-:W-:Y:S02]  /*9710*/  HADD2.F32 R59, -RZ, R59.H1_H1 ;  /* 0x3000003bff3b7230 */ /* 0x000fe40000004100 */
[----:B------:R-:W-:Y:S02]  /*9720*/  HADD2.F32 R48, -RZ, R48.H1_H1 ;  /* 0x30000030ff307230 */ /* 0x000fe40000004100 */
[----:B------:R-:W-:Y:S01]  /*9730*/  FMUL.FTZ R160, R44, R160 ;  /* 0x000000a02ca07220 */ /* 0x000fe20000410000 */
[----:B------:R-:W-:Y:S02]  /*9740*/  HADD2.F32 R158, -RZ, R158.H0_H0 ;  /* 0x2000009eff9e7230 */ /* 0x000fe40000004100 */
[-C--:B------:R-:W-:Y:S01]  /*9750*/  FMUL.FTZ R49, R59, R56.reuse ;  /* 0x000000383b317220 */ /* 0x080fe20000410000 */
[----:B------:R-:W-:Y:S02]  /*9760*/  HADD2.F32 R54, -RZ, R54.H0_H0 ;  /* 0x20000036ff367230 */ /* 0x000fe40000004100 */
[----:B------:R-:W-:Y:S01]  /*9770*/  FMUL.FTZ R56, R48, R56 ;  /* 0x0000003830387220 */ /* 0x000fe20000410000 */
[----:B------:R-:W-:Y:S01]  /*9780*/  F2FP.F16.F32.PACK_AB R58, R58, R161 ;  /* 0x000000a13a3a723e */ /* 0x000fe200000000ff */
[-C--:B------:R-:W-:Y:S01]  /*9790*/  FFMA.FTZ R47, R44, R158.reuse, -R47 ;  /* 0x0000009e2c2f7223 */ /* 0x080fe2000001082f */
[----:B------:R-:W-:Y:S01]  /*97a0*/  FFMA.FTZ R160, R45, R158, R160 ;  /* 0x0000009e2da07223 */ /* 0x000fe200000100a0 */
[-C--:B------:R-:W-:Y:S01]  /*97b0*/  FFMA.FTZ R48, R48, R54.reuse, -R49 ;  /* 0x0000003630307223 */ /* 0x080fe20000010831 */
[----:B------:R-:W-:Y:S01]  /*97c0*/  FFMA.FTZ R59, R59, R54, R56 ;  /* 0x000000363b3b7223 */ /* 0x000fe20000010038 */
[----:B------:R-:W-:Y:S01]  /*97d0*/  F2FP.F16.F32.PACK_AB R44, R51, R50 ;  /* 0x00000032332c723e */ /* 0x000fe200000000ff */
[----:B------:R-:W-:Y:S01]  /*97e0*/  IMAD.MOV.U32 R51, RZ, RZ, R61 ;  /* 0x000000ffff337224 */ /* 0x000fe200078e003d */
[----:B------:R-:W-:-:S02]  /*97f0*/  F2FP.F16.F32.PACK_AB R45, R64, R65 ;  /* 0x00000041402d723e */ /* 0x000fc400000000ff */
[----:B------:R-:W-:Y:S01]  /*9800*/  F2FP.F16.F32.PACK_AB R46, R48, R47 ;  /* 0x0000002f302e723e */ /* 0x000fe200000000ff */
[----:B------:R-:W-:Y:S01]  /*9810*/  IMAD.MOV.U32 R47, RZ, RZ, R67 ;  /* 0x000000ffff2f7224 */ /* 0x000fe200078e0043 */
[----:B------:R-:W-:Y:S02]  /*9820*/  F2FP.F16.F32.PACK_AB R49, R66, R63 ;  /* 0x0000003f4231723e */ /* 0x000fe400000000ff */
[----:B------:R-:W-:Y:S02]  /*9830*/  F2FP.F16.F32.PACK_AB R50, R59, R160 ;  /* 0x000000a03b32723e */ /* 0x000fe400000000ff */
[----:B------:R-:W-:-:S07]  /*9840*/  MOV R48, R58 ;  /* 0x0000003a00307202 */ /* 0x000fce0000000f00 */
.L_x_542:
[----:B------:R-:W-:Y:S05]  /*9850*/  BSYNC B1 ;  /* 0x0000000000017941 */ /* 0x000fea0003800000 */
.L_x_541:
[----:B0-----:R0:W-:Y:S01]  /*9860*/  STG.E.128 desc[UR60][R52.64], R44 ;  /* 0x0000002c34007986 */ /* 0x0011e2000c101d3c */
[----:B------:R-:W-:-:S13]  /*9870*/  ISETP.GE.AND P3, PT, R55, R148, PT ;  /* 0x000000943700720c */ /* 0x000fda0003f66270 */
[----:B------:R-:W-:Y:S05]  /*9880*/  @P3 BRA `(.L_x_491) ;  /* 0x0000000000fc3947 */ /* 0x000fea0003800000 */
[--C-:B0-----:R-:W-:Y:S02]  /*9890*/  SHF.R.S32.HI R44, RZ, 0x1f, R55.reuse ;  /* 0x0000001fff2c7819 */ /* 0x101fe40000011437 */
[----:B------:R-:W-:-:S04]  /*98a0*/  IADD3 R55, P3, P4, R120, R130, R55 ;  /* 0x0000008278377210 */ /* 0x000fc80007c7e037 */
[----:B------:R-:W-:Y:S02]  /*98b0*/  IADD3.X R44, R4, R57, R44, P3, P4 ;  /* 0x00000039042c7210 */ /* 0x000fe40001fe842c */
[----:B------:R-:W-:-:S04]  /*98c0*/  LEA R124, P3, R55, R124, 0x1 ;  /* 0x0000007c377c7211 */ /* 0x000fc800078608ff */
[----:B------:R-:W-:-:S05]  /*98d0*/  LEA.HI.X R125, R55, R125, R44, 0x1, P3 ;  /* 0x0000007d377d7211 */ /* 0x000fca00018f0c2c */
[----:B--2---:R0:W-:Y:S01]  /*98e0*/  STG.E.128 desc[UR60][R124.64], R48 ;  /* 0x000000307c007986 */ /* 0x0041e2000c101d3c */
[----:B------:R-:W-:Y:S05]  /*98f0*/  BRA `(.L_x_491) ;  /* 0x0000000000e07947 */ /* 0x000fea0003800000 */
.L_x_458:
[----:B------:R-:W2:Y:S02]  /*9900*/  LDL R44, [R1+0x48] ;  /* 0x00004800012c7983 */ /* 0x000ea40000100800 */
[----:B--2---:R-:W-:-:S13]  /*9910*/  R2UR UR4, R44 ;  /* 0x000000002c0472ca */ /* 0x004fda00000e0000 */
[----:B------:R-:W-:-:S06]  /*9920*/  UISETP.NE.AND UP0, UPT, UR4, 0x3, UPT ;  /* 0x000000030400788c */ /* 0x000fcc000bf05270 */
[----:B------:R-:W-:-:S13]  /*9930*/  PLOP3.LUT P2, PT, PT, PT, UP0, 0x80, 0x0 ;  /* 0x000000000000781c */ /* 0x000fda0003f4f008 */
[----:B------:R-:W-:Y:S05]  /*9940*/  @!P2 BRA `(.L_x_543) ;  /* 0x000000000004a947 */ /* 0x000fea0003800000 */
[----:B------:R-:W-:Y:S01]  /*9950*/  BPT.TRAP 0x1 ;  /* 0x000000040000795c */ /* 0x000fe20000300000 */
.L_x_543:
[----:B------:R-:W-:Y:S01]  /*9960*/  LEA R100, R18, R2, 0x3 ;  /* 0x0000000212647211 */ /* 0x000fe200078e18ff */
[----:B------:R-:W-:Y:S01]  /*9970*/  IMAD R43, R25, -0x70, R24 ;  /* 0xffffff90192b7824 */ /* 0x000fe200078e0218 */
[----:B------:R-:W-:Y:S01]  /*9980*/  SHF.L.U32 R101, R206, 0x1f, RZ ;  /* 0x0000001fce657819 */ /* 0x000fe200000006ff */
[----:B------:R-:W-:Y:S03]  /*9990*/  BSSY B1, `(.L_x_544) ;  /* 0x0000004000017945 */ /* 0x000fe60003800000 */
[----:B------:R-:W0:Y:S01]  /*99a0*/  SYNCS.PHASECHK.TRANS64.TRYWAIT P3, [R100+URZ+0x36890], R101 ;  /* 0x03689065640075a7 */ /* 0x000e22000806017f */
[----:B------:R-:W-:Y:S01]  /*99b0*/  VIMNMX R43, R43, 0x70, PT ;  /* 0x000000702b2b7848 */ /* 0x000fe20003fe0100 */
[----:B0-----:R-:W-:Y:S06]  /*99c0*/  @!P3 BRA `(.L_x_545) ;  /* 0x000001ac001cb947 */ /* 0x001fec0003800000 */
.L_x_764:
[----:B------:R-:W-:Y:S05]  /*99d0*/  BSYNC B1 ;  /* 0x0000000000017941 */ /* 0x000fea0003800000 */
.L_x_544:
[----:B------:R-:W-:Y:S01]  /*99e0*/  ISETP.GE.AND P3, PT, R19, R43, PT ;  /* 0x0000002b1300720c */ /* 0x000fe20003f66270 */
[----:B------:R-:W-:-:S12]  /*99f0*/  BSSY B1, `(.L_x_546) ;  /* 0x0000014000017945 */ /* 0x000fd80003800000 */
[----:B------:R-:W-:Y:S05]  /*9a00*/  @P3 BRA `(.L_x_547) ;  /* 0x0000000000483947 */ /* 0x000fea0003800000 */
[----:B------:R-:W-:-:S13]  /*9a10*/  ISETP.NE.AND P3, PT, R31, RZ, PT ;  /* 0x000000ff1f00720c */ /* 0x000fda0003f65270 */
[----:B------:R-:W1:Y:S04]  /*9a20*/  @P3 LDS.128 R44, [R41+0x21000] ;  /* 0x02100000292c3984 */ /* 0x000e680000000c00 */
[----:B-1----:R-:W-:Y:S01]  /*9a30*/  @P3 STG.E.128 desc[UR60][R50.64], R44 ;  /* 0x0000002c32003986 */ /* 0x002fe2000c101d3c */
        /* <DEDUP_REMOVED lines=14> */
[----:B-1----:R1:W-:Y:S02]  /*9b20*/  @P3 STG.E.128 desc[UR60][R50.64+0x140], R44 ;  /* 0x0001402c32003986 */ /* 0x0023e4000c101d3c */
.L_x_547:
[----:B------:R-:W-:Y:S05]  /*9b30*/  BSYNC B1 ;  /* 0x0000000000017941 */ /* 0x000fea0003800000 */
.L_x_546:
[----:B------:R-:W-:-:S13]  /*9b40*/  ISETP.GE.AND P3, PT, R222, R43, PT ;  /* 0x0000002bde00720c */ /* 0x000fda0003f66270 */
[----:B------:R-:W-:Y:S05]  /*9b50*/  @P3 BRA `(.L_x_491) ;  /* 0x0000000000483947 */ /* 0x000fea0003800000 */
[----:B------:R-:W-:-:S13]  /*9b60*/  ISETP.NE.AND P3, PT, R31, RZ, PT ;  /* 0x000000ff1f00720c */ /* 0x000fda0003f65270 */
[----:B-1----:R-:W1:Y:S04]  /*9b70*/  @P3 LDS.128 R44, [R41+0x23000] ;  /* 0x02300000292c3984 */ /* 0x002e680000000c00 */
        /* <DEDUP_REMOVED lines=16> */
.L_x_491:
[----:B------:R-:W-:Y:S05]  /*9c80*/  BSYNC B0 ;  /* 0x0000000000007941 */ /* 0x000fea0003800000 */
.L_x_457:
[----:B01234-:R-:W0:Y:S01]  /*9c90*/  S2R R44, SR_TID.X ;  /* 0x00000000002c7919 */ /* 0x01fe220000002100 */
[----:B------:R-:W-:Y:S01]  /*9ca0*/  @!PT LDS RZ, [RZ] ;  /* 0x00000000fffff984 */ /* 0x000fe20000000800 */
[----:B------:R-:W-:Y:S01]  /*9cb0*/  @!PT LDS RZ, [RZ] ;  /* 0x00000000fffff984 */ /* 0x000fe20000000800 */
[----:B------:R-:W-:Y:S01]  /*9cc0*/  @!PT LDS RZ, [RZ] ;  /* 0x00000000fffff984 */ /* 0x000fe20000000800 */
[----:B------:R-:W-:Y:S01]  /*9cd0*/  @!PT LDS RZ, [RZ] ;  /* 0x00000000fffff984 */ /* 0x000fe20000000800 */
[----:B------:R1:W-:Y:S06]  /*9ce0*/  MEMBAR.ALL.CTA ;  /* 0x0000000000007992 */ /* 0x0003ec0000008000 */
[----:B-1----:R-:W1:Y:S01]  /*9cf0*/  FENCE.VIEW.ASYNC.S ;  /* 0x00000000000073c6 */ /* 0x002e620000000000 */
[----:B------:R-:W-:Y:S05]  /*9d00*/  WARPSYNC.ALL ;  /* 0x0000000000007948 */ /* 0x000fea0003800000 */
[----:B------:R-:W-:Y:S01]  /*9d10*/  BSSY B0, `(.L_x_548) ;  /* 0x0000009000007945 */ /* 0x000fe20003800000 */
[----:B0-----:R-:W-:Y:S01]  /*9d20*/  LOP3.LUT R44, R44, 0x7f, RZ, 0xc0, !PT ;  /* 0x0000007f2c2c7812 */ /* 0x001fe200078ec0ff */
[----:B-1----:R0:W-:Y:S03]  /*9d30*/  BAR.SYNC.DEFER_BLOCKING R156, 0x80 ;  /* 0x0002009c0000751d */ /* 0x0021e60000010000 */
[----:B------:R-:W-:-:S13]  /*9d40*/  ISETP.NE.AND P3, PT, R44, RZ, PT ;  /* 0x000000ff2c00720c */ /* 0x000fda0003f65270 */
[----:B------:R-:W-:-:S05]  /*9d50*/  @!P3 VIADD R44, R100, 0x368a0 ;  /* 0x000368a0642cb836 */ /* 0x000fca0000000000 */
[----:B------:R-:W-:-:S04]  /*9d60*/  @!P3 PRMT R44, RZ, 0x654, R44 ;  /* 0x00000654ff2cb816 */ /* 0x000fc8000000002c */
[----:B------:R0:W-:Y:S01]  /*9d70*/  @!P3 SYNCS.ARRIVE.TRANS64.RED.A1T0 RZ, [R44+URZ], RZ ;  /* 0x000000ff2cffb9a7 */ /* 0x0001e2000810043f */
[----:B------:R-:W-:Y:S05]  /*9d80*/  @!P2 BRA `(.L_x_549) ;  /* 0x000000000004a947 */ /* 0x000fea0003800000 */
[----:B------:R-:W-:Y:S01]  /*9d90*/  BPT.TRAP 0x1 ;  /* 0x000000040000795c */ /* 0x000fe20000300000 */
.L_x_549:
[----:B------:R-:W-:Y:S05]  /*9da0*/  BSYNC B0 ;  /* 0x0000000000007941 */ /* 0x000fea0003800000 */
.L_x_548:
[----:B------:R-:W1:Y:S01]  /*9db0*/  SYNCS.PHASECHK.TRANS64.TRYWAIT P2, [R100+URZ+0x368b0], R101 ;  /* 0x0368b065640075a7 */ /* 0x000e62000804017f */
[----:B------:R-:W-:Y:S01]  /*9dc0*/  ULDC.64 UR4, c[0x0][0x308] ;  /* 0x0000c20000047ab9 */ /* 0x000fe20000000a00 */
[----:B------:R-:W-:Y:S01]  /*9dd0*/  ULDC.64 UR6, c[0x0][0x318] ;  /* 0x0000c60000067ab9 */ /* 0x000fe20000000a00 */
[----:B0-----:R-:W-:Y:S01]  /*9de0*/  IMAD.U32 R44, RZ, RZ, UR4 ;  /* 0x00000004ff2c7e24 */ /* 0x001fe2000f8e00ff */
[----:B------:R-:W-:Y:S01]  /*9df0*/  MOV R46, UR6 ;  /* 0x00000006002e7c02 */ /* 0x000fe20008000f00 */
[----:B------:R-:W-:Y:S01]  /*9e00*/  IMAD.U32 R45, RZ, RZ, UR7 ;  /* 0x00000007ff2d7e24 */ /* 0x000fe2000f8e00ff */
[----:B------:R-:W-:Y:S02]  /*9e10*/  BSSY B0, `(.L_x_550) ;  /* 0x0000007000007945 */ /* 0x000fe40003800000 */
[----:B------:R0:W-:Y:S04]  /*9e20*/  STL [R1+0x4], R44 ;  /* 0x0000042c01007387 */ /* 0x0001e80000100800 */
[----:B------:R2:W-:Y:S01]  /*9e30*/  STL [R1+0xc], R46 ;  /* 0x00000c2e01007387 */ /* 0x0005e20000100800 */
[----:B0-----:R-:W-:-:S05]  /*9e40*/  IMAD.U32 R44, RZ, RZ, UR5 ;  /* 0x00000005ff2c7e24 */ /* 0x001fca000f8e00ff */
[----:B------:R2:W-:Y:S04]  /*9e50*/  STL [R1], R44 ;  /* 0x0000002c01007387 */ /* 0x0005e80000100800 */
[----:B------:R2:W-:Y:S02]  /*9e60*/  STL [R1+0x8], R45 ;  /* 0x0000082d01007387 */ /* 0x0005e40000100800 */
[----:B-12---:R-:W-:Y:S05]  /*9e70*/  @!P2 BRA `(.L_x_551) ;  /* 0x000001a80004a947 */ /* 0x006fea0003800000 */
.L_x_765:
[----:B------:R-:W-:Y:S05]  /*9e80*/  BSYNC B0 ;  /* 0x0000000000007941 */ /* 0x000fea0003800000 */
.L_x_550:
[----:B------:R1:W5:Y:S04]  /*9e90*/  LDL R55, [R1+0xc] ;  /* 0x00000c0001377983 */ /* 0x0003680000100800 */
[----:B------:R1:W5:Y:S04]  /*9ea0*/  LDL R54, [R1+0x8] ;  /* 0x0000080001367983 */ /* 0x0003680000100800 */
[----:B------:R1:W5:Y:S04]  /*9eb0*/  LDL R53, [R1+0x4] ;  /* 0x0000040001357983 */ /* 0x0003680000100800 */
[----:B------:R1:W5:Y:S01]  /*9ec0*/  LDL R52, [R1] ;  /* 0x0000000001347983 */ /* 0x0003620000100800 */
[----:B------:R-:W-:Y:S01]  /*9ed0*/  ISETP.GE.AND P2, PT, R19, R43, PT ;  /* 0x0000002b1300720c */ /* 0x000fe20003f46270 */
[----:B------:R-:W-:Y:S01]  /*9ee0*/  BSSY B0, `(.L_x_552) ;  /* 0x0000022000007945 */ /* 0x000fe20003800000 */
[----:B------:R-:W-:-:S11]  /*9ef0*/  IMAD.WIDE R48, R25, 0x70, R122 ;  /* 0x0000007019307825 */ /* 0x000fd600078e027a */
[----:B-1----:R-:W-:Y:S05]  /*9f00*/  @P2 BRA `(.L_x_553) ;  /* 0x00000000007c2947 */ /* 0x002fea0003800000 */
[----:B-----5:R-:W-:Y:S01]  /*9f10*/  R2UR UR7, R55 ;  /* 0x00000000370772ca */ /* 0x020fe200000e0000 */
[----:B------:R-:W-:Y:S01]  /*9f20*/  IMAD.MOV.U32 R45, RZ, RZ, R40 ;  /* 0x000000ffff2d7224 */ /* 0x000fe200078e0028 */
[----:B------:R-:W-:Y:S02]  /*9f30*/  R2UR UR4, R54 ;  /* 0x00000000360472ca */ /* 0x000fe400000e0000 */
[----:B------:R-:W-:Y:S02]  /*9f40*/  R2UR UR6, R53 ;  /* 0x00000000350672ca */ /* 0x000fe400000e0000 */
[----:B------:R-:W-:Y:S02]  /*9f50*/  MOV R44, R118 ;  /* 0x00000076002c7202 */ /* 0x000fe40000000f00 */
[----:B------:R-:W-:-:S05]  /*9f60*/  R2UR UR5, R52 ;  /* 0x00000000340572ca */ /* 0x000fca00000e0000 */
[----:B------:R-:W-:Y:S02]  /*9f70*/  IMAD R47, R49, UR7, RZ ;  /* 0x00000007312f7c24 */ /* 0x000fe4000f8e02ff */
[----:B------:R-:W-:-:S04]  /*9f80*/  IMAD.WIDE.U32 R44, R48, UR7, R44 ;  /* 0x00000007302c7c25 */ /* 0x000fc8000f8e002c */
[----:B------:R-:W-:Y:S01]  /*9f90*/  IMAD R47, R48, UR4, R47 ;  /* 0x00000004302f7c24 */ /* 0x000fe2000f8e022f */
[----:B------:R-:W-:Y:S01]  /*9fa0*/  LEA R50, P2, R44, UR6, 0x1 ;  /* 0x000000062c327c11 */ /* 0x000fe2000f8408ff */
[----:B------:R-:W-:Y:S02]  /*9fb0*/  ULDC UR4, c[0x0][0x2e4] ;  /* 0x0000b90000047ab9 */ /* 0x000fe40000000800 */
[----:B------:R-:W-:-:S05]  /*9fc0*/  IMAD.IADD R45, R45, 0x1, R47 ;  /* 0x000000012d2d7824 */ /* 0x000fca00078e022f */
[----:B------:R-:W-:Y:S02]  /*9fd0*/  LEA.HI.X R51, R44, UR5, R45, 0x1, P2 ;  /* 0x000000052c337c11 */ /* 0x000fe400090f0c2d */
[----:B------:R-:W-:-:S13]  /*9fe0*/  ISETP.GE.AND P2, PT, R22, UR4, PT ;  /* 0x0000000416007c0c */ /* 0x000fda000bf46270 */
[----:B------:R-:W1:Y:S04]  /*9ff0*/  @!P2 LDS.128 R44, [R41] ;  /* 0x00000000292ca984 */ /* 0x000e680000000c00 */
[----:B-1----:R-:W-:Y:S01]  /*a000*/  @!P2 STG.E.128 desc[UR60][R50.64], R44 ;  /* 0x0000002c3200a986 */ /* 0x002fe2000c101d3c */
[----:B------:R-:W-:-:S13]  /*a010*/  ISETP.GE.AND P2, PT, R204, UR4, PT ;  /* 0x00000004cc007c0c */ /* 0x000fda000bf46270 */
[----:B------:R-:W1:Y:S04]  /*a020*/  @!P2 LDS.128 R44, [R42] ;  /* 0x000000002a2ca984 */ /* 0x000e680000000c00 */
[----:B-1----:R-:W-:Y:S01]  /*a030*/  @!P2 STG.E.128 desc[UR60][R50.64+0x40], R44 ;  /* 0x0000402c3200a986 */ /* 0x002fe2000c101d3c */
[----:B------:R-:W-:-:S13]  /*a040*/  ISETP.GE.AND P2, PT, R205, UR4, PT ;  /* 0x00000004cd007c0c */ /* 0x000fda000bf46270 */
[----:B------:R-:W1:Y:S04]  /*a050*/  @!P2 LDS.128 R44, [R41+0x3800] ;  /* 0x00380000292ca984 */ /* 0x000e680000000c00 */
        /* <DEDUP_REMOVED lines=9> */
[----:B-1----:R1:W-:Y:S02]  /*a0f0*/  @!P2 STG.E.128 desc[UR60][R50.64+0x140], R44 ;  /* 0x0001402c3200a986 */ /* 0x0023e4000c101d3c */
.L_x_553:
[----:B------:R-:W-:Y:S05]  /*a100*/  BSYNC B0 ;  /* 0x0000000000007941 */ /* 0x000fea0003800000 */
.L_x_552:
[----:B------:R-:W-:Y:S01]  /*a110*/  ISETP.GE.AND P2, PT, R222, R43, PT ;  /* 0x0000002bde00720c */ /* 0x000fe20003f46270 */
[----:B------:R-:W-:-:S12]  /*a120*/  BSSY B0, `(.L_x_554) ;  /* 0x0000023000007945 */ /* 0x000fd80003800000 */
[----:B------:R-:W-:Y:S05]  /*a130*/  @P2 BRA `(.L_x_555) ;  /* 0x0000000000842947 */ /* 0x000fea0003800000 */
[----:B-----5:R-:W-:Y:S01]  /*a140*/  R2UR UR7, R55 ;  /* 0x00000000370772ca */ /* 0x020fe200000e0000 */
[----:B-1----:R-:W-:Y:S01]  /*a150*/  IMAD.MOV.U32 R44, RZ, RZ, R118 ;  /* 0x000000ffff2c7224 */ /* 0x002fe200078e0076 */
[----:B------:R-:W-:Y:S01]  /*a160*/  R2UR UR4, R54 ;  /* 0x00000000360472ca */ /* 0x000fe200000e0000 */
[----:B------:R-:W-:Y:S01]  /*a170*/  IMAD.MOV.U32 R45, RZ, RZ, R40 ;  /* 0x000000ffff2d7224 */ /* 0x000fe200078e0028 */
[----:B------:R-:W-:Y:S02]  /*a180*/  IADD3 R43, P2, R48, 0x40, RZ ;  /* 0x00000040302b7810 */ /* 0x000fe40007f5e0ff */
[----:B------:R-:W-:Y:S02]  /*a190*/  R2UR UR6, R53 ;  /* 0x00000000350672ca */ /* 0x000fe400000e0000 */
[----:B------:R-:W-:Y:S02]  /*a1a0*/  IADD3.X R48, RZ, R49, RZ, P2, !PT ;  /* 0x00000031ff307210 */ /* 0x000fe400017fe4ff */
[----:B------:R-:W-:-:S03]  /*a1b0*/  R2UR UR5, R52 ;  /* 0x00000000340572ca */ /* 0x000fc600000e0000 */
[----:B------:R-:W-:Y:S02]  /*a1c0*/  IMAD R48, R48, UR7, RZ ;  /* 0x0000000730307c24 */ /* 0x000fe4000f8e02ff */
[----:B------:R-:W-:-:S04]  /*a1d0*/  IMAD.WIDE.U32 R44, R43, UR7, R44 ;  /* 0x000000072b2c7c25 */ /* 0x000fc8000f8e002c */
[----:B------:R-:W-:Y:S01]  /*a1e0*/  IMAD R43, R43, UR4, R48 ;  /* 0x000000042b2b7c24 */ /* 0x000fe2000f8e0230 */
[----:B------:R-:W-:Y:S01]  /*a1f0*/  LEA R48, P2, R44, UR6, 0x1 ;  /* 0x000000062c307c11 */ /* 0x000fe2000f8408ff */
[----:B------:R-:W-:-:S03]  /*a200*/  ULDC UR4, c[0x0][0x2e4] ;  /* 0x0000b90000047ab9 */ /* 0x000fc60000000800 */
[----:B------:R-:W-:-:S04]  /*a210*/  IADD3 R43, R45, R43, RZ ;  /* 0x0000002b2d2b7210 */ /* 0x000fc80007ffe0ff */
[----:B------:R-:W-:Y:S02]  /*a220*/  LEA.HI.X R49, R44, UR5, R43, 0x1, P2 ;  /* 0x000000052c317c11 */ /* 0x000fe400090f0c2b */
        /* <DEDUP_REMOVED lines=18> */
.L_x_555:
[----:B------:R-:W-:Y:S05]  /*a350*/  BSYNC B0 ;  /* 0x0000000000007941 */ /* 0x000fea0003800000 */
.L_x_554:
[----:B------:R-:W-:Y:S01]  /*a360*/  @!PT LDS RZ, [RZ] ;  /* 0x00000000fffff984 */ /* 0x000fe20000000800 */
[----:B------:R-:W-:Y:S01]  /*a370*/  @!PT LDS RZ, [RZ] ;  /* 0x00000000fffff984 */ /* 0x000fe20000000800 */
[----:B------:R-:W-:Y:S01]  /*a380*/  @!PT LDS RZ, [RZ] ;  /* 0x00000000fffff984 */ /* 0x000fe20000000800 */
[----:B------:R-:W-:Y:S01]  /*a390*/  @!PT LDS RZ, [RZ] ;  /* 0x00000000fffff984 */ /* 0x000fe20000000800 */
[----:B------:R3:W-:Y:S06]  /*a3a0*/  MEMBAR.ALL.CTA ;  /* 0x0000000000007992 */ /* 0x0007ec0000008000 */
[----:B---3--:R-:W3:Y:S01]  /*a3b0*/  FENCE.VIEW.ASYNC.S ;  /* 0x00000000000073c6 */ /* 0x008ee20000000000 */
[----:B0-----:R-:W-:Y:S01]  /*a3c0*/  @!P3 VIADD R100, R100, 0x368c0 ;  /* 0x000368c06464b836 */ /* 0x001fe20000000000 */
[----:B---3--:R0:W-:Y:S01]  /*a3d0*/  BAR.SYNC.DEFER_BLOCKING R156, 0x80 ;  /* 0x0002009c0000751d */ /* 0x0081e20000010000 */
[----:B------:R-:W-:Y:S01]  /*a3e0*/  ISETP.NE.AND P4, PT, R103, RZ, PT ;  /* 0x000000ff6700720c */ /* 0x000fe20003f85270 */
[----:B------:R-:W-:-:S02]  /*a3f0*/  VIADD R18, R18, 0x1 ;  /* 0x0000000112127836 */ /* 0x000fc40000000000 */
[----:B------:R-:W-:Y:S02]  /*a400*/  @!P3 PRMT R100, RZ, 0x654, R100 ;  /* 0x00000654ff64b816 */ /* 0x000fe40000000064 */
[----:B------:R-:W-:Y:S02]  /*a410*/  PLOP3.LUT P2, PT, PT, PT, PT, 0x8, 0x0 ;  /* 0x000000000000781c */ /* 0x000fe40003f4e170 */
[----:B------:R0:W-:Y:S01]  /*a420*/  @!P3 SYNCS.ARRIVE.TRANS64.RED.A1T0 RZ, [R100+URZ], RZ ;  /* 0x000000ff64ffb9a7 */ /* 0x0001e2000810043f */
[----:B------:R-:W-:-:S04]  /*a430*/  ISETP.NE.AND P3, PT, R18, 0x2, PT ;  /* 0x000000021200780c */ /* 0x000fc80003f65270 */
[----:B------:R-:W-:Y:S02]  /*a440*/  SEL R41, RZ, 0x1, P3 ;  /* 0x00000001ff297807 */ /* 0x000fe40001800000 */
[----:B------:R-:W-:Y:S02]  /*a450*/  SEL R18, R18, RZ, P3 ;  /* 0x000000ff12127207 */ /* 0x000fe40001800000 */
[----:B------:R-:W-:Y:S01]  /*a460*/  LOP3.LUT R206, R206, R41, RZ, 0x3c, !PT ;  /* 0x00000029cece7212 */ /* 0x000fe200078e3cff */
[----:B0-----:R-:W-:Y:S06]  /*a470*/  @P4 BRA `(.L_x_556) ;  /* 0xffffff8000a04947 */ /* 0x001fec000383ffff */
.L_x_452:
[----:B------:R-:W-:Y:S01]  /*a480*/  BSSY B0, `(.L_x_557) ;  /* 0x000003a000007945 */ /* 0x000fe20003800000 */
[----:B------:R-:W-:Y:S01]  /*a490*/  ISETP.GE.AND P1, PT, R153, 0x1, PT ;  /* 0x000000019900780c */ /* 0x000fe20003f26270 */
[----:B------:R-:W-:Y:S01]  /*a4a0*/  IMAD.MOV.U32 R3, RZ, RZ, RZ ;  /* 0x000000ffff037224 */ /* 0x000fe200078e00ff */
[----:B------:R-:W-:Y:S02]  /*a4b0*/  PLOP3.LUT P0, PT, PT, PT, PT, 0x80, 0x0 ;  /* 0x000000000000781c */ /* 0x000fe40003f0f070 */
[----:B------:R-:W-:Y:S02]  /*a4c0*/  CS2R R118, SRZ ;  /* 0x0000000000767805 */ /* 0x000fe4000001ff00 */
[----:B------:R-:W-:Y:S02]  /*a4d0*/  MOV R0, RZ ;  /* 0x000000ff00007202 */ /* 0x000fe40000000f00 */
[----:B------:R-:W-:Y:S02]  /*a4e0*/  CS2R R116, SRZ ;  /* 0x0000000000747805 */ /* 0x000fe4000001ff00 */
[----:B------:R-:W-:-:S02]  /*a4f0*/  CS2R R114, SRZ ;  /* 0x0000000000727805 */ /* 0x000fc4000001ff00 */
[----:B------:R-:W-:Y:S02]  /*a500*/  CS2R R112, SRZ ;  /* 0x0000000000707805 */ /* 0x000fe4000001ff00 */
[----:B------:R-:W-:Y:S01]  /*a510*/  CS2R R106, SRZ ;  /* 0x00000000006a7805 */ /* 0x000fe2000001ff00 */
[----:B------:R-:W-:Y:S01]  /*a520*/  IMAD.MOV.U32 R110, RZ, RZ, RZ ;  /* 0x000000ffff6e7224 */ /* 0x000fe200078e00ff */
[----:B------:R-:W-:Y:S02]  /*a530*/  CS2R R108, SRZ ;  /* 0x00000000006c7805 */ /* 0x000fe4000001ff00 */
[----:B-----5:R-:W-:Y:S02]  /*a540*/  CS2R R54, SRZ ;  /* 0x0000000000367805 */ /* 0x020fe4000001ff00 */
[----:B------:R-:W-:Y:S02]  /*a550*/  CS2R R104, SRZ ;  /* 0x0000000000687805 */ /* 0x000fe4000001ff00 */
[----:B------:R-:W-:-:S02]  /*a560*/  MOV R103, RZ ;  /* 0x000000ff00677202 */ /* 0x000fc40000000f00 */
[----:B------:R-:W-:Y:S02]  /*a570*/  CS2R R98, SRZ ;  /* 0x0000000000627805 */ /* 0x000fe4000001ff00 */
[----:B------:R-:W-:Y:S02]  /*a580*/  CS2R R100, SRZ ;  /* 0x0000000000647805 */ /* 0x000fe4000001ff00 */
[----:B------:R-:W-:Y:S01]  /*a590*/  CS2R R96, SRZ ;  /* 0x0000000000607805 */ /* 0x000fe2000001ff00 */
[----:B------:R-:W-:Y:S01]  /*a5a0*/  IMAD.MOV.U32 R95, RZ, RZ, RZ ;  /* 0x000000ffff5f7224 */ /* 0x000fe200078e00ff */
        /* <DEDUP_REMOVED lines=8> */
[----:B------:R-:W-:Y:S02]  /*a630*/  MOV R79, RZ ;  /* 0x000000ff004f7202 */ /* 0x000fe40000000f00 */
        /* <DEDUP_REMOVED lines=13> */
[----:B-1----:R-:W-:Y:S02]  /*a710*/  CS2R R50, SRZ ;  /* 0x0000000000327805 */ /* 0x002fe4000001ff00 */
[----:B------:R-:W-:Y:S02]  /*a720*/  CS2R R52, SRZ ;  /* 0x0000000000347805 */ /* 0x000fe4000001ff00 */
[----:B--2---:R-:W-:Y:S02]  /*a730*/  CS2R R48, SRZ ;  /* 0x0000000000307805 */ /* 0x004fe4000001ff00 */
        /* <DEDUP_REMOVED lines=8> */
[----:B------:R-:W-:Y:S01]  /*a7c0*/  CS2R R134, SRZ ;  /* 0x0000000000867805 */ /* 0x000fe2000001ff00 */
[----:B------:R-:W-:Y:S01]  /*a7d0*/  IMAD.MOV.U32 R6, RZ, RZ, RZ ;  /* 0x000000ffff067224 */ /* 0x000fe200078e00ff */
[----:B------:R-:W-:Y:S01]  /*a7e0*/  CS2R R28, SRZ ;  /* 0x00000000001c7805 */ /* 0x000fe2000001ff00 */
[----:B------:R-:W-:Y:S06]  /*a7f0*/  @P2 BRA `(.L_x_558) ;  /* 0x0000000000082947 */ /* 0x000fec0003800000 */
[----:B------:R-:W0:Y:S02]  /*a800*/  FENCE.VIEW.ASYNC.G ;  /* 0x00000000000073c6 */ /* 0x000e240000000100 */
[----:B0-----:R-:W-:Y:S06]  /*a810*/  BAR.ARV 0xc, 0x120 ;  /* 0x0304800000007b1d */ /* 0x001fec0000002000 */
.L_x_558:
[----:B------:R-:W-:Y:S05]  /*a820*/  BSYNC B0 ;  /* 0x0000000000007941 */ /* 0x000fea0003800000 */
.L_x_557:
[----:B------:R-:W-:Y:S01]  /*a830*/  CS2R R24, SRZ ;  /* 0x0000000000187805 */ /* 0x000fe2000001ff00 */
[----:B------:R-:W-:Y:S06]  /*a840*/  @!P1 BRA `(.L_x_559) ;  /* 0x0000011800f49947 */ /* 0x000fec0003800000 */
[----:B------:R-:W2:Y:S04]  /*a850*/  LDL R4, [R1+0x50] ;  /* 0x0000500001047983 */ /* 0x000ea80000100800 */
[----:B------:R-:W0:Y:S02]  /*a860*/  SHFL.IDX PT, R0, R236, RZ, 0x1f ;  /* 0x00001fffec007589 */ /* 0x000e2400000e0000 */
[----:B0-----:R-:W-:-:S04]  /*a870*/  LEA.HI R3, R0, R0, RZ, 0x1 ;  /* 0x0000000000037211 */ /* 0x001fc800078f08ff */
[----:B------:R-:W-:-:S05]  /*a880*/  LOP3.LUT R3, R3, 0x1e, RZ, 0xc0, !PT ;  /* 0x0000001e03037812 */ /* 0x000fca00078ec0ff */
[----:B------:R-:W-:Y:S01]  /*a890*/  IMAD.IADD R3, R0, 0x1, -R3 ;  /* 0x0000000100037824 */ /* 0x000fe200078e0a03 */
[----:B--2---:R-:W-:-:S13]  /*a8a0*/  R2UR UR4, R4 ;  /* 0x00000000040472ca */ /* 0x004fda00000e0000 */
[----:B------:R-:W-:Y:S02]  /*a8b0*/  ULOP3.LUT UP0, URZ, UR4, 0x9f, URZ, 0xc0, !UPT ;  /* 0x0000009f043f7892 */ /* 0x000fe4000f80c03f */
[----:B------:R-:W-:-:S04]  /*a8c0*/  LEA R3, R3, UR4, 0xd ;  /* 0x0000000403037c11 */ /* 0x000fc8000f8e68ff */
[----:B------:R-:W-:Y:S02]  /*a8d0*/  SHF.R.U32.HI R3, RZ, 0x4, R3 ;  /* 0x00000004ff037819 */ /* 0x000fe40000011603 */
[----:B------:R-:W-:Y:S02]  /*a8e0*/  PLOP3.LUT P0, PT, PT, PT, UP0, 0x80, 0x0 ;  /* 0x000000000000781c */ /* 0x000fe40003f0f008 */
[----:B------:R-:W-:-:S11]  /*a8f0*/  LOP3.LUT R36, R3, 0x3fff, RZ, 0xc0, !PT ;  /* 0x00003fff03247812 */ /* 0x000fd600078ec0ff */
        /* <DEDUP_REMOVED lines=16> */
[----:B-1----:R-:W-:Y:S05]  /*aa00*/  CALL.ABS.NOINC R14 ;  /* 0x000000000e007343 */ /* 0x002fea0003c00000 */
.L_x_560:
[----:B------:R-:W-:Y:S02]  /*aa10*/  ULDC UR4, c[0x0][0x3d4] ;  /* 0x0000f50000047ab9 */ /* 0x000fe40000000800 */
[----:B------:R-:W-:-:S13]  /*aa20*/  ISETP.LT.AND P0, PT, RZ, UR4, PT ;  /* 0x00000004ff007c0c */ /* 0x000fda000bf01270 */
[----:B------:R-:W-:Y:S05]  /*aa30*/  @P0 BRA `(.L_x_561) ;  /* 0x00000000003c0947 */ /* 0x000fea0003800000 */
[----:B------:R-:W-:-:S04]  /*aa40*/  LEA.HI R0, R223, R223, RZ, 0x1 ;  /* 0x000000dfdf007211 */ /* 0x000fc800078f08ff */
[----:B------:R-:W-:-:S04]  /*aa50*/  LOP3.LUT R0, R0, 0xfffffffe, RZ, 0xc0, !PT ;  /* 0xfffffffe00007812 */ /* 0x000fc800078ec0ff */
[----:B------:R-:W-:-:S04]  /*aa60*/  IADD3 R0, R223, -R0, RZ ;  /* 0x80000000df007210 */ /* 0x000fc80007ffe0ff */
[----:B------:R-:W-:-:S04]  /*aa70*/  SHF.L.U32 R3, R0, 0x1f, RZ ;  /* 0x0000001f00037819 */ /* 0x000fc800000006ff */
[----:B------:R0:W1:Y:S03]  /*aa80*/  SYNCS.PHASECHK.TRANS64.TRYWAIT P0, [R2+URZ+0x36800], R3 ;  /* 0x03680003020075a7 */ /* 0x000066000800017f */
[----:B-1----:R-:W-:Y:S05]  /*aa90*/  @!P0 NANOSLEEP.SYNCS 0x989680 ;  /* 0x009896800000895d */ /* 0x002fea0003900000 */
[----:B------:R-:W1:Y:S01]  /*aaa0*/  @!P0 SYNCS.PHASECHK.TRANS64 P0, [R2+URZ+0x36800], R3 ;  /* 0x03680003020085a7 */ /* 0x000e62000800007f */
[----:B------:R-:W-:Y:S04]  /*aab0*/  BSSY B0, `(.L_x_562) ;  /* 0x0000006000007945 */ /* 0x000fe80003800000 */
[----:B-1----:R-:W-:Y:S05]  /*aac0*/  @P0 BRA `(.L_x_563) ;  /* 0x0000000000100947 */ /* 0x002fea0003800000 */
.L_x_564:
[----:B-1----:R1:W2:Y:S02]  /*aad0*/  SYNCS.PHASECHK.TRANS64.TRYWAIT P0, [R2+URZ+0x36800], R3 ;  /* 0x03680003020075a7 */ /* 0x0022a4000800017f */
[----:B--2---:R-:W-:Y:S05]  /*aae0*/  @!P0 NANOSLEEP.SYNCS 0x989680 ;  /* 0x009896800000895d */ /* 0x004fea0003900000 */
[----:B------:R-:W2:Y:S02]  /*aaf0*/  @!P0 SYNCS.PHASECHK.TRANS64 P0, [R2+URZ+0x36800], R3 ;  /* 0x03680003020085a7 */ /* 0x000ea4000800007f */
[----:B--2---:R-:W-:Y:S05]  /*ab00*/  @!P0 BRA `(.L_x_564) ;  /* 0xfffffffc00f08947 */ /* 0x004fea000383ffff */
.L_x_563:
[----:B------:R-:W-:Y:S05]  /*ab10*/  BSYNC B0 ;  /* 0x0000000000007941 */ /* 0x000fea0003800000 */
.L_x_562:
[----:B------:R-:W-:Y:S05]  /*ab20*/  BRA `(.L_x_565) ;  /* 0x0000005800087947 */ /* 0x000fea0003800000 */
.L_x_561:
[----:B------:R-:W2:Y:S01]  /*ab30*/  LDL R0, [R1+0x50] ;  /* 0x0000500001007983 */ /* 0x000ea20000100800 */
[----:B------:R-:W-:Y:S01]  /*ab40*/  ULDC.64 UR4, c[0x0][0x3d8] ;  /* 0x0000f60000047ab9 */ /* 0x000fe20000000a00 */
[----:B------:R-:W-:Y:S01]  /*ab50*/  ULDC.64 UR6, c[0x0][0x3e8] ;  /* 0x0000fa0000067ab9 */ /* 0x000fe20000000a00 */
[C---:B------:R-:W-:Y:S01]  /*ab60*/  IMAD.WIDE.U32 R4, R147.reuse, UR4, RZ ;  /* 0x0000000493047c25 */ /* 0x040fe2000f8e00ff */
[----:B------:R-:W-:Y:S02]  /*ab70*/  SHF.R.S32.HI R8, RZ, 0x1f, R16 ;  /* 0x0000001fff087819 */ /* 0x000fe40000011410 */
[----:B------:R-:W-:Y:S01]  /*ab80*/  SHF.R.S32.HI R10, RZ, 0x1f, R22 ;  /* 0x0000001fff0a7819 */ /* 0x000fe20000011416 */
[----:B------:R-:W-:Y:S01]  /*ab90*/  IMAD.WIDE.U32 R40, R147, UR6, RZ ;  /* 0x0000000693287c25 */ /* 0x000fe2000f8e00ff */
[----:B--2---:R-:W-:Y:S02]  /*aba0*/  R2UR UR8, R0 ;  /* 0x00000000000872ca */ /* 0x004fe400000e0000 */
[----:B------:R-:W-:-:S05]  /*abb0*/  SHF.R.S32.HI R0, RZ, 0x1f, R147 ;  /* 0x0000001fff007819 */ /* 0x000fca0000011493 */
[C---:B------:R-:W-:Y:S02]  /*abc0*/  IMAD R6, R0.reuse, UR4, RZ ;  /* 0x0000000400067c24 */ /* 0x040fe4000f8e02ff */
[----:B------:R-:W-:Y:S02]  /*abd0*/  IMAD R0, R0, UR6, RZ ;  /* 0x0000000600007c24 */ /* 0x000fe4000f8e02ff */
[C---:B------:R-:W-:Y:S01]  /*abe0*/  IMAD R11, R147.reuse, UR5, R6 ;  /* 0x00000005930b7c24 */ /* 0x040fe2000f8e0206 */
[----:B------:R-:W-:Y:S01]  /*abf0*/  ULDC.64 UR4, c[0x0][0x3c8] ;  /* 0x0000f20000047ab9 */ /* 0x000fe20000000a00 */
[----:B------:R-:W-:Y:S01]  /*ac00*/  IMAD R9, R147, UR7, R0 ;  /* 0x0000000793097c24 */ /* 0x000fe2000f8e0200 */
[----:B------:R-:W-:Y:S01]  /*ac10*/  IADD3 R0, P0, R16, R4, RZ ;  /* 0x0000000410007210 */ /* 0x000fe20007f1e0ff */
[----:B------:R-:W-:Y:S01]  /*ac20*/  IMAD.IADD R11, R11, 0x1, R5 ;  /* 0x000000010b0b7824 */ /* 0x000fe200078e0205 */
[----:B------:R-:W-:Y:S01]  /*ac30*/  ULOP3.LUT UP0, URZ, UR8, 0x3ff, URZ, 0xc0, !UPT ;  /* 0x000003ff083f7892 */ /* 0x000fe2000f80c03f */
[----:B------:R-:W-:Y:S01]  /*ac40*/  LEA R37, P1, R4, UR4, 0x1 ;  /* 0x0000000404257c11 */ /* 0x000fe2000f8208ff */
[----:B------:R-:W-:Y:S01]  /*ac50*/  ULDC.64 UR6, c[0x0][0x3e0] ;  /* 0x0000f80000067ab9 */ /* 0x000fe20000000a00 */
[----:B------:R-:W-:Y:S01]  /*ac60*/  IMAD.X R3, R8, 0x1, R11, P0 ;  /* 0x0000000108037824 */ /* 0x000fe200000e060b */
[----:B------:R-:W-:-:S02]  /*ac70*/  LEA R24, P2, R0, UR4, 0x1 ;  /* 0x0000000400187c11 */ /* 0x000fc4000f8408ff */
[--C-:B------:R-:W-:Y:S02]  /*ac80*/  LEA.HI.X R39, R4, UR5, R11.reuse, 0x1, P1 ;  /* 0x0000000504277c11 */ /* 0x100fe400088f0c0b */
[----:B------:R-:W-:Y:S02]  /*ac90*/  PLOP3.LUT P1, PT, PT, PT, UP0, 0x80, 0x0 ;  /* 0x000000000000781c */ /* 0x000fe40003f2f008 */
[----:B------:R-:W-:Y:S02]  /*aca0*/  IADD3 R5, P0, R22, R4, RZ ;  /* 0x0000000416057210 */ /* 0x000fe40007f1e0ff */
[----:B------:R-:W-:Y:S02]  /*acb0*/  IADD3 R6, P4, R16, R40, RZ ;  /* 0x0000002810067210 */ /* 0x000fe40007f9e0ff */
[----:B------:R-:W-:Y:S01]  /*acc0*/  IADD3 R9, R9, R41, RZ ;  /* 0x0000002909097210 */ /* 0x000fe20007ffe0ff */
[----:B------:R-:W-:Y:S01]  /*acd0*/  IMAD.X R4, R10, 0x1, R11, P0 ;  /* 0x000000010a047824 */ /* 0x000fe200000e060b */
[----:B------:R-:W-:-:S02]  /*ace0*/  LEA.HI.X R25, R0, UR5, R3, 0x1, P2 ;  /* 0x0000000500197c11 */ /* 0x000fc400090f0c03 */
[----:B------:R-:W-:Y:S01]  /*acf0*/  IADD3 R0, P5, R22, R40, RZ ;  /* 0x0000002816007210 */ /* 0x000fe20007fbe0ff */
[----:B------:R-:W-:Y:S01]  /*ad00*/  IMAD.X R7, R8, 0x1, R9, P4 ;  /* 0x0000000108077824 */ /* 0x000fe200020e0609 */
[----:B------:R-:W-:Y:S02]  /*ad10*/  LEA R42, P2, R6, UR6, 0x1 ;  /* 0x00000006062a7c11 */ /* 0x000fe4000f8408ff */
[----:B------:R-:W-:Y:S02]  /*ad20*/  LEA R44, P3, R5, UR4, 0x1 ;  /* 0x00000004052c7c11 */ /* 0x000fe4000f8608ff */
[----:B------:R-:W-:Y:S02]  /*ad30*/  LEA R46, P4, R0, UR6, 0x1 ;  /* 0x00000006002e7c11 */ /* 0x000fe4000f8808ff */
[----:B------:R-:W-:Y:S02]  /*ad40*/  IADD3.X R3, R10, R9, RZ, P5, !PT ;  /* 0x000000090a037210 */ /* 0x000fe40002ffe4ff */
[----:B------:R-:W-:-:S02]  /*ad50*/  LEA R38, P0, R40, UR6, 0x1 ;  /* 0x0000000628267c11 */ /* 0x000fc4000f8008ff */
[----:B------:R-:W-:Y:S02]  /*ad60*/  LEA.HI.X R43, R6, UR7, R7, 0x1, P2 ;  /* 0x00000007062b7c11 */ /* 0x000fe400090f0c07 */
[----:B------:R-:W-:Y:S02]  /*ad70*/  LEA.HI.X R45, R5, UR5, R4, 0x1, P3 ;  /* 0x00000005052d7c11 */ /* 0x000fe400098f0c04 */
[----:B------:R-:W-:Y:S02]  /*ad80*/  LEA.HI.X R47, R0, UR7, R3, 0x1, P4 ;  /* 0x00000007002f7c11 */ /* 0x000fe4000a0f0c03 */
[----:B------:R-:W-:Y:S01]  /*ad90*/  LEA.HI.X R40, R40, UR7, R9, 0x1, P0 ;  /* 0x0000000728287c11 */ /* 0x000fe200080f0c09 */
[----:B------:R-:W-:Y:S06]  /*ada0*/  @!P1 BRA `(.L_x_566) ;  /* 0x0000000000409947 */ /* 0x000fec0003800000 */
[----:B------:R-:W-:Y:S01]  /*adb0*/  MOV R0, 0x0 ;  /* 0x0000000000007802 */ /* 0x000fe20000000f00 */
[----:B------:R-:W-:Y:S01]  /*adc0*/  ULDC.64 UR4, c[0x4][0xa8] ;  /* 0x01002a0000047ab9 */ /* 0x000fe20000000a00 */
[----:B------:R-:W-:Y:S01]  /*add0*/  ULDC.64 UR6, c[0x4][0xb0] ;  /* 0x01002c0000067ab9 */ /* 0x000fe20000000a00 */
[----:B------:R-:W-:Y:S01]  /*ade0*/  IMAD.U32 R4, RZ, RZ, UR4 ;  /* 0x00000004ff047e24 */ /* 0x000fe2000f8e00ff */
[----:B------:R0:W1:Y:S01]  /*adf0*/  LDC.64 R14, c[0x4][R0] ;  /* 0x01000000000e7b82 */ /* 0x0000620000000a00 */
[----:B------:R-:W-:Y:S01]  /*ae00*/  IMAD.U32 R5, RZ, RZ, UR5 ;  /* 0x00000005ff057e24 */ /* 0x000fe2000f8e00ff */
[----:B------:R-:W-:Y:S01]  /*ae10*/  ULDC.64 UR4, c[0x4][0x28] ;  /* 0x01000a0000047ab9 */ /* 0x000fe20000000a00 */
[----:B------:R-:W-:Y:S01]  /*ae20*/  MOV R6, UR6 ;  /* 0x0000000600067c02 */ /* 0x000fe20008000f00 */
[----:B------:R-:W-:Y:S01]  /*ae30*/  IMAD.U32 R7, RZ, RZ, UR7 ;  /* 0x00000007ff077e24 */ /* 0x000fe2000f8e00ff */
[----:B------:R-:W-:Y:S01]  /*ae40*/  MOV R11, UR5 ;  /* 0x00000005000b7c02 */ /* 0x000fe20008000f00 */
[----:B------:R-:W-:Y:S01]  /*ae50*/  IMAD.U32 R10, RZ, RZ, UR4 ;  /* 0x00000004ff0a7e24 */ /* 0x000fe2000f8e00ff */
[----:B------:R-:W-:Y:S01]  /*ae60*/  MOV R13, RZ ;  /* 0x000000ff000d7202 */ /* 0x000fe20000000f00 */
[----:B------:R-:W-:-:S02]  /*ae70*/  IMAD.MOV.U32 R8, RZ, RZ, 0x70 ;  /* 0x00000070ff087424 */ /* 0x000fc400078e00ff */
[----:B0-----:R-:W-:-:S07]  /*ae80*/  IMAD.MOV.U32 R12, RZ, RZ, 0x1 ;  /* 0x00000001ff0c7424 */ /* 0x001fce00078e00ff */
[----:B------:R-:W-:-:S07]  /*ae90*/  LEPC R20, `(.L_x_566) ;  /* 0x000000001014794e */ /* 0x000fce0000000000 */
[----:B-1----:R-:W-:Y:S05]  /*aea0*/  CALL.ABS.NOINC R14 ;  /* 0x000000000e007343 */ /* 0x002fea0003c00000 */
.L_x_566:
[----:B------:R-:W-:Y:S01]  /*aeb0*/  ULDC.U8 UR4, c[0x0][0x3f0] ;  /* 0x0000fc0000047ab9 */ /* 0x000fe20000000000 */
[----:B------:R-:W-:Y:S01]  /*aec0*/  IMAD R0, R149, -0x80, R154 ;  /* 0xffffff8095007824 */ /* 0x000fe200078e029a */
[----:B------:R-:W-:Y:S01]  /*aed0*/  ISETP.NE.AND P0, PT, RZ, UR4, PT ;  /* 0x00000004ff007c0c */ /* 0x000fe2000bf05270 */
[----:B------:R-:W-:Y:S03]  /*aee0*/  BSSY B0, `(.L_x_567) ;  /* 0x000053e000007945 */ /* 0x000fe60003800000 */
[----:B------:R-:W-:-:S09]  /*aef0*/  VIMNMX R0, R0, 0x80, PT ;  /* 0x0000008000007848 */ /* 0x000fd20003fe0100 */
[----:B------:R-:W-:Y:S05]  /*af00*/  @!P0 BRA `(.L_x_568) ;  /* 0x0000002800688947 */ /* 0x000fea0003800000 */
        /* <DEDUP_REMOVED lines=14> */
[----:B------:R-:W-:Y:S06]  /*aff0*/  @P0 BRA `(.L_x_570) ;  /* 0x0000000000900947 */ /* 0x000fec0003800000 */
[C---:B------:R-:W-:Y:S01]  /*b000*/  VIADD R3, R16.reuse, 0x10 ;  /* 0x0000001010037836 */ /* 0x040fe20000000000 */
[----:B------:R-:W-:Y:S01]  /*b010*/  ULDC UR4, c[0x0][0x3d4] ;  /* 0x0000f50000047ab9 */ /* 0x000fe20000000800 */
[C---:B------:R-:W-:Y:S01]  /*b020*/  VIADD R4, R16.reuse, 0x20 ;  /* 0x0000002010047836 */ /* 0x040fe20000000000 */
[C---:B------:R-:W-:Y:S01]  /*b030*/  IADD3 R5, R16.reuse, 0x30, RZ ;  /* 0x0000003010057810 */ /* 0x040fe20007ffe0ff */
[C---:B------:R-:W-:Y:S01]  /*b040*/  VIADD R6, R16.reuse, 0x50 ;  /* 0x0000005010067836 */ /* 0x040fe20000000000 */
[----:B------:R-:W-:Y:S01]  /*b050*/  ISETP.GE.AND P2, PT, R3, UR4, PT ;  /* 0x0000000403007c0c */ /* 0x000fe2000bf46270 */
[C---:B------:R-:W-:Y:S01]  /*b060*/  VIADD R3, R16.reuse, 0x40 ;  /* 0x0000004010037836 */ /* 0x040fe20000000000 */
[----:B------:R-:W-:Y:S02]  /*b070*/  ISETP.GE.AND P1, PT, R16, UR4, PT ;  /* 0x0000000410007c0c */ /* 0x000fe4000bf26270 */
[----:B------:R-:W-:Y:S02]  /*b080*/  CS2R R20, SRZ ;  /* 0x0000000000147805 */ /* 0x000fe4000001ff00 */
[----:B------:R-:W-:-:S02]  /*b090*/  ISETP.GE.AND P3, PT, R4, UR4, PT ;  /* 0x0000000404007c0c */ /* 0x000fc4000bf66270 */
[----:B------:R-:W-:Y:S02]  /*b0a0*/  CS2R R26, SRZ ;  /* 0x00000000001a7805 */ /* 0x000fe4000001ff00 */
[----:B------:R-:W-:Y:S02]  /*b0b0*/  ISETP.GE.AND P4, PT, R5, UR4, PT ;  /* 0x0000000405007c0c */ /* 0x000fe4000bf86270 */
[----:B------:R-:W-:Y:S02]  /*b0c0*/  CS2R R28, SRZ ;  /* 0x00000000001c7805 */ /* 0x000fe4000001ff00 */
[----:B------:R-:W-:Y:S02]  /*b0d0*/  ISETP.GE.AND P5, PT, R3, UR4, PT ;  /* 0x0000000403007c0c */ /* 0x000fe4000bfa6270 */
[----:B------:R-:W-:Y:S02]  /*b0e0*/  CS2R R30, SRZ ;  /* 0x00000000001e7805 */ /* 0x000fe4000001ff00 */
[----:B------:R-:W-:-:S02]  /*b0f0*/  ISETP.GE.AND P6, PT, R6, UR4, PT ;  /* 0x0000000406007c0c */ /* 0x000fc4000bfc6270 */
        /* <DEDUP_REMOVED lines=8> */
[----:B------:R0:W5:Y:S04]  /*b180*/  @!P1 LDG.E.64 R20, desc[UR60][R24.64] ;  /* 0x0000003c18149981 */ /* 0x000168000c1e1b00 */
        /* <DEDUP_REMOVED lines=10> */
[----:B------:R0:W5:Y:S02]  /*b230*/  @!P6 LDG.E.64 R4, desc[UR60][R42.64+0xa0] ;  /* 0x0000a03c2a04e981 */ /* 0x000164000c1e1b00 */
.L_x_570:
[----:B------:R-:W-:Y:S05]  /*b240*/  BSYNC B1 ;  /* 0x0000000000017941 */ /* 0x000fea0003800000 */
.L_x_569:
[----:B0----5:R-:W-:Y:S01]  /*b250*/  MOV R24, R20 ;  /* 0x0000001400187202 */ /* 0x021fe20000000f00 */
[----:B------:R-:W-:Y:S01]  /*b260*/  IMAD.MOV.U32 R41, RZ, RZ, R8 ;  /* 0x000000ffff297224 */ /* 0x000fe200078e0008 */
[--C-:B------:R-:W-:Y:S01]  /*b270*/  SHF.R.U64 R53, R20, 0x10, R21.reuse ;  /* 0x0000001014357819 */ /* 0x100fe20000001215 */
[----:B------:R-:W-:Y:S01]  /*b280*/  IMAD.MOV.U32 R25, RZ, RZ, R21 ;  /* 0x000000ffff197224 */ /* 0x000fe200078e0015 */
[----:B------:R-:W-:Y:S01]  /*b290*/  MOV R20, R10 ;  /* 0x0000000a00147202 */ /* 0x000fe20000000f00 */
[----:B------:R-:W-:Y:S01]  /*b2a0*/  IMAD.MOV.U32 R46, RZ, RZ, R29 ;  /* 0x000000ffff2e7224 */ /* 0x000fe200078e001d */
[----:B------:R-:W-:Y:S01]  /*b2b0*/  SHF.R.U64 R65, R10, 0x10, R11 ;  /* 0x000000100a417819 */ /* 0x000fe2000000120b */
[----:B------:R-:W-:Y:S01]  /*b2c0*/  IMAD.MOV.U32 R42, RZ, RZ, R9 ;  /* 0x000000ffff2a7224 */ /* 0x000fe200078e0009 */
[----:B------:R-:W-:Y:S01]  /*b2d0*/  LOP3.LUT R10, R208, 0x18, R22, 0xf8, !PT ;  /* 0x00000018d00a7812 */ /* 0x000fe200078ef816 */
[----:B------:R-:W-:Y:S01]  /*b2e0*/  UMOV UR4, 0xffffffff ;  /* 0xffffffff00047882 */ /* 0x000fe20000000000 */
[----:B------:R-:W-:Y:S01]  /*b2f0*/  LOP3.LUT P1, RZ, R215, 0x4, RZ, 0xc0, !PT ;  /* 0x00000004d7ff7812 */ /* 0x000fe2000782c0ff */
[----:B------:R-:W-:Y:S01]  /*b300*/  IMAD.MOV.U32 R43, RZ, RZ, R6 ;  /* 0x000000ffff2b7224 */ /* 0x000fe200078e0006 */
[----:B------:R-:W-:Y:S01]  /*b310*/  LOP3.LUT R3, R10, R209, RZ, 0x3c, !PT ;  /* 0x000000d10a037212 */ /* 0x000fe200078e3cff */
[----:B------:R-:W-:Y:S01]  /*b320*/  IMAD.MOV.U32 R48, RZ, RZ, R31 ;  /* 0x000000ffff307224 */ /* 0x000fe200078e001f */
[----:B------:R-:W-:Y:S01]  /*b330*/  SHF.R.U64 R71, R8, 0x10, R9 ;  /* 0x0000001008477819 */ /* 0x000fe20000001209 */
[----:B------:R-:W-:Y:S01]  /*b340*/  IMAD.MOV.U32 R49, RZ, RZ, R32 ;  /* 0x000000ffff317224 */ /* 0x000fe200078e0020 */
[----:B------:R-:W-:Y:S01]  /*b350*/  IADD3 R3, R210, R3, RZ ;  /* 0x00000003d2037210 */ /* 0x000fe20007ffe0ff */
[----:B------:R-:W-:Y:S01]  /*b360*/  IMAD.MOV.U32 R51, RZ, RZ, R34 ;  /* 0x000000ffff337224 */ /* 0x000fe200078e0022 */
[----:B------:R-:W-:Y:S01]  /*b370*/  SHF.R.U32.HI R54, RZ, 0x10, R21 ;  /* 0x00000010ff367819 */ /* 0x000fe20000011615 */
[----:B------:R-:W-:Y:S01]  /*b380*/  IMAD.MOV.U32 R21, RZ, RZ, R26 ;  /* 0x000000ffff157224 */ /* 0x000fe200078e001a */
[----:B------:R-:W-:Y:S01]  /*b390*/  LEA R8, R3, R2, 0x1 ;  /* 0x0000000203087211 */ /* 0x000fe200078e08ff */
[----:B------:R-:W-:Y:S01]  /*b3a0*/  IMAD.MOV.U32 R52, RZ, RZ, R35 ;  /* 0x000000ffff347224 */ /* 0x000fe200078e0023 */
[----:B------:R-:W-:Y:S01]  /*b3b0*/  SHF.R.U64 R55, R26, 0x10, R27 ;  /* 0x000000101a377819 */ /* 0x000fe2000000121b */
[----:B------:R-:W-:Y:S01]  /*b3c0*/  IMAD.MOV.U32 R26, RZ, RZ, R28 ;  /* 0x000000ffff1a7224 */ /* 0x000fe200078e001c */
[----:B------:R-:W-:Y:S01]  /*b3d0*/  MOV R45, R27 ;  /* 0x0000001b002d7202 */ /* 0x000fe20000000f00 */
[----:B------:R-:W-:Y:S01]  /*b3e0*/  IMAD.MOV.U32 R44, RZ, RZ, R7 ;  /* 0x000000ffff2c7224 */ /* 0x000fe200078e0007 */
[----:B------:R-:W-:Y:S01]  /*b3f0*/  SHF.R.U32.HI R72, RZ, 0x10, R9 ;  /* 0x00000010ff487819 */ /* 0x000fe20000011609 */
[C---:B------:R-:W-:Y:S01]  /*b400*/  VIADD R9, R8.reuse, 0x15400 ;  /* 0x0001540008097836 */ /* 0x040fe20000000000 */
[----:B------:R-:W-:Y:S01]  /*b410*/  SHF.R.U32.HI R56, RZ, 0x10, R27 ;  /* 0x00000010ff387819 */ /* 0x000fe2000001161b */
[----:B------:R-:W-:Y:S01]  /*b420*/  VIADD R3, R8, 0x15440 ;  /* 0x0001544008037836 */ /* 0x000fe20000000000 */
[----:B------:R-:W-:Y:S01]  /*b430*/  SHF.R.U64 R57, R28, 0x10, R29 ;  /* 0x000000101c397819 */ /* 0x000fe2000000121d */
[----:B------:R-:W-:Y:S01]  /*b440*/  IMAD.MOV.U32 R27, RZ, RZ, R11 ;  /* 0x000000ffff1b7224 */ /* 0x000fe200078e000b */
[----:B------:R-:W-:Y:S01]  /*b450*/  SHF.R.U32.HI R58, RZ, 0x10, R29 ;  /* 0x00000010ff3a7819 */ /* 0x000fe2000001161d */
[----:B------:R-:W-:Y:S01]  /*b460*/  @P1 VIADD R3, R9, 0xffffffc0 ;  /* 0xffffffc009031836 */ /* 0x000fe20000000000 */
[----:B------:R-:W-:-:S02]  /*b470*/  MOV R50, R33 ;  /* 0x0000002100327202 */ /* 0x000fc40000000f00 */
[----:B------:R-:W-:Y:S01]  /*b480*/  SHF.R.U64 R61, R32, 0x10, R33 ;  /* 0x00000010203d7819 */ /* 0x000fe20000001221 */
[----:B------:R-:W-:Y:S01]  /*b490*/  IMAD.MOV.U32 R32, RZ, RZ, R15 ;  /* 0x000000ffff207224 */ /* 0x000fe200078e000f */
[----:B------:R-:W-:Y:S02]  /*b4a0*/  SHF.R.U32.HI R62, RZ, 0x10, R33 ;  /* 0x00000010ff3e7819 */ /* 0x000fe40000011621 */
[----:B------:R-:W-:Y:S02]  /*b4b0*/  SHF.R.U64 R73, R6, 0x10, R7 ;  /* 0x0000001006497819 */ /* 0x000fe40000001207 */
[----:B------:R-:W-:Y:S02]  /*b4c0*/  MOV R47, R30 ;  /* 0x0000001e002f7202 */ /* 0x000fe40000000f00 */
[--C-:B------:R-:W-:Y:S02]  /*b4d0*/  SHF.R.U64 R59, R30, 0x10, R31.reuse ;  /* 0x000000101e3b7819 */ /* 0x100fe4000000121f */
[----:B------:R-:W-:Y:S01]  /*b4e0*/  SHF.R.U32.HI R60, RZ, 0x10, R31 ;  /* 0x00000010ff3c7819 */ /* 0x000fe2000001161f */
[----:B------:R-:W-:Y:S01]  /*b4f0*/  IMAD.MOV.U32 R31, RZ, RZ, R14 ;  /* 0x000000ffff1f7224 */ /* 0x000fe200078e000e */
[----:B------:R-:W-:-:S02]  /*b500*/  SHF.R.U64 R63, R34, 0x10, R35 ;  /* 0x00000010223f7819 */ /* 0x000fc40000001223 */
[----:B------:R-:W-:Y:S01]  /*b510*/  SHF.R.U32.HI R64, RZ, 0x10, R35 ;  /* 0x00000010ff407819 */ /* 0x000fe20000011623 */
[----:B------:R-:W-:Y:S01]  /*b520*/  IMAD.MOV.U32 R35, RZ, RZ, R12 ;  /* 0x000000ffff237224 */ /* 0x000fe200078e000c */
[----:B------:R-:W-:Y:S02]  /*b530*/  SHF.R.U32.HI R74, RZ, 0x10, R7 ;  /* 0x00000010ff4a7819 */ /* 0x000fe40000011607 */
[----:B------:R-:W-:Y:S02]  /*b540*/  MOV R6, R4 ;  /* 0x0000000400067202 */ /* 0x000fe40000000f00 */
[----:B------:R-:W-:Y:S02]  /*b550*/  SHF.R.U64 R75, R4, 0x10, R5 ;  /* 0x00000010044b7819 */ /* 0x000fe40000001205 */
[----:B------:R-:W-:Y:S02]  /*b560*/  PRMT R33, R24, 0x5410, R25 ;  /* 0x0000541018217816 */ /* 0x000fe40000000019 */
[----:B------:R-:W-:-:S02]  /*b570*/  PRMT R29, R21, 0x5410, R45 ;  /* 0x00005410151d7816 */ /* 0x000fc4000000002d */
[----:B------:R-:W-:Y:S02]  /*b580*/  SHF.R.U32.HI R66, RZ, 0x10, R11 ;  /* 0x00000010ff427819 */ /* 0x000fe4000001160b */
[----:B------:R-:W-:Y:S02]  /*b590*/  MOV R28, R13 ;  /* 0x0000000d001c7202 */ /* 0x000fe40000000f00 */
[--C-:B------:R-:W-:Y:S02]  /*b5a0*/  SHF.R.U64 R67, R12, 0x10, R13.reuse ;  /* 0x000000100c437819 */ /* 0x100fe4000000120d */
[----:B------:R-:W-:Y:S02]  /*b5b0*/  SHF.R.U32.HI R68, RZ, 0x10, R13 ;  /* 0x00000010ff447819 */ /* 0x000fe4000001160d */
[--C-:B------:R-:W-:Y:S02]  /*b5c0*/  SHF.R.U64 R69, R14, 0x10, R15.reuse ;  /* 0x000000100e457819 */ /* 0x100fe4000000120f */
[----:B------:R-:W-:-:S02]  /*b5d0*/  SHF.R.U32.HI R70, RZ, 0x10, R15 ;  /* 0x00000010ff467819 */ /* 0x000fc4000001160f */
[----:B------:R-:W-:Y:S02]  /*b5e0*/  MOV R7, R5 ;  /* 0x0000000500077202 */ /* 0x000fe40000000f00 */
[----:B------:R-:W-:Y:S02]  /*b5f0*/  SHF.R.U32.HI R76, RZ, 0x10, R5 ;  /* 0x00000010ff4c7819 */ /* 0x000fe40000011605 */
[----:B------:R-:W-:Y:S02]  /*b600*/  PRMT R34, R53, 0x5410, R54 ;  /* 0x0000541035227816 */ /* 0x000fe40000000036 */
[----:B------:R-:W-:Y:S02]  /*b610*/  PRMT R30, R55, 0x5410, R56 ;  /* 0x00005410371e7816 */ /* 0x000fe40000000038 */
[----:B------:R-:W-:Y:S02]  /*b620*/  PRMT R21, R26, 0x5410, R46 ;  /* 0x000054101a157816 */ /* 0x000fe4000000002e */
[----:B------:R-:W-:-:S02]  /*b630*/  PRMT R24, R57, 0x5410, R58 ;  /* 0x0000541039187816 */ /* 0x000fc4000000003a */
[----:B------:R-:W-:Y:S01]  /*b640*/  LEA.HI R4, R223, R223, RZ, 0x1 ;  /* 0x000000dfdf047211 */ /* 0x000fe200078f08ff */
[----:B------:R-:W-:Y:S06]  /*b650*/  BRA.DIV UR4, `(.L_x_571) ;  /* 0x0000019204207947 */ /* 0x000fec000b800000 */
.L_x_768:
[----:B------:R-:W-:Y:S01]  /*b660*/  UMOV UR4, 0xffffffff ;  /* 0xffffffff00047882 */ /* 0x000fe20000000000 */
[----:B------:R-:W-:Y:S02]  /*b670*/  LOP3.LUT R4, R4, 0xfffffffe, RZ, 0xc0, !PT ;  /* 0xfffffffe04047812 */ /* 0x000fe400078ec0ff */
[----:B------:R-:W-:Y:S05]  /*b680*/  BRA.DIV UR4, `(.L_x_572) ;  /* 0x00000192043c7947 */ /* 0x000fea000b800000 */
.L_x_771:
[----:B------:R-:W-:Y:S01]  /*b690*/  UMOV UR4, 0xffffffff ;  /* 0xffffffff00047882 */ /* 0x000fe20000000000 */
[----:B------:R-:W-:Y:S02]  /*b6a0*/  IMAD.IADD R4, R223, 0x1, -R4 ;  /* 0x00000001df047824 */ /* 0x000fe400078e0a04 */
[----:B------:R-:W-:Y:S05]  /*b6b0*/  BRA.DIV UR4, `(.L_x_573) ;  /* 0x0000019204587947 */ /* 0x000fea000b800000 */
.L_x_774:
[----:B------:R-:W-:Y:S01]  /*b6c0*/  UMOV UR4, 0xffffffff ;  /* 0xffffffff00047882 */ /* 0x000fe20000000000 */
[----:B------:R-:W-:Y:S02]  /*b6d0*/  SHF.L.U32 R5, R4, 0x1f, RZ ;  /* 0x0000001f04057819 */ /* 0x000fe400000006ff */
[----:B------:R-:W-:Y:S05]  /*b6e0*/  BRA.DIV UR4, `(.L_x_574) ;  /* 0x0000019204747947 */ /* 0x000fea000b800000 */
.L_x_777:
[----:B------:R-:W0:Y:S01]  /*b6f0*/  SYNCS.PHASECHK.TRANS64.TRYWAIT P1, [R2+URZ+0x36800], R5 ;  /* 0x03680005020075a7 */ /* 0x000e22000802017f */
[----:B------:R-:W-:Y:S01]  /*b700*/  BSSY B1, `(.L_x_575) ;  /* 0x0000013000017945 */ /* 0x000fe20003800000 */
[----:B------:R-:W-:Y:S02]  /*b710*/  PRMT R38, R20, 0x5410, R27 ;  /* 0x0000541014267816 */ /* 0x000fe4000000001b */
[----:B------:R-:W-:Y:S02]  /*b720*/  PRMT R35, R35, 0x5410, R28 ;  /* 0x0000541023237816 */ /* 0x000fe4000000001c */
[----:B------:R-:W-:Y:S02]  /*b730*/  PRMT R31, R31, 0x5410, R32 ;  /* 0x000054101f1f7816 */ /* 0x000fe40000000020 */
[----:B------:R-:W-:Y:S02]  /*b740*/  PRMT R25, R47, 0x5410, R48 ;  /* 0x000054102f197816 */ /* 0x000fe40000000030 */
[----:B------:R-:W-:-:S02]  /*b750*/  PRMT R26, R59, 0x5410, R60 ;  /* 0x000054103b1a7816 */ /* 0x000fc4000000003c */
[----:B------:R-:W-:Y:S02]  /*b760*/  PRMT R13, R49, 0x5410, R50 ;  /* 0x00005410310d7816 */ /* 0x000fe40000000032 */
        /* <DEDUP_REMOVED lines=10> */
[----:B------:R-:W-:Y:S01]  /*b810*/  PRMT R11, R6, 0x5410, R7 ;  /* 0x00005410060b7816 */ /* 0x000fe20000000007 */
[----:B0-----:R-:W-:Y:S06]  /*b820*/  @!P1 BRA `(.L_x_576) ;  /* 0x00000190004c9947 */ /* 0x001fec0003800000 */
.L_x_778:
[----:B------:R-:W-:Y:S05]  /*b830*/  BSYNC B1 ;  /* 0x0000000000017941 */ /* 0x000fea0003800000 */
.L_x_575:
[----:B------:R-:W-:Y:S01]  /*b840*/  BSSY B1, `(.L_x_577) ;  /* 0x0000103000017945 */ /* 0x000fe20003800000 */
[----:B------:R-:W-:-:S03]  /*b850*/  PRMT R12, R75, 0x5410, R76 ;  /* 0x000054104b0c7816 */ /* 0x000fc6000000004c */
[----:B------:R-:W-:Y:S05]  /*b860*/  @P0 BRA `(.L_x_578) ;  /* 0x0000001000000947 */ /* 0x000fea0003800000 */
[----:B0-----:R-:W0:Y:S01]  /*b870*/  LDC R5, c[0x0][0x3d4] ;  /* 0x0000f500ff057b82 */ /* 0x001e220000000800 */
[C---:B------:R-:W-:Y:S01]  /*b880*/  VIADD R6, R16.reuse, 0x20 ;  /* 0x0000002010067836 */ /* 0x040fe20000000000 */
[C---:B------:R-:W-:Y:S01]  /*b890*/  IADD3 R4, R16.reuse, 0x10, RZ ;  /* 0x0000001010047810 */ /* 0x040fe20007ffe0ff */
[C---:B------:R-:W-:Y:S01]  /*b8a0*/  VIADD R40, R16.reuse, 0x30 ;  /* 0x0000003010287836 */ /* 0x040fe20000000000 */
[----:B------:R-:W-:Y:S01]  /*b8b0*/  BSSY B2, `(.L_x_579) ;  /* 0x0000030000027945 */ /* 0x000fe20003800000 */
[-C--:B0-----:R-:W-:Y:S02]  /*b8c0*/  ISETP.GE.AND P0, PT, R16, R5.reuse, PT ;  /* 0x000000051000720c */ /* 0x081fe40003f06270 */
[-C--:B------:R-:W-:Y:S01]  /*b8d0*/  ISETP.GE.AND P2, PT, R6, R5.reuse, PT ;  /* 0x000000050600720c */ /* 0x080fe20003f46270 */
[----:B------:R-:W-:Y:S01]  /*b8e0*/  VIADD R6, R16, 0x50 ;  /* 0x0000005010067836 */ /* 0x000fe20000000000 */
[----:B------:R-:W-:Y:S02]  /*b8f0*/  ISETP.GE.AND P1, PT, R4, R5, PT ;  /* 0x000000050400720c */ /* 0x000fe40003f26270 */
[----:B------:R-:W-:-:S02]  /*b900*/  IADD3 R4, R16, 0x40, RZ ;  /* 0x0000004010047810 */ /* 0x000fc40007ffe0ff */
[-C--:B------:R-:W-:Y:S02]  /*b910*/  ISETP.GE.AND P3, PT, R40, R5.reuse, PT ;  /* 0x000000052800720c */ /* 0x080fe40003f66270 */
[-C--:B------:R-:W-:Y:S02]  /*b920*/  ISETP.GE.AND P4, PT, R4, R5.reuse, PT ;  /* 0x000000050400720c */ /* 0x080fe40003f86270 */
[----:B------:R-:W-:Y:S01]  /*b930*/  ISETP.GE.AND P5, PT, R6, R5, PT ;  /* 0x000000050600720c */ /* 0x000fe20003fa6270 */
[----:B------:R-:W-:-:S12]  /*b940*/  @P0 BRA `(.L_x_580) ;  /* 0x0000000000980947 */ /* 0x000fd80003800000 */
[----:B------:R-:W0:Y:S01]  /*b950*/  LDS.128 R4, [R8+0x15400] ;  /* 0x0154000008047984 */ /* 0x000e220000000c00 */
[----:B------:R-:W-:Y:S02]  /*b960*/  HADD2.F32 R47, -RZ, R38.H0_H0 ;  /* 0x20000026ff2f7230 */ /* 0x000fe40000004100 */
[----:B------:R-:W-:Y:S02]  /*b970*/  HADD2.F32 R45, -RZ, R33.H0_H0 ;  /* 0x20000021ff2d7230 */ /* 0x000fe40000004100 */
[----:B------:R-:W-:Y:S02]  /*b980*/  HADD2.F32 R44, -RZ, R34.H0_H0 ;  /* 0x20000022ff2c7230 */ /* 0x000fe40000004100 */
[----:B------:R-:W-:Y:S02]  /*b990*/  HADD2.F32 R46, -RZ, R39.H0_H0 ;  /* 0x20000027ff2e7230 */ /* 0x000fe40000004100 */
[--C-:B0-----:R-:W-:Y:S02]  /*b9a0*/  HADD2.F32 R40, -RZ, R4.reuse.H0_H0 ;  /* 0x20000004ff287230 */ /* 0x101fe40000004100 */
[----:B------:R-:W-:-:S02]  /*b9b0*/  HADD2.F32 R4, -RZ, R4.H1_H1 ;  /* 0x30000004ff047230 */ /* 0x000fc40000004100 */
[--C-:B------:R-:W-:Y:S02]  /*b9c0*/  HADD2.F32 R41, -RZ, R5.reuse.H0_H0 ;  /* 0x20000005ff297230 */ /* 0x100fe40000004100 */
[----:B------:R-:W-:Y:S02]  /*b9d0*/  HADD2.F32 R5, -RZ, R5.H1_H1 ;  /* 0x30000005ff057230 */ /* 0x000fe40000004100 */
[C---:B------:R-:W-:Y:S01]  /*b9e0*/  FMUL.FTZ R49, R4.reuse, R47 ;  /* 0x0000002f04317220 */ /* 0x040fe20000410000 */
[-C--:B------:R-:W-:Y:S01]  /*b9f0*/  FMUL.FTZ R4, R4, R45.reuse ;  /* 0x0000002d04047220 */ /* 0x080fe20000410000 */
[--C-:B------:R-:W-:Y:S02]  /*ba00*/  HADD2.F32 R42, -RZ, R6.reuse.H0_H0 ;  /* 0x20000006ff2a7230 */ /* 0x100fe40000004100 */
[----:B------:R-:W-:Y:S02]  /*ba10*/  HADD2.F32 R43, -RZ, R7.H0_H0 ;  /* 0x20000007ff2b7230 */ /* 0x000fe40000004100 */
[C---:B------:R-:W-:Y:S01]  /*ba20*/  FMUL.FTZ R50, R5.reuse, R46 ;  /* 0x0000002e05327220 */ /* 0x040fe20000410000 */
[C---:B------:R-:W-:Y:S01]  /*ba30*/  FFMA.FTZ R49, R40.reuse, R45, -R49 ;  /* 0x0000002d28317223 */ /* 0x040fe20000010831 */
[----:B------:R-:W-:Y:S01]  /*ba40*/  FFMA.FTZ R48, R40, R47, R4 ;  /* 0x0000002f28307223 */ /* 0x000fe20000010004 */
[----:B------:R-:W-:Y:S01]  /*ba50*/  FMUL.FTZ R52, R5, R44 ;  /* 0x0000002c05347220 */ /* 0x000fe20000410000 */
[----:B------:R-:W-:-:S02]  /*ba60*/  HADD2.F32 R6, -RZ, R6.H1_H1 ;  /* 0x30000006ff067230 */ /* 0x000fc40000004100 */
[C---:B------:R-:W-:Y:S01]  /*ba70*/  FFMA.FTZ R50, R41.reuse, R44, -R50 ;  /* 0x0000002c29327223 */ /* 0x040fe20000010832 */
[----:B------:R-:W-:Y:S02]  /*ba80*/  HADD2.F32 R7, -RZ, R7.H1_H1 ;  /* 0x30000007ff077230 */ /* 0x000fe40000004100 */
[----:B------:R-:W-:Y:S01]  /*ba90*/  FFMA.FTZ R41, R41, R46, R52 ;  /* 0x0000002e29297223 */ /* 0x000fe20000010034 */
[----:B------:R-:W-:Y:S02]  /*baa0*/  HADD2.F32 R45, -RZ, R38.H1_H1 ;  /* 0x30000026ff2d7230 */ /* 0x000fe40000004100 */
[----:B------:R-:W-:Y:S02]  /*bab0*/  HADD2.F32 R5, -RZ, R33.H1_H1 ;  /* 0x30000021ff057230 */ /* 0x000fe40000004100 */
[----:B------:R-:W-:Y:S02]  /*bac0*/  HADD2.F32 R40, -RZ, R39.H1_H1 ;  /* 0x30000027ff287230 */ /* 0x000fe40000004100 */
[----:B------:R-:W-:Y:S01]  /*bad0*/  FMUL.FTZ R47, R6, R45 ;  /* 0x0000002d062f7220 */ /* 0x000fe20000410000 */
[----:B------:R-:W-:-:S02]  /*bae0*/  HADD2.F32 R4, -RZ, R34.H1_H1 ;  /* 0x30000022ff047230 */ /* 0x000fc40000004100 */
[-C--:B------:R-:W-:Y:S01]  /*baf0*/  FMUL.FTZ R44, R6, R5.reuse ;  /* 0x00000005062c7220 */ /* 0x080fe20000410000 */
[C---:B------:R-:W-:Y:S01]  /*bb00*/  FMUL.FTZ R46, R7.reuse, R40 ;  /* 0x00000028072e7220 */ /* 0x040fe20000410000 */
[C---:B------:R-:W-:Y:S01]  /*bb10*/  FFMA.FTZ R6, R42.reuse, R5, -R47 ;  /* 0x000000052a067223 */ /* 0x040fe2000001082f */
[-C--:B------:R-:W-:Y:S01]  /*bb20*/  FMUL.FTZ R51, R7, R4.reuse ;  /* 0x0000000407337220 */ /* 0x080fe20000410000 */
[----:B------:R-:W-:Y:S01]  /*bb30*/  FFMA.FTZ R45, R42, R45, R44 ;  /* 0x0000002d2a2d7223 */ /* 0x000fe2000001002c */
[C---:B------:R-:W-:Y:S01]  /*bb40*/  FFMA.FTZ R7, R43.reuse, R4, -R46 ;  /* 0x000000042b077223 */ /* 0x040fe2000001082e */
[----:B------:R-:W-:Y:S01]  /*bb50*/  F2FP.F16.F32.PACK_AB R4, R48, R49 ;  /* 0x000000313004723e */ /* 0x000fe200000000ff */
[----:B------:R-:W-:Y:S01]  /*bb60*/  FFMA.FTZ R40, R43, R40, R51 ;  /* 0x000000282b287223 */ /* 0x000fe20000010033 */
[----:B------:R-:W-:Y:S02]  /*bb70*/  F2FP.F16.F32.PACK_AB R5, R41, R50 ;  /* 0x000000322905723e */ /* 0x000fe400000000ff */
[----:B------:R-:W-:-:S02]  /*bb80*/  F2FP.F16.F32.PACK_AB R6, R45, R6 ;  /* 0x000000062d06723e */ /* 0x000fc400000000ff */
[----:B------:R-:W-:-:S05]  /*bb90*/  F2FP.F16.F32.PACK_AB R7, R40, R7 ;  /* 0x000000072807723e */ /* 0x000fca00000000ff */
[----:B------:R0:W-:Y:S02]  /*bba0*/  STS.128 [R8+0x15400], R4 ;  /* 0x0154000408007388 */ /* 0x0001e40000000c00 */
.L_x_580:
[----:B------:R-:W-:Y:S05]  /*bbb0*/  BSYNC B2 ;  /* 0x0000000000027941 */ /* 0x000fea0003800000 */
.L_x_579:
[----:B------:R-:W-:Y:S04]  /*bbc0*/  BSSY B2, `(.L_x_581) ;  /* 0x0000028000027945 */ /* 0x000fe80003800000 */
[----:B------:R-:W-:Y:S05]  /*bbd0*/  @P1 BRA `(.L_x_582) ;  /* 0x0000000000981947 */ /* 0x000fea0003800000 */
[----:B0-----:R-:W0:Y:S01]  /*bbe0*/  LDS.128 R4, [R3] ;  /* 0x0000000003047984 */ /* 0x001e220000000c00 */
        /* <DEDUP_REMOVED lines=36> */
[----:B------:R1:W-:Y:S02]  /*be30*/  STS.128 [R3], R4 ;  /* 0x0000000403007388 */ /* 0x0003e40000000c00 */
.L_x_582:
[----:B------:R-:W-:Y:S05]  /*be40*/  BSYNC B2 ;  /* 0x0000000000027941 */ /* 0x000fea0003800000 */
.L_x_581:
[----:B------:R-:W-:Y:S04]  /*be50*/  BSSY B2, `(.L_x_583) ;  /* 0x0000028000027945 */ /* 0x000fe80003800000 */
[----:B------:R-:W-:Y:S05]  /*be60*/  @P2 BRA `(.L_x_584) ;  /* 0x0000000000982947 */ /* 0x000fea0003800000 */
[----:B01----:R-:W0:Y:S01]  /*be70*/  LDS.128 R4, [R8+0x19400] ;  /* 0x0194000008047984 */ /* 0x003e220000000c00 */
        /* <DEDUP_REMOVED lines=37> */
.L_x_584:
[----:B------:R-:W-:Y:S05]  /*c0d0*/  BSYNC B2 ;  /* 0x0000000000027941 */ /* 0x000fea0003800000 */
.L_x_583:
[----:B------:R-:W-:Y:S04]  /*c0e0*/  BSSY B2, `(.L_x_585) ;  /* 0x0000028000027945 */ /* 0x000fe80003800000 */
[----:B------:R-:W-:Y:S05]  /*c0f0*/  @P3 BRA `(.L_x_586) ;  /* 0x0000000000983947 */ /* 0x000fea0003800000 */
[----:B012---:R-:W0:Y:S01]  /*c100*/  LDS.128 R4, [R3+0x4000] ;  /* 0x0040000003047984 */ /* 0x007e220000000c00 */
        /* <DEDUP_REMOVED lines=37> */
.L_x_586:
[----:B------:R-:W-:Y:S05]  /*c360*/  BSYNC B2 ;  /* 0x0000000000027941 */ /* 0x000fea0003800000 */
.L_x_585:
[----:B------:R-:W-:Y:S04]  /*c370*/  BSSY B2, `(.L_x_587) ;  /* 0x0000028000027945 */ /* 0x000fe80003800000 */
[----:B------:R-:W-:Y:S05]  /*c380*/  @P4 BRA `(.L_x_588) ;  /* 0x0000000000984947 */ /* 0x000fea0003800000 */
[----:B0123--:R-:W0:Y:S01]  /*c390*/  LDS.128 R4, [R8+0x1d400] ;  /* 0x01d4000008047984 */ /* 0x00fe220000000c00 */
        /* <DEDUP_REMOVED lines=37> */
.L_x_588:
[----:B------:R-:W-:Y:S05]  /*c5f0*/  BSYNC B2 ;  /* 0x0000000000027941 */ /* 0x000fea0003800000 */
.L_x_587:
[----:B------:R-:W-:Y:S05]  /*c600*/  @P5 BRA `(.L_x_578) ;  /* 0x0000000000985947 */ /* 0x000fea0003800000 */
[----:B01234-:R-:W0:Y:S01]  /*c610*/  LDS.128 R4, [R3+0x8000] ;  /* 0x0080000003047984 */ /* 0x01fe220000000c00 */
        /* <DEDUP_REMOVED lines=37> */
.L_x_578:
[----:B------:R-:W-:Y:S05]  /*c870*/  BSYNC B1 ;  /* 0x0000000000017941 */ /* 0x000fea0003800000 */
.L_x_577:
[----:B------:R-:W-:-:S13]  /*c880*/  ISETP.GE.AND P0, PT, R222, R0, PT ;  /* 0x00000000de00720c */ /* 0x000fda0003f06270 */
[----:B------:R-:W-:Y:S05]  /*c890*/  @P0 BRA `(.L_x_589) ;  /* 0x0000003800880947 */ /* 0x000fea0003800000 */
[----:B01234-:R-:W0:Y:S01]  /*c8a0*/  LDC R5, c[0x0][0x3d4] ;  /* 0x0000f500ff057b82 */ /* 0x01fe220000000800 */
        /* <DEDUP_REMOVED lines=18> */
[----:B------:R-:W-:Y:S02]  /*c9d0*/  HADD2.F32 R49, -RZ, R38.H1_H1 ;  /* 0x30000026ff317230 */ /* 0x000fe40000004100 */
[----:B------:R-:W-:-:S02]  /*c9e0*/  HADD2.F32 R38, -RZ, R39.H1_H1 ;  /* 0x30000027ff267230 */ /* 0x000fc40000004100 */
[----:B------:R-:W-:Y:S02]  /*c9f0*/  HADD2.F32 R34, -RZ, R34.H1_H1 ;  /* 0x30000022ff227230 */ /* 0x000fe40000004100 */
[--C-:B0-----:R-:W-:Y:S02]  /*ca00*/  HADD2.F32 R0, -RZ, R4.reuse.H0_H0 ;  /* 0x20000004ff007230 */ /* 0x101fe40000004100 */
[----:B------:R-:W-:Y:S02]  /*ca10*/  HADD2.F32 R4, -RZ, R4.H1_H1 ;  /* 0x30000004ff047230 */ /* 0x000fe40000004100 */
[--C-:B------:R-:W-:Y:S02]  /*ca20*/  HADD2.F32 R40, -RZ, R5.reuse.H0_H0 ;  /* 0x20000005ff287230 */ /* 0x100fe40000004100 */
[----:B------:R-:W-:Y:S02]  /*ca30*/  HADD2.F32 R5, -RZ, R5.H1_H1 ;  /* 0x30000005ff057230 */ /* 0x000fe40000004100 */
[-C--:B------:R-:W-:Y:S01]  /*ca40*/  FMUL.FTZ R43, R48, R4.reuse ;  /* 0x00000004302b7220 */ /* 0x080fe20000410000 */
[----:B------:R-:W-:Y:S01]  /*ca50*/  FMUL.FTZ R45, R44, R4 ;  /* 0x000000042c2d7220 */ /* 0x000fe20000410000 */
[----:B------:R-:W-:-:S02]  /*ca60*/  HADD2.F32 R41, -RZ, R6.H0_H0 ;  /* 0x20000006ff297230 */ /* 0x000fc40000004100 */
[-C--:B------:R-:W-:Y:S01]  /*ca70*/  FMUL.FTZ R47, R50, R5.reuse ;  /* 0x00000005322f7220 */ /* 0x080fe20000410000 */
[----:B------:R-:W-:Y:S01]  /*ca80*/  FFMA.FTZ R4, R44, R0, -R43 ;  /* 0x000000002c047223 */ /* 0x000fe2000001082b */
[--C-:B------:R-:W-:Y:S02]  /*ca90*/  HADD2.F32 R42, -RZ, R7.reuse.H0_H0 ;  /* 0x20000007ff2a7230 */ /* 0x100fe40000004100 */
[C---:B------:R-:W-:Y:S01]  /*caa0*/  FMUL.FTZ R43, R46.reuse, R5 ;  /* 0x000000052e2b7220 */ /* 0x040fe20000410000 */
[----:B------:R-:W-:Y:S02]  /*cab0*/  HADD2.F32 R6, -RZ, R6.H1_H1 ;  /* 0x30000006ff067230 */ /* 0x000fe40000004100 */
[----:B------:R-:W-:Y:S01]  /*cac0*/  FFMA.FTZ R5, R46, R40, -R47 ;  /* 0x000000282e057223 */ /* 0x000fe2000001082f */
[----:B------:R-:W-:Y:S02]  /*cad0*/  HADD2.F32 R7, -RZ, R7.H1_H1 ;  /* 0x30000007ff077230 */ /* 0x000fe40000004100 */
[----:B------:R-:W-:Y:S01]  /*cae0*/  FFMA.FTZ R45, R48, R0, R45 ;  /* 0x00000000302d7223 */ /* 0x000fe2000001002d */
[----:B------:R-:W-:-:S02]  /*caf0*/  HADD2.F32 R47, -RZ, R33.H1_H1 ;  /* 0x30000021ff2f7230 */ /* 0x000fc40000004100 */
[----:B------:R-:W-:Y:S01]  /*cb00*/  FMUL.FTZ R0, R49, R6 ;  /* 0x0000000631007220 */ /* 0x000fe20000410000 */
[----:B------:R-:W-:Y:S01]  /*cb10*/  FFMA.FTZ R40, R50, R40, R43 ;  /* 0x0000002832287223 */ /* 0x000fe2000001002b */
[-C--:B------:R-:W-:Y:S01]  /*cb20*/  FMUL.FTZ R33, R38, R7.reuse ;  /* 0x0000000726217220 */ /* 0x080fe20000410000 */
[C---:B------:R-:W-:Y:S01]  /*cb30*/  FMUL.FTZ R39, R34.reuse, R7 ;  /* 0x0000000722277220 */ /* 0x040fe20000410000 */
[C---:B------:R-:W-:Y:S01]  /*cb40*/  FMUL.FTZ R6, R47.reuse, R6 ;  /* 0x000000062f067220 */ /* 0x040fe20000410000 */
[-C--:B------:R-:W-:Y:S01]  /*cb50*/  FFMA.FTZ R0, R47, R41.reuse, -R0 ;  /* 0x000000292f007223 */ /* 0x080fe20000010800 */
[-C--:B------:R-:W-:Y:S01]  /*cb60*/  FFMA.FTZ R7, R34, R42.reuse, -R33 ;  /* 0x0000002a22077223 */ /* 0x080fe20000010821 */
[----:B------:R-:W-:Y:S01]  /*cb70*/  FFMA.FTZ R42, R38, R42, R39 ;  /* 0x0000002a262a7223 */ /* 0x000fe20000010027 */
[----:B------:R-:W-:Y:S01]  /*cb80*/  FFMA.FTZ R41, R49, R41, R6 ;  /* 0x0000002931297223 */ /* 0x000fe20000010006 */
[----:B------:R-:W-:Y:S02]  /*cb90*/  F2FP.F16.F32.PACK_AB R4, R45, R4 ;  /* 0x000000042d04723e */ /* 0x000fe400000000ff */
[----:B------:R-:W-:-:S02]  /*cba0*/  F2FP.F16.F32.PACK_AB R5, R40, R5 ;  /* 0x000000052805723e */ /* 0x000fc400000000ff */
[----:B------:R-:W-:Y:S02]  /*cbb0*/  F2FP.F16.F32.PACK_AB R6, R41, R0 ;  /* 0x000000002906723e */ /* 0x000fe400000000ff */
[----:B------:R-:W-:-:S05]  /*cbc0*/  F2FP.F16.F32.PACK_AB R7, R42, R7 ;  /* 0x000000072a07723e */ /* 0x000fca00000000ff */
[----:B------:R0:W-:Y:S02]  /*cbd0*/  STS.128 [R8+0x17400], R4 ;  /* 0x0174000408007388 */ /* 0x0001e40000000c00 */
.L_x_591:
[----:B------:R-:W-:Y:S05]  /*cbe0*/  BSYNC B1 ;  /* 0x0000000000017941 */ /* 0x000fea0003800000 */
.L_x_590:
[----:B------:R-:W-:Y:S04]  /*cbf0*/  BSSY B1, `(.L_x_592) ;  /* 0x0000028000017945 */ /* 0x000fe80003800000 */
[----:B------:R-:W-:Y:S05]  /*cc00*/  @P1 BRA `(.L_x_593) ;  /* 0x0000000000981947 */ /* 0x000fea0003800000 */
[----:B0-----:R-:W0:Y:S01]  /*cc10*/  LDS.128 R4, [R3+0x2000] ;  /* 0x0020000003047984 */ /* 0x001e220000000c00 */
[----:B------:R-:W-:Y:S02]  /*cc20*/  HADD2.F32 R42, -RZ, R29.H0_H0 ;  /* 0x2000001dff2a7230 */ /* 0x000fe40000004100 */
[----:B------:R-:W-:Y:S02]  /*cc30*/  HADD2.F32 R44, -RZ, R35.H0_H0 ;  /* 0x20000023ff2c7230 */ /* 0x000fe40000004100 */
[----:B------:R-:W-:Y:S02]  /*cc40*/  HADD2.F32 R45, -RZ, R37.H0_H0 ;  /* 0x20000025ff2d7230 */ /* 0x000fe40000004100 */
[--C-:B------:R-:W-:Y:S02]  /*cc50*/  HADD2.F32 R43, -RZ, R30.reuse.H0_H0 ;  /* 0x2000001eff2b7230 */ /* 0x100fe40000004100 */
[----:B------:R-:W-:Y:S02]  /*cc60*/  HADD2.F32 R30, -RZ, R30.H1_H1 ;  /* 0x3000001eff1e7230 */ /* 0x000fe40000004100 */
[----:B0-----:R-:W-:-:S02]  /*cc70*/  HADD2.F32 R0, -RZ, R4.H0_H0 ;  /* 0x20000004ff007230 */ /* 0x001fc40000004100 */
[----:B------:R-:W-:Y:S02]  /*cc80*/  HADD2.F32 R4, -RZ, R4.H1_H1 ;  /* 0x30000004ff047230 */ /* 0x000fe40000004100 */
[--C-:B------:R-:W-:Y:S02]  /*cc90*/  HADD2.F32 R33, -RZ, R5.reuse.H0_H0 ;  /* 0x20000005ff217230 */ /* 0x100fe40000004100 */
[----:B------:R-:W-:Y:S02]  /*cca0*/  HADD2.F32 R5, -RZ, R5.H1_H1 ;  /* 0x30000005ff057230 */ /* 0x000fe40000004100 */
[-C--:B------:R-:W-:Y:S01]  /*ccb0*/  FMUL.FTZ R39, R44, R4.reuse ;  /* 0x000000042c277220 */ /* 0x080fe20000410000 */
[C---:B------:R-:W-:Y:S01]  /*ccc0*/  FMUL.FTZ R41, R42.reuse, R4 ;  /* 0x000000042a297220 */ /* 0x040fe20000410000 */
[----:B------:R-:W-:Y:S02]  /*ccd0*/  HADD2.F32 R38, -RZ, R7.H0_H0 ;  /* 0x20000007ff267230 */ /* 0x000fe40000004100 */
[-C--:B------:R-:W-:Y:S01]  /*cce0*/  FMUL.FTZ R40, R45, R5.reuse ;  /* 0x000000052d287220 */ /* 0x080fe20000410000 */
[-C--:B------:R-:W-:Y:S01]  /*ccf0*/  FFMA.FTZ R4, R42, R0.reuse, -R39 ;  /* 0x000000002a047223 */ /* 0x080fe20000010827 */
[----:B------:R-:W-:Y:S01]  /*cd00*/  FFMA.FTZ R41, R44, R0, R41 ;  /* 0x000000002c297223 */ /* 0x000fe20000010029 */
[----:B------:R-:W-:Y:S01]  /*cd10*/  FMUL.FTZ R0, R43, R5 ;  /* 0x000000052b007220 */ /* 0x000fe20000410000 */
[----:B------:R-:W-:-:S02]  /*cd20*/  HADD2.F32 R34, -RZ, R6.H0_H0 ;  /* 0x20000006ff227230 */ /* 0x000fc40000004100 */
[-C--:B------:R-:W-:Y:S01]  /*cd30*/  FFMA.FTZ R5, R43, R33.reuse, -R40 ;  /* 0x000000212b057223 */ /* 0x080fe20000010828 */
[----:B------:R-:W-:Y:S02]  /*cd40*/  HADD2.F32 R7, -RZ, R7.H1_H1 ;  /* 0x30000007ff077230 */ /* 0x000fe40000004100 */
[----:B------:R-:W-:Y:S01]  /*cd50*/  FFMA.FTZ R0, R45, R33, R0 ;  /* 0x000000212d007223 */ /* 0x000fe20000010000 */
[----:B------:R-:W-:Y:S01]  /*cd60*/  HADD2.F32 R44, -RZ, R37.H1_H1 ;  /* 0x30000025ff2c7230 */ /* 0x000fe20000004100 */
[----:B------:R-:W-:Y:S01]  /*cd70*/  F2FP.F16.F32.PACK_AB R4, R41, R4 ;  /* 0x000000042904723e */ /* 0x000fe200000000ff */
[----:B------:R-:W-:Y:S02]  /*cd80*/  HADD2.F32 R6, -RZ, R6.H1_H1 ;  /* 0x30000006ff067230 */ /* 0x000fe40000004100 */
[-C--:B------:R-:W-:Y:S01]  /*cd90*/  FMUL.FTZ R37, R30, R7.reuse ;  /* 0x000000071e257220 */ /* 0x080fe20000410000 */
[----:B------:R-:W-:Y:S02]  /*cda0*/  HADD2.F32 R42, -RZ, R35.H1_H1 ;  /* 0x30000023ff2a7230 */ /* 0x000fe40000004100 */
[----:B------:R-:W-:Y:S01]  /*cdb0*/  FMUL.FTZ R35, R44, R7 ;  /* 0x000000072c237220 */ /* 0x000fe20000410000 */
[----:B------:R-:W-:Y:S01]  /*cdc0*/  HADD2.F32 R40, -RZ, R29.H1_H1 ;  /* 0x3000001dff287230 */ /* 0x000fe20000004100 */
[----:B------:R-:W-:Y:S01]  /*cdd0*/  F2FP.F16.F32.PACK_AB R5, R0, R5 ;  /* 0x000000050005723e */ /* 0x000fe200000000ff */
[----:B------:R-:W-:Y:S01]  /*cde0*/  FMUL.FTZ R29, R42, R6 ;  /* 0x000000062a1d7220 */ /* 0x000fe20000410000 */
[----:B------:R-:W-:-:S02]  /*cdf0*/  FFMA.FTZ R7, R30, R38, -R35 ;  /* 0x000000261e077223 */ /* 0x000fc40000010823 */
[----:B------:R-:W-:Y:S01]  /*ce00*/  FMUL.FTZ R33, R40, R6 ;  /* 0x0000000628217220 */ /* 0x000fe20000410000 */
[----:B------:R-:W-:Y:S01]  /*ce10*/  FFMA.FTZ R38, R44, R38, R37 ;  /* 0x000000262c267223 */ /* 0x000fe20000010025 */
[-C--:B------:R-:W-:Y:S02]  /*ce20*/  FFMA.FTZ R6, R40, R34.reuse, -R29 ;  /* 0x0000002228067223 */ /* 0x080fe4000001081d */
[----:B------:R-:W-:Y:S02]  /*ce30*/  FFMA.FTZ R33, R42, R34, R33 ;  /* 0x000000222a217223 */ /* 0x000fe40000010021 */
[----:B------:R-:W-:-:S03]  /*ce40*/  F2FP.F16.F32.PACK_AB R7, R38, R7 ;  /* 0x000000072607723e */ /* 0x000fc600000000ff */
[----:B------:R-:W-:-:S05]  /*ce50*/  F2FP.F16.F32.PACK_AB R6, R33, R6 ;  /* 0x000000062106723e */ /* 0x000fca00000000ff */
[----:B------:R1:W-:Y:S02]  /*ce60*/  STS.128 [R3+0x2000], R4 ;  /* 0x0020000403007388 */ /* 0x0003e40000000c00 */
.L_x_593:
[----:B------:R-:W-:Y:S05]  /*ce70*/  BSYNC B1 ;  /* 0x0000000000017941 */ /* 0x000fea0003800000 */
.L_x_592:
        /* <DEDUP_REMOVED lines=25> */
[----:B------:R-:W-:Y:S02]  /*d010*/  HADD2.F32 R34, -RZ, R21.H1_H1 ;  /* 0x30000015ff227230 */ /* 0x000fe40000004100 */
[----:B------:R-:W-:Y:S01]  /*d020*/  FMUL.FTZ R21, R38, R6 ;  /* 0x0000000626157220 */ /* 0x000fe20000410000 */
[----:B------:R-:W-:Y:S01]  /*d030*/  HADD2.F32 R35, -RZ, R32.H1_H1 ;  /* 0x30000020ff237230 */ /* 0x000fe20000004100 */
[----:B------:R-:W-:Y:S01]  /*d040*/  F2FP.F16.F32.PACK_AB R5, R0, R5 ;  /* 0x000000050005723e */ /* 0x000fe200000000ff */
[----:B------:R-:W-:-:S02]  /*d050*/  HADD2.F32 R31, -RZ, R24.H1_H1 ;  /* 0x30000018ff1f7230 */ /* 0x000fc40000004100 */
[C---:B------:R-:W-:Y:S01]  /*d060*/  FMUL.FTZ R29, R34.reuse, R6 ;  /* 0x00000006221d7220 */ /* 0x040fe20000410000 */
[-C--:B------:R-:W-:Y:S01]  /*d070*/  FFMA.FTZ R6, R34, R30.reuse, -R21 ;  /* 0x0000001e22067223 */ /* 0x080fe20000010815 */
[-C--:B------:R-:W-:Y:S01]  /*d080*/  FMUL.FTZ R24, R35, R7.reuse ;  /* 0x0000000723187220 */ /* 0x080fe20000410000 */
[C---:B------:R-:W-:Y:S01]  /*d090*/  FMUL.FTZ R32, R31.reuse, R7 ;  /* 0x000000071f207220 */ /* 0x040fe20000410000 */
[----:B------:R-:W-:Y:S02]  /*d0a0*/  FFMA.FTZ R29, R38, R30, R29 ;  /* 0x0000001e261d7223 */ /* 0x000fe4000001001d */
[-C--:B------:R-:W-:Y:S01]  /*d0b0*/  FFMA.FTZ R7, R31, R33.reuse, -R24 ;  /* 0x000000211f077223 */ /* 0x080fe20000010818 */
[----:B------:R-:W-:Y:S02]  /*d0c0*/  FFMA.FTZ R32, R35, R33, R32 ;  /* 0x0000002123207223 */ /* 0x000fe40000010020 */
[----:B------:R-:W-:-:S03]  /*d0d0*/  F2FP.F16.F32.PACK_AB R6, R29, R6 ;  /* 0x000000061d06723e */ /* 0x000fc600000000ff */
[----:B------:R-:W-:-:S05]  /*d0e0*/  F2FP.F16.F32.PACK_AB R7, R32, R7 ;  /* 0x000000072007723e */ /* 0x000fca00000000ff */
[----:B------:R2:W-:Y:S02]  /*d0f0*/  STS.128 [R8+0x1b400], R4 ;  /* 0x01b4000408007388 */ /* 0x0005e40000000c00 */
.L_x_595:
[----:B------:R-:W-:Y:S05]  /*d100*/  BSYNC B1 ;  /* 0x0000000000017941 */ /* 0x000fea0003800000 */
.L_x_594:
        /* <DEDUP_REMOVED lines=40> */
.L_x_597:
[----:B------:R-:W-:Y:S05]  /*d390*/  BSYNC B1 ;  /* 0x0000000000017941 */ /* 0x000fea0003800000 */
.L_x_596:
        /* <DEDUP_REMOVED lines=25> */
[----:B------:R-:W-:Y:S01]  /*d530*/  HADD2.F32 R26, -RZ, R13.H1_H1 ;  /* 0x3000000dff1a7230 */ /* 0x000fe20000004100 */
[----:B------:R-:W-:Y:S01]  /*d540*/  F2FP.F16.F32.PACK_AB R5, R0, R5 ;  /* 0x000000050005723e */ /* 0x000fe200000000ff */
[----:B------:R-:W-:-:S02]  /*d550*/  HADD2.F32 R31, -RZ, R20.H1_H1 ;  /* 0x30000014ff1f7230 */ /* 0x000fc40000004100 */
[-C--:B------:R-:W-:Y:S01]  /*d560*/  FMUL.FTZ R13, R28, R6.reuse ;  /* 0x000000061c0d7220 */ /* 0x080fe20000410000 */
[----:B------:R-:W-:Y:S02]  /*d570*/  HADD2.F32 R27, -RZ, R14.H1_H1 ;  /* 0x3000000eff1b7230 */ /* 0x000fe40000004100 */
[C---:B------:R-:W-:Y:S01]  /*d580*/  FMUL.FTZ R15, R26.reuse, R6 ;  /* 0x000000061a0f7220 */ /* 0x040fe20000410000 */
[-C--:B------:R-:W-:Y:S01]  /*d590*/  FMUL.FTZ R14, R31, R7.reuse ;  /* 0x000000071f0e7220 */ /* 0x080fe20000410000 */
[-C--:B------:R-:W-:Y:S01]  /*d5a0*/  FFMA.FTZ R6, R26, R24.reuse, -R13 ;  /* 0x000000181a067223 */ /* 0x080fe2000001080d */
[C---:B------:R-:W-:Y:S01]  /*d5b0*/  FMUL.FTZ R20, R27.reuse, R7 ;  /* 0x000000071b147220 */ /* 0x040fe20000410000 */
[----:B------:R-:W-:Y:S01]  /*d5c0*/  FFMA.FTZ R15, R28, R24, R15 ;  /* 0x000000181c0f7223 */ /* 0x000fe2000001000f */
[-C--:B------:R-:W-:Y:S02]  /*d5d0*/  FFMA.FTZ R7, R27, R25.reuse, -R14 ;  /* 0x000000191b077223 */ /* 0x080fe4000001080e */
[----:B------:R-:W-:-:S02]  /*d5e0*/  FFMA.FTZ R20, R31, R25, R20 ;  /* 0x000000191f147223 */ /* 0x000fc40000010014 */
[----:B------:R-:W-:-:S03]  /*d5f0*/  F2FP.F16.F32.PACK_AB R6, R15, R6 ;  /* 0x000000060f06723e */ /* 0x000fc600000000ff */
[----:B------:R-:W-:-:S05]  /*d600*/  F2FP.F16.F32.PACK_AB R7, R20, R7 ;  /* 0x000000071407723e */ /* 0x000fca00000000ff */
[----:B------:R4:W-:Y:S02]  /*d610*/  STS.128 [R8+0x1f400], R4 ;  /* 0x01f4000408007388 */ /* 0x0009e40000000c00 */
.L_x_599:
[----:B------:R-:W-:Y:S05]  /*d620*/  BSYNC B1 ;  /* 0x0000000000017941 */ /* 0x000fea0003800000 */
.L_x_598:
[----:B------:R-:W-:Y:S05]  /*d630*/  @P5 BRA `(.L_x_589) ;  /* 0x0000002c00205947 */ /* 0x000fea0003800000 */
[----:B01234-:R-:W0:Y:S01]  /*d640*/  LDS.128 R4, [R3+0xa000] ;  /* 0x00a0000003047984 */ /* 0x01fe220000000c00 */
        /* <DEDUP_REMOVED lines=36> */
[----:B------:R0:W-:Y:S01]  /*d890*/  STS.128 [R3+0xa000], R4 ;  /* 0x00a0000403007388 */ /* 0x0001e20000000c00 */
[----:B------:R-:W-:Y:S05]  /*d8a0*/  BRA `(.L_x_589) ;  /* 0x0000002800847947 */ /* 0x000fea0003800000 */
.L_x_568:
        /* <DEDUP_REMOVED lines=15> */
[----:B------:R-:W-:Y:S01]  /*d9a0*/  ULDC UR4, c[0x0][0x3d4] ;  /* 0x0000f50000047ab9 */ /* 0x000fe20000000800 */
        /* <DEDUP_REMOVED lines=15> */
[----:B------:R0:W5:Y:S04]  /*daa0*/  @!P0 LDG.E.128 R24, desc[UR60][R44.64] ;  /* 0x0000003c2c188981 */ /* 0x000168000c1e1d00 */
[----:B------:R0:W5:Y:S04]  /*dab0*/  @!P2 LDG.E.128 R28, desc[UR60][R44.64+0x40] ;  /* 0x0000403c2c1ca981 */ /* 0x000168000c1e1d00 */
[----:B------:R0:W5:Y:S04]  /*dac0*/  @!P3 LDG.E.128 R32, desc[UR60][R44.64+0x80] ;  /* 0x0000803c2c20b981 */ /* 0x000168000c1e1d00 */
[----:B------:R0:W5:Y:S04]  /*dad0*/  @!P0 LDG.E.128 R4, desc[UR60][R46.64] ;  /* 0x0000003c2e048981 */ /* 0x000168000c1e1d00 */
[----:B------:R0:W5:Y:S04]  /*dae0*/  @!P2 LDG.E.128 R8, desc[UR60][R46.64+0x40] ;  /* 0x0000403c2e08a981 */ /* 0x000168000c1e1d00 */
[----:B------:R0:W5:Y:S02]  /*daf0*/  @!P3 LDG.E.128 R12, desc[UR60][R46.64+0x80] ;  /* 0x0000803c2e0cb981 */ /* 0x000164000c1e1d00 */
.L_x_601:
[----:B------:R-:W-:Y:S05]  /*db00*/  BSYNC B1 ;  /* 0x0000000000017941 */ /* 0x000fea0003800000 */
.L_x_600:
[--C-:B-----5:R-:W-:Y:S01]  /*db10*/  IMAD.MOV.U32 R41, RZ, RZ, R25.reuse ;  /* 0x000000ffff297224 */ /* 0x120fe200078e0019 */
[----:B------:R-:W-:Y:S01]  /*db20*/  SHF.R.U64 R48, R24, 0x10, R25 ;  /* 0x0000001018307819 */ /* 0x000fe20000001219 */
[----:B0-----:R-:W-:Y:S01]  /*db30*/  IMAD.MOV.U32 R44, RZ, RZ, R27 ;  /* 0x000000ffff2c7224 */ /* 0x001fe200078e001b */
[----:B------:R-:W-:Y:S01]  /*db40*/  SHF.R.U32.HI R49, RZ, 0x10, R25 ;  /* 0x00000010ff317819 */ /* 0x000fe20000011619 */
[----:B------:R-:W-:Y:S01]  /*db50*/  IMAD.MOV.U32 R3, RZ, RZ, R24 ;  /* 0x000000ffff037224 */ /* 0x000fe200078e0018 */
[----:B------:R-:W-:Y:S01]  /*db60*/  MOV R25, R26 ;  /* 0x0000001a00197202 */ /* 0x000fe20000000f00 */
[----:B------:R-:W-:Y:S01]  /*db70*/  UMOV UR4, 0xffffffff ;  /* 0xffffffff00047882 */ /* 0x000fe20000000000 */
[--C-:B------:R-:W-:Y:S01]  /*db80*/  SHF.R.U64 R50, R26, 0x10, R27.reuse ;  /* 0x000000101a327819 */ /* 0x100fe2000000121b */
[----:B------:R-:W-:Y:S01]  /*db90*/  IMAD.MOV.U32 R26, RZ, RZ, R28 ;  /* 0x000000ffff1a7224 */ /* 0x000fe200078e001c */
[----:B------:R-:W-:Y:S01]  /*dba0*/  SHF.R.U32.HI R51, RZ, 0x10, R27 ;  /* 0x00000010ff337819 */ /* 0x000fe2000001161b */
[----:B------:R-:W-:Y:S01]  /*dbb0*/  IMAD.MOV.U32 R45, RZ, RZ, R31 ;  /* 0x000000ffff2d7224 */ /* 0x000fe200078e001f */
[----:B------:R-:W-:Y:S01]  /*dbc0*/  MOV R27, R29 ;  /* 0x0000001d001b7202 */ /* 0x000fe20000000f00 */
[----:B------:R-:W-:Y:S01]  /*dbd0*/  IMAD.MOV.U32 R46, RZ, RZ, R33 ;  /* 0x000000ffff2e7224 */ /* 0x000fe200078e0021 */
[--C-:B------:R-:W-:Y:S01]  /*dbe0*/  SHF.R.U64 R52, R28, 0x10, R29.reuse ;  /* 0x000000101c347819 */ /* 0x100fe2000000121d */
[----:B------:R-:W-:Y:S01]  /*dbf0*/  IMAD.MOV.U32 R28, RZ, RZ, R30 ;  /* 0x000000ffff1c7224 */ /* 0x000fe200078e001e */
[----:B------:R-:W-:Y:S01]  /*dc00*/  SHF.R.U32.HI R53, RZ, 0x10, R29 ;  /* 0x00000010ff357819 */ /* 0x000fe2000001161d */
[----:B------:R-:W-:Y:S01]  /*dc10*/  IMAD.MOV.U32 R29, RZ, RZ, R7 ;  /* 0x000000ffff1d7224 */ /* 0x000fe200078e0007 */
[----:B------:R-:W-:Y:S01]  /*dc20*/  SHF.R.U64 R54, R30, 0x10, R31 ;  /* 0x000000101e367819 */ /* 0x000fe2000000121f */
[----:B------:R-:W-:Y:S01]  /*dc30*/  IMAD.MOV.U32 R20, RZ, RZ, R4 ;  /* 0x000000ffff147224 */ /* 0x000fe200078e0004 */
[----:B------:R-:W-:Y:S01]  /*dc40*/  MOV R47, R35 ;  /* 0x00000023002f7202 */ /* 0x000fe20000000f00 */
[----:B------:R-:W-:Y:S01]  /*dc50*/  IMAD.MOV.U32 R21, RZ, RZ, R5 ;  /* 0x000000ffff157224 */ /* 0x000fe200078e0005 */
[--C-:B------:R-:W-:Y:S01]  /*dc60*/  SHF.R.U64 R58, R34, 0x10, R35.reuse ;  /* 0x00000010223a7819 */ /* 0x100fe20000001223 */
[----:B------:R-:W-:Y:S01]  /*dc70*/  IMAD.MOV.U32 R42, RZ, RZ, R14 ;  /* 0x000000ffff2a7224 */ /* 0x000fe200078e000e */
[----:B------:R-:W-:-:S02]  /*dc80*/  SHF.R.U32.HI R59, RZ, 0x10, R35 ;  /* 0x00000010ff3b7819 */ /* 0x000fc40000011623 */
[----:B------:R-:W-:Y:S01]  /*dc90*/  SHF.R.U32.HI R55, RZ, 0x10, R31 ;  /* 0x00000010ff377819 */ /* 0x000fe2000001161f */
[----:B------:R-:W-:Y:S01]  /*dca0*/  IMAD.MOV.U32 R31, RZ, RZ, R10 ;  /* 0x000000ffff1f7224 */ /* 0x000fe200078e000a */
[----:B------:R-:W-:Y:S02]  /*dcb0*/  MOV R30, R32 ;  /* 0x00000020001e7202 */ /* 0x000fe40000000f00 */
[--C-:B------:R-:W-:Y:S01]  /*dcc0*/  SHF.R.U64 R56, R32, 0x10, R33.reuse ;  /* 0x0000001020387819 */ /* 0x100fe20000001221 */
[----:B------:R-:W-:Y:S01]  /*dcd0*/  IMAD.MOV.U32 R32, RZ, RZ, R34 ;  /* 0x000000ffff207224 */ /* 0x000fe200078e0022 */
[----:B------:R-:W-:Y:S02]  /*dce0*/  SHF.R.U32.HI R57, RZ, 0x10, R33 ;  /* 0x00000010ff397819 */ /* 0x000fe40000011621 */
[----:B------:R-:W-:Y:S02]  /*dcf0*/  MOV R24, R6 ;  /* 0x0000000600187202 */ /* 0x000fe40000000f00 */
[--C-:B------:R-:W-:Y:S01]  /*dd00*/  SHF.R.U64 R62, R6, 0x10, R7.reuse ;  /* 0x00000010063e7819 */ /* 0x100fe20000001207 */
[----:B------:R-:W-:Y:S01]  /*dd10*/  IMAD.MOV.U32 R6, RZ, RZ, R8 ;  /* 0x000000ffff067224 */ /* 0x000fe200078e0008 */
[----:B------:R-:W-:-:S02]  /*dd20*/  SHF.R.U32.HI R63, RZ, 0x10, R7 ;  /* 0x00000010ff3f7819 */ /* 0x000fc40000011607 */
[----:B------:R-:W-:Y:S02]  /*dd30*/  PRMT R35, R25, 0x5410, R44 ;  /* 0x0000541019237816 */ /* 0x000fe4000000002c */
[----:B------:R-:W-:Y:S02]  /*dd40*/  MOV R7, R9 ;  /* 0x0000000900077202 */ /* 0x000fe40000000f00 */
[----:B------:R-:W-:Y:S01]  /*dd50*/  SHF.R.U64 R64, R8, 0x10, R9 ;  /* 0x0000001008407819 */ /* 0x000fe20000001209 */
[----:B------:R-:W-:Y:S01]  /*dd60*/  IMAD.MOV.U32 R8, RZ, RZ, R11 ;  /* 0x000000ffff087224 */ /* 0x000fe200078e000b */
[----:B------:R-:W-:Y:S02]  /*dd70*/  SHF.R.U32.HI R65, RZ, 0x10, R9 ;  /* 0x00000010ff417819 */ /* 0x000fe40000011609 */
[----:B------:R-:W-:Y:S01]  /*dd80*/  SHF.R.U64 R66, R10, 0x10, R11 ;  /* 0x000000100a427819 */ /* 0x000fe2000000120b */
[----:B------:R-:W-:Y:S01]  /*dd90*/  IMAD.MOV.U32 R10, RZ, RZ, R13 ;  /* 0x000000ffff0a7224 */ /* 0x000fe200078e000d */
[----:B------:R-:W-:-:S02]  /*dda0*/  PRMT R33, R3, 0x5410, R41 ;  /* 0x0000541003217816 */ /* 0x000fc40000000029 */
[----:B------:R-:W-:Y:S02]  /*ddb0*/  PRMT R25, R26, 0x5410, R27 ;  /* 0x000054101a197816 */ /* 0x000fe4000000001b */
[--C-:B------:R-:W-:Y:S02]  /*ddc0*/  SHF.R.U64 R60, R4, 0x10, R5.reuse ;  /* 0x00000010043c7819 */ /* 0x100fe40000001205 */
[----:B------:R-:W-:Y:S02]  /*ddd0*/  SHF.R.U32.HI R61, RZ, 0x10, R5 ;  /* 0x00000010ff3d7819 */ /* 0x000fe40000011605 */
[----:B------:R-:W-:Y:S02]  /*dde0*/  SHF.R.U32.HI R67, RZ, 0x10, R11 ;  /* 0x00000010ff437819 */ /* 0x000fe4000001160b */
[----:B------:R-:W-:Y:S02]  /*ddf0*/  MOV R9, R12 ;  /* 0x0000000c00097202 */ /* 0x000fe40000000f00 */
[----:B------:R-:W-:-:S02]  /*de00*/  SHF.R.U64 R68, R12, 0x10, R13 ;  /* 0x000000100c447819 */ /* 0x000fc4000000120d */
[----:B------:R-:W-:Y:S02]  /*de10*/  SHF.R.U32.HI R69, RZ, 0x10, R13 ;  /* 0x00000010ff457819 */ /* 0x000fe4000001160d */
[----:B------:R-:W-:Y:S02]  /*de20*/  MOV R43, R15 ;  /* 0x0000000f002b7202 */ /* 0x000fe40000000f00 */
[--C-:B------:R-:W-:Y:S02]  /*de30*/  SHF.R.U64 R70, R14, 0x10, R15.reuse ;  /* 0x000000100e467819 */ /* 0x100fe4000000120f */
[----:B------:R-:W-:Y:S02]  /*de40*/  SHF.R.U32.HI R71, RZ, 0x10, R15 ;  /* 0x00000010ff477819 */ /* 0x000fe4000001160f */
[----:B------:R-:W-:Y:S02]  /*de50*/  PRMT R34, R48, 0x5410, R49 ;  /* 0x0000541030227816 */ /* 0x000fe40000000031 */
[----:B------:R-:W-:-:S02]  /*de60*/  PRMT R41, R50, 0x5410, R51 ;  /* 0x0000541032297816 */ /* 0x000fc40000000033 */
[----:B------:R-:W-:Y:S02]  /*de70*/  PRMT R26, R52, 0x5410, R53 ;  /* 0x00005410341a7816 */ /* 0x000fe40000000035 */
[----:B------:R-:W-:Y:S01]  /*de80*/  LEA.HI R3, R223, R223, RZ, 0x1 ;  /* 0x000000dfdf037211 */ /* 0x000fe200078f08ff */
[----:B------:R-:W-:Y:S06]  /*de90*/  BRA.DIV UR4, `(.L_x_602) ;  /* 0x0000016a04c47947 */ /* 0x000fec000b800000 */
.L_x_781:
[----:B------:R-:W-:Y:S01]  /*dea0*/  UMOV UR4, 0xffffffff ;  /* 0xffffffff00047882 */ /* 0x000fe20000000000 */
[----:B------:R-:W-:Y:S02]  /*deb0*/  LOP3.LUT R4, R3, 0xfffffffe, RZ, 0xc0, !PT ;  /* 0xfffffffe03047812 */ /* 0x000fe400078ec0ff */
[----:B------:R-:W-:Y:S05]  /*dec0*/  BRA.DIV UR4, `(.L_x_603) ;  /* 0x0000016a04e07947 */ /* 0x000fea000b800000 */
.L_x_784:
[----:B------:R-:W-:Y:S01]  /*ded0*/  UMOV UR4, 0xffffffff ;  /* 0xffffffff00047882 */ /* 0x000fe20000000000 */
[----:B------:R-:W-:Y:S02]  /*dee0*/  IMAD.IADD R4, R223, 0x1, -R4 ;  /* 0x00000001df047824 */ /* 0x000fe400078e0a04 */
[----:B------:R-:W-:Y:S05]  /*def0*/  BRA.DIV UR4, `(.L_x_604) ;  /* 0x0000016a04fc7947 */ /* 0x000fea000b800000 */
.L_x_787:
[----:B------:R-:W-:Y:S01]  /*df00*/  UMOV UR4, 0xffffffff ;  /* 0xffffffff00047882 */ /* 0x000fe20000000000 */
[----:B------:R-:W-:Y:S02]  /*df10*/  SHF.L.U32 R5, R4, 0x1f, RZ ;  /* 0x0000001f04057819 */ /* 0x000fe400000006ff */
[----:B------:R-:W-:Y:S05]  /*df20*/  BRA.DIV UR4, `(.L_x_605) ;  /* 0x0000016e04187947 */ /* 0x000fea000b800000 */
.L_x_790:
        /* <DEDUP_REMOVED lines=20> */
.L_x_791:
[----:B------:R-:W-:Y:S05]  /*e070*/  BSYNC B1 ;  /* 0x0000000000017941 */ /* 0x000fea0003800000 */
.L_x_606:
[----:B------:R-:W-:Y:S01]  /*e080*/  BSSY B1, `(.L_x_608) ;  /* 0x0000114000017945 */ /* 0x000fe20003800000 */
[----:B------:R-:W-:-:S03]  /*e090*/  PRMT R24, R70, 0x5410, R71 ;  /* 0x0000541046187816 */ /* 0x000fc60000000047 */
[----:B------:R-:W-:Y:S05]  /*e0a0*/  @P1 BRA `(.L_x_609) ;  /* 0x0000001000441947 */ /* 0x000fea0003800000 */
[----:B------:R-:W1:Y:S01]  /*e0b0*/  LDC R43, c[0x0][0x3d4] ;  /* 0x0000f500ff2b7b82 */ /* 0x000e620000000800 */
[----:B------:R-:W-:Y:S01]  /*e0c0*/  BSSY B2, `(.L_x_610) ;  /* 0x000005f000027945 */ /* 0x000fe20003800000 */
[-C--:B-1----:R-:W-:Y:S02]  /*e0d0*/  ISETP.GE.AND P0, PT, R22, R43.reuse, PT ;  /* 0x0000002b1600720c */ /* 0x082fe40003f06270 */
[-C--:B------:R-:W-:Y:S02]  /*e0e0*/  ISETP.GE.AND P1, PT, R204, R43.reuse, PT ;  /* 0x0000002bcc00720c */ /* 0x080fe40003f26270 */
[----:B------:R-:W-:-:S09]  /*e0f0*/  ISETP.GE.AND P2, PT, R205, R43, PT ;  /* 0x0000002bcd00720c */ /* 0x000fd20003f46270 */
[----:B------:R-:W-:Y:S05]  /*e100*/  @P0 BRA `(.L_x_611) ;  /* 0x0000000400680947 */ /* 0x000fea0003800000 */
[----:B------:R-:W-:Y:S01]  /*e110*/  LEA.HI R6, R43, R226, RZ, 0x1d ;  /* 0x000000e22b067211 */ /* 0x000fe200078fe8ff */
[----:B------:R-:W-:Y:S01]  /*e120*/  HADD2.F32 R52, -RZ, R37.H0_H0 ;  /* 0x20000025ff347230 */ /* 0x000fe20000004100 */
[----:B------:R-:W-:Y:S01]  /*e130*/  LOP3.LUT R4, R208, 0x38, R22, 0xf8, !PT ;  /* 0x00000038d0047812 */ /* 0x000fe200078ef816 */
[----:B------:R-:W-:Y:S01]  /*e140*/  HADD2.F32 R51, -RZ, R33.H0_H0 ;  /* 0x20000021ff337230 */ /* 0x000fe20000004100 */
[----:B------:R-:W-:Y:S01]  /*e150*/  SHF.R.S32.HI R9, RZ, 0x1f, R6 ;  /* 0x0000001fff097819 */ /* 0x000fe20000011406 */
[----:B------:R-:W-:Y:S01]  /*e160*/  IMAD.SHL.U32 R7, R6, 0x8, RZ ;  /* 0x0000000806077824 */ /* 0x000fe200078e00ff */
[----:B0-----:R-:W-:Y:S01]  /*e170*/  LOP3.LUT R5, R4, R209, RZ, 0x3c, !PT ;  /* 0x000000d104057212 */ /* 0x001fe200078e3cff */
[----:B------:R-:W-:Y:S01]  /*e180*/  HADD2.F32 R53, -RZ, R38.H0_H0 ;  /* 0x20000026ff357230 */ /* 0x000fe20000004100 */
[----:B------:R-:W-:Y:S02]  /*e190*/  LEA.HI R9, R9, R6, RZ, 0x3 ;  /* 0x0000000609097211 */ /* 0x000fe400078f18ff */
[----:B------:R-:W-:-:S02]  /*e1a0*/  LOP3.LUT R4, R208, 0x38, R7, 0xf8, !PT ;  /* 0x00000038d0047812 */ /* 0x000fc400078ef807 */
[----:B------:R-:W-:Y:S01]  /*e1b0*/  IADD3 R5, R210, R5, RZ ;  /* 0x00000005d2057210 */ /* 0x000fe20007ffe0ff */
[----:B------:R-:W-:Y:S01]  /*e1c0*/  IMAD.SHL.U32 R9, R9, 0x400, RZ ;  /* 0x0000040009097824 */ /* 0x000fe200078e00ff */
[----:B------:R-:W-:-:S03]  /*e1d0*/  LOP3.LUT R8, R4, R209, RZ, 0x3c, !PT ;  /* 0x000000d104087212 */ /* 0x000fc600078e3cff */
[----:B------:R-:W-:Y:S01]  /*e1e0*/  IMAD R58, R5, 0x2, R2 ;  /* 0x00000002053a7824 */ /* 0x000fe200078e0202 */
[----:B------:R-:W-:-:S04]  /*e1f0*/  LOP3.LUT R9, R9, 0x7fffe000, RZ, 0xc0, !PT ;  /* 0x7fffe00009097812 */ /* 0x000fc800078ec0ff */
[----:B------:R-:W-:Y:S01]  /*e200*/  IADD3 R9, R8, R9, R210 ;  /* 0x0000000908097210 */ /* 0x000fe20007ffe0d2 */
[----:B------:R-:W0:Y:S03]  /*e210*/  LDS.128 R4, [R58+0x15400] ;  /* 0x015400003a047984 */ /* 0x000e260000000c00 */
[----:B------:R-:W-:-:S05]  /*e220*/  LEA R60, R9, R2, 0x1 ;  /* 0x00000002093c7211 */ /* 0x000fca00078e08ff */
[----:B------:R-:W1:Y:S01]  /*e230*/  LDS.128 R8, [R60+0x15400] ;  /* 0x015400003c087984 */ /* 0x000e620000000c00 */
[--C-:B0-----:R-:W-:Y:S02]  /*e240*/  HADD2.F32 R42, -RZ, R4.reuse.H0_H0 ;  /* 0x20000004ff2a7230 */ /* 0x101fe40000004100 */
[----:B------:R-:W-:Y:S02]  /*e250*/  HADD2.F32 R4, -RZ, R4.H1_H1 ;  /* 0x30000004ff047230 */ /* 0x000fe40000004100 */
[--C-:B------:R-:W-:Y:S02]  /*e260*/  HADD2.F32 R44, -RZ, R5.reuse.H0_H0 ;  /* 0x20000005ff2c7230 */ /* 0x100fe40000004100 */
[----:B------:R-:W-:Y:S02]  /*e270*/  HADD2.F32 R5, -RZ, R5.H1_H1 ;  /* 0x30000005ff057230 */ /* 0x000fe40000004100 */
[--C-:B-1----:R-:W-:Y:S02]  /*e280*/  HADD2.F32 R47, -RZ, R8.reuse.H0_H0 ;  /* 0x20000008ff2f7230 */ /* 0x102fe40000004100 */
[----:B------:R-:W-:-:S02]  /*e290*/  HADD2.F32 R8, -RZ, R8.H1_H1 ;  /* 0x30000008ff087230 */ /* 0x000fc40000004100 */
[----:B------:R-:W-:Y:S02]  /*e2a0*/  HADD2.F32 R48, -RZ, R9.H0_H0 ;  /* 0x20000009ff307230 */ /* 0x000fe40000004100 */
[CC--:B------:R-:W-:Y:S01]  /*e2b0*/  FMUL.FTZ R55, R47.reuse, R52.reuse ;  /* 0x000000342f377220 */ /* 0x0c0fe20000410000 */
[----:B------:R-:W-:Y:S01]  /*e2c0*/  FMUL.FTZ R57, R47, R51 ;  /* 0x000000332f397220 */ /* 0x000fe20000410000 */
[----:B------:R-:W-:Y:S02]  /*e2d0*/  HADD2.F32 R47, -RZ, R34.H0_H0 ;  /* 0x20000022ff2f7230 */ /* 0x000fe40000004100 */
[----:B------:R-:W-:Y:S01]  /*e2e0*/  FMUL.FTZ R59, R8, R53 ;  /* 0x00000035083b7220 */ /* 0x000fe20000410000 */
[C---:B------:R-:W-:Y:S01]  /*e2f0*/  FFMA.FTZ R54, R42.reuse, R51, -R55 ;  /* 0x000000332a367223 */ /* 0x040fe20000010837 */
[----:B------:R-:W-:Y:S02]  /*e300*/  HADD2.F32 R55, -RZ, R37.H1_H1 ;  /* 0x30000025ff377230 */ /* 0x000fe40000004100 */
[----:B------:R-:W-:Y:S01]  /*e310*/  FFMA.FTZ R57, R42, R52, R57 ;  /* 0x000000342a397223 */ /* 0x000fe20000010039 */
[----:B------:R-:W-:-:S02]  /*e320*/  HADD2.F32 R51, -RZ, R33.H1_H1 ;  /* 0x30000021ff337230 */ /* 0x000fc40000004100 */
[-C--:B------:R-:W-:Y:S01]  /*e330*/  FMUL.FTZ R61, R8, R47.reuse ;  /* 0x0000002f083d7220 */ /* 0x080fe20000410000 */
[----:B------:R-:W-:Y:S01]  /*e340*/  FFMA.FTZ R59, R4, R47, -R59 ;  /* 0x0000002f043b7223 */ /* 0x000fe2000001083b */
[----:B------:R-:W-:Y:S02]  /*e350*/  HADD2.F32 R9, -RZ, R9.H1_H1 ;  /* 0x30000009ff097230 */ /* 0x000fe40000004100 */
[C---:B------:R-:W-:Y:S01]  /*e360*/  FMUL.FTZ R47, R48.reuse, R55 ;  /* 0x00000037302f7220 */ /* 0x040fe20000410000 */
[----:B------:R-:W-:Y:S02]  /*e370*/  HADD2.F32 R42, -RZ, R38.H1_H1 ;  /* 0x30000026ff2a7230 */ /* 0x000fe40000004100 */
[----:B------:R-:W-:Y:S01]  /*e380*/  FMUL.FTZ R8, R48, R51 ;  /* 0x0000003330087220 */ /* 0x000fe20000410000 */
[----:B------:R-:W-:Y:S01]  /*e390*/  FFMA.FTZ R48, R4, R53, R61 ;  /* 0x0000003504307223 */ /* 0x000fe2000001003d */
[----:B------:R-:W-:Y:S02]  /*e3a0*/  HADD2.F32 R4, -RZ, R34.H1_H1 ;  /* 0x30000022ff047230 */ /* 0x000fe40000004100 */
[C---:B------:R-:W-:Y:S01]  /*e3b0*/  FFMA.FTZ R51, R44.reuse, R51, -R47 ;  /* 0x000000332c337223 */ /* 0x040fe2000001082f */
[----:B------:R-:W-:Y:S01]  /*e3c0*/  FFMA.FTZ R55, R44, R55, R8 ;  /* 0x000000372c377223 */ /* 0x000fe20000010008 */
[----:B------:R-:W-:-:S02]  /*e3d0*/  HADD2.F32 R49, -RZ, R10.H0_H0 ;  /* 0x2000000aff317230 */ /* 0x000fc40000004100 */
[C---:B------:R-:W-:Y:S01]  /*e3e0*/  FMUL.FTZ R52, R9.reuse, R42 ;  /* 0x0000002a09347220 */ /* 0x040fe20000410000 */
[----:B------:R-:W-:Y:S02]  /*e3f0*/  HADD2.F32 R44, -RZ, R39.H0_H0 ;  /* 0x20000027ff2c7230 */ /* 0x000fe40000004100 */
[-C--:B------:R-:W-:Y:S01]  /*e400*/  FMUL.FTZ R56, R9, R4.reuse ;  /* 0x0000000409387220 */ /* 0x080fe20000410000 */
[----:B------:R-:W-:Y:S02]  /*e410*/  HADD2.F32 R8, -RZ, R35.H0_H0 ;  /* 0x20000023ff087230 */ /* 0x000fe40000004100 */
[----:B------:R-:W-:Y:S01]  /*e420*/  FFMA.FTZ R52, R5, R4, -R52 ;  /* 0x0000000405347223 */ /* 0x000fe20000010834 */
[----:B------:R-:W-:Y:S02]  /*e430*/  HADD2.F32 R10, -RZ, R10.H1_H1 ;  /* 0x3000000aff0a7230 */ /* 0x000fe40000004100 */
[----:B------:R-:W-:Y:S01]  /*e440*/  FMUL.FTZ R4, R49, R44 ;  /* 0x0000002c31047220 */ /* 0x000fe20000410000 */
[----:B------:R-:W-:-:S02]  /*e450*/  HADD2.F32 R47, -RZ, R40.H0_H0 ;  /* 0x20000028ff2f7230 */ /* 0x000fc40000004100 */
[----:B------:R-:W-:Y:S01]  /*e460*/  FMUL.FTZ R49, R49, R8 ;  /* 0x0000000831317220 */ /* 0x000fe20000410000 */
[--C-:B------:R-:W-:Y:S02]  /*e470*/  HADD2.F32 R45, -RZ, R6.reuse.H0_H0 ;  /* 0x20000006ff2d7230 */ /* 0x100fe40000004100 */
[----:B------:R-:W-:Y:S01]  /*e480*/  FFMA.FTZ R56, R5, R42, R56 ;  /* 0x0000002a05387223 */ /* 0x000fe20000010038 */
[----:B------:R-:W-:Y:S02]  /*e490*/  HADD2.F32 R6, -RZ, R6.H1_H1 ;  /* 0x30000006ff067230 */ /* 0x000fe40000004100 */
[----:B------:R-:W-:Y:S01]  /*e4a0*/  FMUL.FTZ R5, R10, R47 ;  /* 0x0000002f0a057220 */ /* 0x000fe20000410000 */
[----:B------:R-:W-:Y:S02]  /*e4b0*/  HADD2.F32 R9, -RZ, R41.H0_H0 ;  /* 0x20000029ff097230 */ /* 0x000fe40000004100 */
[C---:B------:R-:W-:Y:S01]  /*e4c0*/  FFMA.FTZ R42, R45.reuse, R8, -R4 ;  /* 0x000000082d2a7223 */ /* 0x040fe20000010804 */
[----:B------:R-:W-:Y:S01]  /*e4d0*/  FFMA.FTZ R49, R45, R44, R49 ;  /* 0x0000002c2d317223 */ /* 0x000fe20000010031 */
[----:B------:R-:W-:-:S02]  /*e4e0*/  HADD2.F32 R50, -RZ, R11.H0_H0 ;  /* 0x2000000bff327230 */ /* 0x000fc40000004100 */
[-C--:B------:R-:W-:Y:S01]  /*e4f0*/  FMUL.FTZ R53, R10, R9.reuse ;  /* 0x000000090a357220 */ /* 0x080fe20000410000 */
[C---:B------:R-:W-:Y:S01]  /*e500*/  FFMA.FTZ R45, R6.reuse, R9, -R5 ;  /* 0x00000009062d7223 */ /* 0x040fe20000010805 */
[----:B------:R-:W-:Y:S02]  /*e510*/  HADD2.F32 R9, -RZ, R39.H1_H1 ;  /* 0x30000027ff097230 */ /* 0x000fe40000004100 */
[----:B------:R-:W-:Y:S02]  /*e520*/  HADD2.F32 R11, -RZ, R11.H1_H1 ;  /* 0x3000000bff0b7230 */ /* 0x000fe40000004100 */
[----:B------:R-:W-:Y:S01]  /*e530*/  FFMA.FTZ R10, R6, R47, R53 ;  /* 0x0000002f060a7223 */ /* 0x000fe20000010035 */
[----:B------:R-:W-:Y:S02]  /*e540*/  HADD2.F32 R5, -RZ, R35.H1_H1 ;  /* 0x30000023ff057230 */ /* 0x000fe40000004100 */
[----:B------:R-:W-:Y:S01]  /*e550*/  FMUL.FTZ R47, R50, R9 ;  /* 0x00000009322f7220 */ /* 0x000fe20000410000 */
[----:B------:R-:W-:-:S02]  /*e560*/  HADD2.F32 R8, -RZ, R40.H1_H1 ;  /* 0x30000028ff087230 */ /* 0x000fc40000004100 */
[----:B------:R-:W-:Y:S02]  /*e570*/  HADD2.F32 R4, -RZ, R41.H1_H1 ;  /* 0x30000029ff047230 */ /* 0x000fe40000004100 */
[----:B------:R-:W-:Y:S01]  /*e580*/  FMUL.FTZ R50, R50, R5 ;  /* 0x0000000532327220 */ /* 0x000fe20000410000 */
[--C-:B------:R-:W-:Y:S02]  /*e590*/  HADD2.F32 R46, -RZ, R7.reuse.H0_H0 ;  /* 0x20000007ff2e7230 */ /* 0x100fe40000004100 */
[C---:B------:R-:W-:Y:S01]  /*e5a0*/  FMUL.FTZ R6, R11.reuse, R8 ;  /* 0x000000080b067220 */ /* 0x040fe20000410000 */
[----:B------:R-:W-:Y:S02]  /*e5b0*/  HADD2.F32 R7, -RZ, R7.H1_H1 ;  /* 0x30000007ff077230 */ /* 0x000fe40000004100 */
[-C--:B------:R-:W-:Y:S01]  /*e5c0*/  FMUL.FTZ R53, R11, R4.reuse ;  /* 0x000000040b357220 */ /* 0x080fe20000410000 */
[----:B------:R-:W-:Y:S01]  /*e5d0*/  F2FP.F16.F32.PACK_AB R10, R10, R49 ;  /* 0x000000310a0a723e */ /* 0x000fe200000000ff */
[C---:B------:R-:W-:Y:S01]  /*e5e0*/  FFMA.FTZ R47, R46.reuse, R5, -R47 ;  /* 0x000000052e2f7223 */ /* 0x040fe2000001082f */
[----:B------:R-:W-:Y:S01]  /*e5f0*/  FFMA.FTZ R11, R46, R9, R50 ;  /* 0x000000092e0b7223 */ /* 0x000fe20000010032 */
[C---:B------:R-:W-:Y:S01]  /*e600*/  FFMA.FTZ R44, R7.reuse, R4, -R6 ;  /* 0x00000004072c7223 */ /* 0x040fe20000010806 */
[----:B------:R-:W-:Y:S01]  /*e610*/  FFMA.FTZ R46, R7, R8, R53 ;  /* 0x00000008072e7223 */ /* 0x000fe20000010035 */
[----:B------:R-:W-:-:S02]  /*e620*/  F2FP.F16.F32.PACK_AB R4, R59, R54 ;  /* 0x000000363b04723e */ /* 0x000fc400000000ff */
[----:B------:R-:W-:Y:S02]  /*e630*/  F2FP.F16.F32.PACK_AB R5, R52, R51 ;  /* 0x000000333405723e */ /* 0x000fe400000000ff */
[----:B------:R-:W-:Y:S02]  /*e640*/  F2FP.F16.F32.PACK_AB R6, R45, R42 ;  /* 0x0000002a2d06723e */ /* 0x000fe400000000ff */
[----:B------:R-:W-:Y:S02]  /*e650*/  F2FP.F16.F32.PACK_AB R7, R44, R47 ;  /* 0x0000002f2c07723e */ /* 0x000fe400000000ff */
[----:B------:R-:W-:Y:S02]  /*e660*/  F2FP.F16.F32.PACK_AB R8, R48, R57 ;  /* 0x000000393008723e */ /* 0x000fe400000000ff */
[----:B------:R-:W-:Y:S01]  /*e670*/  F2FP.F16.F32.PACK_AB R9, R56, R55 ;  /* 0x000000373809723e */ /* 0x000fe200000000ff */
[----:B------:R1:W-:Y:S01]  /*e680*/  STS.128 [R58+0x15400], R4 ;  /* 0x015400043a007388 */ /* 0x0003e20000000c00 */
[----:B------:R-:W-:-:S05]  /*e690*/  F2FP.F16.F32.PACK_AB R11, R46, R11 ;  /* 0x0000000b2e0b723e */ /* 0x000fca00000000ff */
[----:B------:R1:W-:Y:S02]  /*e6a0*/  STS.128 [R60+0x15400], R8 ;  /* 0x015400083c007388 */ /* 0x0003e40000000c00 */
.L_x_611:
[----:B------:R-:W-:Y:S05]  /*e6b0*/  BSYNC B2 ;  /* 0x0000000000027941 */ /* 0x000fea0003800000 */
.L_x_610:
[----:B------:R-:W-:Y:S04]  /*e6c0*/  BSSY B2, `(.L_x_612) ;  /* 0x0000058000027945 */ /* 0x000fe80003800000 */
[----:B------:R-:W-:Y:S05]  /*e6d0*/  @P1 BRA `(.L_x_613) ;  /* 0x0000000400581947 */ /* 0x000fea0003800000 */
[----:B-1----:R-:W-:Y:S01]  /*e6e0*/  LEA.HI R4, R43, R227, RZ, 0x1d ;  /* 0x000000e32b047211 */ /* 0x002fe200078fe8ff */
[----:B------:R-:W-:Y:S02]  /*e6f0*/  HADD2.F32 R55, -RZ, R29.H0_H0 ;  /* 0x2000001dff377230 */ /* 0x000fe40000004100 */
[----:B------:R-:W-:Y:S01]  /*e700*/  HADD2.F32 R53, -RZ, R25.H0_H0 ;  /* 0x20000019ff357230 */ /* 0x000fe20000004100 */
[----:B------:R-:W-:Y:S01]  /*e710*/  SHF.R.S32.HI R7, RZ, 0x1f, R4 ;  /* 0x0000001fff077819 */ /* 0x000fe20000011404 */
[----:B0-----:R-:W-:Y:S02]  /*e720*/  IMAD.SHL.U32 R5, R4, 0x8, RZ ;  /* 0x0000000804057824 */ /* 0x001fe400078e00ff */
[----:B------:R-:W-:Y:S01]  /*e730*/  HADD2.F32 R57, -RZ, R30.H0_H0 ;  /* 0x2000001eff397230 */ /* 0x000fe20000004100 */
[----:B------:R-:W-:Y:S02]  /*e740*/  LEA.HI R7, R7, R4, RZ, 0x3 ;  /* 0x0000000407077211 */ /* 0x000fe400078f18ff */
[----:B------:R-:W-:-:S03]  /*e750*/  LOP3.LUT R4, R208, 0x38, R5, 0xf8, !PT ;  /* 0x00000038d0047812 */ /* 0x000fc600078ef805 */
[----:B------:R-:W-:Y:S01]  /*e760*/  IMAD.SHL.U32 R7, R7, 0x400, RZ ;  /* 0x0000040007077824 */ /* 0x000fe200078e00ff */
[----:B------:R-:W-:-:S04]  /*e770*/  LOP3.LUT R8, R4, R209, RZ, 0x3c, !PT ;  /* 0x000000d104087212 */ /* 0x000fc800078e3cff */
[----:B------:R-:W-:Y:S02]  /*e780*/  LOP3.LUT R9, R7, 0x7fffe000, RZ, 0xc0, !PT ;  /* 0x7fffe00007097812 */ /* 0x000fe400078ec0ff */
[----:B------:R-:W0:Y:S02]  /*e790*/  LDS.128 R4, [R234] ;  /* 0x00000000ea047984 */ /* 0x000e240000000c00 */
[----:B------:R-:W-:-:S04]  /*e7a0*/  IADD3 R9, R8, R9, R210 ;  /* 0x0000000908097210 */ /* 0x000fc80007ffe0d2 */
[----:B------:R-:W-:-:S05]  /*e7b0*/  LEA R42, R9, R2, 0x1 ;  /* 0x00000002092a7211 */ /* 0x000fca00078e08ff */
[----:B------:R-:W1:Y:S01]  /*e7c0*/  LDS.128 R8, [R42+0x15400] ;  /* 0x015400002a087984 */ /* 0x000e620000000c00 */
[--C-:B0-----:R-:W-:Y:S02]  /*e7d0*/  HADD2.F32 R44, -RZ, R4.reuse.H0_H0 ;  /* 0x20000004ff2c7230 */ /* 0x101fe40000004100 */
[----:B------:R-:W-:Y:S02]  /*e7e0*/  HADD2.F32 R4, -RZ, R4.H1_H1 ;  /* 0x30000004ff047230 */ /* 0x000fe40000004100 */
[--C-:B------:R-:W-:Y:S02]  /*e7f0*/  HADD2.F32 R45, -RZ, R5.reuse.H0_H0 ;  /* 0x20000005ff2d7230 */ /* 0x100fe40000004100 */
[----:B------:R-:W-:Y:S02]  /*e800*/  HADD2.F32 R5, -RZ, R5.H1_H1 ;  /* 0x30000005ff057230 */ /* 0x000fe40000004100 */
[--C-:B------:R-:W-:Y:S02]  /*e810*/  HADD2.F32 R46, -RZ, R6.reuse.H0_H0 ;  /* 0x20000006ff2e7230 */ /* 0x100fe40000004100 */
[----:B------:R-:W-:-:S02]  /*e820*/  HADD2.F32 R6, -RZ, R6.H1_H1 ;  /* 0x30000006ff067230 */ /* 0x000fc40000004100 */
[--C-:B-1----:R-:W-:Y:S02]  /*e830*/  HADD2.F32 R48, -RZ, R8.reuse.H0_H0 ;  /* 0x20000008ff307230 */ /* 0x102fe40000004100 */
[----:B------:R-:W-:Y:S02]  /*e840*/  HADD2.F32 R8, -RZ, R8.H1_H1 ;  /* 0x30000008ff087230 */ /* 0x000fe40000004100 */
[----:B------:R-:W-:Y:S02]  /*e850*/  HADD2.F32 R49, -RZ, R9.H0_H0 ;  /* 0x20000009ff317230 */ /* 0x000fe40000004100 */
[C---:B------:R-:W-:Y:S01]  /*e860*/  FMUL.FTZ R59, R48.reuse, R55 ;  /* 0x00000037303b7220 */ /* 0x040fe20000410000 */
[----:B------:R-:W-:Y:S01]  /*e870*/  FMUL.FTZ R61, R48, R53 ;  /* 0x00000035303d7220 */ /* 0x000fe20000410000 */
[----:B------:R-:W-:Y:S02]  /*e880*/  HADD2.F32 R48, -RZ, R29.H1_H1 ;  /* 0x3000001dff307230 */ /* 0x000fe40000004100 */
[----:B------:R-:W-:Y:S01]  /*e890*/  FMUL.FTZ R63, R8, R57 ;  /* 0x00000039083f7220 */ /* 0x000fe20000410000 */
[----:B------:R-:W-:Y:S01]  /*e8a0*/  FFMA.FTZ R59, R44, R53, -R59 ;  /* 0x000000352c3b7223 */ /* 0x000fe2000001083b */
[----:B------:R-:W-:-:S02]  /*e8b0*/  HADD2.F32 R53, -RZ, R26.H0_H0 ;  /* 0x2000001aff357230 */ /* 0x000fc40000004100 */
[----:B------:R-:W-:Y:S01]  /*e8c0*/  FFMA.FTZ R61, R44, R55, R61 ;  /* 0x000000372c3d7223 */ /* 0x000fe2000001003d */
[----:B------:R-:W-:Y:S02]  /*e8d0*/  HADD2.F32 R44, -RZ, R25.H1_H1 ;  /* 0x30000019ff2c7230 */ /* 0x000fe40000004100 */
[C---:B------:R-:W-:Y:S01]  /*e8e0*/  FMUL.FTZ R56, R49.reuse, R48 ;  /* 0x0000003031387220 */ /* 0x040fe20000410000 */
[----:B------:R-:W-:Y:S02]  /*e8f0*/  HADD2.F32 R9, -RZ, R9.H1_H1 ;  /* 0x30000009ff097230 */ /* 0x000fe40000004100 */
[-C--:B------:R-:W-:Y:S01]  /*e900*/  FMUL.FTZ R55, R8, R53.reuse ;  /* 0x0000003508377220 */ /* 0x080fe20000410000 */
[C---:B------:R-:W-:Y:S01]  /*e910*/  FFMA.FTZ R52, R4.reuse, R53, -R63 ;  /* 0x0000003504347223 */ /* 0x040fe2000001083f */
[----:B------:R-:W-:Y:S01]  /*e920*/  FMUL.FTZ R49, R49, R44 ;  /* 0x0000002c31317220 */ /* 0x000fe20000410000 */
[----:B------:R-:W-:Y:S02]  /*e930*/  HADD2.F32 R8, -RZ, R30.H1_H1 ;  /* 0x3000001eff087230 */ /* 0x000fe40000004100 */
[----:B------:R-:W-:Y:S01]  /*e940*/  FFMA.FTZ R54, R4, R57, R55 ;  /* 0x0000003904367223 */ /* 0x000fe20000010037 */
[----:B------:R-:W-:-:S02]  /*e950*/  HADD2.F32 R4, -RZ, R26.H1_H1 ;  /* 0x3000001aff047230 */ /* 0x000fc40000004100 */
[C---:B------:R-:W-:Y:S01]  /*e960*/  FFMA.FTZ R48, R45.reuse, R48, R49 ;  /* 0x000000302d307223 */ /* 0x040fe20000010031 */
[--C-:B------:R-:W-:Y:S02]  /*e970*/  HADD2.F32 R50, -RZ, R10.reuse.H0_H0 ;  /* 0x2000000aff327230 */ /* 0x100fe40000004100 */
[----:B------:R-:W-:Y:S01]  /*e980*/  FFMA.FTZ R56, R45, R44, -R56 ;  /* 0x0000002c2d387223 */ /* 0x000fe20000010838 */
[----:B------:R-:W-:Y:S02]  /*e990*/  HADD2.F32 R49, -RZ, R31.H0_H0 ;  /* 0x2000001fff317230 */ /* 0x000fe40000004100 */
[C---:B------:R-:W-:Y:S01]  /*e9a0*/  FMUL.FTZ R44, R9.reuse, R8 ;  /* 0x00000008092c7220 */ /* 0x040fe20000410000 */
[----:B------:R-:W-:Y:S02]  /*e9b0*/  HADD2.F32 R45, -RZ, R27.H0_H0 ;  /* 0x2000001bff2d7230 */ /* 0x000fe40000004100 */
[----:B------:R-:W-:Y:S01]  /*e9c0*/  FMUL.FTZ R58, R9, R4 ;  /* 0x00000004093a7220 */ /* 0x000fe20000410000 */
[----:B------:R-:W-:-:S02]  /*e9d0*/  HADD2.F32 R10, -RZ, R10.H1_H1 ;  /* 0x3000000aff0a7230 */ /* 0x000fc40000004100 */
[C---:B------:R-:W-:Y:S01]  /*e9e0*/  FMUL.FTZ R63, R50.reuse, R49 ;  /* 0x00000031323f7220 */ /* 0x040fe20000410000 */
[----:B------:R-:W-:Y:S02]  /*e9f0*/  HADD2.F32 R53, -RZ, R32.H0_H0 ;  /* 0x20000020ff357230 */ /* 0x000fe40000004100 */
[C---:B------:R-:W-:Y:S01]  /*ea00*/  FFMA.FTZ R55, R5.reuse, R4, -R44 ;  /* 0x0000000405377223 */ /* 0x040fe2000001082c */
[----:B------:R-:W-:Y:S02]  /*ea10*/  HADD2.F32 R9, -RZ, R28.H0_H0 ;  /* 0x2000001cff097230 */ /* 0x000fe40000004100 */
[-C--:B------:R-:W-:Y:S01]  /*ea20*/  FMUL.FTZ R50, R50, R45.reuse ;  /* 0x0000002d32327220 */ /* 0x080fe20000410000 */
[----:B------:R-:W-:Y:S01]  /*ea30*/  FFMA.FTZ R57, R5, R8, R58 ;  /* 0x0000000805397223 */ /* 0x000fe2000001003a */
[----:B------:R-:W-:Y:S01]  /*ea40*/  FFMA.FTZ R63, R46, R45, -R63 ;  /* 0x0000002d2e3f7223 */ /* 0x000fe2000001083f */
[--C-:B------:R-:W-:Y:S02]  /*ea50*/  HADD2.F32 R51, -RZ, R11.reuse.H0_H0 ;  /* 0x2000000bff337230 */ /* 0x100fe40000004100 */
[C---:B------:R-:W-:Y:S01]  /*ea60*/  FMUL.FTZ R5, R10.reuse, R53 ;  /* 0x000000350a057220 */ /* 0x040fe20000410000 */
[----:B------:R-:W-:Y:S01]  /*ea70*/  FMUL.FTZ R45, R10, R9 ;  /* 0x000000090a2d7220 */ /* 0x000fe20000410000 */
[----:B------:R-:W-:-:S02]  /*ea80*/  HADD2.F32 R11, -RZ, R11.H1_H1 ;  /* 0x3000000bff0b7230 */ /* 0x000fc40000004100 */
[----:B------:R-:W-:Y:S01]  /*ea90*/  FFMA.FTZ R50, R46, R49, R50 ;  /* 0x000000312e327223 */ /* 0x000fe20000010032 */
[----:B------:R-:W-:Y:S02]  /*eaa0*/  HADD2.F32 R10, -RZ, R31.H1_H1 ;  /* 0x3000001fff0a7230 */ /* 0x000fe40000004100 */
[C---:B------:R-:W-:Y:S01]  /*eab0*/  FFMA.FTZ R46, R6.reuse, R9, -R5 ;  /* 0x00000009062e7223 */ /* 0x040fe20000010805 */
[----:B------:R-:W-:Y:S02]  /*eac0*/  HADD2.F32 R44, -RZ, R32.H1_H1 ;  /* 0x30000020ff2c7230 */ /* 0x000fe40000004100 */
[----:B------:R-:W-:Y:S01]  /*ead0*/  FFMA.FTZ R45, R6, R53, R45 ;  /* 0x00000035062d7223 */ /* 0x000fe2000001002d */
[----:B------:R-:W-:Y:S02]  /*eae0*/  HADD2.F32 R4, -RZ, R27.H1_H1 ;  /* 0x3000001bff047230 */ /* 0x000fe40000004100 */
[----:B------:R-:W-:Y:S01]  /*eaf0*/  FMUL.FTZ R6, R51, R10 ;  /* 0x0000000a33067220 */ /* 0x000fe20000410000 */
[----:B------:R-:W-:-:S02]  /*eb00*/  HADD2.F32 R8, -RZ, R28.H1_H1 ;  /* 0x3000001cff087230 */ /* 0x000fc40000004100 */
[----:B------:R-:W-:Y:S01]  /*eb10*/  FMUL.FTZ R58, R11, R44 ;  /* 0x0000002c0b3a7220 */ /* 0x000fe20000410000 */
[--C-:B------:R-:W-:Y:S02]  /*eb20*/  HADD2.F32 R47, -RZ, R7.reuse.H0_H0 ;  /* 0x20000007ff2f7230 */ /* 0x100fe40000004100 */
[----:B------:R-:W-:Y:S01]  /*eb30*/  FMUL.FTZ R51, R51, R4 ;  /* 0x0000000433337220 */ /* 0x000fe20000410000 */
[----:B------:R-:W-:Y:S02]  /*eb40*/  HADD2.F32 R7, -RZ, R7.H1_H1 ;  /* 0x30000007ff077230 */ /* 0x000fe40000004100 */
[----:B------:R-:W-:Y:S01]  /*eb50*/  FMUL.FTZ R5, R11, R8 ;  /* 0x000000080b057220 */ /* 0x000fe20000410000 */
        /* <DEDUP_REMOVED lines=11> */
[----:B------:R2:W-:Y:S01]  /*ec10*/  STS.128 [R234], R4 ;  /* 0x00000004ea007388 */ /* 0x0005e20000000c00 */
[----:B------:R-:W-:-:S05]  /*ec20*/  F2FP.F16.F32.PACK_AB R11, R44, R51 ;  /* 0x000000332c0b723e */ /* 0x000fca00000000ff */
[----:B------:R2:W-:Y:S02]  /*ec30*/  STS.128 [R42+0x15400], R8 ;  /* 0x015400082a007388 */ /* 0x0005e40000000c00 */
.L_x_613:
[----:B------:R-:W-:Y:S05]  /*ec40*/  BSYNC B2 ;  /* 0x0000000000027941 */ /* 0x000fea0003800000 */
.L_x_612:
[----:B------:R-:W-:Y:S05]  /*ec50*/  @P2 BRA `(.L_x_609) ;  /* 0x0000000400582947 */ /* 0x000fea0003800000 */
[----:B------:R-:W-:Y:S01]  /*ec60*/  LEA.HI R43, R43, R232, RZ, 0x1d ;  /* 0x000000e82b2b7211 */ /* 0x000fe200078fe8ff */
[----:B------:R-:W-:Y:S02]  /*ec70*/  HADD2.F32 R52, -RZ, R15.H0_H0 ;  /* 0x2000000fff347230 */ /* 0x000fe40000004100 */
[----:B------:R-:W-:Y:S01]  /*ec80*/  HADD2.F32 R51, -RZ, R3.H0_H0 ;  /* 0x20000003ff337230 */ /* 0x000fe20000004100 */
[----:B-12---:R-:W-:Y:S01]  /*ec90*/  SHF.R.S32.HI R4, RZ, 0x1f, R43 ;  /* 0x0000001fff047819 */ /* 0x006fe2000001142b */
[----:B0-----:R-:W-:Y:S02]  /*eca0*/  IMAD.SHL.U32 R5, R43, 0x8, RZ ;  /* 0x000000082b057824 */ /* 0x001fe400078e00ff */
[----:B------:R-:W-:Y:S01]  /*ecb0*/  HADD2.F32 R53, -RZ, R20.H0_H0 ;  /* 0x20000014ff357230 */ /* 0x000fe20000004100 */
[----:B------:R-:W-:Y:S02]  /*ecc0*/  LEA.HI R43, R4, R43, RZ, 0x3 ;  /* 0x0000002b042b7211 */ /* 0x000fe400078f18ff */
[----:B------:R-:W-:-:S03]  /*ecd0*/  LOP3.LUT R4, R208, 0x38, R5, 0xf8, !PT ;  /* 0x00000038d0047812 */ /* 0x000fc600078ef805 */
[----:B------:R-:W-:Y:S01]  /*ece0*/  IMAD.SHL.U32 R43, R43, 0x400, RZ ;  /* 0x000004002b2b7824 */ /* 0x000fe200078e00ff */
[----:B------:R-:W-:Y:S02]  /*ecf0*/  LOP3.LUT R8, R4, R209, RZ, 0x3c, !PT ;  /* 0x000000d104087212 */ /* 0x000fe400078e3cff */
[----:B------:R-:W0:Y:S02]  /*ed00*/  LDS.128 R4, [R231] ;  /* 0x00000000e7047984 */ /* 0x000e240000000c00 */
[----:B------:R-:W-:-:S04]  /*ed10*/  LOP3.LUT R43, R43, 0x7fffe000, RZ, 0xc0, !PT ;  /* 0x7fffe0002b2b7812 */ /* 0x000fc800078ec0ff */
        /* <DEDUP_REMOVED lines=9> */
[--C-:B------:R-:W-:Y:S02]  /*edb0*/  HADD2.F32 R46, -RZ, R7.reuse.H0_H0 ;  /* 0x20000007ff2e7230 */ /* 0x100fe40000004100 */
[----:B------:R-:W-:Y:S02]  /*edc0*/  HADD2.F32 R7, -RZ, R7.H1_H1 ;  /* 0x30000007ff077230 */ /* 0x000fe40000004100 */
[--C-:B-1----:R-:W-:Y:S02]  /*edd0*/  HADD2.F32 R47, -RZ, R8.reuse.H0_H0 ;  /* 0x20000008ff2f7230 */ /* 0x102fe40000004100 */
[----:B------:R-:W-:Y:S02]  /*ede0*/  HADD2.F32 R8, -RZ, R8.H1_H1 ;  /* 0x30000008ff087230 */ /* 0x000fe40000004100 */
[----:B------:R-:W-:Y:S02]  /*edf0*/  HADD2.F32 R48, -RZ, R9.H0_H0 ;  /* 0x20000009ff307230 */ /* 0x000fe40000004100 */
[C---:B------:R-:W-:Y:S01]  /*ee00*/  FMUL.FTZ R55, R47.reuse, R52 ;  /* 0x000000342f377220 */ /* 0x040fe20000410000 */
[----:B------:R-:W-:Y:S01]  /*ee10*/  FMUL.FTZ R57, R47, R51 ;  /* 0x000000332f397220 */ /* 0x000fe20000410000 */
[----:B------:R-:W-:-:S02]  /*ee20*/  HADD2.F32 R47, -RZ, R12.H0_H0 ;  /* 0x2000000cff2f7230 */ /* 0x000fc40000004100 */
[----:B------:R-:W-:Y:S01]  /*ee30*/  FMUL.FTZ R59, R8, R53 ;  /* 0x00000035083b7220 */ /* 0x000fe20000410000 */
[C---:B------:R-:W-:Y:S01]  /*ee40*/  FFMA.FTZ R54, R42.reuse, R51, -R55 ;  /* 0x000000332a367223 */ /* 0x040fe20000010837 */
[----:B------:R-:W-:Y:S02]  /*ee50*/  HADD2.F32 R55, -RZ, R15.H1_H1 ;  /* 0x3000000fff377230 */ /* 0x000fe40000004100 */
[----:B------:R-:W-:Y:S01]  /*ee60*/  FFMA.FTZ R57, R42, R52, R57 ;  /* 0x000000342a397223 */ /* 0x000fe20000010039 */
[----:B------:R-:W-:Y:S02]  /*ee70*/  HADD2.F32 R51, -RZ, R3.H1_H1 ;  /* 0x30000003ff337230 */ /* 0x000fe40000004100 */
[-C--:B------:R-:W-:Y:S01]  /*ee80*/  FMUL.FTZ R61, R8, R47.reuse ;  /* 0x0000002f083d7220 */ /* 0x080fe20000410000 */
[----:B------:R-:W-:Y:S01]  /*ee90*/  FFMA.FTZ R59, R4, R47, -R59 ;  /* 0x0000002f043b7223 */ /* 0x000fe2000001083b */
[----:B------:R-:W-:Y:S02]  /*eea0*/  HADD2.F32 R9, -RZ, R9.H1_H1 ;  /* 0x30000009ff097230 */ /* 0x000fe40000004100 */
[----:B------:R-:W-:Y:S01]  /*eeb0*/  FMUL.FTZ R47, R48, R55 ;  /* 0x00000037302f7220 */ /* 0x000fe20000410000 */
[----:B------:R-:W-:-:S02]  /*eec0*/  HADD2.F32 R42, -RZ, R20.H1_H1 ;  /* 0x30000014ff2a7230 */ /* 0x000fc40000004100 */
[----:B------:R-:W-:Y:S01]  /*eed0*/  FMUL.FTZ R8, R48, R51 ;  /* 0x0000003330087220 */ /* 0x000fe20000410000 */
[----:B------:R-:W-:Y:S01]  /*eee0*/  FFMA.FTZ R48, R4, R53, R61 ;  /* 0x0000003504307223 */ /* 0x000fe2000001003d */
[----:B------:R-:W-:Y:S02]  /*eef0*/  HADD2.F32 R4, -RZ, R12.H1_H1 ;  /* 0x3000000cff047230 */ /* 0x000fe40000004100 */
[C---:B------:R-:W-:Y:S01]  /*ef00*/  FFMA.FTZ R51, R44.reuse, R51, -R47 ;  /* 0x000000332c337223 */ /* 0x040fe2000001082f */
[----:B------:R-:W-:Y:S01]  /*ef10*/  FFMA.FTZ R55, R44, R55, R8 ;  /* 0x000000372c377223 */ /* 0x000fe20000010008 */
[----:B------:R-:W-:Y:S02]  /*ef20*/  HADD2.F32 R49, -RZ, R10.H0_H0 ;  /* 0x2000000aff317230 */ /* 0x000fe40000004100 */
[C---:B------:R-:W-:Y:S01]  /*ef30*/  FMUL.FTZ R52, R9.reuse, R42 ;  /* 0x0000002a09347220 */ /* 0x040fe20000410000 */
[----:B------:R-:W-:Y:S02]  /*ef40*/  HADD2.F32 R44, -RZ, R21.H0_H0 ;  /* 0x20000015ff2c7230 */ /* 0x000fe40000004100 */
[----:B------:R-:W-:Y:S01]  /*ef50*/  FMUL.FTZ R56, R9, R4 ;  /* 0x0000000409387220 */ /* 0x000fe20000410000 */
[----:B------:R-:W-:-:S02]  /*ef60*/  HADD2.F32 R8, -RZ, R13.H0_H0 ;  /* 0x2000000dff087230 */ /* 0x000fc40000004100 */
[----:B------:R-:W-:Y:S01]  /*ef70*/  FFMA.FTZ R52, R5, R4, -R52 ;  /* 0x0000000405347223 */ /* 0x000fe20000010834 */
[----:B------:R-:W-:Y:S02]  /*ef80*/  HADD2.F32 R10, -RZ, R10.H1_H1 ;  /* 0x3000000aff0a7230 */ /* 0x000fe40000004100 */
[C---:B------:R-:W-:Y:S01]  /*ef90*/  FMUL.FTZ R4, R49.reuse, R44 ;  /* 0x0000002c31047220 */ /* 0x040fe20000410000 */
[----:B------:R-:W-:Y:S02]  /*efa0*/  HADD2.F32 R47, -RZ, R24.H0_H0 ;  /* 0x20000018ff2f7230 */ /* 0x000fe40000004100 */
[----:B------:R-:W-:Y:S01]  /*efb0*/  FMUL.FTZ R49, R49, R8 ;  /* 0x0000000831317220 */ /* 0x000fe20000410000 */
[----:B------:R-:W-:Y:S02]  /*efc0*/  HADD2.F32 R9, -RZ, R14.H0_H0 ;  /* 0x2000000eff097230 */ /* 0x000fe40000004100 */
[----:B------:R-:W-:Y:S01]  /*efd0*/  FFMA.FTZ R56, R5, R42, R56 ;  /* 0x0000002a05387223 */ /* 0x000fe20000010038 */
[C---:B------:R-:W-:Y:S01]  /*efe0*/  FFMA.FTZ R42, R45.reuse, R8, -R4 ;  /* 0x000000082d2a7223 */ /* 0x040fe20000010804 */
[C---:B------:R-:W-:Y:S01]  /*eff0*/  FMUL.FTZ R5, R10.reuse, R47 ;  /* 0x0000002f0a057220 */ /* 0x040fe20000410000 */
[----:B------:R-:W-:Y:S01]  /*f000*/  FFMA.FTZ R49, R45, R44, R49 ;  /* 0x0000002c2d317223 */ /* 0x000fe20000010031 */
[----:B------:R-:W-:Y:S01]  /*f010*/  FMUL.FTZ R53, R10, R9 ;  /* 0x000000090a357220 */ /* 0x000fe20000410000 */
[----:B------:R-:W-:-:S02]  /*f020*/  HADD2.F32 R50, -RZ, R11.H0_H0 ;  /* 0x2000000bff327230 */ /* 0x000fc40000004100 */
[C---:B------:R-:W-:Y:S01]  /*f030*/  FFMA.FTZ R45, R6.reuse, R9, -R5 ;  /* 0x00000009062d7223 */ /* 0x040fe20000010805 */
[----:B------:R-:W-:Y:S02]  /*f040*/  HADD2.F32 R9, -RZ, R21.H1_H1 ;  /* 0x30000015ff097230 */ /* 0x000fe40000004100 */
[----:B------:R-:W-:Y:S01]  /*f050*/  FFMA.FTZ R10, R6, R47, R53 ;  /* 0x0000002f060a7223 */ /* 0x000fe20000010035 */
[----:B------:R-:W-:Y:S02]  /*f060*/  HADD2.F32 R11, -RZ, R11.H1_H1 ;  /* 0x3000000bff0b7230 */ /* 0x000fe40000004100 */
[----:B------:R-:W-:Y:S02]  /*f070*/  HADD2.F32 R5, -RZ, R13.H1_H1 ;  /* 0x3000000dff057230 */ /* 0x000fe40000004100 */
[----:B------:R-:W-:Y:S01]  /*f080*/  FMUL.FTZ R47, R50, R9 ;  /* 0x00000009322f7220 */ /* 0x000fe20000410000 */
[----:B------:R-:W-:Y:S01]  /*f090*/  HADD2.F32 R8, -RZ, R24.H1_H1 ;  /* 0x30000018ff087230 */ /* 0x000fe20000004100 */
[----:B------:R-:W-:Y:S01]  /*f0a0*/  F2FP.F16.F32.PACK_AB R10, R10, R49 ;  /* 0x000000310a0a723e */ /* 0x000fe200000000ff */
[----:B------:R-:W-:-:S02]  /*f0b0*/  HADD2.F32 R4, -RZ, R14.H1_H1 ;  /* 0x3000000eff047230 */ /* 0x000fc40000004100 */
[-C--:B------:R-:W-:Y:S01]  /*f0c0*/  FMUL.FTZ R50, R50, R5.reuse ;  /* 0x0000000532327220 */ /* 0x080fe20000410000 */
[----:B------:R-:W-:Y:S01]  /*f0d0*/  FFMA.FTZ R47, R46, R5, -R47 ;  /* 0x000000052e2f7223 */ /* 0x000fe2000001082f */
[C---:B------:R-:W-:Y:S01]  /*f0e0*/  FMUL.FTZ R6, R11.reuse, R8 ;  /* 0x000000080b067220 */ /* 0x040fe20000410000 */
[----:B------:R-:W-:Y:S01]  /*f0f0*/  F2FP.F16.F32.PACK_AB R5, R52, R51 ;  /* 0x000000333405723e */ /* 0x000fe200000000ff */
[-C--:B------:R-:W-:Y:S01]  /*f100*/  FMUL.FTZ R53, R11, R4.reuse ;  /* 0x000000040b357220 */ /* 0x080fe20000410000 */
[----:B------:R-:W-:Y:S01]  /*f110*/  FFMA.FTZ R11, R46, R9, R50 ;  /* 0x000000092e0b7223 */ /* 0x000fe20000010032 */
[----:B------:R-:W-:Y:S01]  /*f120*/  FFMA.FTZ R44, R7, R4, -R6 ;  /* 0x00000004072c7223 */ /* 0x000fe20000010806 */
[----:B------:R-:W-:Y:S01]  /*f130*/  F2FP.F16.F32.PACK_AB R4, R59, R54 ;  /* 0x000000363b04723e */ /* 0x000fe200000000ff */
[----:B------:R-:W-:Y:S01]  /*f140*/  FFMA.FTZ R46, R7, R8, R53 ;  /* 0x00000008072e7223 */ /* 0x000fe20000010035 */
[----:B------:R-:W-:Y:S02]  /*f150*/  F2FP.F16.F32.PACK_AB R6, R45, R42 ;  /* 0x0000002a2d06723e */ /* 0x000fe400000000ff */
[----:B------:R-:W-:-:S02]  /*f160*/  F2FP.F16.F32.PACK_AB R7, R44, R47 ;  /* 0x0000002f2c07723e */ /* 0x000fc400000000ff */
[----:B------:R-:W-:Y:S02]  /*f170*/  F2FP.F16.F32.PACK_AB R8, R48, R57 ;  /* 0x000000393008723e */ /* 0x000fe400000000ff */
[----:B------:R-:W-:Y:S01]  /*f180*/  F2FP.F16.F32.PACK_AB R9, R56, R55 ;  /* 0x000000373809723e */ /* 0x000fe200000000ff */
[----:B------:R3:W-:Y:S01]  /*f190*/  STS.128 [R231], R4 ;  /* 0x00000004e7007388 */ /* 0x0007e20000000c00 */
[----:B------:R-:W-:-:S05]  /*f1a0*/  F2FP.F16.F32.PACK_AB R11, R46, R11 ;  /* 0x0000000b2e0b723e */ /* 0x000fca00000000ff */
[----:B------:R3:W-:Y:S02]  /*f1b0*/  STS.128 [R43+0x15400], R8 ;  /* 0x015400082b007388 */ /* 0x0007e40000000c00 */
.L_x_609:
[----:B------:R-:W-:Y:S05]  /*f1c0*/  BSYNC B1 ;  /* 0x0000000000017941 */ /* 0x000fea0003800000 */
.L_x_608:
[----:B------:R-:W-:-:S13]  /*f1d0*/  ISETP.GE.AND P0, PT, R222, R0, PT ;  /* 0x00000000de00720c */ /* 0x000fda0003f06270 */
[----:B------:R-:W-:Y:S05]  /*f1e0*/  @P0 BRA `(.L_x_589) ;  /* 0x0000001000340947 */ /* 0x000fea0003800000 */
[----:B---3--:R-:W3:Y:S01]  /*f1f0*/  LDC R43, c[0x0][0x3d4] ;  /* 0x0000f500ff2b7b82 */ /* 0x008ee20000000800 */
[----:B------:R-:W-:Y:S01]  /*f200*/  BSSY B1, `(.L_x_614) ;  /* 0x000005b000017945 */ /* 0x000fe20003800000 */
[-C--:B---3--:R-:W-:Y:S02]  /*f210*/  ISETP.GE.AND P0, PT, R22, R43.reuse, PT ;  /* 0x0000002b1600720c */ /* 0x088fe40003f06270 */
[-C--:B------:R-:W-:Y:S02]  /*f220*/  ISETP.GE.AND P1, PT, R204, R43.reuse, PT ;  /* 0x0000002bcc00720c */ /* 0x080fe40003f26270 */
[----:B------:R-:W-:-:S09]  /*f230*/  ISETP.GE.AND P2, PT, R205, R43, PT ;  /* 0x0000002bcd00720c */ /* 0x000fd20003f46270 */
[----:B------:R-:W-:Y:S05]  /*f240*/  @P0 BRA `(.L_x_615) ;  /* 0x0000000400580947 */ /* 0x000fea0003800000 */
[----:B------:R-:W-:Y:S01]  /*f250*/  LEA.HI R0, R43, R226, RZ, 0x1d ;  /* 0x000000e22b007211 */ /* 0x000fe200078fe8ff */
[----:B------:R-:W-:Y:S02]  /*f260*/  HADD2.F32 R54, -RZ, R37.H0_H0 ;  /* 0x20000025ff367230 */ /* 0x000fe40000004100 */
[----:B------:R-:W-:Y:S01]  /*f270*/  HADD2.F32 R52, -RZ, R33.H0_H0 ;  /* 0x20000021ff347230 */ /* 0x000fe20000004100 */
[----:B012---:R-:W-:Y:S01]  /*f280*/  SHF.R.S32.HI R5, RZ, 0x1f, R0 ;  /* 0x0000001fff057819 */ /* 0x007fe20000011400 */
[----:B------:R-:W-:Y:S02]  /*f290*/  IMAD.SHL.U32 R4, R0, 0x8, RZ ;  /* 0x0000000800047824 */ /* 0x000fe400078e00ff */
[--C-:B------:R-:W-:Y:S01]  /*f2a0*/  HADD2.F32 R56, -RZ, R38.reuse.H0_H0 ;  /* 0x20000026ff387230 */ /* 0x100fe20000004100 */
[----:B------:R-:W-:Y:S01]  /*f2b0*/  LEA.HI R5, R5, R0, RZ, 0x3 ;  /* 0x0000000005057211 */ /* 0x000fe200078f18ff */
[----:B------:R-:W-:Y:S01]  /*f2c0*/  HADD2.F32 R58, -RZ, R37.H1_H1 ;  /* 0x30000025ff3a7230 */ /* 0x000fe20000004100 */
[----:B------:R-:W-:Y:S01]  /*f2d0*/  LOP3.LUT R0, R207, 0x38, R4, 0xf8, !PT ;  /* 0x00000038cf007812 */ /* 0x000fe200078ef804 */
[----:B------:R-:W-:-:S02]  /*f2e0*/  HADD2.F32 R57, -RZ, R38.H1_H1 ;  /* 0x30000026ff397230 */ /* 0x000fc40000004100 */
[----:B------:R-:W-:Y:S01]  /*f2f0*/  IMAD.SHL.U32 R5, R5, 0x400, RZ ;  /* 0x0000040005057824 */ /* 0x000fe200078e00ff */
[----:B------:R-:W-:Y:S01]  /*f300*/  LOP3.LUT R9, R0, R235, RZ, 0x3c, !PT ;  /* 0x000000eb00097212 */ /* 0x000fe200078e3cff */
[----:B------:R-:W-:Y:S02]  /*f310*/  HADD2.F32 R59, -RZ, R39.H0_H0 ;  /* 0x20000027ff3b7230 */ /* 0x000fe40000004100 */
[----:B------:R-:W-:Y:S01]  /*f320*/  HADD2.F32 R55, -RZ, R35.H0_H0 ;  /* 0x20000023ff377230 */ /* 0x000fe20000004100 */
        /* <DEDUP_REMOVED lines=13> */
[--C-:B------:R-:W-:Y:S02]  /*f400*/  HADD2.F32 R48, -RZ, R9.reuse.H0_H0 ;  /* 0x20000009ff307230 */ /* 0x100fe40000004100 */
[-C--:B------:R-:W-:Y:S01]  /*f410*/  FMUL.FTZ R51, R54, R47.reuse ;  /* 0x0000002f36337220 */ /* 0x080fe20000410000 */
[----:B------:R-:W-:Y:S01]  /*f420*/  FMUL.FTZ R47, R52, R47 ;  /* 0x0000002f342f7220 */ /* 0x000fe20000410000 */
[----:B------:R-:W-:Y:S01]  /*f430*/  FMUL.FTZ R37, R56, R8 ;  /* 0x0000000838257220 */ /* 0x000fe20000410000 */
[----:B------:R-:W-:Y:S02]  /*f440*/  HADD2.F32 R9, -RZ, R9.H1_H1 ;  /* 0x30000009ff097230 */ /* 0x000fe40000004100 */
[----:B------:R-:W-:Y:S01]  /*f450*/  FFMA.FTZ R51, R52, R42, -R51 ;  /* 0x0000002a34337223 */ /* 0x000fe20000010833 */
[----:B------:R-:W-:-:S02]  /*f460*/  HADD2.F32 R52, -RZ, R34.H0_H0 ;  /* 0x20000022ff347230 */ /* 0x000fc40000004100 */
[----:B------:R-:W-:Y:S01]  /*f470*/  FFMA.FTZ R47, R54, R42, R47 ;  /* 0x0000002a362f7223 */ /* 0x000fe2000001002f */
[----:B------:R-:W-:Y:S02]  /*f480*/  HADD2.F32 R42, -RZ, R33.H1_H1 ;  /* 0x30000021ff2a7230 */ /* 0x000fe40000004100 */
[----:B------:R-:W-:Y:S02]  /*f490*/  HADD2.F32 R49, -RZ, R10.H0_H0 ;  /* 0x2000000aff317230 */ /* 0x000fe40000004100 */
[C---:B------:R-:W-:Y:S01]  /*f4a0*/  FMUL.FTZ R33, R52.reuse, R8 ;  /* 0x0000000834217220 */ /* 0x040fe20000410000 */
[----:B------:R-:W-:Y:S01]  /*f4b0*/  FFMA.FTZ R8, R52, R4, -R37 ;  /* 0x0000000434087223 */ /* 0x000fe20000010825 */
[-C--:B------:R-:W-:Y:S01]  /*f4c0*/  FMUL.FTZ R37, R58, R48.reuse ;  /* 0x000000303a257220 */ /* 0x080fe20000410000 */
[----:B------:R-:W-:Y:S01]  /*f4d0*/  FMUL.FTZ R53, R42, R48 ;  /* 0x000000302a357220 */ /* 0x000fe20000410000 */
[----:B------:R-:W-:Y:S01]  /*f4e0*/  FFMA.FTZ R38, R56, R4, R33 ;  /* 0x0000000438267223 */ /* 0x000fe20000010021 */
[----:B------:R-:W-:-:S02]  /*f4f0*/  HADD2.F32 R33, -RZ, R34.H1_H1 ;  /* 0x30000022ff217230 */ /* 0x000fc40000004100 */
[----:B------:R-:W-:Y:S01]  /*f500*/  FFMA.FTZ R37, R42, R44, -R37 ;  /* 0x0000002c2a257223 */ /* 0x000fe20000010825 */
[----:B------:R-:W-:Y:S02]  /*f510*/  HADD2.F32 R10, -RZ, R10.H1_H1 ;  /* 0x3000000aff0a7230 */ /* 0x000fe40000004100 */
[-C--:B------:R-:W-:Y:S01]  /*f520*/  FMUL.FTZ R4, R57, R9.reuse ;  /* 0x0000000939047220 */ /* 0x080fe20000410000 */
[----:B------:R-:W-:Y:S02]  /*f530*/  HADD2.F32 R52, -RZ, R40.H0_H0 ;  /* 0x20000028ff347230 */ /* 0x000fe40000004100 */
[C---:B------:R-:W-:Y:S01]  /*f540*/  FMUL.FTZ R42, R33.reuse, R9 ;  /* 0x00000009212a7220 */ /* 0x040fe20000410000 */
[----:B------:R-:W-:Y:S02]  /*f550*/  HADD2.F32 R48, -RZ, R41.H0_H0 ;  /* 0x20000029ff307230 */ /* 0x000fe40000004100 */
[----:B------:R-:W-:Y:S01]  /*f560*/  FFMA.FTZ R34, R33, R5, -R4 ;  /* 0x0000000521227223 */ /* 0x000fe20000010804 */
[----:B------:R-:W-:-:S02]  /*f570*/  HADD2.F32 R50, -RZ, R11.H0_H0 ;  /* 0x2000000bff327230 */ /* 0x000fc40000004100 */
[----:B------:R-:W-:Y:S01]  /*f580*/  FFMA.FTZ R42, R57, R5, R42 ;  /* 0x00000005392a7223 */ /* 0x000fe2000001002a */
[-C--:B------:R-:W-:Y:S01]  /*f590*/  FMUL.FTZ R5, R52, R10.reuse ;  /* 0x0000000a34057220 */ /* 0x080fe20000410000 */
[C---:B------:R-:W-:Y:S01]  /*f5a0*/  FMUL.FTZ R9, R48.reuse, R10 ;  /* 0x0000000a30097220 */ /* 0x040fe20000410000 */
[----:B------:R-:W-:Y:S02]  /*f5b0*/  HADD2.F32 R54, -RZ, R39.H1_H1 ;  /* 0x30000027ff367230 */ /* 0x000fe40000004100 */
[----:B------:R-:W-:Y:S01]  /*f5c0*/  FMUL.FTZ R4, R59, R49 ;  /* 0x000000313b047220 */ /* 0x000fe20000410000 */
[----:B------:R-:W-:Y:S02]  /*f5d0*/  HADD2.F32 R11, -RZ, R11.H1_H1 ;  /* 0x3000000bff0b7230 */ /* 0x000fe40000004100 */
[----:B------:R-:W-:Y:S01]  /*f5e0*/  FFMA.FTZ R10, R48, R6, -R5 ;  /* 0x00000006300a7223 */ /* 0x000fe20000010805 */
[----:B------:R-:W-:Y:S02]  /*f5f0*/  HADD2.F32 R39, -RZ, R40.H1_H1 ;  /* 0x30000028ff277230 */ /* 0x000fe40000004100 */
[----:B------:R-:W-:Y:S01]  /*f600*/  FFMA.FTZ R33, R55, R45, -R4 ;  /* 0x0000002d37217223 */ /* 0x000fe20000010804 */
[----:B------:R-:W-:-:S02]  /*f610*/  HADD2.F32 R48, -RZ, R35.H1_H1 ;  /* 0x30000023ff307230 */ /* 0x000fc40000004100 */
[----:B------:R-:W-:Y:S01]  /*f620*/  FFMA.FTZ R53, R58, R44, R53 ;  /* 0x0000002c3a357223 */ /* 0x000fe20000010035 */
[----:B------:R-:W-:Y:S02]  /*f630*/  HADD2.F32 R41, -RZ, R41.H1_H1 ;  /* 0x30000029ff297230 */ /* 0x000fe40000004100 */
[----:B------:R-:W-:Y:S01]  /*f640*/  FFMA.FTZ R35, R52, R6, R9 ;  /* 0x0000000634237223 */ /* 0x000fe20000010009 */
[--C-:B------:R-:W-:Y:S02]  /*f650*/  HADD2.F32 R46, -RZ, R7.reuse.H0_H0 ;  /* 0x20000007ff2e7230 */ /* 0x100fe40000004100 */
[-C--:B------:R-:W-:Y:S01]  /*f660*/  FMUL.FTZ R5, R54, R50.reuse ;  /* 0x0000003236057220 */ /* 0x080fe20000410000 */
[----:B------:R-:W-:Y:S02]  /*f670*/  HADD2.F32 R7, -RZ, R7.H1_H1 ;  /* 0x30000007ff077230 */ /* 0x000fe40000004100 */
[----:B------:R-:W-:Y:S01]  /*f680*/  FMUL.FTZ R4, R39, R11 ;  /* 0x0000000b27047220 */ /* 0x000fe20000410000 */
[----:B------:R-:W-:Y:S01]  /*f690*/  FMUL.FTZ R44, R55, R49 ;  /* 0x00000031372c7220 */ /* 0x000fe20000410000 */
[C---:B------:R-:W-:Y:S01]  /*f6a0*/  FMUL.FTZ R9, R48.reuse, R50 ;  /* 0x0000003230097220 */ /* 0x040fe20000410000 */
[C---:B------:R-:W-:Y:S01]  /*f6b0*/  FMUL.FTZ R6, R41.reuse, R11 ;  /* 0x0000000b29067220 */ /* 0x040fe20000410000 */
[-C--:B------:R-:W-:Y:S01]  /*f6c0*/  FFMA.FTZ R11, R48, R46.reuse, -R5 ;  /* 0x0000002e300b7223 */ /* 0x080fe20000010805 */
[----:B------:R-:W-:Y:S01]  /*f6d0*/  FFMA.FTZ R40, R41, R7, -R4 ;  /* 0x0000000729287223 */ /* 0x000fe20000010804 */
[----:B------:R-:W-:Y:S01]  /*f6e0*/  FFMA.FTZ R44, R59, R45, R44 ;  /* 0x0000002d3b2c7223 */ /* 0x000fe2000001002c */
[----:B------:R-:W-:Y:S01]  /*f6f0*/  FFMA.FTZ R46, R54, R46, R9 ;  /* 0x0000002e362e7223 */ /* 0x000fe20000010009 */
        /* <DEDUP_REMOVED lines=8> */
[----:B------:R-:W-:-:S02]  /*f780*/  F2FP.F16.F32.PACK_AB R10, R35, R44 ;  /* 0x0000002c230a723e */ /* 0x000fc400000000ff */
[----:B------:R-:W-:-:S05]  /*f790*/  F2FP.F16.F32.PACK_AB R11, R39, R46 ;  /* 0x0000002e270b723e */ /* 0x000fca00000000ff */
[----:B------:R3:W-:Y:S02]  /*f7a0*/  STS.128 [R0+0x15400], R8 ;  /* 0x0154000800007388 */ /* 0x0007e40000000c00 */
.L_x_615:
[----:B------:R-:W-:Y:S05]  /*f7b0*/  BSYNC B1 ;  /* 0x0000000000017941 */ /* 0x000fea0003800000 */
.L_x_614:
[----:B------:R-:W-:Y:S04]  /*f7c0*/  BSSY B1, `(.L_x_616) ;  /* 0x0000058000017945 */ /* 0x000fe80003800000 */
[----:B------:R-:W-:Y:S05]  /*f7d0*/  @P1 BRA `(.L_x_617) ;  /* 0x0000000400581947 */ /* 0x000fea0003800000 */
[----:B---3--:R-:W-:Y:S01]  /*f7e0*/  LEA.HI R0, R43, R227, RZ, 0x1d ;  /* 0x000000e32b007211 */ /* 0x008fe200078fe8ff */
[----:B------:R-:W-:Y:S02]  /*f7f0*/  HADD2.F32 R47, -RZ, R29.H0_H0 ;  /* 0x2000001dff2f7230 */ /* 0x000fe40000004100 */
[----:B------:R-:W-:Y:S01]  /*f800*/  HADD2.F32 R45, -RZ, R25.H0_H0 ;  /* 0x20000019ff2d7230 */ /* 0x000fe20000004100 */
[----:B012---:R-:W-:Y:S01]  /*f810*/  SHF.R.S32.HI R5, RZ, 0x1f, R0 ;  /* 0x0000001fff057819 */ /* 0x007fe20000011400 */
[----:B------:R-:W-:Y:S02]  /*f820*/  IMAD.SHL.U32 R4, R0, 0x8, RZ ;  /* 0x0000000800047824 */ /* 0x000fe400078e00ff */
[----:B------:R-:W-:Y:S01]  /*f830*/  HADD2.F32 R48, -RZ, R30.H0_H0 ;  /* 0x2000001eff307230 */ /* 0x000fe20000004100 */
[----:B------:R-:W-:Y:S01]  /*f840*/  LEA.HI R5, R5, R0, RZ, 0x3 ;  /* 0x0000000005057211 */ /* 0x000fe200078f18ff */
[----:B------:R-:W-:Y:S01]  /*f850*/  HADD2.F32 R44, -RZ, R26.H0_H0 ;  /* 0x2000001aff2c7230 */ /* 0x000fe20000004100 */
[----:B------:R-:W-:Y:S01]  /*f860*/  LOP3.LUT R0, R207, 0x38, R4, 0xf8, !PT ;  /* 0x00000038cf007812 */ /* 0x000fe200078ef804 */
[----:B------:R-:W-:-:S02]  /*f870*/  HADD2.F32 R50, -RZ, R29.H1_H1 ;  /* 0x3000001dff327230 */ /* 0x000fc40000004100 */
[----:B------:R-:W-:Y:S01]  /*f880*/  IMAD.SHL.U32 R5, R5, 0x400, RZ ;  /* 0x0000040005057824 */ /* 0x000fe200078e00ff */
[----:B------:R-:W-:Y:S01]  /*f890*/  LOP3.LUT R9, R0, R235, RZ, 0x3c, !PT ;  /* 0x000000eb00097212 */ /* 0x000fe200078e3cff */
[----:B------:R-:W-:Y:S02]  /*f8a0*/  HADD2.F32 R46, -RZ, R25.H1_H1 ;  /* 0x30000019ff2e7230 */ /* 0x000fe40000004100 */
[----:B------:R-:W-:Y:S01]  /*f8b0*/  HADD2.F32 R49, -RZ, R30.H1_H1 ;  /* 0x3000001eff317230 */ /* 0x000fe20000004100 */
[----:B------:R-:W-:Y:S01]  /*f8c0*/  LOP3.LUT R0, R5, 0x7fffe000, RZ, 0xc0, !PT ;  /* 0x7fffe00005007812 */ /* 0x000fe200078ec0ff */
[----:B------:R-:W-:Y:S01]  /*f8d0*/  HADD2.F32 R51, -RZ, R31.H0_H0 ;  /* 0x2000001fff337230 */ /* 0x000fe20000004100 */
        /* <DEDUP_REMOVED lines=14> */
[C---:B------:R-:W-:Y:S01]  /*f9c0*/  FMUL.FTZ R38, R45.reuse, R38 ;  /* 0x000000262d267220 */ /* 0x040fe20000410000 */
[----:B------:R-:W-:Y:S02]  /*f9d0*/  HADD2.F32 R9, -RZ, R9.H1_H1 ;  /* 0x30000009ff097230 */ /* 0x000fe40000004100 */
[-C--:B------:R-:W-:Y:S01]  /*f9e0*/  FMUL.FTZ R29, R48, R8.reuse ;  /* 0x00000008301d7220 */ /* 0x080fe20000410000 */
[----:B------:R-:W-:Y:S01]  /*f9f0*/  FMUL.FTZ R25, R44, R8 ;  /* 0x000000082c197220 */ /* 0x000fe20000410000 */
[-C--:B------:R-:W-:Y:S01]  /*fa00*/  FFMA.FTZ R42, R45, R33.reuse, -R42 ;  /* 0x000000212d2a7223 */ /* 0x080fe2000001082a */
[----:B------:R-:W-:Y:S01]  /*fa10*/  FFMA.FTZ R38, R47, R33, R38 ;  /* 0x000000212f267223 */ /* 0x000fe20000010026 */
[----:B------:R-:W-:Y:S01]  /*fa20*/  FMUL.FTZ R33, R50, R39 ;  /* 0x0000002732217220 */ /* 0x000fe20000410000 */
[----:B------:R-:W-:-:S02]  /*fa30*/  HADD2.F32 R45, -RZ, R26.H1_H1 ;  /* 0x3000001aff2d7230 */ /* 0x000fc40000004100 */
[-C--:B------:R-:W-:Y:S01]  /*fa40*/  FFMA.FTZ R29, R44, R4.reuse, -R29 ;  /* 0x000000042c1d7223 */ /* 0x080fe2000001081d */
[----:B------:R-:W-:Y:S01]  /*fa50*/  FFMA.FTZ R25, R48, R4, R25 ;  /* 0x0000000430197223 */ /* 0x000fe20000010019 */
[--C-:B------:R-:W-:Y:S02]  /*fa60*/  HADD2.F32 R40, -RZ, R10.reuse.H0_H0 ;  /* 0x2000000aff287230 */ /* 0x100fe40000004100 */
[----:B------:R-:W-:Y:S01]  /*fa70*/  FMUL.FTZ R4, R49, R9 ;  /* 0x0000000931047220 */ /* 0x000fe20000410000 */
[C---:B------:R-:W-:Y:S01]  /*fa80*/  FMUL.FTZ R39, R46.reuse, R39 ;  /* 0x000000272e277220 */ /* 0x040fe20000410000 */
[----:B------:R-:W-:Y:S01]  /*fa90*/  FFMA.FTZ R33, R46, R34, -R33 ;  /* 0x000000222e217223 */ /* 0x000fe20000010821 */
[----:B------:R-:W-:Y:S02]  /*faa0*/  HADD2.F32 R47, -RZ, R27.H0_H0 ;  /* 0x2000001bff2f7230 */ /* 0x000fe40000004100 */
[----:B------:R-:W-:Y:S01]  /*fab0*/  FMUL.FTZ R8, R45, R9 ;  /* 0x000000092d087220 */ /* 0x000fe20000410000 */
[----:B------:R-:W-:-:S02]  /*fac0*/  HADD2.F32 R10, -RZ, R10.H1_H1 ;  /* 0x3000000aff0a7230 */ /* 0x000fc40000004100 */
[-C--:B------:R-:W-:Y:S01]  /*fad0*/  FFMA.FTZ R26, R45, R5.reuse, -R4 ;  /* 0x000000052d1a7223 */ /* 0x080fe20000010804 */
[----:B------:R-:W-:Y:S02]  /*fae0*/  HADD2.F32 R46, -RZ, R32.H0_H0 ;  /* 0x20000020ff2e7230 */ /* 0x000fe40000004100 */
[-C--:B------:R-:W-:Y:S01]  /*faf0*/  FMUL.FTZ R4, R51, R40.reuse ;  /* 0x0000002833047220 */ /* 0x080fe20000410000 */
[----:B------:R-:W-:Y:S02]  /*fb00*/  HADD2.F32 R44, -RZ, R28.H0_H0 ;  /* 0x2000001cff2c7230 */ /* 0x000fe40000004100 */
[----:B------:R-:W-:Y:S01]  /*fb10*/  FMUL.FTZ R40, R47, R40 ;  /* 0x000000282f287220 */ /* 0x000fe20000410000 */
[----:B------:R-:W-:Y:S01]  /*fb20*/  FFMA.FTZ R30, R49, R5, R8 ;  /* 0x00000005311e7223 */ /* 0x000fe20000010008 */
[----:B------:R-:W-:Y:S01]  /*fb30*/  FMUL.FTZ R5, R46, R10 ;  /* 0x0000000a2e057220 */ /* 0x000fe20000410000 */
[----:B------:R-:W-:Y:S01]  /*fb40*/  FFMA.FTZ R39, R50, R34, R39 ;  /* 0x0000002232277223 */ /* 0x000fe20000010027 */
[----:B------:R-:W-:-:S02]  /*fb50*/  HADD2.F32 R41, -RZ, R11.H0_H0 ;  /* 0x2000000bff297230 */ /* 0x000fc40000004100 */
[-C--:B------:R-:W-:Y:S01]  /*fb60*/  FFMA.FTZ R34, R47, R35.reuse, -R4 ;  /* 0x000000232f227223 */ /* 0x080fe20000010804 */
[----:B------:R-:W-:Y:S01]  /*fb70*/  FFMA.FTZ R40, R51, R35, R40 ;  /* 0x0000002333287223 */ /* 0x000fe20000010028 */
[----:B------:R-:W-:Y:S02]  /*fb80*/  HADD2.F32 R11, -RZ, R11.H1_H1 ;  /* 0x3000000bff0b7230 */ /* 0x000fe40000004100 */
[C---:B------:R-:W-:Y:S01]  /*fb90*/  FFMA.FTZ R35, R44.reuse, R6, -R5 ;  /* 0x000000062c237223 */ /* 0x040fe20000010805 */
[----:B------:R-:W-:Y:S02]  /*fba0*/  HADD2.F32 R45, -RZ, R31.H1_H1 ;  /* 0x3000001fff2d7230 */ /* 0x000fe40000004100 */
[----:B------:R-:W-:Y:S01]  /*fbb0*/  FMUL.FTZ R9, R44, R10 ;  /* 0x0000000a2c097220 */ /* 0x000fe20000410000 */
[----:B------:R-:W-:Y:S02]  /*fbc0*/  HADD2.F32 R47, -RZ, R32.H1_H1 ;  /* 0x30000020ff2f7230 */ /* 0x000fe40000004100 */
[----:B------:R-:W-:-:S02]  /*fbd0*/  HADD2.F32 R5, -RZ, R27.H1_H1 ;  /* 0x3000001bff057230 */ /* 0x000fc40000004100 */
[----:B------:R-:W-:Y:S01]  /*fbe0*/  FFMA.FTZ R27, R46, R6, R9 ;  /* 0x000000062e1b7223 */ /* 0x000fe20000010009 */
[----:B------:R-:W-:Y:S02]  /*fbf0*/  HADD2.F32 R31, -RZ, R28.H1_H1 ;  /* 0x3000001cff1f7230 */ /* 0x000fe40000004100 */
[----:B------:R-:W-:Y:S01]  /*fc00*/  FMUL.FTZ R4, R45, R41 ;  /* 0x000000292d047220 */ /* 0x000fe20000410000 */
[--C-:B------:R-:W-:Y:S02]  /*fc10*/  HADD2.F32 R37, -RZ, R7.reuse.H0_H0 ;  /* 0x20000007ff257230 */ /* 0x100fe40000004100 */
[----:B------:R-:W-:Y:S01]  /*fc20*/  FMUL.FTZ R8, R47, R11 ;  /* 0x0000000b2f087220 */ /* 0x000fe20000410000 */
[----:B------:R-:W-:Y:S02]  /*fc30*/  HADD2.F32 R7, -RZ, R7.H1_H1 ;  /* 0x30000007ff077230 */ /* 0x000fe40000004100 */
[----:B------:R-:W-:Y:S01]  /*fc40*/  FMUL.FTZ R6, R5, R41 ;  /* 0x0000002905067220 */ /* 0x000fe20000410000 */
[----:B------:R-:W-:Y:S01]  /*fc50*/  FMUL.FTZ R10, R31, R11 ;  /* 0x0000000b1f0a7220 */ /* 0x000fe20000410000 */
[----:B------:R-:W-:Y:S01]  /*fc60*/  FFMA.FTZ R11, R5, R37, -R4 ;  /* 0x00000025050b7223 */ /* 0x000fe20000010804 */
[----:B------:R-:W-:Y:S01]  /*fc70*/  F2FP.F16.F32.PACK_AB R4, R29, R42 ;  /* 0x0000002a1d04723e */ /* 0x000fe200000000ff */
[----:B------:R-:W-:Y:S01]  /*fc80*/  FFMA.FTZ R28, R31, R7, -R8 ;  /* 0x000000071f1c7223 */ /* 0x000fe20000010808 */
[----:B------:R-:W-:Y:S01]  /*fc90*/  FFMA.FTZ R37, R45, R37, R6 ;  /* 0x000000252d257223 */ /* 0x000fe20000010006 */
[----:B------:R-:W-:Y:S01]  /*fca0*/  FFMA.FTZ R32, R47, R7, R10 ;  /* 0x000000072f207223 */ /* 0x000fe2000001000a */
[----:B------:R-:W-:-:S02]  /*fcb0*/  F2FP.F16.F32.PACK_AB R5, R26, R33 ;  /* 0x000000211a05723e */ /* 0x000fc400000000ff */
[----:B------:R-:W-:Y:S02]  /*fcc0*/  F2FP.F16.F32.PACK_AB R6, R35, R34 ;  /* 0x000000222306723e */ /* 0x000fe400000000ff */
[----:B------:R-:W-:Y:S02]  /*fcd0*/  F2FP.F16.F32.PACK_AB R7, R28, R11 ;  /* 0x0000000b1c07723e */ /* 0x000fe400000000ff */
[----:B------:R-:W-:Y:S02]  /*fce0*/  F2FP.F16.F32.PACK_AB R8, R25, R38 ;  /* 0x000000261908723e */ /* 0x000fe400000000ff */
[----:B------:R-:W-:Y:S01]  /*fcf0*/  F2FP.F16.F32.PACK_AB R9, R30, R39 ;  /* 0x000000271e09723e */ /* 0x000fe200000000ff */
[----:B------:R4:W-:Y:S01]  /*fd00*/  STS.128 [R230], R4 ;  /* 0x00000004e6007388 */ /* 0x0009e20000000c00 */
[----:B------:R-:W-:Y:S02]  /*fd10*/  F2FP.F16.F32.PACK_AB R10, R27, R40 ;  /* 0x000000281b0a723e */ /* 0x000fe400000000ff */
[----:B------:R-:W-:-:S05]  /*fd20*/  F2FP.F16.F32.PACK_AB R11, R32, R37 ;  /* 0x00000025200b723e */ /* 0x000fca00000000ff */
[----:B------:R4:W-:Y:S02]  /*fd30*/  STS.128 [R0+0x15400], R8 ;  /* 0x0154000800007388 */ /* 0x0009e40000000c00 */
.L_x_617:
[----:B------:R-:W-:Y:S05]  /*fd40*/  BSYNC B1 ;  /* 0x0000000000017941 */ /* 0x000fea0003800000 */
.L_x_616:
[----:B------:R-:W-:Y:S05]  /*fd50*/  @P2 BRA `(.L_x_589) ;  /* 0x0000000400582947 */ /* 0x000fea0003800000 */
[----:B------:R-:W-:Y:S01]  /*fd60*/  LEA.HI R43, R43, R232, RZ, 0x1d ;  /* 0x000000e82b2b7211 */ /* 0x000fe200078fe8ff */
[----:B------:R-:W-:Y:S02]  /*fd70*/  HADD2.F32 R33, -RZ, R3.H0_H0 ;  /* 0x20000003ff217230 */ /* 0x000fe40000004100 */
[--C-:B------:R-:W-:Y:S01]  /*fd80*/  HADD2.F32 R35, -RZ, R15.reuse.H0_H0 ;  /* 0x2000000fff237230 */ /* 0x100fe20000004100 */
[----:B-1234-:R-:W-:Y:S01]  /*fd90*/  SHF.R.S32.HI R4, RZ, 0x1f, R43 ;  /* 0x0000001fff047819 */ /* 0x01efe2000001142b */
        /* <DEDUP_REMOVED lines=12> */
[----:B0-----:R-:W0:Y:S02]  /*fe60*/  LDS.128 R4, [R229] ;  /* 0x00000000e5047984 */ /* 0x001e240000000c00 */
        /* <DEDUP_REMOVED lines=16> */
[-C--:B------:R-:W-:Y:S01]  /*ff70*/  FFMA.FTZ R34, R33, R25.reuse, -R34 ;  /* 0x0000001921227223 */ /* 0x080fe20000010822 */
[----:B------:R-:W-:Y:S01]  /*ff80*/  FFMA.FTZ R38, R35, R25, R38 ;  /* 0x0000001923267223 */ /* 0x000fe20000010026 */
[----:B------:R-:W-:Y:S01]  /*ff90*/  FMUL.FTZ R3, R40, R8 ;  /* 0x0000000828037220 */ /* 0x000fe20000410000 */
[----:B------:R-:W-:Y:S01]  /*ffa0*/  FMUL.FTZ R25, R46, R30 ;  /* 0x0000001e2e197220 */ /* 0x000fe20000410000 */
[----:B------:R-:W-:-:S02]  /*ffb0*/  HADD2.F32 R33, -RZ, R12.H1_H1 ;  /* 0x3000000cff217230 */ /* 0x000fc40000004100 */
[----:B------:R-:W-:Y:S01]  /*ffc0*/  FFMA.FTZ R15, R40, R4, -R15 ;  /* 0x00000004280f7223 */ /* 0x000fe2000001080f */
[--C-:B------:R-:W-:Y:S02]  /*ffd0*/  HADD2.F32 R31, -RZ, R10.reuse.H0_H0 ;  /* 0x2000000aff1f7230 */ /* 0x100fe40000004100 */
[----:B------:R-:W-:Y:S01]  /*ffe0*/  FMUL.FTZ R29, R42, R30 ;  /* 0x0000001e2a1d7220 */ /* 0x000fe20000410000 */
[----:B------:R-:W-:Y:S01]  /*fff0*/  FFMA.FTZ R3, R44, R4, R3 ;  /* 0x000000042c037223 */ /* 0x000fe20000010003 */
[----:B------:R-:W-:Y:S01]  /*10000*/  FFMA.FTZ R25, R42, R26, -R25 ;  /* 0x0000001a2a197223 */ /* 0x000fe20000010819 */
[----:B------:R-:W-:Y:S02]  /*10010*/  HADD2.F32 R10, -RZ, R10.H1_H1 ;  /* 0x3000000aff0a7230 */ /* 0x000fe40000004100 */
[-C--:B------:R-:W-:Y:S01]  /*10020*/  FMUL.FTZ R4, R37, R9.reuse ;  /* 0x0000000925047220 */ /* 0x080fe20000410000 */
[----:B------:R-:W-:Y:S02]  /*10030*/  HADD2.F32 R35, -RZ, R13.H0_H0 ;  /* 0x2000000dff237230 */ /* 0x000fe40000004100 */
[----:B------:R-:W-:Y:S01]  /*10040*/  FMUL.FTZ R8, R33, R9 ;  /* 0x0000000921087220 */ /* 0x000fe20000410000 */
[----:B------:R-:W-:-:S02]  /*10050*/  HADD2.F32 R42, -RZ, R24.H0_H0 ;  /* 0x20000018ff2a7230 */ /* 0x000fc40000004100 */
[-C--:B------:R-:W-:Y:S01]  /*10060*/  FFMA.FTZ R12, R33, R5.reuse, -R4 ;  /* 0x00000005210c7223 */ /* 0x080fe20000010804 */
[----:B------:R-:W-:Y:S02]  /*10070*/  HADD2.F32 R40, -RZ, R14.H0_H0 ;  /* 0x2000000eff287230 */ /* 0x000fe40000004100 */
[----:B------:R-:W-:Y:S01]  /*10080*/  FFMA.FTZ R20, R37, R5, R8 ;  /* 0x0000000525147223 */ /* 0x000fe20000010008 */
[--C-:B------:R-:W-:Y:S02]  /*10090*/  HADD2.F32 R32, -RZ, R11.reuse.H0_H0 ;  /* 0x2000000bff207230 */ /* 0x100fe40000004100 */
[-C--:B------:R-:W-:Y:S01]  /*100a0*/  FMUL.FTZ R4, R39, R31.reuse ;  /* 0x0000001f27047220 */ /* 0x080fe20000410000 */
[----:B------:R-:W-:Y:S01]  /*100b0*/  FMUL.FTZ R30, R35, R31 ;  /* 0x0000001f231e7220 */ /* 0x000fe20000410000 */
[-C--:B------:R-:W-:Y:S01]  /*100c0*/  FMUL.FTZ R5, R42, R10.reuse ;  /* 0x0000000a2a057220 */ /* 0x080fe20000410000 */
[----:B------:R-:W-:Y:S01]  /*100d0*/  FMUL.FTZ R9, R40, R10 ;  /* 0x0000000a28097220 */ /* 0x000fe20000410000 */
[----:B------:R-:W-:-:S02]  /*100e0*/  HADD2.F32 R11, -RZ, R11.H1_H1 ;  /* 0x3000000bff0b7230 */ /* 0x000fc40000004100 */
[----:B------:R-:W-:Y:S01]  /*100f0*/  FFMA.FTZ R29, R46, R26, R29 ;  /* 0x0000001a2e1d7223 */ /* 0x000fe2000001001d */
[----:B------:R-:W-:Y:S02]  /*10100*/  HADD2.F32 R10, -RZ, R21.H1_H1 ;  /* 0x30000015ff0a7230 */ /* 0x000fe40000004100 */
[-C--:B------:R-:W-:Y:S01]  /*10110*/  FFMA.FTZ R26, R35, R27.reuse, -R4 ;  /* 0x0000001b231a7223 */ /* 0x080fe20000010804 */
[----:B------:R-:W-:Y:S02]  /*10120*/  HADD2.F32 R31, -RZ, R24.H1_H1 ;  /* 0x30000018ff1f7230 */ /* 0x000fe40000004100 */
[----:B------:R-:W-:Y:S01]  /*10130*/  FFMA.FTZ R30, R39, R27, R30 ;  /* 0x0000001b271e7223 */ /* 0x000fe2000001001e */
[----:B------:R-:W-:Y:S02]  /*10140*/  HADD2.F32 R8, -RZ, R13.H1_H1 ;  /* 0x3000000dff087230 */ /* 0x000fe40000004100 */
[----:B------:R-:W-:Y:S01]  /*10150*/  FFMA.FTZ R27, R40, R6, -R5 ;  /* 0x00000006281b7223 */ /* 0x000fe20000010805 */
[----:B------:R-:W-:-:S02]  /*10160*/  HADD2.F32 R21, -RZ, R14.H1_H1 ;  /* 0x3000000eff157230 */ /* 0x000fc40000004100 */
[----:B------:R-:W-:Y:S01]  /*10170*/  FFMA.FTZ R13, R42, R6, R9 ;  /* 0x000000062a0d7223 */ /* 0x000fe20000010009 */
[--C-:B------:R-:W-:Y:S02]  /*10180*/  HADD2.F32 R28, -RZ, R7.reuse.H0_H0 ;  /* 0x20000007ff1c7230 */ /* 0x100fe40000004100 */
[-C--:B------:R-:W-:Y:S01]  /*10190*/  FMUL.FTZ R5, R10, R32.reuse ;  /* 0x000000200a057220 */ /* 0x080fe20000410000 */
[----:B------:R-:W-:Y:S02]  /*101a0*/  HADD2.F32 R7, -RZ, R7.H1_H1 ;  /* 0x30000007ff077230 */ /* 0x000fe40000004100 */
[-C--:B------:R-:W-:Y:S01]  /*101b0*/  FMUL.FTZ R4, R31, R11.reuse ;  /* 0x0000000b1f047220 */ /* 0x080fe20000410000 */
[C---:B------:R-:W-:Y:S01]  /*101c0*/  FMUL.FTZ R9, R8.reuse, R32 ;  /* 0x0000002008097220 */ /* 0x040fe20000410000 */
[C---:B------:R-:W-:Y:S01]  /*101d0*/  FMUL.FTZ R6, R21.reuse, R11 ;  /* 0x0000000b15067220 */ /* 0x040fe20000410000 */
[-C--:B------:R-:W-:Y:S01]  /*101e0*/  FFMA.FTZ R11, R8, R28.reuse, -R5 ;  /* 0x0000001c080b7223 */ /* 0x080fe20000010805 */
[-C--:B------:R-:W-:Y:S01]  /*101f0*/  FFMA.FTZ R14, R21, R7.reuse, -R4 ;  /* 0x00000007150e7223 */ /* 0x080fe20000010804 */
        /* <DEDUP_REMOVED lines=12> */
.L_x_589:
[----:B------:R-:W-:Y:S05]  /*102c0*/  BSYNC B0 ;  /* 0x0000000000007941 */ /* 0x000fea0003800000 */
.L_x_567:
[----:B------:R-:W-:Y:S01]  /*102d0*/  @!PT LDS RZ, [RZ] ;  /* 0x00000000fffff984 */ /* 0x000fe20000000800 */
[----:B------:R-:W-:Y:S01]  /*102e0*/  @!PT LDS RZ, [RZ] ;  /* 0x00000000fffff984 */ /* 0x000fe20000000800 */
[----:B------:R-:W-:Y:S01]  /*102f0*/  @!PT LDS RZ, [RZ] ;  /* 0x00000000fffff984 */ /* 0x000fe20000000800 */
[----:B------:R-:W-:Y:S01]  /*10300*/  @!PT LDS RZ, [RZ] ;  /* 0x00000000fffff984 */ /* 0x000fe20000000800 */
[----:B------:R5:W-:Y:S06]  /*10310*/  MEMBAR.ALL.CTA ;  /* 0x0000000000007992 */ /* 0x000bec0000008000 */
[----:B-----5:R-:W5:Y:S01]  /*10320*/  FENCE.VIEW.ASYNC.S ;  /* 0x00000000000073c6 */ /* 0x020f620000000000 */
[----:B------:R-:W-:Y:S05]  /*10330*/  WARPSYNC.ALL ;  /* 0x0000000000007948 */ /* 0x000fea0003800000 */
[----:B-----5:R-:W-:Y:S06]  /*10340*/  BAR.SYNC.DEFER_BLOCKING 0xd, 0x100 ;  /* 0x0344000000007b1d */ /* 0x020fec0000010000 */
.L_x_565:
[----:B0--34-:R-:W3:Y:S02]  /*10350*/  LDL R0, [R1+0x48] ;  /* 0x0000480001007983 */ /* 0x019ee40000100800 */
[----:B---3--:R-:W-:-:S13]  /*10360*/  R2UR UR4, R0 ;  /* 0x00000000000472ca */ /* 0x008fda00000e0000 */
[----:B------:R-:W-:-:S05]  /*10370*/  IMAD.U32 R0, RZ, RZ, UR4 ;  /* 0x00000004ff007e24 */ /* 0x000fca000f8e00ff */
[----:B------:R-:W-:-:S13]  /*10380*/  ISETP.NE.AND P0, PT, R0, 0x3, PT ;  /* 0x000000030000780c */ /* 0x000fda0003f05270 */
[----:B------:R-:W-:Y:S05]  /*10390*/  @!P0 BRA `(.L_x_618) ;  /* 0x0000000000048947 */ /* 0x000fea0003800000 */
[----:B------:R-:W-:Y:S01]  /*103a0*/  BPT.TRAP 0x1 ;  /* 0x000000040000795c */ /* 0x000fe20000300000 */
.L_x_618:
[----:B------:R-:W-:Y:S01]  /*103b0*/  IMAD R0, R211, 0x8, R2 ;  /* 0x00000008d3007824 */ /* 0x000fe200078e0202 */
[----:B-1----:R-:W-:-:S04]  /*103c0*/  SHF.L.U32 R3, R213, 0x1f, RZ ;  /* 0x0000001fd5037819 */ /* 0x002fc800000006ff */
[----:B------:R0:W1:Y:S01]  /*103d0*/  SYNCS.PHASECHK.TRANS64.TRYWAIT P2, [R0+URZ+0x36830], R3 ;  /* 0x03683003000075a7 */ /* 0x000062000804017f */
[----:B------:R-:W-:Y:S05]  /*103e0*/  @!P0 BRA `(.L_x_619) ;  /* 0x0000000000048947 */ /* 0x000fea0003800000 */
[----:B------:R-:W-:Y:S01]  /*103f0*/  BPT.TRAP 0x1 ;  /* 0x000000040000795c */ /* 0x000fe20000300000 */
.L_x_619:
[----:B--2---:R-:W2:Y:S01]  /*10400*/  S2R R4, SR_TID.X ;  /* 0x0000000000047919 */ /* 0x004ea20000002100 */
[----:B------:R-:W-:Y:S02]  /*10410*/  MOV R119, RZ ;  /* 0x000000ff00777202 */ /* 0x000fe40000000f00 */
[----:B--2---:R-:W-:-:S04]  /*10420*/  LOP3.LUT R4, R4, 0x7f, RZ, 0xc0, !PT ;  /* 0x0000007f04047812 */ /* 0x004fc800078ec0ff */
[----:B------:R-:W-:Y:S01]  /*10430*/  ISETP.NE.AND P1, PT, R4, RZ, PT ;  /* 0x000000ff0400720c */ /* 0x000fe20003f25270 */
[----:B-1----:R-:W-:-:S12]  /*10440*/  @P2 BRA `(.L_x_620) ;  /* 0x0000000000082947 */ /* 0x002fd80003800000 */
[----:B------:R-:W1:Y:S02]  /*10450*/  SYNCS.PHASECHK.TRANS64.TRYWAIT P2, [R0+URZ+0x36830], R3 ;  /* 0x03683003000075a7 */ /* 0x000e64000804017f */
[----:B-1----:R-:W-:Y:S05]  /*10460*/  @!P2 BRA `(.L_x_621) ;  /* 0x000001480004a947 */ /* 0x002fea0003800000 */
.L_x_620:
[----:B------:R-:W-:Y:S05]  /*10470*/  WARPSYNC.ALL ;  /* 0x0000000000007948 */ /* 0x000fea0003800000 */
[----:B01----:R-:W-:Y:S01]  /*10480*/  VIADD R3, R2, 0x21400 ;  /* 0x0002140002037836 */ /* 0x003fe20000000000 */
[----:B------:R-:W-:Y:S01]  /*10490*/  R2UR UR24, R36 ;  /* 0x00000000241872ca */ /* 0x000fe200000e0000 */
[----:B------:R-:W-:Y:S01]  /*104a0*/  IMAD.MOV.U32 R5, RZ, RZ, 0x40000040 ;  /* 0x40000040ff057424 */ /* 0x000fe200078e00ff */
[----:B------:R-:W-:Y:S01]  /*104b0*/  WARPGROUP.ARRIVE ;  /* 0x00000000000079c5 */ /* 0x000fe20000000000 */
[----:B------:R-:W-:Y:S01]  /*104c0*/  UMOV UR5, 0x40000040 ;  /* 0x4000004000057882 */ /* 0x000fe20000000000 */
[----:B------:R-:W-:Y:S01]  /*104d0*/  SHF.R.U32.HI R3, RZ, 0x4, R3 ;  /* 0x00000004ff037819 */ /* 0x000fe20000011603 */
[----:B------:R-:W-:Y:S01]  /*104e0*/  IMAD.MOV.U32 R7, RZ, RZ, 0x40000040 ;  /* 0x40000040ff077424 */ /* 0x000fe200078e00ff */
[----:B------:R-:W-:Y:S01]  /*104f0*/  R2UR UR7, R5 ;  /* 0x00000000050772ca */ /* 0x000fe200000e0000 */
[----:B------:R-:W-:Y:S01]  /*10500*/  UMOV UR27, UR5 ;  /* 0x00000005001b7c82 */ /* 0x000fe20008000000 */
[----:B------:R-:W-:Y:S01]  /*10510*/  LOP3.LUT R3, R3, 0x3fff, RZ, 0xc0, !PT ;  /* 0x00003fff03037812 */ /* 0x000fe200078ec0ff */
[----:B------:R-:W-:Y:S01]  /*10520*/  UMOV UR17, UR27 ;  /* 0x0000001b00117c82 */ /* 0x000fe20008000000 */
[----:B------:R-:W-:Y:S01]  /*10530*/  R2UR UR19, R7 ;  /* 0x00000000071372ca */ /* 0x000fe200000e0000 */
[----:B------:R-:W-:Y:S01]  /*10540*/  IMAD.MOV.U32 R9, RZ, RZ, 0x40000040 ;  /* 0x40000040ff097424 */ /* 0x000fe200078e00ff */
[----:B------:R-:W-:Y:S01]  /*10550*/  LOP3.LUT R15, R3, 0x10000, RZ, 0xfc, !PT ;  /* 0x00010000030f7812 */ /* 0x000fe200078efcff */
[----:B------:R-:W-:Y:S01]  /*10560*/  ULOP3.LUT UR24, UR24, 0x10000, URZ, 0xfc, !UPT ;  /* 0x0001000018187892 */ /* 0x000fe2000f8efc3f */
[----:B------:R-:W-:Y:S01]  /*10570*/  MOV R7, 0x40000040 ;  /* 0x4000004000077802 */ /* 0x000fe20000000f00 */
[----:B------:R-:W-:Y:S01]  /*10580*/  UMOV UR21, UR27 ;  /* 0x0000001b00157c82 */ /* 0x000fe20008000000 */
[----:B------:R-:W-:Y:S01]  /*10590*/  R2UR UR23, R9 ;  /* 0x00000000091772ca */ /* 0x000fe200000e0000 */
[----:B------:R-:W-:Y:S01]  /*105a0*/  IMAD R4, R211, 0xa80, R15 ;  /* 0x00000a80d3047824 */ /* 0x000fe200078e020f */
[----:B------:R-:W-:Y:S01]  /*105b0*/  UMOV UR9, UR27 ;  /* 0x0000001b00097c82 */ /* 0x000fe20008000000 */
[----:B------:R-:W-:Y:S01]  /*105c0*/  IMAD.U32 R21, RZ, RZ, UR5 ;  /* 0x00000005ff157e24 */ /* 0x000fe2000f8e00ff */
[----:B------:R-:W-:Y:S01]  /*105d0*/  UMOV UR4, UR24 ;  /* 0x0000001800047c82 */ /* 0x000fe20008000000 */
[C---:B------:R-:W-:Y:S01]  /*105e0*/  VIADD R6, R4.reuse, 0x80 ;  /* 0x0000008004067836 */ /* 0x040fe20000000000 */
[C---:B------:R-:W-:Y:S01]  /*105f0*/  R2UR UR6, R4.reuse ;  /* 0x00000000040672ca */ /* 0x040fe200000e0000 */
[----:B------:R-:W-:Y:S01]  /*10600*/  UMOV UR26, UR4 ;  /* 0x00000004001a7c82 */ /* 0x000fe20008000000 */
[----:B------:R-:W-:Y:S01]  /*10610*/  IADD3 R8, R4, 0x100, RZ ;  /* 0x0000010004087810 */ /* 0x000fe20007ffe0ff */
[----:B------:R-:W-:Y:S01]  /*10620*/  UMOV UR16, UR26 ;  /* 0x0000001a00107c82 */ /* 0x000fe20008000000 */
[----:B------:R-:W-:Y:S01]  /*10630*/  R2UR UR18, R6 ;  /* 0x00000000061272ca */ /* 0x000fe200000e0000 */
[----:B------:R-:W-:Y:S01]  /*10640*/  UMOV UR20, UR26 ;  /* 0x0000001a00147c82 */ /* 0x000fe20008000000 */
[----:B------:R-:W-:Y:S01]  /*10650*/  R2UR UR22, R8 ;  /* 0x00000000081672ca */ /* 0x000fe200000e0000 */
[C---:B------:R-:W-:Y:S01]  /*10660*/  VIADD R6, R4.reuse, 0x180 ;  /* 0x0000018004067836 */ /* 0x040fe20000000000 */
[----:B------:R-:W-:Y:S01]  /*10670*/  MOV R20, UR4 ;  /* 0x0000000400147c02 */ /* 0x000fe20008000f00 */
[----:B------:R-:W-:Y:S01]  /*10680*/  IMAD.MOV.U32 R13, RZ, RZ, 0x40000040 ;  /* 0x40000040ff0d7424 */ /* 0x000fe200078e00ff */
[C---:B------:R-:W-:Y:S01]  /*10690*/  IADD3 R12, R4.reuse, 0x200, RZ ;  /* 0x00000200040c7810 */ /* 0x040fe20007ffe0ff */
[----:B------:R-:W-:Y:S01]  /*106a0*/  UMOV UR8, UR26 ;  /* 0x0000001a00087c82 */ /* 0x000fe20008000000 */
[----:B------:R-:W-:Y:S01]  /*106b0*/  VIADD R8, R4, 0x280 ;  /* 0x0000028004087836 */ /* 0x000fe20000000000 */
[----:B------:R-:W-:Y:S01]  /*106c0*/  HGMMA.64x16x16.F32 R72, gdesc[UR4], RZ, !UPT, gsb0 ;  /* 0x00200000044879f0 */ /* 0x000fe2000c0008ff */
[----:B------:R-:W-:Y:S01]  /*106d0*/  R2UR UR6, R6 ;  /* 0x00000000060672ca */ /* 0x000fe200000e0000 */
[----:B------:R-:W-:Y:S01]  /*106e0*/  UMOV UR4, UR26 ;  /* 0x0000001a00047c82 */ /* 0x000fe20008000000 */
[----:B------:R-:W-:Y:S01]  /*106f0*/  R2UR UR7, R7 ;  /* 0x00000000070772ca */ /* 0x000fe200000e0000 */
[----:B------:R-:W-:Y:S01]  /*10700*/  UMOV UR5, UR27 ;  /* 0x0000001b00057c82 */ /* 0x000fe20008000000 */
[----:B------:R-:W-:Y:S01]  /*10710*/  R2UR UR10, R12 ;  /* 0x000000000c0a72ca */ /* 0x000fe200000e0000 */
[----:B------:R-:W-:Y:S01]  /*10720*/  IMAD.MOV.U32 R9, RZ, RZ, 0x40000040 ;  /* 0x40000040ff097424 */ /* 0x000fe200078e00ff */
[----:B------:R-:W-:Y:S01]  /*10730*/  R2UR UR11, R13 ;  /* 0x000000000d0b72ca */ /* 0x000fe200000e0000 */
[----:B------:R-:W-:Y:S01]  /*10740*/  UMOV UR12, UR26 ;  /* 0x0000001a000c7c82 */ /* 0x000fe20008000000 */
[----:B------:R-:W-:Y:S01]  /*10750*/  R2UR UR14, R8 ;  /* 0x00000000080e72ca */ /* 0x000fe200000e0000 */
[----:B------:R-:W-:Y:S01]  /*10760*/  UMOV UR13, UR27 ;  /* 0x0000001b000d7c82 */ /* 0x000fe20008000000 */
[----:B------:R-:W-:Y:S01]  /*10770*/  R2UR UR15, R9 ;  /* 0x00000000090f72ca */ /* 0x000fe200000e0000 */
[----:B------:R-:W-:Y:S01]  /*10780*/  IMAD.MOV.U32 R7, RZ, RZ, 0x40000040 ;  /* 0x40000040ff077424 */ /* 0x000fe200078e00ff */
[C---:B------:R-:W-:Y:S01]  /*10790*/  IADD3 R6, R4.reuse, 0x300, RZ ;  /* 0x0000030004067810 */ /* 0x040fe20007ffe0ff */
[C---:B------:R-:W-:Y:S01]  /*107a0*/  VIADD R8, R4.reuse, 0x2 ;  /* 0x0000000204087836 */ /* 0x040fe20000000000 */
[----:B------:R-:W-:Y:S01]  /*107b0*/  MOV R9, 0x40000040 ;  /* 0x4000004000097802 */ /* 0x000fe20000000f00 */
[----:B------:R-:W-:Y:S01]  /*107c0*/  UMOV UR29, 0x40000040 ;  /* 0x40000040001d7882 */ /* 0x000fe20000000000 */
[----:B------:R-:W-:Y:S01]  /*107d0*/  VIADD R12, R4, 0x202 ;  /* 0x00000202040c7836 */ /* 0x000fe20000000000 */
[----:B------:R0:W-:Y:S01]  /*107e0*/  STL.64 [R1+0x40], R20 ;  /* 0x0000401401007387 */ /* 0x0001e20000100a00 */
[----:B------:R-:W-:Y:S01]  /*107f0*/  R2UR UR30, R8 ;  /* 0x00000000081e72ca */ /* 0x000fe200000e0000 */
[----:B------:R-:W-:Y:S01]  /*10800*/  VIADD R8, R4, 0x102 ;  /* 0x0000010204087836 */ /* 0x000fe20000000000 */
[----:B------:R-:W-:Y:S01]  /*10810*/  R2UR UR31, R9 ;  /* 0x00000000091f72ca */ /* 0x000fe200000e0000 */
[----:B------:R-:W-:Y:S01]  /*10820*/  IMAD.MOV.U32 R9, RZ, RZ, 0x40000040 ;  /* 0x40000040ff097424 */ /* 0x000fe200078e00ff */
[----:B------:R-:W-:Y:S01]  /*10830*/  UIADD3 UR52, UR24, 0x406, URZ ;  /* 0x0000040618347890 */ /* 0x000fe2000fffe03f */
[----:B------:R-:W-:Y:S01]  /*10840*/  IMAD.MOV.U32 R13, RZ, RZ, 0x40000040 ;  /* 0x40000040ff0d7424 */ /* 0x000fe200078e00ff */
[----:B------:R-:W-:Y:S01]  /*10850*/  UMOV UR53, 0x40000040 ;  /* 0x4000004000357882 */ /* 0x000fe20000000000 */
[----:B------:R-:W-:Y:S01]  /*10860*/  UIADD3 UR48, UR24, 0x800, URZ ;  /* 0x0000080018307890 */ /* 0x000fe2000fffe03f */
[----:B------:R-:W-:Y:S01]  /*10870*/  MOV R5, 0x40000040 ;  /* 0x4000004000057802 */ /* 0x000fe20000000f00 */
[----:B------:R-:W-:Y:S01]  /*10880*/  UMOV UR49, 0x40000040 ;  /* 0x4000004000317882 */ /* 0x000fe20000000000 */
[----:B------:R-:W-:Y:S01]  /*10890*/  UIADD3 UR44, UR24, 0x802, URZ ;  /* 0x00000802182c7890 */ /* 0x000fe2000fffe03f */
[----:B0-----:R-:W-:Y:S01]  /*108a0*/  IMAD.U32 R21, RZ, RZ, UR29 ;  /* 0x0000001dff157e24 */ /* 0x001fe2000f8e00ff */
[----:B------:R-:W-:Y:S01]  /*108b0*/  UMOV UR45, 0x40000040 ;  /* 0x40000040002d7882 */ /* 0x000fe20000000000 */
[----:B------:R-:W-:Y:S01]  /*108c0*/  UIADD3 UR40, UR24, 0x804, URZ ;  /* 0x0000080418287890 */ /* 0x000fe2000fffe03f */
[----:B------:R-:W-:Y:S01]  /*108d0*/  P2R R11, PR, RZ, 0x1 ;  /* 0x00000001ff0b7803 */ /* 0x000fe20000000000 */
[----:B------:R-:W-:Y:S01]  /*108e0*/  UMOV UR41, 0x40000040 ;  /* 0x4000004000297882 */ /* 0x000fe20000000000 */
[----:B------:R-:W-:Y:S01]  /*108f0*/  UIADD3 UR36, UR24, 0x806, URZ ;  /* 0x0000080618247890 */ /* 0x000fe2000fffe03f */
[----:B------:R-:W-:Y:S01]  /*10900*/  @!P1 VIADD R0, R0, 0x36840 ;  /* 0x0003684000009836 */ /* 0x000fe20000000000 */
[----:B------:R-:W-:Y:S01]  /*10910*/  UMOV UR37, 0x40000040 ;  /* 0x4000004000257882 */ /* 0x000fe20000000000 */
[----:B------:R-:W-:Y:S01]  /*10920*/  BSSY B0, `(.L_x_622) ;  /* 0x0000a8a000007945 */ /* 0x000fe20003800000 */
[--C-:B------:R-:W-:Y:S01]  /*10930*/  IMAD.MOV.U32 R118, RZ, RZ, R119.reuse ;  /* 0x000000ffff767224 */ /* 0x100fe200078e0077 */
[-C--:B------:R-:W-:Y:S01]  /*10940*/  MOV R117, R119.reuse ;  /* 0x0000007700757202 */ /* 0x080fe20000000f00 */
[--C-:B------:R-:W-:Y:S01]  /*10950*/  IMAD.MOV.U32 R116, RZ, RZ, R119.reuse ;  /* 0x000000ffff747224 */ /* 0x100fe200078e0077 */
[----:B------:R-:W-:Y:S01]  /*10960*/  @!P1 PRMT R0, RZ, 0x654, R0 ;  /* 0x00000654ff009816 */ /* 0x000fe20000000000 */
[--C-:B------:R-:W-:Y:S01]  /*10970*/  IMAD.MOV.U32 R115, RZ, RZ, R119.reuse ;  /* 0x000000ffff737224 */ /* 0x100fe200078e0077 */
[-C--:B------:R-:W-:Y:S01]  /*10980*/  MOV R114, R119.reuse ;  /* 0x0000007700727202 */ /* 0x080fe20000000f00 */
[--C-:B------:R-:W-:Y:S01]  /*10990*/  IMAD.MOV.U32 R113, RZ, RZ, R119.reuse ;  /* 0x000000ffff717224 */ /* 0x100fe200078e0077 */
[-C--:B------:R-:W-:Y:S01]  /*109a0*/  MOV R111, R119.reuse ;  /* 0x00000077006f7202 */ /* 0x080fe20000000f00 */
[--C-:B------:R-:W-:Y:S01]  /*109b0*/  IMAD.MOV.U32 R109, RZ, RZ, R119.reuse ;  /* 0x000000ffff6d7224 */ /* 0x100fe200078e0077 */
[-C--:B------:R-:W-:Y:S01]  /*109c0*/  MOV R105, R119.reuse ;  /* 0x0000007700697202 */ /* 0x080fe20000000f00 */
[--C-:B------:R-:W-:Y:S01]  /*109d0*/  IMAD.MOV.U32 R107, RZ, RZ, R119.reuse ;  /* 0x000000ffff6b7224 */ /* 0x100fe200078e0077 */
[----:B------:R-:W-:Y:S01]  /*109e0*/  MOV R99, R119 ;  /* 0x0000007700637202 */ /* 0x000fe20000000f00 */
[----:B------:R-:W-:Y:S01]  /*109f0*/  IMAD.MOV.U32 R103, RZ, RZ, R119 ;  /* 0x000000ffff677224 */ /* 0x000fe200078e0077 */
[----:B------:R-:W-:-:S02]  /*10a00*/  WARPGROUP.DEPBAR.LE gsb0, 0x0 ;  /* 0x00008000000079c5 */ /* 0x000fc40000010000 */
[----:B------:R-:W-:Y:S01]  /*10a10*/  WARPGROUP.ARRIVE ;  /* 0x00000000000079c5 */ /* 0x000fe20000000000 */
[--C-:B------:R-:W-:Y:S01]  /*10a20*/  IMAD.MOV.U32 R101, RZ, RZ, R119.reuse ;  /* 0x000000ffff657224 */ /* 0x100fe200078e0077 */
[-C--:B------:R-:W-:Y:S01]  /*10a30*/  MOV R93, R119.reuse ;  /* 0x00000077005d7202 */ /* 0x080fe20000000f00 */
[--C-:B------:R-:W-:Y:S01]  /*10a40*/  IMAD.MOV.U32 R97, RZ, RZ, R119.reuse ;  /* 0x000000ffff617224 */ /* 0x100fe200078e0077 */
[-C--:B------:R-:W-:Y:S01]  /*10a50*/  MOV R87, R119.reuse ;  /* 0x0000007700577202 */ /* 0x080fe20000000f00 */
[--C-:B------:R-:W-:Y:S01]  /*10a60*/  IMAD.MOV.U32 R95, RZ, RZ, R119.reuse ;  /* 0x000000ffff5f7224 */ /* 0x100fe200078e0077 */
[----:B------:R-:W-:Y:S01]  /*10a70*/  HGMMA.64x16x16.F32 R64, gdesc[UR16], RZ, !UPT, gsb0 ;  /* 0x00200000104079f0 */ /* 0x000fe2000c0008ff */
[----:B------:R-:W-:Y:S01]  /*10a80*/  R2UR UR18, R6 ;  /* 0x00000000061272ca */ /* 0x000fe200000e0000 */
[----:B------:R-:W-:Y:S01]  /*10a90*/  UMOV UR16, UR26 ;  /* 0x0000001a00107c82 */ /* 0x000fe20008000000 */
[----:B------:R-:W-:Y:S01]  /*10aa0*/  R2UR UR19, R7 ;  /* 0x00000000071372ca */ /* 0x000fe200000e0000 */
[----:B------:R-:W-:Y:S01]  /*10ab0*/  UMOV UR17, UR27 ;  /* 0x0000001b00117c82 */ /* 0x000fe20008000000 */
[----:B------:R-:W-:Y:S01]  /*10ac0*/  IMAD.MOV.U32 R7, RZ, RZ, 0x40000040 ;  /* 0x40000040ff077424 */ /* 0x000fe200078e00ff */
[----:B------:R-:W-:Y:S01]  /*10ad0*/  IADD3 R6, R4, 0x82, RZ ;  /* 0x0000008204067810 */ /* 0x000fe20007ffe0ff */
[----:B------:R-:W-:Y:S01]  /*10ae0*/  UMOV UR27, UR29 ;  /* 0x0000001d001b7c82 */ /* 0x000fe20008000000 */
[--C-:B------:R-:W-:Y:S01]  /*10af0*/  IMAD.MOV.U32 R91, RZ, RZ, R119.reuse ;  /* 0x000000ffff5b7224 */ /* 0x100fe200078e0077 */
[----:B------:R-:W-:Y:S01]  /*10b00*/  MOV R81, R119 ;  /* 0x0000007700517202 */ /* 0x000fe20000000f00 */
[----:B------:R-:W-:-:S02]  /*10b10*/  IMAD.MOV.U32 R89, RZ, RZ, R119 ;  /* 0x000000ffff597224 */ /* 0x000fc400078e0077 */
[--C-:B------:R-:W-:Y:S02]  /*10b20*/  IMAD.MOV.U32 R85, RZ, RZ, R119.reuse ;  /* 0x000000ffff557224 */ /* 0x100fe400078e0077 */
[----:B------:R-:W-:Y:S01]  /*10b30*/  IMAD.MOV.U32 R83, RZ, RZ, R119 ;  /* 0x000000ffff537224 */ /* 0x000fe200078e0077 */
[----:B------:R-:W-:Y:S02]  /*10b40*/  WARPGROUP.DEPBAR.LE gsb0, 0x0 ;  /* 0x00008000000079c5 */ /* 0x000fe40000010000 */
[----:B------:R-:W-:-:S06]  /*10b50*/  WARPGROUP.ARRIVE ;  /* 0x00000000000079c5 */ /* 0x000fcc0000000000 */
[----:B------:R-:W-:Y:S01]  /*10b60*/  HGMMA.64x16x16.F32 R56, gdesc[UR20], RZ, !UPT, gsb0 ;  /* 0x00200000143879f0 */ /* 0x000fe2000c0008ff */
[----:B------:R-:W-:Y:S01]  /*10b70*/  R2UR UR22, R8 ;  /* 0x00000000081672ca */ /* 0x000fe200000e0000 */
[----:B------:R-:W-:Y:S01]  /*10b80*/  UMOV UR21, UR27 ;  /* 0x0000001b00157c82 */ /* 0x000fe20008000000 */
[----:B------:R-:W-:Y:S02]  /*10b90*/  R2UR UR23, R9 ;  /* 0x00000000091772ca */ /* 0x000fe400000e0000 */
[----:B------:R-:W-:Y:S02]  /*10ba0*/  IADD3 R8, R4, 0x282, RZ ;  /* 0x0000028204087810 */ /* 0x000fe40007ffe0ff */
[----:B------:R-:W-:Y:S01]  /*10bb0*/  MOV R9, 0x40000040 ;  /* 0x4000004000097802 */ /* 0x000fe20000000f00 */
[----:B------:R-:W-:Y:S02]  /*10bc0*/  WARPGROUP.DEPBAR.LE gsb0, 0x0 ;  /* 0x00008000000079c5 */ /* 0x000fe40000010000 */
[----:B------:R-:W-:-:S06]  /*10bd0*/  WARPGROUP.ARRIVE ;  /* 0x00000000000079c5 */ /* 0x000fcc0000000000 */
[----:B------:R-:W-:Y:S01]  /*10be0*/  HGMMA.64x16x16.F32 R48, gdesc[UR4], RZ, !UPT, gsb0 ;  /* 0x00200000043079f0 */ /* 0x000fe2000c0008ff */
[----:B------:R-:W-:Y:S01]  /*10bf0*/  UIADD3 UR4, UR24, 0x2, URZ ;  /* 0x0000000218047890 */ /* 0x000fe2000fffe03f */
[----:B------:R-:W-:-:S06]  /*10c00*/  UMOV UR5, UR27 ;  /* 0x0000001b00057c82 */ /* 0x000fcc0008000000 */
[----:B------:R-:W-:Y:S02]  /*10c10*/  UMOV UR28, UR4 ;  /* 0x00000004001c7c82 */ /* 0x000fe40008000000 */
[----:B------:R-:W-:Y:S01]  /*10c20*/  UMOV UR26, UR28 ;  /* 0x0000001c001a7c82 */ /* 0x000fe20008000000 */
[----:B------:R-:W-:Y:S01]  /*10c30*/  IMAD.U32 R20, RZ, RZ, UR28 ;  /* 0x0000001cff147e24 */ /* 0x000fe2000f8e00ff */
[----:B------:R-:W-:Y:S01]  /*10c40*/  UMOV UR20, UR26 ;  /* 0x0000001a00147c82 */ /* 0x000fe20008000000 */
[----:B------:R-:W-:-:S03]  /*10c50*/  UMOV UR4, UR26 ;  /* 0x0000001a00047c82 */ /* 0x000fc60008000000 */
[----:B------:R0:W-:Y:S01]  /*10c60*/  STL.64 [R1+0x38], R20 ;  /* 0x0000381401007387 */ /* 0x0001e20000100a00 */
[----:B------:R-:W-:Y:S02]  /*10c70*/  WARPGROUP.DEPBAR.LE gsb0, 0x0 ;  /* 0x00008000000079c5 */ /* 0x000fe40000010000 */
[----:B------:R-:W-:-:S06]  /*10c80*/  WARPGROUP.ARRIVE ;  /* 0x00000000000079c5 */ /* 0x000fcc0000000000 */
[----:B------:R-:W-:Y:S01]  /*10c90*/  HGMMA.64x16x16.F32 R40, gdesc[UR8], RZ, !UPT, gsb0 ;  /* 0x00200000082879f0 */ /* 0x000fe2000c0008ff */
[----:B------:R-:W-:Y:S01]  /*10ca0*/  R2UR UR10, R12 ;  /* 0x000000000c0a72ca */ /* 0x000fe200000e0000 */
[----:B------:R-:W-:Y:S01]  /*10cb0*/  UMOV UR8, UR26 ;  /* 0x0000001a00087c82 */ /* 0x000fe20008000000 */
[----:B------:R-:W-:Y:S01]  /*10cc0*/  R2UR UR11, R13 ;  /* 0x000000000d0b72ca */ /* 0x000fe200000e0000 */
[----:B------:R-:W-:Y:S01]  /*10cd0*/  UMOV UR9, UR27 ;  /* 0x0000001b00097c82 */ /* 0x000fe20008000000 */
[----:B------:R-:W-:Y:S01]  /*10ce0*/  VIADD R12, R4, 0x204 ;  /* 0x00000204040c7836 */ /* 0x000fe20000000000 */
[----:B------:R-:W-:Y:S01]  /*10cf0*/  MOV R13, 0x40000040 ;  /* 0x40000040000d7802 */ /* 0x000fe20000000f00 */
[----:B------:R-:W-:Y:S02]  /*10d00*/  WARPGROUP.DEPBAR.LE gsb0, 0x0 ;  /* 0x00008000000079c5 */ /* 0x000fe40000010000 */
[----:B------:R-:W-:-:S06]  /*10d10*/  WARPGROUP.ARRIVE ;  /* 0x00000000000079c5 */ /* 0x000fcc0000000000 */
[----:B------:R-:W-:Y:S01]  /*10d20*/  HGMMA.64x16x16.F32 R32, gdesc[UR12], RZ, !UPT, gsb0 ;  /* 0x002000000c2079f0 */ /* 0x000fe2000c0008ff */
[----:B------:R-:W-:Y:S01]  /*10d30*/  R2UR UR14, R8 ;  /* 0x00000000080e72ca */ /* 0x000fe200000e0000 */
[----:B------:R-:W-:Y:S01]  /*10d40*/  UMOV UR12, UR26 ;  /* 0x0000001a000c7c82 */ /* 0x000fe20008000000 */
[----:B------:R-:W-:Y:S01]  /*10d50*/  R2UR UR15, R9 ;  /* 0x00000000090f72ca */ /* 0x000fe200000e0000 */
[----:B------:R-:W-:Y:S01]  /*10d60*/  UMOV UR13, UR27 ;  /* 0x0000001b000d7c82 */ /* 0x000fe20008000000 */
[----:B------:R-:W-:Y:S02]  /*10d70*/  VIADD R8, R4, 0x4 ;  /* 0x0000000404087836 */ /* 0x000fe40000000000 */
[----:B------:R-:W-:Y:S01]  /*10d80*/  IMAD.MOV.U32 R9, RZ, RZ, 0x40000040 ;  /* 0x40000040ff097424 */ /* 0x000fe200078e00ff */
[----:B------:R-:W-:Y:S02]  /*10d90*/  WARPGROUP.DEPBAR.LE gsb0, 0x0 ;  /* 0x00008000000079c5 */ /* 0x000fe40000010000 */
[----:B------:R-:W-:-:S06]  /*10da0*/  WARPGROUP.ARRIVE ;  /* 0x00000000000079c5 */ /* 0x000fcc0000000000 */
[----:B------:R-:W-:Y:S01]  /*10db0*/  HGMMA.64x16x16.F32 R24, gdesc[UR16], RZ, !UPT, gsb0 ;  /* 0x00200000101879f0 */ /* 0x000fe2000c0008ff */
[----:B------:R-:W-:Y:S01]  /*10dc0*/  R2UR UR18, R6 ;  /* 0x00000000061272ca */ /* 0x000fe200000e0000 */
[----:B------:R-:W-:Y:S01]  /*10dd0*/  UMOV UR16, UR26 ;  /* 0x0000001a00107c82 */ /* 0x000fe20008000000 */
[----:B------:R-:W-:Y:S01]  /*10de0*/  R2UR UR19, R7 ;  /* 0x00000000071372ca */ /* 0x000fe200000e0000 */
[----:B------:R-:W-:Y:S01]  /*10df0*/  UMOV UR17, UR27 ;  /* 0x0000001b00117c82 */ /* 0x000fe20008000000 */
[----:B------:R-:W-:Y:S01]  /*10e00*/  IMAD.MOV.U32 R7, RZ, RZ, 0x40000040 ;  /* 0x40000040ff077424 */ /* 0x000fe200078e00ff */
[----:B------:R-:W-:-:S04]  /*10e10*/  IADD3 R6, R4, 0x182, RZ ;  /* 0x0000018204067810 */ /* 0x000fc80007ffe0ff */
[----:B------:R-:W-:Y:S01]  /*10e20*/  R2UR UR6, R6 ;  /* 0x00000000060672ca */ /* 0x000fe200000e0000 */
[----:B------:R-:W-:Y:S01]  /*10e30*/  VIADD R6, R4, 0x302 ;  /* 0x0000030204067836 */ /* 0x000fe20000000000 */
[----:B------:R-:W-:Y:S02]  /*10e40*/  R2UR UR7, R7 ;  /* 0x00000000070772ca */ /* 0x000fe400000e0000 */
[----:B------:R-:W-:Y:S01]  /*10e50*/  MOV R7, 0x40000040 ;  /* 0x4000004000077802 */ /* 0x000fe20000000f00 */
[----:B------:R-:W-:Y:S02]  /*10e60*/  WARPGROUP.DEPBAR.LE gsb0, 0x0 ;  /* 0x00008000000079c5 */ /* 0x000fe40000010000 */
[----:B------:R-:W-:-:S06]  /*10e70*/  WARPGROUP.ARRIVE ;  /* 0x00000000000079c5 */ /* 0x000fcc0000000000 */
[----:B------:R-:W-:Y:S01]  /*10e80*/  HGMMA.64x16x16.F32 R72, gdesc[UR28], R72, gsb0 ;  /* 0x002000001c4879f0 */ /* 0x000fe20008000848 */
[----:B------:R-:W-:Y:S01]  /*10e90*/  R2UR UR30, R8 ;  /* 0x00000000081e72ca */ /* 0x000fe200000e0000 */
[----:B------:R-:W-:Y:S01]  /*10ea0*/  UMOV UR29, 0x40000040 ;  /* 0x40000040001d7882 */ /* 0x000fe20000000000 */
[----:B------:R-:W-:Y:S01]  /*10eb0*/  R2UR UR31, R9 ;  /* 0x00000000091f72ca */ /* 0x000fe200000e0000 */
[----:B------:R-:W-:Y:S01]  /*10ec0*/  VIADD R8, R4, 0x104 ;  /* 0x0000010404087836 */ /* 0x000fe20000000000 */
[----:B------:R-:W-:Y:S02]  /*10ed0*/  MOV R9, 0x40000040 ;  /* 0x4000004000097802 */ /* 0x000fe40000000f00 */
[----:B0-----:R-:W-:Y:S01]  /*10ee0*/  MOV R21, UR29 ;  /* 0x0000001d00157c02 */ /* 0x001fe20008000f00 */
[----:B------:R-:W-:Y:S02]  /*10ef0*/  WARPGROUP.DEPBAR.LE gsb0, 0x0 ;  /* 0x00008000000079c5 */ /* 0x000fe40000010000 */
[----:B------:R-:W-:-:S06]  /*10f00*/  WARPGROUP.ARRIVE ;  /* 0x00000000000079c5 */ /* 0x000fcc0000000000 */
[----:B------:R-:W-:Y:S01]  /*10f10*/  HGMMA.64x16x16.F32 R64, gdesc[UR16], R64, gsb0 ;  /* 0x00200000104079f0 */ /* 0x000fe20008000840 */
[----:B------:R-:W-:Y:S01]  /*10f20*/  R2UR UR18, R6 ;  /* 0x00000000061272ca */ /* 0x000fe200000e0000 */
[----:B------:R-:W-:Y:S01]  /*10f30*/  UMOV UR16, UR26 ;  /* 0x0000001a00107c82 */ /* 0x000fe20008000000 */
[----:B------:R-:W-:Y:S01]  /*10f40*/  R2UR UR19, R7 ;  /* 0x00000000071372ca */ /* 0x000fe200000e0000 */
[----:B------:R-:W-:Y:S01]  /*10f50*/  UMOV UR17, UR27 ;  /* 0x0000001b00117c82 */ /* 0x000fe20008000000 */
[----:B------:R-:W-:Y:S01]  /*10f60*/  VIADD R6, R4, 0x84 ;  /* 0x0000008404067836 */ /* 0x000fe20000000000 */
[----:B------:R-:W-:Y:S01]  /*10f70*/  MOV R7, 0x40000040 ;  /* 0x4000004000077802 */ /* 0x000fe20000000f00 */
[----:B------:R-:W-:Y:S01]  /*10f80*/  UMOV UR27, UR29 ;  /* 0x0000001d001b7c82 */ /* 0x000fe20008000000 */
[----:B------:R-:W-:Y:S02]  /*10f90*/  WARPGROUP.DEPBAR.LE gsb0, 0x0 ;  /* 0x00008000000079c5 */ /* 0x000fe40000010000 */
[----:B------:R-:W-:-:S06]  /*10fa0*/  WARPGROUP.ARRIVE ;  /* 0x00000000000079c5 */ /* 0x000fcc0000000000 */
[----:B------:R-:W-:Y:S01]  /*10fb0*/  HGMMA.64x16x16.F32 R56, gdesc[UR20], R56, gsb0 ;  /* 0x00200000143879f0 */ /* 0x000fe20008000838 */
[----:B------:R-:W-:Y:S01]  /*10fc0*/  R2UR UR22, R8 ;  /* 0x00000000081672ca */ /* 0x000fe200000e0000 */
[----:B------:R-:W-:Y:S01]  /*10fd0*/  UMOV UR21, UR27 ;  /* 0x0000001b00157c82 */ /* 0x000fe20008000000 */
[----:B------:R-:W-:Y:S01]  /*10fe0*/  R2UR UR23, R9 ;  /* 0x00000000091772ca */ /* 0x000fe200000e0000 */
[----:B------:R-:W-:Y:S02]  /*10ff0*/  VIADD R8, R4, 0x284 ;  /* 0x0000028404087836 */ /* 0x000fe40000000000 */
[----:B------:R-:W-:Y:S01]  /*11000*/  IMAD.MOV.U32 R9, RZ, RZ, 0x40000040 ;  /* 0x40000040ff097424 */ /* 0x000fe200078e00ff */
[----:B------:R-:W-:Y:S02]  /*11010*/  WARPGROUP.DEPBAR.LE gsb0, 0x0 ;  /* 0x00008000000079c5 */ /* 0x000fe40000010000 */
[----:B------:R-:W-:-:S06]  /*11020*/  WARPGROUP.ARRIVE ;  /* 0x00000000000079c5 */ /* 0x000fcc0000000000 */
[----:B------:R-:W-:Y:S01]  /*11030*/  HGMMA.64x16x16.F32 R48, gdesc[UR4], R48, gsb0 ;  /* 0x00200000043079f0 */ /* 0x000fe20008000830 */
        /* <DEDUP_REMOVED lines=10> */
[----:B------:R-:W-:Y:S01]  /*110e0*/  HGMMA.64x16x16.F32 R40, gdesc[UR8], R40, gsb0 ;  /* 0x00200000082879f0 */ /* 0x000fe20008000828 */
[----:B------:R-:W-:Y:S01]  /*110f0*/  R2UR UR10, R12 ;  /* 0x000000000c0a72ca */ /* 0x000fe200000e0000 */
[----:B------:R-:W-:Y:S01]  /*11100*/  UMOV UR8, UR26 ;  /* 0x0000001a00087c82 */ /* 0x000fe20008000000 */
[----:B------:R-:W-:Y:S01]  /*11110*/  R2UR UR11, R13 ;  /* 0x000000000d0b72ca */ /* 0x000fe200000e0000 */
[----:B------:R-:W-:Y:S01]  /*11120*/  UMOV UR9, UR27 ;  /* 0x0000001b00097c82 */ /* 0x000fe20008000000 */
[----:B------:R-:W-:Y:S01]  /*11130*/  IMAD.MOV.U32 R13, RZ, RZ, 0x40000040 ;  /* 0x40000040ff0d7424 */ /* 0x000fe200078e00ff */
[----:B------:R-:W-:Y:S01]  /*11140*/  IADD3 R12, R4, 0x206, RZ ;  /* 0x00000206040c7810 */ /* 0x000fe20007ffe0ff */
        /* <DEDUP_REMOVED lines=16> */
[----:B------:R-:W-:Y:S02]  /*11250*/  VIADD R6, R4, 0x184 ;  /* 0x0000018404067836 */ /* 0x000fe40000000000 */
[----:B------:R-:W-:-:S03]  /*11260*/  IMAD.MOV.U32 R7, RZ, RZ, 0x40000040 ;  /* 0x40000040ff077424 */ /* 0x000fc600078e00ff */
[----:B------:R-:W-:Y:S01]  /*11270*/  R2UR UR6, R6 ;  /* 0x00000000060672ca */ /* 0x000fe200000e0000 */
[----:B------:R-:W-:Y:S01]  /*11280*/  VIADD R6, R4, 0x304 ;  /* 0x0000030404067836 */ /* 0x000fe20000000000 */
[----:B------:R-:W-:Y:S01]  /*11290*/  R2UR UR7, R7 ;  /* 0x00000000070772ca */ /* 0x000fe200000e0000 */
[----:B------:R-:W-:Y:S01]  /*112a0*/  IMAD.MOV.U32 R7, RZ, RZ, 0x40000040 ;  /* 0x40000040ff077424 */ /* 0x000fe200078e00ff */
[----:B------:R-:W-:Y:S02]  /*112b0*/  WARPGROUP.DEPBAR.LE gsb0, 0x0 ;  /* 0x00008000000079c5 */ /* 0x000fe40000010000 */
[----:B------:R-:W-:-:S06]  /*112c0*/  WARPGROUP.ARRIVE ;  /* 0x00000000000079c5 */ /* 0x000fcc0000000000 */
[----:B------:R-:W-:Y:S01]  /*112d0*/  HGMMA.64x16x16.F32 R72, gdesc[UR28], R72, gsb0 ;  /* 0x002000001c4879f0 */ /* 0x000fe20008000848 */
[----:B------:R-:W-:Y:S01]  /*112e0*/  R2UR UR30, R8 ;  /* 0x00000000081e72ca */ /* 0x000fe200000e0000 */
[----:B------:R-:W-:Y:S01]  /*112f0*/  UMOV UR29, 0x40000040 ;  /* 0x40000040001d7882 */ /* 0x000fe20000000000 */
[----:B------:R-:W-:Y:S01]  /*11300*/  R2UR UR31, R9 ;  /* 0x00000000091f72ca */ /* 0x000fe200000e0000 */
[----:B------:R-:W-:Y:S01]  /*11310*/  IMAD.MOV.U32 R9, RZ, RZ, 0x40000040 ;  /* 0x40000040ff097424 */ /* 0x000fe200078e00ff */
[----:B------:R-:W-:Y:S01]  /*11320*/  IADD3 R8, R4, 0x106, RZ ;  /* 0x0000010604087810 */ /* 0x000fe20007ffe0ff */
[----:B0-----:R-:W-:Y:S01]  /*11330*/  IMAD.U32 R21, RZ, RZ, UR29 ;  /* 0x0000001dff157e24 */ /* 0x001fe2000f8e00ff */
        /* <DEDUP_REMOVED lines=8> */
[----:B------:R-:W-:Y:S01]  /*113c0*/  UMOV UR27, UR29 ;  /* 0x0000001d001b7c82 */ /* 0x000fe20008000000 */
[----:B------:R-:W-:Y:S01]  /*113d0*/  IMAD.MOV.U32 R7, RZ, RZ, 0x40000040 ;  /* 0x40000040ff077424 */ /* 0x000fe200078e00ff */
        /* <DEDUP_REMOVED lines=15> */
[----:B------:R-:W-:Y:S01]  /*114d0*/  MOV R20, UR28 ;  /* 0x0000001c00147c02 */ /* 0x000fe20008000f00 */
        /* <DEDUP_REMOVED lines=29> */
[----:B------:R-:W-:-:S04]  /*116b0*/  MOV R7, 0x40000040 ;  /* 0x4000004000077802 */ /* 0x000fc80000000f00 */
[----:B------:R-:W-:Y:S02]  /*116c0*/  R2UR UR6, R6 ;  /* 0x00000000060672ca */ /* 0x000fe400000e0000 */
[----:B------:R-:W-:Y:S01]  /*116d0*/  R2UR UR7, R7 ;  /* 0x00000000070772ca */ /* 0x000fe200000e0000 */
[----:B------:R-:W-:Y:S01]  /*116e0*/  IMAD.MOV.U32 R7, RZ, RZ, 0x40000040 ;  /* 0x40000040ff077424 */ /* 0x000fe200078e00ff */
[----:B------:R-:W-:Y:S01]  /*116f0*/  IADD3 R6, R4, 0x306, RZ ;  /* 0x0000030604067810 */ /* 0x000fe20007ffe0ff */
[----:B------:R-:W-:Y:S02]  /*11700*/  WARPGROUP.DEPBAR.LE gsb0, 0x0 ;  /* 0x00008000000079c5 */ /* 0x000fe40000010000 */
[----:B------:R-:W-:-:S06]  /*11710*/  WARPGROUP.ARRIVE ;  /* 0x00000000000079c5 */ /* 0x000fcc0000000000 */
[----:B------:R-:W-:Y:S01]  /*11720*/  HGMMA.64x16x16.F32 R72, gdesc[UR28], R72, gsb0 ;  /* 0x002000001c4879f0 */ /* 0x000fe20008000848 */
[----:B------:R-:W-:Y:S01]  /*11730*/  R2UR UR30, R8 ;  /* 0x00000000081e72ca */ /* 0x000fe200000e0000 */
[----:B------:R-:W-:Y:S01]  /*11740*/  UMOV UR29, 0x40000040 ;  /* 0x40000040001d7882 */ /* 0x000fe20000000000 */
[----:B------:R-:W-:Y:S01]  /*11750*/  R2UR UR31, R9 ;  /* 0x00000000091f72ca */ /* 0x000fe200000e0000 */
[----:B------:R-:W-:Y:S02]  /*11760*/  VIADD R8, R4, 0x480 ;  /* 0x0000048004087836 */ /* 0x000fe40000000000 */
[----:B------:R-:W-:Y:S02]  /*11770*/  IMAD.MOV.U32 R9, RZ, RZ, 0x40000040 ;  /* 0x40000040ff097424 */ /* 0x000fe400078e00ff */
        /* <DEDUP_REMOVED lines=10> */
[----:B------:R-:W-:Y:S01]  /*11820*/  UMOV UR27, UR29 ;  /* 0x0000001d001b7c82 */ /* 0x000fe20008000000 */
[----:B------:R-:W-:Y:S02]  /*11830*/  WARPGROUP.DEPBAR.LE gsb0, 0x0 ;  /* 0x00008000000079c5 */ /* 0x000fe40000010000 */
[----:B------:R-:W-:-:S06]  /*11840*/  WARPGROUP.ARRIVE ;  /* 0x00000000000079c5 */ /* 0x000fcc0000000000 */
[----:B------:R-:W-:Y:S01]  /*11850*/  HGMMA.64x16x16.F32 R56, gdesc[UR20], R56, gsb0 ;  /* 0x00200000143879f0 */ /* 0x000fe20008000838 */
[----:B------:R-:W-:Y:S01]  /*11860*/  R2UR UR22, R8 ;  /* 0x00000000081672ca */ /* 0x000fe200000e0000 */
[----:B------:R-:W-:Y:S01]  /*11870*/  UMOV UR21, UR27 ;  /* 0x0000001b00157c82 */ /* 0x000fe20008000000 */
[----:B------:R-:W-:Y:S02]  /*11880*/  R2UR UR23, R9 ;  /* 0x00000000091772ca */ /* 0x000fe400000e0000 */
[----:B------:R-:W-:Y:S02]  /*11890*/  IADD3 R8, R4, 0x600, RZ ;  /* 0x0000060004087810 */ /* 0x000fe40007ffe0ff */
[----:B------:R-:W-:Y:S01]  /*118a0*/  MOV R9, 0x40000040 ;  /* 0x4000004000097802 */ /* 0x000fe20000000f00 */
        /* <DEDUP_REMOVED lines=186> */
[----:B------:R-:W-:Y:S03]  /*12450*/  HGMMA.64x16x16.F32 R72, gdesc[UR28], R72, gsb0 ;  /* 0x002000001c4879f0 */ /* 0x000fe60008000848 */
        /* <DEDUP_REMOVED lines=12> */
[----:B------:R-:W-:Y:S01]  /*12520*/  UMOV UR20, UR52 ;  /* 0x0000003400147c82 */ /* 0x000fe20008000000 */
[----:B------:R-:W-:Y:S01]  /*12530*/  UMOV UR21, UR53 ;  /* 0x0000003500157c82 */ /* 0x000fe20008000000 */
        /* <DEDUP_REMOVED lines=36> */
[----:B------:R-:W-:Y:S02]  /*12780*/  R2UR UR10, R8 ;  /* 0x00000000080a72ca */ /* 0x000fe400000e0000 */
[----:B------:R-:W-:Y:S01]  /*12790*/  R2UR UR11, R9 ;  /* 0x00000000090b72ca */ /* 0x000fe200000e0000 */
[----:B------:R-:W-:Y:S01]  /*127a0*/  IMAD.MOV.U32 R9, RZ, RZ, 0x40000040 ;  /* 0x40000040ff097424 */ /* 0x000fe200078e00ff */
[----:B------:R-:W-:-:S04]  /*127b0*/  IADD3 R8, R4, 0x700, RZ ;  /* 0x0000070004087810 */ /* 0x000fc80007ffe0ff */
[----:B------:R-:W-:Y:S01]  /*127c0*/  R2UR UR50, R8 ;  /* 0x00000000083272ca */ /* 0x000fe200000e0000 */
[----:B------:R-:W-:Y:S01]  /*127d0*/  VIADD R8, R4, 0x800 ;  /* 0x0000080004087836 */ /* 0x000fe20000000000 */
[----:B------:R-:W-:Y:S01]  /*127e0*/  R2UR UR51, R9 ;  /* 0x00000000093372ca */ /* 0x000fe200000e0000 */
[----:B------:R-:W-:Y:S01]  /*127f0*/  IMAD.MOV.U32 R9, RZ, RZ, 0x40000040 ;  /* 0x40000040ff097424 */ /* 0x000fe200078e00ff */
        /* <DEDUP_REMOVED lines=51> */
[----:B------:R-:W-:Y:S02]  /*12b30*/  IADD3 R8, R4, 0x980, RZ ;  /* 0x0000098004087810 */ /* 0x000fe40007ffe0ff */
[----:B------:R-:W-:Y:S02]  /*12b40*/  MOV R9, 0x40000040 ;  /* 0x4000004000097802 */ /* 0x000fe40000000f00 */
[----:B------:R-:W-:Y:S01]  /*12b50*/  R2UR UR6, R8 ;  /* 0x00000000080672ca */ /* 0x000fe200000e0000 */
[----:B------:R-:W-:Y:S01]  /*12b60*/  VIADD R8, R4, 0x702 ;  /* 0x0000070204087836 */ /* 0x000fe20000000000 */
[----:B------:R-:W-:Y:S01]  /*12b70*/  R2UR UR7, R9 ;  /* 0x00000000090772ca */ /* 0x000fe200000e0000 */
[----:B------:R-:W-:-:S03]  /*12b80*/  IMAD.MOV.U32 R9, RZ, RZ, 0x40000040 ;  /* 0x40000040ff097424 */ /* 0x000fc600078e00ff */
        /* <DEDUP_REMOVED lines=59> */
[----:B------:R-:W-:Y:S02]  /*12f40*/  R2UR UR15, R9 ;  /* 0x00000000090f72ca */ /* 0x000fe400000e0000 */
[----:B------:R-:W-:Y:S02]  /*12f50*/  MOV R9, 0x40000040 ;  /* 0x4000004000097802 */ /* 0x000fe40000000f00 */
[----:B------:R-:W-:Y:S01]  /*12f60*/  R2UR UR42, R8 ;  /* 0x00000000082a72ca */ /* 0x000fe200000e0000 */
[----:B------:R-:W-:Y:S01]  /*12f70*/  VIADD R8, R4, 0x804 ;  /* 0x0000080404087836 */ /* 0x000fe20000000000 */
[----:B------:R-:W-:Y:S02]  /*12f80*/  R2UR UR43, R9 ;  /* 0x00000000092b72ca */ /* 0x000fe400000e0000 */
[----:B------:R-:W-:Y:S01]  /*12f90*/  MOV R9, 0x40000040 ;  /* 0x4000004000097802 */ /* 0x000fe20000000f00 */
[----:B------:R-:W-:-:S02]  /*12fa0*/  WARPGROUP.DEPBAR.LE gsb0, 0x0 ;  /* 0x00008000000079c5 */ /* 0x000fc40000010000 */
        /* <DEDUP_REMOVED lines=41> */
[----:B------:R-:W-:Y:S02]  /*13240*/  R2UR UR38, R8 ;  /* 0x00000000082672ca */ /* 0x000fe400000e0000 */
[----:B------:R-:W-:Y:S01]  /*13250*/  R2UR UR39, R9 ;  /* 0x00000000092772ca */ /* 0x000fe200000e0000 */
        /* <DEDUP_REMOVED lines=28> */
[----:B------:R-:W-:Y:S02]  /*13420*/  ULDC UR8, c[0x0][0x9d8] ;  /* 0x0002760000087ab9 */ /* 0x000fe40000000800 */
        /* <DEDUP_REMOVED lines=29> */
[----:B------:R-:W-:Y:S01]  /*13600*/  R2UR UR6, R6 ;  /* 0x00000000060672ca */ /* 0x000fe200000e0000 */
[----:B------:R-:W-:Y:S01]  /*13610*/  UMOV UR4, UR36 ;  /* 0x0000002400047c82 */ /* 0x000fe20008000000 */
[----:B------:R-:W-:Y:S01]  /*13620*/  R2UR UR7, R7 ;  /* 0x00000000070772ca */ /* 0x000fe200000e0000 */
[----:B------:R-:W-:Y:S01]  /*13630*/  UMOV UR5, UR37 ;  /* 0x0000002500057c82 */ /* 0x000fe20008000000 */
[----:B------:R-:W-:Y:S01]  /*13640*/  VIADD R6, R4, 0x886 ;  /* 0x0000088604067836 */ /* 0x000fe20000000000 */
[----:B------:R-:W-:Y:S01]  /*13650*/  MUFU.TANH R72, R72 ;  /* 0x0000004800487308 */ /* 0x000fe20000002400 */
[----:B------:R-:W-:-:S02]  /*13660*/  IMAD.MOV.U32 R7, RZ, RZ, 0x40000040 ;  /* 0x40000040ff077424 */ /* 0x000fc400078e00ff */
[----:B------:R-:W-:Y:S01]  /*13670*/  FMUL.FTZ R77, R77, UR8 ;  /* 0x000000084d4d7c20 */ /* 0x000fe20008410000 */
[----:B------:R-:W-:Y:S01]  /*13680*/  FMUL.FTZ R75, R75, UR8 ;  /* 0x000000084b4b7c20 */ /* 0x000fe20008410000 */
[----:B------:R-:W-:-:S03]  /*13690*/  FMUL.FTZ R78, R78, UR8 ;  /* 0x000000084e4e7c20 */ /* 0x000fc60008410000 */
[----:B------:R-:W1:Y:S08]  /*136a0*/  MUFU.TANH R74, R74 ;  /* 0x0000004a004a7308 */ /* 0x000e700000002400 */
[----:B------:R-:W2:Y:S08]  /*136b0*/  MUFU.TANH R73, R73 ;  /* 0x0000004900497308 */ /* 0x000eb00000002400 */
[----:B------:R-:W-:Y:S08]  /*136c0*/  MUFU.TANH R76, R76 ;  /* 0x0000004c004c7308 */ /* 0x000ff00000002400 */
[----:B------:R3:W-:Y:S08]  /*136d0*/  MUFU.TANH R10, R79 ;  /* 0x0000004f000a7308 */ /* 0x0007f00000002400 */
[----:B------:R-:W-:Y:S01]  /*136e0*/  MUFU.TANH R77, R77 ;  /* 0x0000004d004d7308 */ /* 0x000fe20000002400 */
[----:B------:R-:W-:-:S02]  /*136f0*/  WARPGROUP.DEPBAR.LE gsb0, 0x0 ;  /* 0x00008000000079c5 */ /* 0x000fc40000010000 */
        /* <DEDUP_REMOVED lines=11> */
[----:B------:R-:W-:Y:S01]  /*137b0*/  IMAD.MOV.U32 R7, RZ, RZ, 0x40000040 ;  /* 0x40000040ff077424 */ /* 0x000fe200078e00ff */
[----:B------:R-:W-:Y:S01]  /*137c0*/  IADD3 R6, R4, 0x906, RZ ;  /* 0x0000090604067810 */ /* 0x000fe20007ffe0ff */
[----:B------:R-:W4:Y:S01]  /*137d0*/  MUFU.TANH R65, R65 ;  /* 0x0000004100417308 */ /* 0x000f220000002400 */
[----:B------:R-:W-:Y:S01]  /*137e0*/  FMUL.FTZ R66, R66, UR8 ;  /* 0x0000000842427c20 */ /* 0x000fe20008410000 */
[----:B------:R-:W-:Y:S01]  /*137f0*/  FMUL.FTZ R69, R69, UR8 ;  /* 0x0000000845457c20 */ /* 0x000fe20008410000 */
[----:B------:R-:W-:-:S05]  /*13800*/  FMUL.FTZ R71, R71, UR8 ;  /* 0x0000000847477c20 */ /* 0x000fca0008410000 */
[----:B------:R-:W5:Y:S08]  /*13810*/  MUFU.TANH R64, R64 ;  /* 0x0000004000407308 */ /* 0x000f700000002400 */
[----:B0-----:R-:W-:Y:S08]  /*13820*/  MUFU.TANH R20, R70 ;  /* 0x0000004600147308 */ /* 0x001ff00000002400 */
[----:B------:R-:W0:Y:S08]  /*13830*/  MUFU.TANH R3, R75 ;  /* 0x0000004b00037308 */ /* 0x000e300000002400 */
[----:B------:R-:W-:Y:S08]  /*13840*/  MUFU.TANH R14, R67 ;  /* 0x00000043000e7308 */ /* 0x000ff00000002400 */
[----:B------:R-:W0:Y:S01]  /*13850*/  MUFU.TANH R8, R78 ;  /* 0x0000004e00087308 */ /* 0x000e220000002400 */
[----:B------:R-:W-:-:S02]  /*13860*/  WARPGROUP.DEPBAR.LE gsb0, 0x0 ;  /* 0x00008000000079c5 */ /* 0x000fc40000010000 */
[----:B------:R-:W-:Y:S01]  /*13870*/  WARPGROUP.ARRIVE ;  /* 0x00000000000079c5 */ /* 0x000fe20000000000 */
[----:B------:R-:W-:-:S04]  /*13880*/  FMUL.FTZ R60, R60, UR8 ;  /* 0x000000083c3c7c20 */ /* 0x000fc80008410000 */
[----:B------:R-:W-:Y:S01]  /*13890*/  MUFU.TANH R12, R66 ;  /* 0x00000042000c7308 */ /* 0x000fe20000002400 */
        /* <DEDUP_REMOVED lines=8> */
[C---:B------:R-:W-:Y:S01]  /*13920*/  VIADD R6, R4.reuse, 0x986 ;  /* 0x0000098604067836 */ /* 0x040fe20000000000 */
[----:B------:R-:W-:Y:S01]  /*13930*/  MOV R7, 0x40000040 ;  /* 0x4000004000077802 */ /* 0x000fe20000000f00 */
[----:B------:R2:W-:Y:S01]  /*13940*/  MUFU.TANH R70, R60 ;  /* 0x0000003c00467308 */ /* 0x0005e20000002400 */
[----:B------:R-:W-:-:S02]  /*13950*/  VIADD R4, R4, 0xa06 ;  /* 0x00000a0604047836 */ /* 0x000fc40000000000 */
[----:B------:R-:W-:Y:S01]  /*13960*/  FMUL.FTZ R57, R57, UR8 ;  /* 0x0000000839397c20 */ /* 0x000fe20008410000 */
[----:B------:R-:W-:Y:S01]  /*13970*/  FMUL.FTZ R61, R61, UR8 ;  /* 0x000000083d3d7c20 */ /* 0x000fe20008410000 */
[----:B------:R-:W-:Y:S01]  /*13980*/  FMUL.FTZ R59, R59, UR8 ;  /* 0x000000083b3b7c20 */ /* 0x000fe20008410000 */
[----:B------:R-:W-:Y:S02]  /*13990*/  FMUL.FTZ R63, R63, UR8 ;  /* 0x000000083f3f7c20 */ /* 0x000fe40008410000 */
[----:B------:R-:W0:Y:S08]  /*139a0*/  MUFU.TANH R68, R68 ;  /* 0x0000004400447308 */ /* 0x000e300000002400 */
[----:B------:R-:W0:Y:S08]  /*139b0*/  MUFU.TANH R69, R69 ;  /* 0x0000004500457308 */ /* 0x000e300000002400 */
[----:B------:R-:W-:Y:S08]  /*139c0*/  MUFU.TANH R9, R58 ;  /* 0x0000003a00097308 */ /* 0x000ff00000002400 */
[----:B------:R-:W0:Y:S08]  /*139d0*/  MUFU.TANH R56, R56 ;  /* 0x0000003800387308 */ /* 0x000e300000002400 */
[----:B------:R-:W-:Y:S01]  /*139e0*/  MUFU.TANH R13, R62 ;  /* 0x0000003e000d7308 */ /* 0x000fe20000002400 */
[----:B------:R-:W-:-:S02]  /*139f0*/  WARPGROUP.DEPBAR.LE gsb0, 0x0 ;  /* 0x00008000000079c5 */ /* 0x000fc40000010000 */
[----:B------:R-:W-:Y:S01]  /*13a00*/  WARPGROUP.ARRIVE ;  /* 0x00000000000079c5 */ /* 0x000fe20000000000 */
[----:B------:R-:W-:-:S04]  /*13a10*/  FMUL.FTZ R54, R54, UR8 ;  /* 0x0000000836367c20 */ /* 0x000fc80008410000 */
[----:B------:R-:W0:Y:S01]  /*13a20*/  MUFU.TANH R57, R57 ;  /* 0x0000003900397308 */ /* 0x000e220000002400 */
        /* <DEDUP_REMOVED lines=8> */
[----:B------:R-:W-:Y:S01]  /*13ab0*/  IMAD.IADD R6, R237, 0x1, R153 ;  /* 0x00000001ed067824 */ /* 0x000fe200078e0299 */
[----:B------:R4:W-:Y:S01]  /*13ac0*/  MUFU.TANH R67, R54 ;  /* 0x0000003600437308 */ /* 0x0009e20000002400 */
[----:B------:R-:W-:Y:S01]  /*13ad0*/  FMUL.FTZ R49, R49, UR8 ;  /* 0x0000000831317c20 */ /* 0x000fe20008410000 */
[----:B------:R-:W-:Y:S01]  /*13ae0*/  FMUL.FTZ R53, R53, UR8 ;  /* 0x0000000835357c20 */ /* 0x000fe20008410000 */
[----:B---3--:R-:W-:-:S02]  /*13af0*/  IMAD R79, R155, -0x70, R6 ;  /* 0xffffff909b4f7824 */ /* 0x008fc400078e0206 */
[----:B------:R-:W-:Y:S01]  /*13b00*/  FMUL.FTZ R51, R51, UR8 ;  /* 0x0000000833337c20 */ /* 0x000fe20008410000 */
[----:B------:R-:W-:Y:S02]  /*13b10*/  FMUL.FTZ R55, R55, UR8 ;  /* 0x0000000837377c20 */ /* 0x000fe40008410000 */
[C---:B------:R-:W-:Y:S01]  /*13b20*/  ISETP.GT.AND P4, PT, R79.reuse, RZ, PT ;  /* 0x000000ff4f00720c */ /* 0x040fe20003f84270 */
[----:B------:R3:W-:Y:S01]  /*13b30*/  MUFU.TANH R21, R50 ;  /* 0x0000003200157308 */ /* 0x0007e20000002400 */
[C---:B------:R-:W-:Y:S02]  /*13b40*/  ISETP.GT.AND P2, PT, R79.reuse, 0x1, PT ;  /* 0x000000014f00780c */ /* 0x040fe40003f44270 */
[----:B-1----:R-:W-:Y:S02]  /*13b50*/  FSEL R6, R74, -INF , P4 ;  /* 0xff8000004a067808 */ /* 0x002fe40002000000 */
[----:B--2---:R-:W-:Y:S02]  /*13b60*/  FSEL R60, R72, -INF , P4 ;  /* 0xff800000483c7808 */ /* 0x004fe40002000000 */
[C---:B------:R-:W-:Y:S01]  /*13b70*/  ISETP.GT.AND P4, PT, R79.reuse, 0x11, PT ;  /* 0x000000114f00780c */ /* 0x040fe20003f84270 */
[----:B------:R-:W1:Y:S01]  /*13b80*/  MUFU.TANH R71, R71 ;  /* 0x0000004700477308 */ /* 0x000e620000002400 */
[----:B------:R-:W-:-:S02]  /*13b90*/  ISETP.GT.AND P3, PT, R79, 0x8, PT ;  /* 0x000000084f00780c */ /* 0x000fc40003f64270 */
[----:B------:R-:W-:Y:S01]  /*13ba0*/  FSEL R7, R73, -INF , P2 ;  /* 0xff80000049077808 */ /* 0x000fe20001000000 */
[----:B------:R-:W-:Y:S01]  /*13bb0*/  IMAD.MOV.U32 R73, RZ, RZ, R119 ;  /* 0x000000ffff497224 */ /* 0x000fe200078e0077 */
[----:B----4-:R-:W-:Y:S02]  /*13bc0*/  FSEL R54, R65, -INF , P4 ;  /* 0xff80000041367808 */ /* 0x010fe40002000000 */
[C---:B------:R-:W-:Y:S01]  /*13bd0*/  ISETP.GT.AND P6, PT, R79.reuse, 0x9, PT ;  /* 0x000000094f00780c */ /* 0x040fe20003fc4270 */
[----:B------:R-:W2:Y:S01]  /*13be0*/  MUFU.TANH R61, R61 ;  /* 0x0000003d003d7308 */ /* 0x000ea20000002400 */
[----:B------:R-:W-:Y:S02]  /*13bf0*/  FSEL R66, R76, -INF , P3 ;  /* 0xff8000004c427808 */ /* 0x000fe40001800000 */
[----:B------:R-:W-:Y:S02]  /*13c00*/  FMNMX.FTZ R65, R60, R7, !PT ;  /* 0x000000073c417209 */ /* 0x000fe40007810000 */
[----:B------:R-:W-:-:S02]  /*13c10*/  ISETP.GT.AND P5, PT, R79, 0x10, PT ;  /* 0x000000104f00780c */ /* 0x000fc40003fa4270 */
[----:B------:R-:W-:Y:S01]  /*13c20*/  FSEL R58, R77, -INF , P6 ;  /* 0xff8000004d3a7808 */ /* 0x000fe20003000000 */
[----:B------:R4:W-:Y:S01]  /*13c30*/  MUFU.TANH R78, R52 ;  /* 0x00000034004e7308 */ /* 0x0009e20000002400 */
[----:B------:R-:W-:Y:S01]  /*13c40*/  FMNMX.FTZ R65, R66, R65, !PT ;  /* 0x0000004142417209 */ /* 0x000fe20007810000 */
[----:B------:R-:W-:Y:S01]  /*13c50*/  IMAD.MOV.U32 R77, RZ, RZ, R119 ;  /* 0x000000ffff4d7224 */ /* 0x000fe200078e0077 */
[----:B-----5:R-:W-:Y:S02]  /*13c60*/  FSEL R62, R64, -INF , P5 ;  /* 0xff800000403e7808 */ /* 0x020fe40002800000 */
[----:B------:R-:W-:Y:S02]  /*13c70*/  FMNMX.FTZ R65, R58, R65, !PT ;  /* 0x000000413a417209 */ /* 0x000fe40007810000 */
[----:B0-----:R-:W-:Y:S01]  /*13c80*/  FSEL R3, R3, -INF , P2 ;  /* 0xff80000003037808 */ /* 0x001fe20001000000 */
[----:B------:R-:W0:Y:S01]  /*13c90*/  MUFU.TANH R48, R48 ;  /* 0x0000003000307308 */ /* 0x000e220000002400 */
[----:B------:R-:W-:-:S02]  /*13ca0*/  ISETP.GT.AND P2, PT, R79, 0x18, PT ;  /* 0x000000184f00780c */ /* 0x000fc40003f44270 */
[----:B------:R-:W-:Y:S01]  /*13cb0*/  FMNMX.FTZ R65, R62, R65, !PT ;  /* 0x000000413e417209 */ /* 0x000fe20007810000 */
[----:B------:R-:W-:Y:S02]  /*13cc0*/  WARPGROUP.DEPBAR.LE gsb0, 0x0 ;  /* 0x00008000000079c5 */ /* 0x000fe40000010000 */
[----:B------:R-:W-:Y:S01]  /*13cd0*/  WARPGROUP.ARRIVE ;  /* 0x00000000000079c5 */ /* 0x000fe20000000000 */
[----:B------:R-:W-:Y:S01]  /*13ce0*/  FSEL R8, R8, -INF , P3 ;  /* 0xff80000008087808 */ /* 0x000fe20001800000 */
[----:B------:R-:W5:Y:S01]  /*13cf0*/  MUFU.TANH R59, R59 ;  /* 0x0000003b003b7308 */ /* 0x000f620000002400 */
[----:B------:R-:W-:Y:S01]  /*13d00*/  ISETP.GT.AND P3, PT, R79, 0x19, PT ;  /* 0x000000194f00780c */ /* 0x000fe20003f64270 */
[----:B------:R-:W-:Y:S01]  /*13d10*/  FMUL.FTZ R40, R40, UR8 ;  /* 0x0000000828287c20 */ /* 0x000fe20008410000 */
[----:B---3--:R-:W-:Y:S01]  /*13d20*/  FSEL R50, R68, -INF , P2 ;  /* 0xff80000044327808 */ /* 0x008fe20001000000 */
[----:B------:R-:W-:Y:S01]  /*13d30*/  HGMMA.64x16x16.F32 R32, gdesc[UR4], R32, gsb0 ;  /* 0x00200000042079f0 */ /* 0x000fe20008000820 */
[----:B------:R-:W-:Y:S01]  /*13d40*/  R2UR UR6, R4 ;  /* 0x00000000040672ca */ /* 0x000fe200000e0000 */
[----:B------:R-:W-:Y:S01]  /*13d50*/  UMOV UR4, UR36 ;  /* 0x0000002400047c82 */ /* 0x000fe20008000000 */
[----:B------:R-:W-:Y:S01]  /*13d60*/  R2UR UR7, R5 ;  /* 0x00000000050772ca */ /* 0x000fe200000e0000 */
[----:B------:R-:W-:Y:S01]  /*13d70*/  UMOV UR5, UR37 ;  /* 0x0000002500057c82 */ /* 0x000fe20008000000 */
[----:B------:R-:W-:Y:S01]  /*13d80*/  FMNMX.FTZ R65, R54, R65, !PT ;  /* 0x0000004136417209 */ /* 0x000fe20007810000 */
[----:B------:R-:W3:Y:S01]  /*13d90*/  MUFU.TANH R49, R49 ;  /* 0x0000003100317308 */ /* 0x000ee20000002400 */
[----:B------:R-:W-:Y:S01]  /*13da0*/  FSEL R10, R10, -INF , P6 ;  /* 0xff8000000a0a7808 */ /* 0x000fe20003000000 */
[----:B------:R-:W-:Y:S01]  /*13db0*/  FMUL.FTZ R41, R41, UR8 ;  /* 0x0000000829297c20 */ /* 0x000fe20008410000 */
[----:B------:R-:W-:Y:S01]  /*13dc0*/  ISETP.GT.AND P6, PT, R79, 0x20, PT ;  /* 0x000000204f00780c */ /* 0x000fe20003fc4270 */
[----:B------:R-:W-:Y:S01]  /*13dd0*/  FMUL.FTZ R42, R42, UR8 ;  /* 0x000000082a2a7c20 */ /* 0x000fe20008410000 */
[----:B----4-:R-:W-:Y:S01]  /*13de0*/  FSEL R52, R69, -INF , P3 ;  /* 0xff80000045347808 */ /* 0x010fe20001800000 */
[----:B------:R-:W-:Y:S01]  /*13df0*/  FMUL.FTZ R44, R44, UR8 ;  /* 0x000000082c2c7c20 */ /* 0x000fe20008410000 */
[----:B------:R-:W-:Y:S01]  /*13e00*/  FMNMX.FTZ R65, R50, R65, !PT ;  /* 0x0000004132417209 */ /* 0x000fe20007810000 */
[----:B------:R-:W4:Y:S01]  /*13e10*/  MUFU.TANH R63, R63 ;  /* 0x0000003f003f7308 */ /* 0x000f220000002400 */
[----:B------:R-:W-:Y:S01]  /*13e20*/  FSEL R12, R12, -INF , P5 ;  /* 0xff8000000c0c7808 */ /* 0x000fe20002800000 */
[----:B------:R-:W-:Y:S01]  /*13e30*/  FMUL.FTZ R45, R45, UR8 ;  /* 0x000000082d2d7c20 */ /* 0x000fe20008410000 */
[----:B------:R-:W-:Y:S01]  /*13e40*/  ISETP.GT.AND P5, PT, R79, 0x21, PT ;  /* 0x000000214f00780c */ /* 0x000fe20003fa4270 */
[----:B------:R-:W-:Y:S01]  /*13e50*/  FMUL.FTZ R43, R43, UR8 ;  /* 0x000000082b2b7c20 */ /* 0x000fe20008410000 */
[----:B------:R-:W-:Y:S01]  /*13e60*/  FSEL R64, R56, -INF , P6 ;  /* 0xff80000038407808 */ /* 0x000fe20003000000 */
[----:B------:R-:W-:Y:S01]  /*13e70*/  FMUL.FTZ R46, R46, UR8 ;  /* 0x000000082e2e7c20 */ /* 0x000fe20008410000 */
[----:B------:R-:W-:Y:S01]  /*13e80*/  FMNMX.FTZ R65, R52, R65, !PT ;  /* 0x0000004134417209 */ /* 0x000fe20007810000 */
[----:B------:R1:W-:Y:S01]  /*13e90*/  MUFU.TANH R84, R40 ;  /* 0x0000002800547308 */ /* 0x0003e20000002400 */
[----:B------:R-:W-:Y:S01]  /*13ea0*/  FSEL R14, R14, -INF , P4 ;  /* 0xff8000000e0e7808 */ /* 0x000fe20002000000 */
[----:B------:R-:W-:Y:S01]  /*13eb0*/  FMUL.FTZ R47, R47, UR8 ;  /* 0x000000082f2f7c20 */ /* 0x000fe20008410000 */
[----:B------:R-:W-:-:S02]  /*13ec0*/  ISETP.GT.AND P4, PT, R79, 0x28, PT ;  /* 0x000000284f00780c */ /* 0x000fc40003f84270 */
[----:B------:R-:W-:Y:S02]  /*13ed0*/  FSEL R68, R57, -INF , P5 ;  /* 0xff80000039447808 */ /* 0x000fe40002800000 */
[----:B------:R-:W-:Y:S01]  /*13ee0*/  FMNMX.FTZ R65, R64, R65, !PT ;  /* 0x0000004140417209 */ /* 0x000fe20007810000 */
[----:B------:R-:W4:Y:S01]  /*13ef0*/  MUFU.TANH R53, R53 ;  /* 0x0000003500357308 */ /* 0x000f220000002400 */
[----:B------:R-:W-:Y:S02]  /*13f00*/  FSEL R20, R20, -INF , P2 ;  /* 0xff80000014147808 */ /* 0x000fe40001000000 */
[----:B------:R-:W-:Y:S02]  /*13f10*/  ISETP.GT.AND P2, PT, R79, 0x29, PT ;  /* 0x000000294f00780c */ /* 0x000fe40003f44270 */
[----:B------:R-:W-:Y:S02]  /*13f20*/  FSEL R70, R70, -INF , P4 ;  /* 0xff80000046467808 */ /* 0x000fe40002000000 */
[----:B------:R-:W-:Y:S01]  /*13f30*/  FMNMX.FTZ R65, R68, R65, !PT ;  /* 0x0000004144417209 */ /* 0x000fe20007810000 */
[----:B------:R-:W-:Y:S01]  /*13f40*/  MUFU.TANH R51, R51 ;  /* 0x0000003300337308 */ /* 0x000fe20000002400 */
[----:B-1----:R-:W-:Y:S01]  /*13f50*/  FSEL R40, R71, -INF , P3 ;  /* 0xff80000047287808 */ /* 0x002fe20001800000 */
[----:B------:R-:W-:Y:S01]  /*13f60*/  IMAD.MOV.U32 R71, RZ, RZ, R119 ;  /* 0x000000ffff477224 */ /* 0x000fe200078e0077 */
[----:B------:R-:W-:-:S02]  /*13f70*/  ISETP.GT.AND P3, PT, R79, 0x30, PT ;  /* 0x000000304f00780c */ /* 0x000fc40003f64270 */
[----:B--2---:R-:W-:Y:S01]  /*13f80*/  FSEL R72, R61, -INF , P2 ;  /* 0xff8000003d487808 */ /* 0x004fe20001000000 */
[--C-:B------:R-:W-:Y:S01]  /*13f90*/  IMAD.MOV.U32 R61, RZ, RZ, R119.reuse ;  /* 0x000000ffff3d7224 */ /* 0x100fe200078e0077 */
[----:B------:R-:W-:Y:S01]  /*13fa0*/  FMNMX.FTZ R65, R70, R65, !PT ;  /* 0x0000004146417209 */ /* 0x000fe20007810000 */
[----:B------:R5:W-:Y:S01]  /*13fb0*/  MUFU.TANH R75, R42 ;  /* 0x0000002a004b7308 */ /* 0x000be20000002400 */
[----:B0-----:R-:W-:Y:S02]  /*13fc0*/  FSEL R74, R48, -INF , P3 ;  /* 0xff800000304a7808 */ /* 0x001fe40001800000 */
[----:B------:R-:W-:Y:S02]  /*13fd0*/  FMNMX.FTZ R65, R72, R65, !PT ;  /* 0x0000004148417209 */ /* 0x000fe40007810000 */
[----:B------:R-:W-:Y:S01]  /*13fe0*/  MOV R69, R119 ;  /* 0x0000007700457202 */ /* 0x000fe20000000f00 */
[----:B------:R-:W-:Y:S02]  /*13ff0*/  WARPGROUP.DEPBAR.LE gsb0, 0x0 ;  /* 0x00008000000079c5 */ /* 0x000fe40000010000 */
[----:B------:R-:W-:Y:S01]  /*14000*/  WARPGROUP.ARRIVE ;  /* 0x00000000000079c5 */ /* 0x000fe20000000000 */
[----:B------:R-:W-:Y:S01]  /*14010*/  FMUL.FTZ R5, R32, UR8 ;  /* 0x0000000820057c20 */ /* 0x000fe20008410000 */
[----:B------:R-:W-:Y:S01]  /*14020*/  FSEL R32, R9, -INF , P6 ;  /* 0xff80000009207808 */ /* 0x000fe20003000000 */
[----:B------:R-:W0:Y:S01]  /*14030*/  MUFU.TANH R41, R41 ;  /* 0x0000002900297308 */ /* 0x000e220000002400 */
[----:B------:R-:W-:Y:S01]  /*14040*/  ISETP.GT.AND P6, PT, R79, 0x31, PT ;  /* 0x000000314f00780c */ /* 0x000fe20003fc4270 */
[----:B------:R-:W-:Y:S01]  /*14050*/  FMUL.FTZ R9, R34, UR8 ;  /* 0x0000000822097c20 */ /* 0x000fe20008410000 */
[----:B------:R-:W-:Y:S01]  /*14060*/  HGMMA.64x16x16.F32 R24, gdesc[UR4], R24, gsb0 ;  /* 0x00200000041879f0 */ /* 0x000fe20008000818 */
[----:B-----5:R-:W-:Y:S01]  /*14070*/  FSEL R42, R59, -INF , P5 ;  /* 0xff8000003b2a7808 */ /* 0x020fe20002800000 */
[----:B------:R-:W-:Y:S01]  /*14080*/  FMUL.FTZ R33, R33, UR8 ;  /* 0x0000000821217c20 */ /* 0x000fe20008410000 */
[----:B------:R-:W-:Y:S01]  /*14090*/  ISETP.GT.AND P5, PT, R79, 0x38, PT ;  /* 0x000000384f00780c */ /* 0x000fe20003fa4270 */
[----:B------:R-:W-:Y:S01]  /*140a0*/  FMUL.FTZ R37, R37, UR8 ;  /* 0x0000000825257c20 */ /* 0x000fe20008410000 */
[----:B---3--:R-:W-:Y:S01]  /*140b0*/  FSEL R76, R49, -INF , P6 ;  /* 0xff800000314c7808 */ /* 0x008fe20003000000 */
[----:B------:R4:W-:Y:S01]  /*140c0*/  MUFU.TANH R92, R44 ;  /* 0x0000002c005c7308 */ /* 0x0009e20000002400 */
[----:B------:R-:W-:Y:S01]  /*140d0*/  FMNMX.FTZ R65, R74, R65, !PT ;  /* 0x000000414a417209 */ /* 0x000fe20007810000 */
[----:B------:R-:W-:Y:S01]  /*140e0*/  FMUL.FTZ R35, R35, UR8 ;  /* 0x0000000823237c20 */ /* 0x000fe20008410000 */
[----:B------:R-:W-:Y:S01]  /*140f0*/  FSEL R34, R13, -INF , P4 ;  /* 0xff8000000d227808 */ /* 0x000fe20002000000 */
[----:B------:R-:W-:Y:S01]  /*14100*/  FMUL.FTZ R13, R36, UR8 ;  /* 0x00000008240d7c20 */ /* 0x000fe20008410000 */
[----:B------:R-:W-:Y:S01]  /*14110*/  ISETP.GT.AND P4, PT, R79, 0x39, PT ;  /* 0x000000394f00780c */ /* 0x000fe20003f84270 */
[----:B------:R-:W-:Y:S01]  /*14120*/  ULDC UR4, c[0x0][0x988] ;  /* 0x0002620000047ab9 */ /* 0x000fe20000000800 */
[----:B------:R-:W-:Y:S01]  /*14130*/  FSEL R78, R78, -INF , P5 ;  /* 0xff8000004e4e7808 */ /* 0x000fe20002800000 */
[----:B------:R-:W1:Y:S01]  /*14140*/  MUFU.TANH R55, R55 ;  /* 0x0000003700377308 */ /* 0x000e620000002400 */
[----:B------:R-:W-:Y:S01]  /*14150*/  FMNMX.FTZ R65, R76, R65, !PT ;  /* 0x000000414c417209 */ /* 0x000fe20007810000 */
[----:B------:R-:W-:Y:S01]  /*14160*/  FMUL.FTZ R39, R39, UR8 ;  /* 0x0000000827277c20 */ /* 0x000fe20008410000 */
[----:B----4-:R-:W-:Y:S01]  /*14170*/  FSEL R44, R63, -INF , P2 ;  /* 0xff8000003f2c7808 */ /* 0x010fe20001000000 */
[----:B------:R-:W-:Y:S01]  /*14180*/  IMAD.MOV.U32 R59, RZ, RZ, R119 ;  /* 0x000000ffff3b7224 */ /* 0x000fe200078e0077 */
[----:B------:R-:W-:-:S02]  /*14190*/  ISETP.GT.AND P2, PT, R79, 0x40, PT ;  /* 0x000000404f00780c */ /* 0x000fc40003f44270 */
[----:B------:R-:W-:Y:S01]  /*141a0*/  FSEL R82, R53, -INF , P4 ;  /* 0xff80000035527808 */ /* 0x000fe20002000000 */
[----:B------:R-:W2:Y:S01]  /*141b0*/  MUFU.TANH R45, R45 ;  /* 0x0000002d002d7308 */ /* 0x000ea20000002400 */
[----:B------:R-:W-:Y:S01]  /*141c0*/  FMNMX.FTZ R65, R78, R65, !PT ;  /* 0x000000414e417209 */ /* 0x000fe20007810000 */
[----:B------:R-:W-:Y:S01]  /*141d0*/  IMAD.MOV.U32 R53, RZ, RZ, R119 ;  /* 0x000000ffff357224 */ /* 0x000fe200078e0077 */
[----:B------:R-:W-:Y:S01]  /*141e0*/  FSEL R36, R21, -INF , P3 ;  /* 0xff80000015247808 */ /* 0x000fe20001800000 */
[----:B------:R-:W-:Y:S01]  /*141f0*/  FMUL.FTZ R21, R38, UR8 ;  /* 0x0000000826157c20 */ /* 0x000fe20008410000 */
[----:B------:R-:W-:Y:S02]  /*14200*/  ISETP.GT.AND P3, PT, R79, 0x41, PT ;  /* 0x000000414f00780c */ /* 0x000fe40003f64270 */
[----:B------:R-:W-:Y:S01]  /*14210*/  FSEL R84, R84, -INF , P2 ;  /* 0xff80000054547808 */ /* 0x000fe20001000000 */
[----:B------:R-:W3:Y:S01]  /*14220*/  MUFU.TANH R43, R43 ;  /* 0x0000002b002b7308 */ /* 0x000ee20000002400 */
[----:B------:R-:W-:-:S02]  /*14230*/  FMNMX.FTZ R65, R82, R65, !PT ;  /* 0x0000004152417209 */ /* 0x000fc40007810000 */
[----:B0-----:R-:W-:Y:S02]  /*14240*/  FSEL R90, R41, -INF , P3 ;  /* 0xff800000295a7808 */ /* 0x001fe40001800000 */
[----:B------:R-:W-:Y:S02]  /*14250*/  FMNMX.FTZ R65, R84, R65, !PT ;  /* 0x0000004154417209 */ /* 0x000fe40007810000 */
[----:B------:R-:W-:Y:S01]  /*14260*/  FSEL R48, R67, -INF , P5 ;  /* 0xff80000043307808 */ /* 0x000fe20002800000 */
[----:B------:R-:W0:Y:S01]  /*14270*/  MUFU.TANH R5, R5 ;  /* 0x0000000500057308 */ /* 0x000e220000002400 */
[----:B------:R-:W-:Y:S01]  /*14280*/  ISETP.GT.AND P5, PT, R79, 0x49, PT ;  /* 0x000000494f00780c */ /* 0x000fe20003fa4270 */
[--C-:B------:R-:W-:Y:S01]  /*14290*/  IMAD.MOV.U32 R67, RZ, RZ, R119.reuse ;  /* 0x000000ffff437224 */ /* 0x100fe200078e0077 */
[----:B------:R-:W-:Y:S02]  /*142a0*/  FMNMX.FTZ R65, R90, R65, !PT ;  /* 0x000000415a417209 */ /* 0x000fe40007810000 */
[----:B-1----:R-:W-:Y:S01]  /*142b0*/  FSEL R38, R55, -INF , P4 ;  /* 0xff80000037267808 */ /* 0x002fe20002000000 */
[----:B------:R-:W-:Y:S01]  /*142c0*/  IMAD.MOV.U32 R55, RZ, RZ, R119 ;  /* 0x000000ffff377224 */ /* 0x000fe200078e0077 */
[----:B------:R-:W-:Y:S01]  /*142d0*/  ISETP.GT.AND P4, PT, R79, 0x50, PT ;  /* 0x000000504f00780c */ /* 0x000fe20003f84270 */
[----:B------:R1:W-:Y:S01]  /*142e0*/  MUFU.TANH R4, R46 ;  /* 0x0000002e00047308 */ /* 0x0003e20000002400 */
[----:B--2---:R-:W-:-:S02]  /*142f0*/  FSEL R96, R45, -INF , P5 ;  /* 0xff8000002d607808 */ /* 0x004fc40002800000 */
[----:B---3--:R-:W-:Y:S02]  /*14300*/  FSEL R56, R43, -INF , P3 ;  /* 0xff8000002b387808 */ /* 0x008fe40001800000 */
[----:B------:R-:W-:Y:S01]  /*14310*/  ISETP.GT.AND P3, PT, R79, 0x51, PT ;  /* 0x000000514f00780c */ /* 0x000fe20003f64270 */
[----:B------:R-:W-:Y:S02]  /*14320*/  WARPGROUP.DEPBAR.LE gsb0, 0x0 ;  /* 0x00008000000079c5 */ /* 0x000fe40000010000 */
[----:B------:R-:W2:Y:S01]  /*14330*/  MUFU.TANH R33, R33 ;  /* 0x0000002100217308 */ /* 0x000ea20000002400 */
[----:B-1----:R-:W-:Y:S01]  /*14340*/  FSEL R46, R51, -INF , P6 ;  /* 0xff800000332e7808 */ /* 0x002fe20003000000 */
[----:B------:R-:W-:Y:S01]  /*14350*/  FMUL.FTZ R49, R24, UR8 ;  /* 0x0000000818317c20 */ /* 0x000fe20008410000 */
[----:B------:R-:W-:Y:S01]  /*14360*/  ISETP.GT.AND P6, PT, R79, 0x48, PT ;  /* 0x000000484f00780c */ /* 0x000fe20003fc4270 */
[----:B------:R-:W-:Y:S01]  /*14370*/  FMUL.FTZ R25, R25, UR8 ;  /* 0x0000000819197c20 */ /* 0x000fe20008410000 */
[----:B0-----:R-:W-:Y:S01]  /*14380*/  FSEL R98, R5, -INF , P4 ;  /* 0xff80000005627808 */ /* 0x001fe20002000000 */
[----:B------:R-:W-:Y:S01]  /*14390*/  FMUL.FTZ R41, R28, UR8 ;  /* 0x000000081c297c20 */ /* 0x000fe20008410000 */
[----:B------:R-:W-:Y:S01]  /*143a0*/  FSEL R92, R92, -INF , P6 ;  /* 0xff8000005c5c7808 */ /* 0x000fe20003000000 */
[----:B------:R-:W0:Y:S01]  /*143b0*/  MUFU.TANH R13, R13 ;  /* 0x0000000d000d7308 */ /* 0x000e220000002400 */
[----:B------:R-:W-:Y:S01]  /*143c0*/  FSEL R24, R75, -INF , P2 ;  /* 0xff8000004b187808 */ /* 0x000fe20001000000 */
[----:B------:R-:W-:Y:S01]  /*143d0*/  FMUL.FTZ R29, R29, UR8 ;  /* 0x000000081d1d7c20 */ /* 0x000fe20008410000 */
[----:B------:R-:W-:Y:S01]  /*143e0*/  FMNMX.FTZ R65, R92, R65, !PT ;  /* 0x000000415c417209 */ /* 0x000fe20007810000 */
[----:B------:R-:W-:Y:S01]  /*143f0*/  IMAD.U32 R5, RZ, RZ, UR4 ;  /* 0x00000004ff057e24 */ /* 0x000fe2000f8e00ff */
[----:B------:R-:W-:Y:S01]  /*14400*/  ISETP.GT.AND P2, PT, R79, 0x58, PT ;  /* 0x000000584f00780c */ /* 0x000fe20003f44270 */
[----:B------:R-:W-:Y:S01]  /*14410*/  FMUL.FTZ R26, R26, UR8 ;  /* 0x000000081a1a7c20 */ /* 0x000fe20008410000 */
[----:B------:R-:W-:Y:S01]  /*14420*/  FMNMX.FTZ R65, R96, R65, !PT ;  /* 0x0000004160417209 */ /* 0x000fe20007810000 */
[----:B------:R-:W1:Y:S01]  /*14430*/  MUFU.TANH R47, R47 ;  /* 0x0000002f002f7308 */ /* 0x000e620000002400 */
[----:B--2---:R-:W-:Y:S01]  /*14440*/  FSEL R100, R33, -INF , P3 ;  /* 0xff80000021647808 */ /* 0x004fe20001800000 */
[----:B------:R-:W-:Y:S01]  /*14450*/  FMUL.FTZ R27, R27, UR8 ;  /* 0x000000081b1b7c20 */ /* 0x000fe20008410000 */
[----:B------:R-:W-:Y:S01]  /*14460*/  FMNMX.FTZ R65, R98, R65, !PT ;  /* 0x0000004162417209 */ /* 0x000fe20007810000 */
[----:B------:R-:W-:Y:S01]  /*14470*/  FMUL.FTZ R30, R30, UR8 ;  /* 0x000000081e1e7c20 */ /* 0x000fe20008410000 */
[----:B------:R-:W-:Y:S01]  /*14480*/  FSEL R28, R4, -INF , P6 ;  /* 0xff800000041c7808 */ /* 0x000fe20003000000 */
[----:B------:R-:W-:Y:S01]  /*14490*/  FMUL.FTZ R31, R31, UR8 ;  /* 0x000000081f1f7c20 */ /* 0x000fe20008410000 */
[----:B------:R-:W-:Y:S01]  /*144a0*/  ISETP.GT.AND P6, PT, R79, 0x59, PT ;  /* 0x000000594f00780c */ /* 0x000fe20003fc4270 */
[----:B------:R-:W2:Y:S01]  /*144b0*/  MUFU.TANH R37, R37 ;  /* 0x0000002500257308 */ /* 0x000ea20000002400 */
[----:B0-----:R-:W-:Y:S01]  /*144c0*/  FSEL R102, R13, -INF , P2 ;  /* 0xff8000000d667808 */ /* 0x001fe20001000000 */
[----:B------:R0:W-:Y:S01]  /*144d0*/  @!P1 SYNCS.ARRIVE.TRANS64.RED.A1T0 RZ, [R0+URZ], RZ ;  /* 0x000000ff00ff99a7 */ /* 0x0001e2000810043f */
[----:B------:R-:W-:-:S02]  /*144e0*/  FMNMX.FTZ R65, R100, R65, !PT ;  /* 0x0000004164417209 */ /* 0x000fc40007810000 */
[----:B------:R-:W-:Y:S02]  /*144f0*/  MOV R75, R119 ;  /* 0x00000077004b7202 */ /* 0x000fe40000000f00 */
[----:B------:R-:W-:Y:S01]  /*14500*/  FMNMX.FTZ R65, R102, R65, !PT ;  /* 0x0000004166417209 */ /* 0x000fe20007810000 */
[----:B------:R-:W3:Y:S01]  /*14510*/  MUFU.TANH R9, R9 ;  /* 0x0000000900097308 */ /* 0x000ee20000002400 */
[----:B-1----:R-:W-:Y:S02]  /*14520*/  FSEL R80, R47, -INF , P5 ;  /* 0xff8000002f507808 */ /* 0x002fe40002800000 */
[----:B------:R-:W-:Y:S02]  /*14530*/  ISETP.GT.AND P5, PT, R79, 0x60, PT ;  /* 0x000000604f00780c */ /* 0x000fe40003fa4270 */
[-C--:B------:R-:W-:Y:S02]  /*14540*/  MOV R63, R119.reuse ;  /* 0x00000077003f7202 */ /* 0x080fe40000000f00 */
[----:B------:R-:W-:Y:S01]  /*14550*/  MOV R57, R119 ;  /* 0x0000007700397202 */ /* 0x000fe20000000f00 */
[----:B------:R-:W1:Y:S01]  /*14560*/  MUFU.TANH R49, R49 ;  /* 0x0000003100317308 */ /* 0x000e620000002400 */
[----:B--2---:R-:W-:-:S02]  /*14570*/  FSEL R104, R37, -INF , P6 ;  /* 0xff80000025687808 */ /* 0x004fc40003000000 */
[----:B------:R-:W-:Y:S02]  /*14580*/  MOV R51, R119 ;  /* 0x0000007700337202 */ /* 0x000fe40000000f00 */
[----:B------:R-:W-:-:S03]  /*14590*/  FMNMX.FTZ R65, R104, R65, !PT ;  /* 0x0000004168417209 */ /* 0x000fc60007810000 */
[----:B------:R-:W2:Y:S01]  /*145a0*/  MUFU.TANH R35, R35 ;  /* 0x0000002300237308 */ /* 0x000ea20000002400 */
[----:B---3--:R-:W-:Y:S02]  /*145b0*/  FSEL R86, R9, -INF , P4 ;  /* 0xff80000009567808 */ /* 0x008fe40002000000 */
[----:B------:R-:W-:-:S05]  /*145c0*/  ISETP.GT.AND P4, PT, R79, 0x61, PT ;  /* 0x000000614f00780c */ /* 0x000fca0003f84270 */
[----:B------:R-:W3:Y:S01]  /*145d0*/  MUFU.TANH R25, R25 ;  /* 0x0000001900197308 */ /* 0x000ee20000002400 */
[----:B-1----:R-:W-:Y:S01]  /*145e0*/  FSEL R106, R49, -INF , P5 ;  /* 0xff800000316a7808 */ /* 0x002fe20002800000 */
[----:B------:R-:W-:-:S03]  /*145f0*/  IMAD.MOV.U32 R49, RZ, RZ, R119 ;  /* 0x000000ffff317224 */ /* 0x000fc600078e0077 */
[----:B------:R-:W-:-:S03]  /*14600*/  FMNMX.FTZ R65, R106, R65, !PT ;  /* 0x000000416a417209 */ /* 0x000fc60007810000 */
[----:B------:R-:W1:Y:S01]  /*14610*/  MUFU.TANH R21, R21 ;  /* 0x0000001500157308 */ /* 0x000e620000002400 */
[----:B--2---:R-:W-:Y:S02]  /*14620*/  FSEL R88, R35, -INF , P3 ;  /* 0xff80000023587808 */ /* 0x004fe40001800000 */
[----:B------:R-:W-:-:S05]  /*14630*/  ISETP.GT.AND P3, PT, R79, 0x68, PT ;  /* 0x000000684f00780c */ /* 0x000fca0003f64270 */
[----:B------:R-:W2:Y:S01]  /*14640*/  MUFU.TANH R41, R41 ;  /* 0x0000002900297308 */ /* 0x000ea20000002400 */
[----:B---3--:R-:W-:-:S04]  /*14650*/  FSEL R108, R25, -INF , P4 ;  /* 0xff800000196c7808 */ /* 0x008fc80002000000 */
[----:B------:R-:W-:-:S03]  /*14660*/  FMNMX.FTZ R65, R108, R65, !PT ;  /* 0x000000416c417209 */ /* 0x000fc60007810000 */
[----:B------:R-:W3:Y:S01]  /*14670*/  MUFU.TANH R29, R29 ;  /* 0x0000001d001d7308 */ /* 0x000ee20000002400 */
[----:B-1----:R-:W-:Y:S02]  /*14680*/  FSEL R94, R21, -INF , P2 ;  /* 0xff800000155e7808 */ /* 0x002fe40001000000 */
[----:B------:R-:W-:Y:S01]  /*14690*/  ISETP.GT.AND P2, PT, R79, 0x69, PT ;  /* 0x000000694f00780c */ /* 0x000fe20003f44270 */
[----:B------:R-:W-:-:S04]  /*146a0*/  IMAD.MOV.U32 R79, RZ, RZ, R119 ;  /* 0x000000ffff4f7224 */ /* 0x000fc800078e0077 */
[----:B------:R-:W1:Y:S01]  /*146b0*/  MUFU.TANH R39, R39 ;  /* 0x0000002700277308 */ /* 0x000e620000002400 */
[----:B--2---:R-:W-:-:S04]  /*146c0*/  FSEL R112, R41, -INF , P3 ;  /* 0xff80000029707808 */ /* 0x004fc80001800000 */
[----:B------:R-:W-:-:S03]  /*146d0*/  FMNMX.FTZ R65, R112, R65, !PT ;  /* 0x0000004170417209 */ /* 0x000fc60007810000 */
[----:B------:R-:W-:Y:S01]  /*146e0*/  MUFU.TANH R33, R27 ;  /* 0x0000001b00217308 */ /* 0x000fe20000002400 */
[----:B---3--:R-:W-:-:S04]  /*146f0*/  FSEL R110, R29, -INF , P2 ;  /* 0xff8000001d6e7808 */ /* 0x008fc80001000000 */
[----:B------:R-:W-:-:S03]  /*14700*/  FMNMX.FTZ R65, R110, R65, !PT ;  /* 0x000000416e417209 */ /* 0x000fc60007810000 */
[----:B------:R1:W2:Y:S02]  /*14710*/  MUFU.TANH R29, R26 ;  /* 0x0000001a001d7308 */ /* 0x0002a40000002400 */
[----:B------:R-:W3:Y:S06]  /*14720*/  SHFL.BFLY PT, R4, R65, 0x2, 0x1f ;  /* 0x0c401f0041047f89 */ /* 0x000eec00000e0000 */
[----:B------:R2:W4:Y:S01]  /*14730*/  MUFU.TANH R35, R30 ;  /* 0x0000001e00237308 */ /* 0x0005220000002400 */
[----:B-1----:R-:W-:-:S07]  /*14740*/  FSEL R26, R39, -INF , P6 ;  /* 0xff800000271a7808 */ /* 0x002fce0003000000 */
[----:B------:R-:W1:Y:S01]  /*14750*/  MUFU.TANH R31, R31 ;  /* 0x0000001f001f7308 */ /* 0x000e620000002400 */
[----:B--2---:R-:W-:Y:S02]  /*14760*/  FSEL R30, R29, -INF , P5 ;  /* 0xff8000001d1e7808 */ /* 0x004fe40002800000 */
[----:B---3--:R-:W-:Y:S01]  /*14770*/  FMNMX.FTZ R9, R65, R4, !PT ;  /* 0x0000000441097209 */ /* 0x008fe20007810000 */
[----:B------:R-:W-:-:S04]  /*14780*/  IMAD.MOV.U32 R65, RZ, RZ, R119 ;  /* 0x000000ffff417224 */ /* 0x000fc800078e0077 */
[----:B------:R-:W2:Y:S02]  /*14790*/  SHFL.BFLY PT, R4, R9, 0x1, 0x1f ;  /* 0x0c201f0009047f89 */ /* 0x000ea400000e0000 */
[----:B--2---:R-:W-:-:S04]  /*147a0*/  FMNMX.FTZ R4, R9, R4, !PT ;  /* 0x0000000409047209 */ /* 0x004fc80007810000 */
[C---:B------:R-:W-:Y:S01]  /*147b0*/  FSETP.NEU.FTZ.AND P0, PT, R4.reuse, -INF , PT ;  /* 0xff8000000400780b */ /* 0x040fe20003f1d000 */
[----:B------:R-:W-:-:S05]  /*147c0*/  FMUL.FTZ R13, R4, R5 ;  /* 0x00000005040d7220 */ /* 0x000fca0000410000 */
[----:B------:R-:W-:Y:S02]  /*147d0*/  FSEL R43, R13, RZ, P0 ;  /* 0x000000ff0d2b7208 */ /* 0x000fe40000000000 */
[----:B------:R-:W-:-:S03]  /*147e0*/  ISETP.NE.AND P0, PT, R11, RZ, PT ;  /* 0x000000ff0b00720c */ /* 0x000fc60003f05270 */
[--C-:B------:R-:W-:Y:S01]  /*147f0*/  FFMA.FTZ R9, R7, R5, -R43.reuse ;  /* 0x0000000507097223 */ /* 0x100fe2000001082b */
[----:B------:R-:W-:Y:S01]  /*14800*/  FMNMX.FTZ R7, R6, R3, !PT ;  /* 0x0000000306077209 */ /* 0x000fe20007810000 */
[-CC-:B------:R-:W-:Y:S01]  /*14810*/  FFMA.FTZ R198, R50, R5.reuse, -R43.reuse ;  /* 0x0000000532c67223 */ /* 0x180fe2000001082b */
[----:B------:R-:W-:Y:S01]  /*14820*/  FSEL R50, R33, -INF , P4 ;  /* 0xff80000021327808 */ /* 0x000fe20002000000 */
[--C-:B------:R-:W-:Y:S01]  /*14830*/  FFMA.FTZ R21, R52, R5, -R43.reuse ;  /* 0x0000000534157223 */ /* 0x100fe2000001082b */
[----:B------:R-:W-:Y:S01]  /*14840*/  FMNMX.FTZ R7, R8, R7, !PT ;  /* 0x0000000708077209 */ /* 0x000fe20007810000 */
[-CC-:B------:R-:W-:Y:S01]  /*14850*/  FFMA.FTZ R13, R54, R5.reuse, -R43.reuse ;  /* 0x00000005360d7223 */ /* 0x180fe2000001082b */
[----:B----4-:R-:W-:Y:S01]  /*14860*/  FSEL R52, R35, -INF , P3 ;  /* 0xff80000023347808 */ /* 0x010fe20001800000 */
[--C-:B------:R-:W-:Y:S01]  /*14870*/  FFMA.FTZ R11, R58, R5, -R43.reuse ;  /* 0x000000053a0b7223 */ /* 0x100fe2000001082b */
[----:B------:R-:W-:Y:S01]  /*14880*/  FMNMX.FTZ R7, R10, R7, !PT ;  /* 0x000000070a077209 */ /* 0x000fe20007810000 */
[-CC-:B------:R-:W-:Y:S01]  /*14890*/  FFMA.FTZ R200, R60, R5.reuse, -R43.reuse ;  /* 0x000000053cc87223 */ /* 0x180fe2000001082b */
[----:B-1----:R-:W-:Y:S01]  /*148a0*/  FSEL R54, R31, -INF , P2 ;  /* 0xff8000001f367808 */ /* 0x002fe20001000000 */
        /* <DEDUP_REMOVED lines=10> */
[----:B------:R-:W1:Y:S01]  /*14950*/  MUFU.EX2 R200, R200 ;  /* 0x000000c800c87308 */ /* 0x000e620000000800 */
[-CC-:B------:R-:W-:Y:S01]  /*14960*/  FFMA.FTZ R188, R74, R5.reuse, -R43.reuse ;  /* 0x000000054abc7223 */ /* 0x180fe2000001082b */
[--C-:B------:R-:W-:Y:S01]  /*14970*/  FFMA.FTZ R29, R76, R5, -R43.reuse ;  /* 0x000000054c1d7223 */ /* 0x100fe2000001082b */
[----:B------:R-:W-:Y:S01]  /*14980*/  FMNMX.FTZ R7, R40, R7, !PT ;  /* 0x0000000728077209 */ /* 0x000fe20007810000 */
[-CC-:B------:R-:W-:Y:S01]  /*14990*/  FFMA.FTZ R190, R78, R5.reuse, -R43.reuse ;  /* 0x000000054ebe7223 */ /* 0x180fe2000001082b */
[-CC-:B------:R-:W-:Y:S01]  /*149a0*/  FFMA.FTZ R31, R82, R5.reuse, -R43.reuse ;  /* 0x00000005521f7223 */ /* 0x180fe2000001082b */
[--C-:B------:R-:W-:Y:S01]  /*149b0*/  FFMA.FTZ R184, R84, R5, -R43.reuse ;  /* 0x0000000554b87223 */ /* 0x100fe2000001082b */
[----:B------:R-:W-:Y:S01]  /*149c0*/  FMNMX.FTZ R7, R32, R7, !PT ;  /* 0x0000000720077209 */ /* 0x000fe20007810000 */
[----:B------:R-:W2:Y:S01]  /*149d0*/  MUFU.EX2 R202, R202 ;  /* 0x000000ca00ca7308 */ /* 0x000ea20000000800 */
[-CC-:B------:R-:W-:Y:S01]  /*149e0*/  FFMA.FTZ R33, R90, R5.reuse, -R43.reuse ;  /* 0x000000055a217223 */ /* 0x180fe2000001082b */
[--C-:B------:R-:W-:Y:S01]  /*149f0*/  FFMA.FTZ R186, R92, R5, -R43.reuse ;  /* 0x000000055cba7223 */ /* 0x100fe2000001082b */
[----:B------:R-:W-:Y:S01]  /*14a00*/  FMNMX.FTZ R7, R42, R7, !PT ;  /* 0x000000072a077209 */ /* 0x000fe20007810000 */
[-CC-:B------:R-:W-:Y:S01]  /*14a10*/  FFMA.FTZ R35, R96, R5.reuse, -R43.reuse ;  /* 0x0000000560237223 */ /* 0x180fe2000001082b */
[-CC-:B------:R-:W-:Y:S01]  /*14a20*/  FFMA.FTZ R180, R98, R5.reuse, -R43.reuse ;  /* 0x0000000562b47223 */ /* 0x180fe2000001082b */
[--C-:B------:R-:W-:Y:S01]  /*14a30*/  FFMA.FTZ R37, R100, R5, -R43.reuse ;  /* 0x0000000564257223 */ /* 0x100fe2000001082b */
[----:B------:R-:W-:Y:S01]  /*14a40*/  FMNMX.FTZ R7, R34, R7, !PT ;  /* 0x0000000722077209 */ /* 0x000fe20007810000 */
[----:B------:R-:W3:Y:S01]  /*14a50*/  MUFU.EX2 R11, R11 ;  /* 0x0000000b000b7308 */ /* 0x000ee20000000800 */
[-CC-:B------:R-:W-:Y:S01]  /*14a60*/  FFMA.FTZ R182, R102, R5.reuse, -R43.reuse ;  /* 0x0000000566b67223 */ /* 0x180fe2000001082b */
[--C-:B------:R-:W-:Y:S01]  /*14a70*/  FFMA.FTZ R39, R104, R5, -R43.reuse ;  /* 0x0000000568277223 */ /* 0x100fe2000001082b */
[----:B------:R-:W-:Y:S01]  /*14a80*/  FMNMX.FTZ R7, R44, R7, !PT ;  /* 0x000000072c077209 */ /* 0x000fe20007810000 */
[-CC-:B------:R-:W-:Y:S01]  /*14a90*/  FFMA.FTZ R176, R106, R5.reuse, -R43.reuse ;  /* 0x000000056ab07223 */ /* 0x180fe2000001082b */
[-CC-:B------:R-:W-:Y:S01]  /*14aa0*/  FFMA.FTZ R41, R108, R5.reuse, -R43.reuse ;  /* 0x000000056c297223 */ /* 0x180fe2000001082b */
[--C-:B------:R-:W-:Y:S01]  /*14ab0*/  FFMA.FTZ R178, R112, R5, -R43.reuse ;  /* 0x0000000570b27223 */ /* 0x100fe2000001082b */
[----:B------:R-:W-:Y:S01]  /*14ac0*/  FMNMX.FTZ R7, R36, R7, !PT ;  /* 0x0000000724077209 */ /* 0x000fe20007810000 */
[----:B------:R-:W4:Y:S01]  /*14ad0*/  MUFU.EX2 R196, R196 ;  /* 0x000000c400c47308 */ /* 0x000f220000000800 */
[----:B------:R-:W-:Y:S01]  /*14ae0*/  FFMA.FTZ R43, R110, R5, -R43 ;  /* 0x000000056e2b7223 */ /* 0x000fe2000001082b */
[--C-:B------:R-:W-:Y:S01]  /*14af0*/  IMAD.MOV.U32 R112, RZ, RZ, R119.reuse ;  /* 0x000000ffff707224 */ /* 0x100fe200078e0077 */
[----:B------:R-:W-:Y:S01]  /*14b00*/  FMNMX.FTZ R7, R46, R7, !PT ;  /* 0x000000072e077209 */ /* 0x000fe20007810000 */
[--C-:B------:R-:W-:Y:S01]  /*14b10*/  IMAD.MOV.U32 R110, RZ, RZ, R119.reuse ;  /* 0x000000ffff6e7224 */ /* 0x100fe200078e0077 */
[----:B------:R-:W-:Y:S01]  /*14b20*/  MOV R108, R119 ;  /* 0x00000077006c7202 */ /* 0x000fe20000000f00 */
[--C-:B------:R-:W-:Y:S01]  /*14b30*/  IMAD.MOV.U32 R106, RZ, RZ, R119.reuse ;  /* 0x000000ffff6a7224 */ /* 0x100fe200078e0077 */
[----:B------:R-:W-:Y:S01]  /*14b40*/  FMNMX.FTZ R7, R48, R7, !PT ;  /* 0x0000000730077209 */ /* 0x000fe20007810000 */
[----:B------:R-:W5:Y:S01]  /*14b50*/  MUFU.EX2 R13, R13 ;  /* 0x0000000d000d7308 */ /* 0x000f620000000800 */
[--C-:B------:R-:W-:Y:S01]  /*14b60*/  IMAD.MOV.U32 R104, RZ, RZ, R119.reuse ;  /* 0x000000ffff687224 */ /* 0x100fe200078e0077 */
[----:B------:R-:W-:Y:S01]  /*14b70*/  MOV R102, R119 ;  /* 0x0000007700667202 */ /* 0x000fe20000000f00 */
[--C-:B------:R-:W-:Y:S01]  /*14b80*/  IMAD.MOV.U32 R100, RZ, RZ, R119.reuse ;  /* 0x000000ffff647224 */ /* 0x100fe200078e0077 */
[----:B------:R-:W-:Y:S01]  /*14b90*/  FMNMX.FTZ R7, R38, R7, !PT ;  /* 0x0000000726077209 */ /* 0x000fe20007810000 */
[--C-:B------:R-:W-:Y:S01]  /*14ba0*/  IMAD.MOV.U32 R98, RZ, RZ, R119.reuse ;  /* 0x000000ffff627224 */ /* 0x100fe200078e0077 */
[----:B------:R-:W-:Y:S01]  /*14bb0*/  MOV R96, R119 ;  /* 0x0000007700607202 */ /* 0x000fe20000000f00 */
[--C-:B------:R-:W-:Y:S01]  /*14bc0*/  IMAD.MOV.U32 R92, RZ, RZ, R119.reuse ;  /* 0x000000ffff5c7224 */ /* 0x100fe200078e0077 */
[----:B------:R-:W-:Y:S01]  /*14bd0*/  FMNMX.FTZ R7, R24, R7, !PT ;  /* 0x0000000718077209 */ /* 0x000fe20007810000 */
[----:B------:R-:W0:Y:S01]  /*14be0*/  MUFU.EX2 R198, R198 ;  /* 0x000000c600c67308 */ /* 0x000e220000000800 */
        /* <DEDUP_REMOVED lines=15> */
[----:B------:R-:W-:Y:S01]  /*14ce0*/  MUFU.EX2 R192, R192 ;  /* 0x000000c000c07308 */ /* 0x000fe20000000800 */
[----:B------:R-:W-:Y:S01]  /*14cf0*/  MOV R66, R119 ;  /* 0x0000007700427202 */ /* 0x000fe20000000f00 */
[----:B------:R-:W-:Y:S01]  /*14d00*/  IMAD.MOV.U32 R62, RZ, RZ, R119 ;  /* 0x000000ffff3e7224 */ /* 0x000fe200078e0077 */
[----:B------:R-:W-:-:S02]  /*14d10*/  FMNMX.FTZ R7, R88, R7, !PT ;  /* 0x0000000758077209 */ /* 0x000fc40007810000 */
[----:B------:R-:W-:Y:S02]  /*14d20*/  MOV R60, R119 ;  /* 0x00000077003c7202 */ /* 0x000fe40000000f00 */
        /* <DEDUP_REMOVED lines=8> */
[----:B------:R-:W-:-:S05]  /*14db0*/  FMNMX.FTZ R7, R54, R7, !PT ;  /* 0x0000000736077209 */ /* 0x000fca0007810000 */
[----:B------:R-:W1:Y:S01]  /*14dc0*/  SHFL.BFLY PT, R58, R7, 0x2, 0x1f ;  /* 0x0c401f00073a7f89 */ /* 0x000e6200000e0000 */
[----:B------:R-:W-:Y:S08]  /*14dd0*/  MUFU.EX2 R188, R188 ;  /* 0x000000bc00bc7308 */ /* 0x000ff00000000800 */
[----:B------:R-:W-:Y:S08]  /*14de0*/  MUFU.EX2 R29, R29 ;  /* 0x0000001d001d7308 */ /* 0x000ff00000000800 */
[----:B------:R-:W-:Y:S01]  /*14df0*/  MUFU.EX2 R190, R190 ;  /* 0x000000be00be7308 */ /* 0x000fe20000000800 */
[----:B-1----:R-:W-:-:S07]  /*14e00*/  FMNMX.FTZ R58, R7, R58, !PT ;  /* 0x0000003a073a7209 */ /* 0x002fce0007810000 */
[----:B------:R-:W-:Y:S01]  /*14e10*/  MUFU.EX2 R31, R31 ;  /* 0x0000001f001f7308 */ /* 0x000fe20000000800 */
[----:B------:R-:W1:Y:S07]  /*14e20*/  SHFL.BFLY PT, R7, R58, 0x1, 0x1f ;  /* 0x0c201f003a077f89 */ /* 0x000e6e00000e0000 */
[----:B------:R-:W-:Y:S08]  /*14e30*/  MUFU.EX2 R184, R184 ;  /* 0x000000b800b87308 */ /* 0x000ff00000000800 */
[----:B------:R-:W-:Y:S08]  /*14e40*/  MUFU.EX2 R33, R33 ;  /* 0x0000002100217308 */ /* 0x000ff00000000800 */
[----:B------:R-:W-:Y:S01]  /*14e50*/  MUFU.EX2 R186, R186 ;  /* 0x000000ba00ba7308 */ /* 0x000fe20000000800 */
[----:B-1----:R-:W-:Y:S01]  /*14e60*/  FMNMX.FTZ R7, R58, R7, !PT ;  /* 0x000000073a077209 */ /* 0x002fe20007810000 */
[----:B------:R-:W-:-:S03]  /*14e70*/  IMAD.MOV.U32 R58, RZ, RZ, R119 ;  /* 0x000000ffff3a7224 */ /* 0x000fc600078e0077 */
[C---:B------:R-:W-:Y:S01]  /*14e80*/  FSETP.NEU.FTZ.AND P2, PT, R7.reuse, -INF , PT ;  /* 0xff8000000700780b */ /* 0x040fe20003f5d000 */
[----:B------:R-:W-:Y:S02]  /*14e90*/  FMUL.FTZ R45, R7, R5 ;  /* 0x00000005072d7220 */ /* 0x000fe40000410000 */
[----:B------:R-:W-:Y:S03]  /*14ea0*/  MUFU.EX2 R35, R35 ;  /* 0x0000002300237308 */ /* 0x000fe60000000800 */
[----:B------:R-:W-:Y:S02]  /*14eb0*/  FSEL R45, R45, RZ, P2 ;  /* 0x000000ff2d2d7208 */ /* 0x000fe40001000000 */
[----:B------:R-:W-:-:S03]  /*14ec0*/  ISETP.GE.AND P2, PT, R153, 0x71, PT ;  /* 0x000000719900780c */ /* 0x000fc60003f46270 */
[----:B------:R-:W-:Y:S01]  /*14ed0*/  MUFU.EX2 R180, R180 ;  /* 0x000000b400b47308 */ /* 0x000fe20000000800 */
[-CC-:B------:R-:W-:Y:S01]  /*14ee0*/  FFMA.FTZ R201, R6, R5.reuse, -R45.reuse ;  /* 0x0000000506c97223 */ /* 0x180fe2000001082d */
[-CC-:B------:R-:W-:Y:S01]  /*14ef0*/  FFMA.FTZ R6, R3, R5.reuse, -R45.reuse ;  /* 0x0000000503067223 */ /* 0x180fe2000001082d */
[-C--:B------:R-:W-:Y:S01]  /*14f00*/  FFMA.FTZ R203, R8, R5.reuse, -R45 ;  /* 0x0000000508cb7223 */ /* 0x080fe2000001082d */
[----:B------:R-:W-:Y:S01]  /*14f10*/  FADD.FTZ R3, R200, R9 ;  /* 0x00000009c8037221 */ /* 0x000fe20000010000 */
[-CC-:B------:R-:W-:Y:S01]  /*14f20*/  FFMA.FTZ R10, R10, R5.reuse, -R45.reuse ;  /* 0x000000050a0a7223 */ /* 0x180fe2000001082d */
[-CC-:B------:R-:W-:Y:S01]  /*14f30*/  FFMA.FTZ R197, R12, R5.reuse, -R45.reuse ;  /* 0x000000050cc57223 */ /* 0x180fe2000001082d */
[-C--:B------:R-:W-:Y:S01]  /*14f40*/  FFMA.FTZ R12, R14, R5.reuse, -R45 ;  /* 0x000000050e0c7223 */ /* 0x080fe2000001082d */
[----:B------:R-:W-:Y:S01]  /*14f50*/  MUFU.EX2 R201, R201 ;  /* 0x000000c900c97308 */ /* 0x000fe20000000800 */
[----:B--2---:R-:W-:Y:S01]  /*14f60*/  FADD.FTZ R8, R202, R3 ;  /* 0x00000003ca087221 */ /* 0x004fe20000010000 */
[-CC-:B------:R-:W-:Y:S01]  /*14f70*/  FFMA.FTZ R199, R20, R5.reuse, -R45.reuse ;  /* 0x0000000514c77223 */ /* 0x180fe2000001082d */
[-CC-:B------:R-:W-:Y:S01]  /*14f80*/  FFMA.FTZ R14, R40, R5.reuse, -R45.reuse ;  /* 0x00000005280e7223 */ /* 0x180fe2000001082d */
[-CC-:B------:R-:W-:Y:S01]  /*14f90*/  FFMA.FTZ R193, R32, R5.reuse, -R45.reuse ;  /* 0x0000000520c17223 */ /* 0x180fe2000001082d */
[----:B---3--:R-:W-:Y:S01]  /*14fa0*/  FADD.FTZ R3, R11, R8 ;  /* 0x000000080b037221 */ /* 0x008fe20000010000 */
[-CC-:B------:R-:W-:Y:S01]  /*14fb0*/  FFMA.FTZ R42, R42, R5.reuse, -R45.reuse ;  /* 0x000000052a2a7223 */ /* 0x180fe2000001082d */
[-C--:B------:R-:W-:Y:S01]  /*14fc0*/  FFMA.FTZ R34, R34, R5.reuse, -R45 ;  /* 0x0000000522227223 */ /* 0x080fe2000001082d */
[----:B------:R-:W1:Y:S01]  /*14fd0*/  MUFU.EX2 R6, R6 ;  /* 0x0000000600067308 */ /* 0x000e620000000800 */
[----:B----4-:R-:W-:Y:S01]  /*14fe0*/  FADD.FTZ R8, R196, R3 ;  /* 0x00000003c4087221 */ /* 0x010fe20000010000 */
[-CC-:B------:R-:W-:Y:S01]  /*14ff0*/  FFMA.FTZ R44, R44, R5.reuse, -R45.reuse ;  /* 0x000000052c2c7223 */ /* 0x180fe2000001082d */
[-CC-:B------:R-:W-:Y:S01]  /*15000*/  FFMA.FTZ R36, R36, R5.reuse, -R45.reuse ;  /* 0x0000000524247223 */ /* 0x180fe2000001082d */
[-CC-:B------:R-:W-:Y:S01]  /*15010*/  FFMA.FTZ R46, R46, R5.reuse, -R45.reuse ;  /* 0x000000052e2e7223 */ /* 0x180fe2000001082d */
[----:B-----5:R-:W-:Y:S01]  /*15020*/  FADD.FTZ R3, R13, R8 ;  /* 0x000000080d037221 */ /* 0x020fe20000010000 */
[-CC-:B------:R-:W-:Y:S01]  /*15030*/  FFMA.FTZ R48, R48, R5.reuse, -R45.reuse ;  /* 0x0000000530307223 */ /* 0x180fe2000001082d */
[-C--:B------:R-:W-:Y:S01]  /*15040*/  FFMA.FTZ R38, R38, R5.reuse, -R45 ;  /* 0x0000000526267223 */ /* 0x080fe2000001082d */
[----:B------:R-:W2:Y:S01]  /*15050*/  MUFU.EX2 R203, R203 ;  /* 0x000000cb00cb7308 */ /* 0x000ea20000000800 */
[----:B0-----:R-:W-:Y:S01]  /*15060*/  FADD.FTZ R20, R198, R3 ;  /* 0x00000003c6147221 */ /* 0x001fe20000010000 */
[-CC-:B------:R-:W-:Y:S01]  /*15070*/  FFMA.FTZ R24, R24, R5.reuse, -R45.reuse ;  /* 0x0000000518187223 */ /* 0x180fe2000001082d */
[-CC-:B------:R-:W-:Y:S01]  /*15080*/  FFMA.FTZ R56, R56, R5.reuse, -R45.reuse ;  /* 0x0000000538387223 */ /* 0x180fe2000001082d */
[-CC-:B------:R-:W-:Y:S01]  /*15090*/  FFMA.FTZ R28, R28, R5.reuse, -R45.reuse ;  /* 0x000000051c1c7223 */ /* 0x180fe2000001082d */
[----:B------:R-:W-:Y:S01]  /*150a0*/  FADD.FTZ R47, R21, R20 ;  /* 0x00000014152f7221 */ /* 0x000fe20000010000 */
[-CC-:B------:R-:W-:Y:S01]  /*150b0*/  FFMA.FTZ R80, R80, R5.reuse, -R45.reuse ;  /* 0x0000000550507223 */ /* 0x180fe2000001082d */
[-C--:B------:R-:W-:Y:S01]  /*150c0*/  FFMA.FTZ R86, R86, R5.reuse, -R45 ;  /* 0x0000000556567223 */ /* 0x080fe2000001082d */
[----:B------:R-:W0:Y:S01]  /*150d0*/  MUFU.EX2 R10, R10 ;  /* 0x0000000a000a7308 */ /* 0x000e220000000800 */
[----:B-1----:R-:W-:Y:S01]  /*150e0*/  FADD.FTZ R8, R201, R6 ;  /* 0x00000006c9087221 */ /* 0x002fe20000010000 */
[----:B------:R-:W-:Y:S01]  /*150f0*/  FADD.FTZ R20, R192, R47 ;  /* 0x0000002fc0147221 */ /* 0x000fe20000010000 */
[-CC-:B------:R-:W-:Y:S01]  /*15100*/  FFMA.FTZ R88, R88, R5.reuse, -R45.reuse ;  /* 0x0000000558587223 */ /* 0x180fe2000001082d */
[-CC-:B------:R-:W-:Y:S01]  /*15110*/  FFMA.FTZ R94, R94, R5.reuse, -R45.reuse ;  /* 0x000000055e5e7223 */ /* 0x180fe2000001082d */
[-CC-:B------:R-:W-:Y:S01]  /*15120*/  FFMA.FTZ R26, R26, R5.reuse, -R45.reuse ;  /* 0x000000051a1a7223 */ /* 0x180fe2000001082d */
[----:B------:R-:W-:Y:S01]  /*15130*/  FADD.FTZ R47, R25, R20 ;  /* 0x00000014192f7221 */ /* 0x000fe20000010000 */
[-C--:B------:R-:W-:Y:S01]  /*15140*/  FFMA.FTZ R30, R30, R5.reuse, -R45 ;  /* 0x000000051e1e7223 */ /* 0x080fe2000001082d */
[----:B------:R-:W1:Y:S01]  /*15150*/  MUFU.EX2 R197, R197 ;  /* 0x000000c500c57308 */ /* 0x000e620000000800 */
[----:B--2---:R-:W-:Y:S01]  /*15160*/  FADD.FTZ R3, R203, R8 ;  /* 0x00000008cb037221 */ /* 0x004fe20000010000 */
[----:B------:R-:W-:Y:S01]  /*15170*/  FADD.FTZ R20, R194, R47 ;  /* 0x0000002fc2147221 */ /* 0x000fe20000010000 */
[----:B------:R-:W-:Y:S01]  /*15180*/  F2FP.F16.F32.PACK_AB R200, R9, R200 ;  /* 0x000000c809c8723e */ /* 0x000fe200000000ff */
[-CC-:B------:R-:W-:Y:S01]  /*15190*/  FFMA.FTZ R50, R50, R5.reuse, -R45.reuse ;  /* 0x0000000532327223 */ /* 0x180fe2000001082d */
[-CC-:B------:R-:W-:Y:S01]  /*151a0*/  FFMA.FTZ R52, R52, R5.reuse, -R45.reuse ;  /* 0x0000000534347223 */ /* 0x180fe2000001082d */
[----:B------:R-:W-:Y:S01]  /*151b0*/  FADD.FTZ R47, R27, R20 ;  /* 0x000000141b2f7221 */ /* 0x000fe20000010000 */
[----:B------:R-:W-:Y:S01]  /*151c0*/  FFMA.FTZ R45, R54, R5, -R45 ;  /* 0x00000005362d7223 */ /* 0x000fe2000001082d */
[----:B------:R-:W2:Y:S01]  /*151d0*/  MUFU.EX2 R12, R12 ;  /* 0x0000000c000c7308 */ /* 0x000ea20000000800 */
[----:B0-----:R-:W-:Y:S01]  /*151e0*/  FADD.FTZ R8, R10, R3 ;  /* 0x000000030a087221 */ /* 0x001fe20000010000 */
[----:B------:R-:W-:Y:S01]  /*151f0*/  FADD.FTZ R20, R188, R47 ;  /* 0x0000002fbc147221 */ /* 0x000fe20000010000 */
[----:B------:R-:W-:Y:S01]  /*15200*/  F2FP.F16.F32.PACK_AB R201, R6, R201 ;  /* 0x000000c906c9723e */ /* 0x000fe200000000ff */
[--C-:B------:R-:W-:Y:S01]  /*15210*/  IMAD.MOV.U32 R40, RZ, RZ, R119.reuse ;  /* 0x000000ffff287224 */ /* 0x100fe200078e0077 */
[----:B------:R-:W-:Y:S01]  /*15220*/  F2FP.F16.F32.PACK_AB R192, R25, R192 ;  /* 0x000000c019c0723e */ /* 0x000fe200000000ff */
[----:B------:R-:W-:Y:S01]  /*15230*/  FADD.FTZ R47, R29, R20 ;  /* 0x000000141d2f7221 */ /* 0x000fe20000010000 */
[----:B------:R-:W-:Y:S01]  /*15240*/  F2FP.F16.F32.PACK_AB R194, R27, R194 ;  /* 0x000000c21bc2723e */ /* 0x000fe200000000ff */
[----:B------:R-:W0:Y:S01]  /*15250*/  MUFU.EX2 R199, R199 ;  /* 0x000000c700c77308 */ /* 0x000e220000000800 */
[----:B-1----:R-:W-:Y:S01]  /*15260*/  FADD.FTZ R3, R197, R8 ;  /* 0x00000008c5037221 */ /* 0x002fe20000010000 */
[----:B------:R-:W-:Y:S01]  /*15270*/  F2FP.F16.F32.PACK_AB R188, R29, R188 ;  /* 0x000000bc1dbc723e */ /* 0x000fe200000000ff */
[--C-:B------:R-:W-:Y:S01]  /*15280*/  IMAD.MOV.U32 R32, RZ, RZ, R119.reuse ;  /* 0x000000ffff207224 */ /* 0x100fe200078e0077 */
[----:B------:R-:W-:Y:S01]  /*15290*/  F2FP.F16.F32.PACK_AB R202, R11, R202 ;  /* 0x000000ca0bca723e */ /* 0x000fe200000000ff */
[--C-:B------:R-:W-:Y:S01]  /*152a0*/  IMAD.MOV.U32 R29, RZ, RZ, R119.reuse ;  /* 0x000000ffff1d7224 */ /* 0x100fe200078e0077 */
[----:B------:R-:W-:Y:S01]  /*152b0*/  F2FP.F16.F32.PACK_AB R196, R13, R196 ;  /* 0x000000c40dc4723e */ /* 0x000fe200000000ff */
[----:B------:R-:W-:Y:S01]  /*152c0*/  IMAD.MOV.U32 R25, RZ, RZ, R119 ;  /* 0x000000ffff197224 */ /* 0x000fe200078e0077 */
[----:B------:R-:W1:Y:S01]  /*152d0*/  MUFU.EX2 R14, R14 ;  /* 0x0000000e000e7308 */ /* 0x000e620000000800 */
[----:B--2---:R-:W-:Y:S01]  /*152e0*/  FADD.FTZ R8, R12, R3 ;  /* 0x000000030c087221 */ /* 0x004fe20000010000 */
[----:B------:R-:W-:-:S02]  /*152f0*/  F2FP.F16.F32.PACK_AB R198, R21, R198 ;  /* 0x000000c615c6723e */ /* 0x000fc400000000ff */
[----:B------:R-:W-:Y:S02]  /*15300*/  F2FP.F16.F32.PACK_AB R203, R10, R203 ;  /* 0x000000cb0acb723e */ /* 0x000fe400000000ff */
[----:B------:R-:W-:Y:S02]  /*15310*/  F2FP.F16.F32.PACK_AB R197, R12, R197 ;  /* 0x000000c50cc5723e */ /* 0x000fe400000000ff */
[----:B------:R-:W2:Y:S01]  /*15320*/  MUFU.EX2 R193, R193 ;  /* 0x000000c100c17308 */ /* 0x000ea20000000800 */
[----:B0-----:R-:W-:Y:S01]  /*15330*/  FADD.FTZ R3, R199, R8 ;  /* 0x00000008c7037221 */ /* 0x001fe20000010000 */
[-C--:B------:R-:W-:Y:S02]  /*15340*/  MOV R54, R119.reuse ;  /* 0x0000007700367202 */ /* 0x080fe40000000f00 */
[----:B------:R-:W-:-:S04]  /*15350*/  MOV R27, R119 ;  /* 0x00000077001b7202 */ /* 0x000fc80000000f00 */
[----:B------:R-:W0:Y:S01]  /*15360*/  MUFU.EX2 R42, R42 ;  /* 0x0000002a002a7308 */ /* 0x000e220000000800 */
[C---:B-1----:R-:W-:Y:S01]  /*15370*/  FADD.FTZ R8, R14.reuse, R3 ;  /* 0x000000030e087221 */ /* 0x042fe20000010000 */
[----:B------:R-:W-:-:S06]  /*15380*/  F2FP.F16.F32.PACK_AB R199, R14, R199 ;  /* 0x000000c70ec7723e */ /* 0x000fcc00000000ff */
[----:B------:R-:W1:Y:S01]  /*15390*/  MUFU.EX2 R34, R34 ;  /* 0x0000002200227308 */ /* 0x000e620000000800 */
[----:B--2---:R-:W-:Y:S01]  /*153a0*/  FADD.FTZ R3, R193, R8 ;  /* 0x00000008c1037221 */ /* 0x004fe20000010000 */
[----:B------:R-:W-:Y:S01]  /*153b0*/  FADD.FTZ R8, R190, R47 ;  /* 0x0000002fbe087221 */ /* 0x000fe20000010000 */
[----:B------:R-:W-:-:S03]  /*153c0*/  F2FP.F16.F32.PACK_AB R190, R31, R190 ;  /* 0x000000be1fbe723e */ /* 0x000fc600000000ff */
[----:B------:R-:W-:Y:S01]  /*153d0*/  FADD.FTZ R47, R31, R8 ;  /* 0x000000081f2f7221 */ /* 0x000fe20000010000 */
[----:B------:R-:W-:Y:S01]  /*153e0*/  IMAD.MOV.U32 R31, RZ, RZ, R119 ;  /* 0x000000ffff1f7224 */ /* 0x000fe200078e0077 */
[----:B------:R2:W3:Y:S01]  /*153f0*/  MUFU.EX2 R195, R44 ;  /* 0x0000002c00c37308 */ /* 0x0004e20000000800 */
[----:B0-----:R-:W-:Y:S01]  /*15400*/  FADD.FTZ R3, R42, R3 ;  /* 0x000000032a037221 */ /* 0x001fe20000010000 */
[----:B------:R-:W-:Y:S01]  /*15410*/  FADD.FTZ R8, R184, R47 ;  /* 0x0000002fb8087221 */ /* 0x000fe20000010000 */
[C---:B------:R-:W-:Y:S02]  /*15420*/  F2FP.F16.F32.PACK_AB R184, R33.reuse, R184 ;  /* 0x000000b821b8723e */ /* 0x040fe400000000ff */
[----:B------:R-:W-:Y:S01]  /*15430*/  F2FP.F16.F32.PACK_AB R193, R42, R193 ;  /* 0x000000c12ac1723e */ /* 0x000fe200000000ff */
[----:B------:R-:W-:Y:S01]  /*15440*/  FADD.FTZ R47, R33, R8 ;  /* 0x00000008212f7221 */ /* 0x000fe20000010000 */
[-C--:B------:R-:W-:Y:S01]  /*15450*/  MOV R42, R119.reuse ;  /* 0x00000077002a7202 */ /* 0x080fe20000000f00 */
[----:B------:R-:W0:Y:S01]  /*15460*/  MUFU.EX2 R36, R36 ;  /* 0x0000002400247308 */ /* 0x000e220000000800 */
[----:B-1----:R-:W-:Y:S01]  /*15470*/  FADD.FTZ R0, R34, R3 ;  /* 0x0000000322007221 */ /* 0x002fe20000010000 */
[----:B------:R-:W-:Y:S01]  /*15480*/  FADD.FTZ R8, R186, R47 ;  /* 0x0000002fba087221 */ /* 0x000fe20000010000 */
[C---:B------:R-:W-:Y:S01]  /*15490*/  F2FP.F16.F32.PACK_AB R186, R35.reuse, R186 ;  /* 0x000000ba23ba723e */ /* 0x040fe200000000ff */
[--C-:B------:R-:W-:Y:S01]  /*154a0*/  IMAD.MOV.U32 R47, RZ, RZ, R119.reuse ;  /* 0x000000ffff2f7224 */ /* 0x100fe200078e0077 */
[----:B------:R-:W-:Y:S01]  /*154b0*/  MOV R33, R119 ;  /* 0x0000007700217202 */ /* 0x000fe20000000f00 */
[----:B------:R-:W-:Y:S01]  /*154c0*/  FADD.FTZ R9, R35, R8 ;  /* 0x0000000823097221 */ /* 0x000fe20000010000 */
[----:B--2---:R-:W-:Y:S01]  /*154d0*/  IMAD.MOV.U32 R44, RZ, RZ, R119 ;  /* 0x000000ffff2c7224 */ /* 0x004fe200078e0077 */
[----:B------:R1:W2:Y:S01]  /*154e0*/  MUFU.EX2 R189, R46 ;  /* 0x0000002e00bd7308 */ /* 0x0002a20000000800 */
[C---:B---3--:R-:W-:Y:S01]  /*154f0*/  FADD.FTZ R3, R195.reuse, R0 ;  /* 0x00000000c3037221 */ /* 0x048fe20000010000 */
[----:B------:R-:W-:Y:S01]  /*15500*/  FADD.FTZ R8, R180, R9 ;  /* 0x00000009b4087221 */ /* 0x000fe20000010000 */
[----:B------:R-:W-:Y:S01]  /*15510*/  F2FP.F16.F32.PACK_AB R195, R195, R34 ;  /* 0x00000022c3c3723e */ /* 0x000fe200000000ff */
[----:B------:R-:W-:-:S02]  /*15520*/  IMAD.MOV.U32 R35, RZ, RZ, R119 ;  /* 0x000000ffff237224 */ /* 0x000fc400078e0077 */
[----:B------:R-:W-:Y:S02]  /*15530*/  IMAD.MOV.U32 R34, RZ, RZ, R119 ;  /* 0x000000ffff227224 */ /* 0x000fe400078e0077 */
[----:B------:R-:W3:Y:S01]  /*15540*/  MUFU.EX2 R48, R48 ;  /* 0x0000003000307308 */ /* 0x000ee20000000800 */
[----:B0-----:R-:W-:Y:S01]  /*15550*/  FADD.FTZ R0, R36, R3 ;  /* 0x0000000324007221 */ /* 0x001fe20000010000 */
[----:B-1----:R-:W-:-:S06]  /*15560*/  IMAD.MOV.U32 R46, RZ, RZ, R119 ;  /* 0x000000ffff2e7224 */ /* 0x002fcc00078e0077 */
[----:B------:R0:W1:Y:S01]  /*15570*/  MUFU.EX2 R191, R38 ;  /* 0x0000002600bf7308 */ /* 0x0000620000000800 */
[C---:B--2---:R-:W-:Y:S01]  /*15580*/  FADD.FTZ R3, R189.reuse, R0 ;  /* 0x00000000bd037221 */ /* 0x044fe20000010000 */
[----:B------:R-:W-:Y:S02]  /*15590*/  F2FP.F16.F32.PACK_AB R189, R189, R36 ;  /* 0x00000024bdbd723e */ /* 0x000fe400000000ff */
[----:B------:R-:W-:-:S04]  /*155a0*/  MOV R36, R119 ;  /* 0x0000007700247202 */ /* 0x000fc80000000f00 */
[----:B------:R-:W2:Y:S01]  /*155b0*/  MUFU.EX2 R24, R24 ;  /* 0x0000001800187308 */ /* 0x000ea20000000800 */
[----:B---3--:R-:W-:Y:S01]  /*155c0*/  FADD.FTZ R0, R48, R3 ;  /* 0x0000000330007221 */ /* 0x008fe20000010000 */
[----:B0-----:R-:W-:-:S06]  /*155d0*/  IMAD.MOV.U32 R38, RZ, RZ, R119 ;  /* 0x000000ffff267224 */ /* 0x001fcc00078e0077 */
[----:B------:R0:W3:Y:S01]  /*155e0*/  MUFU.EX2 R185, R56 ;  /* 0x0000003800b97308 */ /* 0x0000e20000000800 */
[C---:B-1----:R-:W-:Y:S01]  /*155f0*/  FADD.FTZ R3, R191.reuse, R0 ;  /* 0x00000000bf037221 */ /* 0x042fe20000010000 */
[----:B------:R-:W-:Y:S02]  /*15600*/  F2FP.F16.F32.PACK_AB R191, R191, R48 ;  /* 0x00000030bfbf723e */ /* 0x000fe400000000ff */
[----:B------:R-:W-:-:S04]  /*15610*/  MOV R48, R119 ;  /* 0x0000007700307202 */ /* 0x000fc80000000f00 */
[----:B------:R-:W1:Y:S01]  /*15620*/  MUFU.EX2 R28, R28 ;  /* 0x0000001c001c7308 */ /* 0x000e620000000800 */
[----:B--2---:R-:W-:Y:S01]  /*15630*/  FADD.FTZ R0, R24, R3 ;  /* 0x0000000318007221 */ /* 0x004fe20000010000 */
[----:B0-----:R-:W-:-:S06]  /*15640*/  IMAD.MOV.U32 R56, RZ, RZ, R119 ;  /* 0x000000ffff387224 */ /* 0x001fcc00078e0077 */
[----:B------:R0:W2:Y:S01]  /*15650*/  MUFU.EX2 R187, R80 ;  /* 0x0000005000bb7308 */ /* 0x0000a20000000800 */
[C---:B---3--:R-:W-:Y:S01]  /*15660*/  FADD.FTZ R3, R185.reuse, R0 ;  /* 0x00000000b9037221 */ /* 0x048fe20000010000 */
[----:B------:R-:W-:Y:S02]  /*15670*/  F2FP.F16.F32.PACK_AB R185, R185, R24 ;  /* 0x00000018b9b9723e */ /* 0x000fe400000000ff */
[----:B------:R-:W-:-:S04]  /*15680*/  MOV R24, R119 ;  /* 0x0000007700187202 */ /* 0x000fc80000000f00 */
[----:B------:R-:W3:Y:S01]  /*15690*/  MUFU.EX2 R86, R86 ;  /* 0x0000005600567308 */ /* 0x000ee20000000800 */
[----:B-1----:R-:W-:Y:S01]  /*156a0*/  FADD.FTZ R0, R28, R3 ;  /* 0x000000031c007221 */ /* 0x002fe20000010000 */
[----:B0-----:R-:W-:-:S06]  /*156b0*/  IMAD.MOV.U32 R80, RZ, RZ, R119 ;  /* 0x000000ffff507224 */ /* 0x001fcc00078e0077 */
[----:B------:R-:W0:Y:S01]  /*156c0*/  MUFU.EX2 R37, R37 ;  /* 0x0000002500257308 */ /* 0x000e220000000800 */
[C---:B--2---:R-:W-:Y:S01]  /*156d0*/  FADD.FTZ R3, R187.reuse, R0 ;  /* 0x00000000bb037221 */ /* 0x044fe20000010000 */
[----:B------:R-:W-:Y:S01]  /*156e0*/  F2FP.F16.F32.PACK_AB R187, R187, R28 ;  /* 0x0000001cbbbb723e */ /* 0x000fe200000000ff */
[----:B------:R-:W-:-:S05]  /*156f0*/  IMAD.MOV.U32 R28, RZ, RZ, R119 ;  /* 0x000000ffff1c7224 */ /* 0x000fca00078e0077 */
[----:B------:R1:W2:Y:S01]  /*15700*/  MUFU.EX2 R181, R88 ;  /* 0x0000005800b57308 */ /* 0x0002a20000000800 */
[----:B---3--:R-:W-:-:S07]  /*15710*/  FADD.FTZ R0, R86, R3 ;  /* 0x0000000356007221 */ /* 0x008fce0000010000 */
[----:B------:R-:W3:Y:S01]  /*15720*/  MUFU.EX2 R182, R182 ;  /* 0x000000b600b67308 */ /* 0x000ee20000000800 */
[C---:B0-----:R-:W-:Y:S01]  /*15730*/  FADD.FTZ R9, R37.reuse, R8 ;  /* 0x0000000825097221 */ /* 0x041fe20000010000 */
[----:B------:R-:W-:Y:S01]  /*15740*/  F2FP.F16.F32.PACK_AB R180, R37, R180 ;  /* 0x000000b425b4723e */ /* 0x000fe200000000ff */
[--C-:B-1----:R-:W-:Y:S02]  /*15750*/  IMAD.MOV.U32 R88, RZ, RZ, R119.reuse ;  /* 0x000000ffff587224 */ /* 0x102fe400078e0077 */
[----:B------:R-:W-:-:S03]  /*15760*/  IMAD.MOV.U32 R37, RZ, RZ, R119 ;  /* 0x000000ffff257224 */ /* 0x000fc600078e0077 */
[----:B------:R-:W0:Y:S01]  /*15770*/  MUFU.EX2 R94, R94 ;  /* 0x0000005e005e7308 */ /* 0x000e220000000800 */
[C---:B--2---:R-:W-:Y:S01]  /*15780*/  FADD.FTZ R3, R181.reuse, R0 ;  /* 0x00000000b5037221 */ /* 0x044fe20000010000 */
[----:B------:R-:W-:Y:S01]  /*15790*/  F2FP.F16.F32.PACK_AB R181, R181, R86 ;  /* 0x00000056b5b5723e */ /* 0x000fe200000000ff */
[----:B------:R-:W-:-:S05]  /*157a0*/  IMAD.MOV.U32 R86, RZ, RZ, R119 ;  /* 0x000000ffff567224 */ /* 0x000fca00078e0077 */
[----:B------:R-:W1:Y:S01]  /*157b0*/  MUFU.EX2 R39, R39 ;  /* 0x0000002700277308 */ /* 0x000e620000000800 */
[----:B---3--:R-:W-:-:S07]  /*157c0*/  FADD.FTZ R8, R182, R9 ;  /* 0x00000009b6087221 */ /* 0x008fce0000010000 */
[----:B------:R2:W3:Y:S01]  /*157d0*/  MUFU.EX2 R183, R26 ;  /* 0x0000001a00b77308 */ /* 0x0004e20000000800 */
[----:B0-----:R-:W-:-:S07]  /*157e0*/  FADD.FTZ R0, R94, R3 ;  /* 0x000000035e007221 */ /* 0x001fce0000010000 */
[----:B------:R-:W0:Y:S01]  /*157f0*/  MUFU.EX2 R176, R176 ;  /* 0x000000b000b07308 */ /* 0x000e220000000800 */
[C---:B-1----:R-:W-:Y:S01]  /*15800*/  FADD.FTZ R9, R39.reuse, R8 ;  /* 0x0000000827097221 */ /* 0x042fe20000010000 */
[----:B------:R-:W-:Y:S01]  /*15810*/  F2FP.F16.F32.PACK_AB R182, R39, R182 ;  /* 0x000000b627b6723e */ /* 0x000fe200000000ff */
[----:B--2---:R-:W-:Y:S01]  /*15820*/  IMAD.MOV.U32 R26, RZ, RZ, R119 ;  /* 0x000000ffff1a7224 */ /* 0x004fe200078e0077 */
[----:B------:R-:W-:-:S04]  /*15830*/  MOV R39, R119 ;  /* 0x0000007700277202 */ /* 0x000fc80000000f00 */
[----:B------:R-:W1:Y:S01]  /*15840*/  MUFU.EX2 R30, R30 ;  /* 0x0000001e001e7308 */ /* 0x000e620000000800 */
[C---:B---3--:R-:W-:Y:S01]  /*15850*/  FADD.FTZ R3, R183.reuse, R0 ;  /* 0x00000000b7037221 */ /* 0x048fe20000010000 */
[----:B------:R-:W-:Y:S01]  /*15860*/  F2FP.F16.F32.PACK_AB R183, R183, R94 ;  /* 0x0000005eb7b7723e */ /* 0x000fe200000000ff */
[----:B------:R-:W-:-:S05]  /*15870*/  IMAD.MOV.U32 R94, RZ, RZ, R119 ;  /* 0x000000ffff5e7224 */ /* 0x000fca00078e0077 */
[----:B------:R-:W2:Y:S01]  /*15880*/  MUFU.EX2 R41, R41 ;  /* 0x0000002900297308 */ /* 0x000ea20000000800 */
[----:B0-----:R-:W-:-:S07]  /*15890*/  FADD.FTZ R8, R176, R9 ;  /* 0x00000009b0087221 */ /* 0x001fce0000010000 */
[----:B------:R0:W3:Y:S01]  /*158a0*/  MUFU.EX2 R177, R50 ;  /* 0x0000003200b17308 */ /* 0x0000e20000000800 */
[----:B-1----:R-:W-:-:S07]  /*158b0*/  FADD.FTZ R0, R30, R3 ;  /* 0x000000031e007221 */ /* 0x002fce0000010000 */
[----:B------:R-:W1:Y:S01]  /*158c0*/  MUFU.EX2 R178, R178 ;  /* 0x000000b200b27308 */ /* 0x000e620000000800 */
[C---:B--2---:R-:W-:Y:S01]  /*158d0*/  FADD.FTZ R9, R41.reuse, R8 ;  /* 0x0000000829097221 */ /* 0x044fe20000010000 */
[----:B------:R-:W-:Y:S01]  /*158e0*/  F2FP.F16.F32.PACK_AB R176, R41, R176 ;  /* 0x000000b029b0723e */ /* 0x000fe200000000ff */
[--C-:B0-----:R-:W-:Y:S02]  /*158f0*/  IMAD.MOV.U32 R50, RZ, RZ, R119.reuse ;  /* 0x000000ffff327224 */ /* 0x101fe400078e0077 */
[----:B------:R-:W-:-:S03]  /*15900*/  IMAD.MOV.U32 R41, RZ, RZ, R119 ;  /* 0x000000ffff297224 */ /* 0x000fc600078e0077 */
[----:B------:R-:W0:Y:S01]  /*15910*/  MUFU.EX2 R52, R52 ;  /* 0x0000003400347308 */ /* 0x000e220000000800 */
[C---:B---3--:R-:W-:Y:S01]  /*15920*/  FADD.FTZ R3, R177.reuse, R0 ;  /* 0x00000000b1037221 */ /* 0x048fe20000010000 */
[----:B------:R-:W-:Y:S02]  /*15930*/  F2FP.F16.F32.PACK_AB R177, R177, R30 ;  /* 0x0000001eb1b1723e */ /* 0x000fe400000000ff */
[----:B------:R-:W-:Y:S02]  /*15940*/  MOV R0, 0x3f800000 ;  /* 0x3f80000000007802 */ /* 0x000fe40000000f00 */
[----:B------:R-:W-:Y:S02]  /*15950*/  MOV R30, R119 ;  /* 0x00000077001e7202 */ /* 0x000fe40000000f00 */
[----:B------:R-:W2:Y:S01]  /*15960*/  MUFU.EX2 R43, R43 ;  /* 0x0000002b002b7308 */ /* 0x000ea20000000800 */
[----:B-1----:R-:W-:-:S07]  /*15970*/  FADD.FTZ R8, R178, R9 ;  /* 0x00000009b2087221 */ /* 0x002fce0000010000 */
[----:B------:R-:W1:Y:S01]  /*15980*/  MUFU.EX2 R45, R45 ;  /* 0x0000002d002d7308 */ /* 0x000e620000000800 */
[----:B0-----:R-:W-:Y:S01]  /*15990*/  FADD.FTZ R6, R52, R3 ;  /* 0x0000000334067221 */ /* 0x001fe20000010000 */
[----:B------:R-:W-:Y:S02]  /*159a0*/  IMAD.MOV.U32 R3, RZ, RZ, 0x3f800000 ;  /* 0x3f800000ff037424 */ /* 0x000fe400078e00ff */
[C---:B--2---:R-:W-:Y:S01]  /*159b0*/  FADD.FTZ R8, R43.reuse, R8 ;  /* 0x000000082b087221 */ /* 0x044fe20000010000 */
[----:B------:R-:W-:Y:S01]  /*159c0*/  F2FP.F16.F32.PACK_AB R178, R43, R178 ;  /* 0x000000b22bb2723e */ /* 0x000fe200000000ff */
[--C-:B------:R-:W-:Y:S02]  /*159d0*/  IMAD.MOV.U32 R43, RZ, RZ, R119.reuse ;  /* 0x000000ffff2b7224 */ /* 0x100fe400078e0077 */
[C---:B-1----:R-:W-:Y:S01]  /*159e0*/  FADD.FTZ R6, R45.reuse, R6 ;  /* 0x000000062d067221 */ /* 0x042fe20000010000 */
[----:B------:R-:W-:Y:S01]  /*159f0*/  F2FP.F16.F32.PACK_AB R179, R45, R52 ;  /* 0x000000342db3723e */ /* 0x000fe200000000ff */
[----:B------:R-:W-:Y:S01]  /*15a00*/  IMAD.MOV.U32 R52, RZ, RZ, R119 ;  /* 0x000000ffff347224 */ /* 0x000fe200078e0077 */
[----:B------:R-:W-:Y:S01]  /*15a10*/  MOV R45, R119 ;  /* 0x00000077002d7202 */ /* 0x000fe20000000f00 */
[----:B------:R-:W-:Y:S06]  /*15a20*/  @!P2 BRA `(.L_x_623) ;  /* 0x0000005400e4a947 */ /* 0x000fec0003800000 */
[----:B------:R-:W-:Y:S01]  /*15a30*/  VIADD R9, R155, 0xfffffffe ;  /* 0xfffffffe9b097836 */ /* 0x000fe20000000000 */
[----:B------:R-:W-:Y:S01]  /*15a40*/  MOV R11, R4 ;  /* 0x00000004000b7202 */ /* 0x000fe20000000f00 */
[----:B------:R-:W-:Y:S01]  /*15a50*/  IMAD.MOV.U32 R10, RZ, RZ, R7 ;  /* 0x000000ffff0a7224 */ /* 0x000fe200078e0007 */
[----:B------:R-:W-:Y:S01]  /*15a60*/  MOV R0, 0x3f800000 ;  /* 0x3f80000000007802 */ /* 0x000fe20000000f00 */
[----:B------:R-:W-:Y:S01]  /*15a70*/  IMAD.MOV.U32 R12, RZ, RZ, R213 ;  /* 0x000000ffff0c7224 */ /* 0x000fe200078e00d5 */
[----:B------:R-:W-:Y:S01]  /*15a80*/  CS2R R118, SRZ ;  /* 0x0000000000767805 */ /* 0x000fe2000001ff00 */
[----:B------:R-:W-:Y:S01]  /*15a90*/  IMAD.MOV.U32 R13, RZ, RZ, R211 ;  /* 0x000000ffff0d7224 */ /* 0x000fe200078e00d3 */
        /* <DEDUP_REMOVED lines=46> */
[----:B------:R-:W-:-:S07]  /*15d80*/  CS2R R24, SRZ ;  /* 0x0000000000187805 */ /* 0x000fce000001ff00 */
.L_x_634:
[----:B------:R-:W-:-:S05]  /*15d90*/  VIADD R4, R13, 0x1 ;  /* 0x000000010d047836 */ /* 0x000fca0000000000 */
[----:B------:R-:W-:-:S04]  /*15da0*/  ISETP.NE.AND P2, PT, R4, 0x2, PT ;  /* 0x000000020400780c */ /* 0x000fc80003f45270 */
[----:B------:R-:W-:Y:S02]  /*15db0*/  SEL R213, RZ, 0x1, P2 ;  /* 0x00000001ffd57807 */ /* 0x000fe40001000000 */
[----:B------:R-:W-:Y:S02]  /*15dc0*/  SEL R211, R4, RZ, P2 ;  /* 0x000000ff04d37207 */ /* 0x000fe40001000000 */
[----:B------:R-:W-:Y:S01]  /*15dd0*/  LOP3.LUT R213, R12, R213, RZ, 0x3c, !PT ;  /* 0x000000d50cd57212 */ /* 0x000fe200078e3cff */
[----:B------:R-:W-:Y:S06]  /*15de0*/  @!P0 BRA `(.L_x_624) ;  /* 0x0000000000048947 */ /* 0x000fec0003800000 */
[----:B------:R-:W-:Y:S01]  /*15df0*/  BPT.TRAP 0x1 ;  /* 0x000000040000795c */ /* 0x000fe20000300000 */
.L_x_624:
[----:B------:R-:W-:Y:S01]  /*15e00*/  IMAD R14, R211, 0x8, R2 ;  /* 0x00000008d30e7824 */ /* 0x000fe200078e0202 */
[----:B------:R-:W-:-:S04]  /*15e10*/  SHF.L.U32 R5, R213, 0x1f, RZ ;  /* 0x0000001fd5057819 */ /* 0x000fc800000006ff */
[----:B------:R0:W1:Y:S01]  /*15e20*/  SYNCS.PHASECHK.TRANS64.TRYWAIT P2, [R14+URZ+0x36830], R5 ;  /* 0x036830050e0075a7 */ /* 0x000062000804017f */
[----:B------:R-:W-:Y:S05]  /*15e30*/  @!P0 BRA `(.L_x_625) ;  /* 0x0000000000048947 */ /* 0x000fea0003800000 */
[----:B------:R-:W-:Y:S01]  /*15e40*/  BPT.TRAP 0x1 ;  /* 0x000000040000795c */ /* 0x000fe20000300000 */
.L_x_625:
[----:B------:R-:W-:Y:S01]  /*15e50*/  IMAD R4, R211, 0xa80, R15 ;  /* 0x00000a80d3047824 */ /* 0x000fe200078e020f */
[----:B------:R-:W-:Y:S03]  /*15e60*/  BSSY B1, `(.L_x_626) ;  /* 0x0000006000017945 */ /* 0x000fe60003800000 */
[C---:B------:R-:W-:Y:S01]  /*15e70*/  VIADD R123, R4.reuse, 0x100 ;  /* 0x00000100047b7836 */ /* 0x040fe20000000000 */
[----:B------:R-:W-:Y:S01]  /*15e80*/  IADD3 R120, R4, 0x80, RZ ;  /* 0x0000008004787810 */ /* 0x000fe20007ffe0ff */
[----:B-1----:R-:W-:Y:S06]  /*15e90*/  @P2 BRA `(.L_x_627) ;  /* 0x0000000000082947 */ /* 0x002fec0003800000 */
[----:B------:R-:W1:Y:S02]  /*15ea0*/  SYNCS.PHASECHK.TRANS64.TRYWAIT P2, [R14+URZ+0x36830], R5 ;  /* 0x036830050e0075a7 */ /* 0x000e64000804017f */
[----:B-1----:R-:W-:Y:S05]  /*15eb0*/  @!P2 BRA `(.L_x_628) ;  /* 0x000000ec0084a947 */ /* 0x002fea0003800000 */
.L_x_627:
[----:B------:R-:W-:Y:S05]  /*15ec0*/  BSYNC B1 ;  /* 0x0000000000017941 */ /* 0x000fea0003800000 */
.L_x_626:
[----:B------:R-:W2:Y:S04]  /*15ed0*/  LDL.64 R20, [R1+0x38] ;  /* 0x0000380001147983 */ /* 0x000ea80000100a00 */
[----:B------:R-:W3:Y:S01]  /*15ee0*/  LDL.64 R124, [R1+0x40] ;  /* 0x00004000017c7983 */ /* 0x000ee20000100a00 */
[----:B------:R-:W-:Y:S01]  /*15ef0*/  WARPGROUP.ARRIVE ;  /* 0x00000000000079c5 */ /* 0x000fe20000000000 */
[----:B------:R-:W-:Y:S01]  /*15f00*/  IMAD.MOV.U32 R121, RZ, RZ, 0x40000040 ;  /* 0x40000040ff797424 */ /* 0x000fe200078e00ff */
[----:B------:R-:W-:-:S04]  /*15f10*/  R2UR UR6, R120 ;  /* 0x00000000780672ca */ /* 0x000fc800000e0000 */
[C---:B------:R-:W-:Y:S01]  /*15f20*/  R2UR UR7, R121.reuse ;  /* 0x00000000790772ca */ /* 0x040fe200000e0000 */
[----:B------:R-:W-:Y:S01]  /*15f30*/  IMAD.MOV.U32 R120, RZ, RZ, R123 ;  /* 0x000000ffff787224 */ /* 0x000fe200078e007b */
[----:B------:R-:W-:-:S04]  /*15f40*/  R2UR UR19, R121 ;  /* 0x00000000791372ca */ /* 0x000fc800000e0000 */
[----:B------:R-:W-:Y:S02]  /*15f50*/  R2UR UR18, R120 ;  /* 0x00000000781272ca */ /* 0x000fe400000e0000 */
[----:B------:R-:W-:Y:S02]  /*15f60*/  IADD3 R122, R4, 0x200, RZ ;  /* 0x00000200047a7810 */ /* 0x000fe40007ffe0ff */
[----:B------:R-:W-:Y:S02]  /*15f70*/  MOV R123, 0x40000040 ;  /* 0x40000040007b7802 */ /* 0x000fe40000000f00 */
[----:B------:R-:W-:Y:S02]  /*15f80*/  R2UR UR14, R122 ;  /* 0x000000007a0e72ca */ /* 0x000fe400000e0000 */
[----:B------:R-:W-:Y:S02]  /*15f90*/  R2UR UR15, R123 ;  /* 0x000000007b0f72ca */ /* 0x000fe400000e0000 */
[----:B--2---:R-:W-:Y:S01]  /*15fa0*/  R2UR UR42, R20 ;  /* 0x00000000142a72ca */ /* 0x004fe200000e0000 */
[----:B------:R-:W-:Y:S01]  /*15fb0*/  IMAD.MOV.U32 R20, RZ, RZ, R4 ;  /* 0x000000ffff147224 */ /* 0x000fe200078e0004 */
[----:B------:R-:W-:-:S02]  /*15fc0*/  R2UR UR43, R21 ;  /* 0x00000000152b72ca */ /* 0x000fc400000e0000 */
[----:B------:R-:W-:Y:S02]  /*15fd0*/  MOV R21, 0x40000040 ;  /* 0x4000004000157802 */ /* 0x000fe40000000f00 */
[----:B---3--:R-:W-:Y:S02]  /*15fe0*/  R2UR UR28, R124 ;  /* 0x000000007c1c72ca */ /* 0x008fe400000e0000 */
[----:B------:R-:W-:Y:S02]  /*15ff0*/  R2UR UR29, R125 ;  /* 0x000000007d1d72ca */ /* 0x000fe400000e0000 */
[----:B------:R-:W-:Y:S02]  /*16000*/  R2UR UR26, R20 ;  /* 0x00000000141a72ca */ /* 0x000fe400000e0000 */
[----:B------:R-:W-:-:S07]  /*16010*/  R2UR UR27, R21 ;  /* 0x00000000151b72ca */ /* 0x000fce00000e0000 */
[----:B------:R-:W-:Y:S02]  /*16020*/  UMOV UR24, UR28 ;  /* 0x0000001c00187c82 */ /* 0x000fe40008000000 */
[----:B------:R-:W-:-:S04]  /*16030*/  UMOV UR25, UR29 ;  /* 0x0000001d00197c82 */ /* 0x000fc80008000000 */
[----:B------:R-:W-:Y:S01]  /*16040*/  HGMMA.64x16x16.F32 R168, gdesc[UR24], RZ, !UPT, gsb0 ;  /* 0x0020000018a879f0 */ /* 0x000fe2000c0008ff */
[----:B------:R-:W-:Y:S01]  /*16050*/  UMOV UR4, UR28 ;  /* 0x0000001c00047c82 */ /* 0x000fe20008000000 */
[----:B------:R-:W-:Y:S01]  /*16060*/  UMOV UR5, UR29 ;  /* 0x0000001d00057c82 */ /* 0x000fe20008000000 */
[----:B------:R-:W-:Y:S02]  /*16070*/  WARPGROUP.DEPBAR.LE gsb0, 0x0 ;  /* 0x00008000000079c5 */ /* 0x000fe40000010000 */
[----:B------:R-:W-:-:S06]  /*16080*/  WARPGROUP.ARRIVE ;  /* 0x00000000000079c5 */ /* 0x000fcc0000000000 */
[----:B------:R-:W-:Y:S01]  /*16090*/  HGMMA.64x16x16.F32 R160, gdesc[UR4], RZ, !UPT, gsb0 ;  /* 0x0020000004a079f0 */ /* 0x000fe2000c0008ff */
[----:B------:R-:W-:Y:S01]  /*160a0*/  UMOV UR16, UR28 ;  /* 0x0000001c00107c82 */ /* 0x000fe20008000000 */
[----:B------:R-:W-:Y:S01]  /*160b0*/  UMOV UR17, UR29 ;  /* 0x0000001d00117c82 */ /* 0x000fe20008000000 */
[----:B------:R-:W-:Y:S01]  /*160c0*/  VIADD R20, R4, 0x180 ;  /* 0x0000018004147836 */ /* 0x000fe20000000000 */
[----:B------:R-:W-:Y:S02]  /*160d0*/  WARPGROUP.DEPBAR.LE gsb0, 0x0 ;  /* 0x00008000000079c5 */ /* 0x000fe40000010000 */
[----:B------:R-:W-:-:S06]  /*160e0*/  WARPGROUP.ARRIVE ;  /* 0x00000000000079c5 */ /* 0x000fcc0000000000 */
[----:B------:R-:W-:Y:S01]  /*160f0*/  HGMMA.64x16x16.F32 R152, gdesc[UR16], RZ, !UPT, gsb0 ;  /* 0x00200000109879f0 */ /* 0x000fe2000c0008ff */
[----:B------:R-:W-:Y:S02]  /*16100*/  R2UR UR22, R20 ;  /* 0x00000000141672ca */ /* 0x000fe400000e0000 */
[----:B------:R-:W-:Y:S01]  /*16110*/  R2UR UR23, R21 ;  /* 0x00000000151772ca */ /* 0x000fe200000e0000 */
[----:B------:R-:W-:Y:S01]  /*16120*/  UMOV UR20, UR28 ;  /* 0x0000001c00147c82 */ /* 0x000fe20008000000 */
[----:B------:R-:W-:Y:S01]  /*16130*/  UMOV UR21, UR29 ;  /* 0x0000001d00157c82 */ /* 0x000fe20008000000 */
[----:B------:R-:W-:Y:S02]  /*16140*/  WARPGROUP.DEPBAR.LE gsb0, 0x0 ;  /* 0x00008000000079c5 */ /* 0x000fe40000010000 */
[----:B------:R-:W-:-:S08]  /*16150*/  WARPGROUP.ARRIVE ;  /* 0x00000000000079c5 */ /* 0x000fd00000000000 */
        /* <DEDUP_REMOVED lines=11> */
[----:B------:R-:W-:Y:S02]  /*16210*/  VIADD R122, R4, 0x2 ;  /* 0x00000002047a7836 */ /* 0x000fe40000000000 */
[----:B------:R-:W-:Y:S02]  /*16220*/  IMAD.MOV.U32 R123, RZ, RZ, 0x40000040 ;  /* 0x40000040ff7b7424 */ /* 0x000fe400078e00ff */
[----:B------:R-:W-:Y:S01]  /*16230*/  IMAD.MOV.U32 R121, RZ, RZ, 0x40000040 ;  /* 0x40000040ff797424 */ /* 0x000fe200078e00ff */
[----:B------:R-:W-:-:S02]  /*16240*/  WARPGROUP.DEPBAR.LE gsb0, 0x0 ;  /* 0x00008000000079c5 */ /* 0x000fc40000010000 */
[----:B------:R-:W-:-:S06]  /*16250*/  WARPGROUP.ARRIVE ;  /* 0x00000000000079c5 */ /* 0x000fcc0000000000 */
[----:B------:R-:W-:Y:S01]  /*16260*/  HGMMA.64x16x16.F32 R128, gdesc[UR8], RZ, !UPT, gsb0 ;  /* 0x00200000088079f0 */ /* 0x000fe2000c0008ff */
[----:B------:R-:W-:Y:S01]  /*16270*/  VIADD R120, R4, 0x102 ;  /* 0x0000010204787836 */ /* 0x000fe20000000000 */
[----:B------:R-:W-:Y:S01]  /*16280*/  R2UR UR34, R122 ;  /* 0x000000007a2272ca */ /* 0x000fe200000e0000 */
[C---:B------:R-:W-:Y:S01]  /*16290*/  VIADD R20, R4.reuse, 0x300 ;  /* 0x0000030004147836 */ /* 0x040fe20000000000 */
[----:B------:R-:W-:Y:S01]  /*162a0*/  R2UR UR35, R123 ;  /* 0x000000007b2372ca */ /* 0x000fe200000e0000 */
[----:B------:R-:W-:Y:S01]  /*162b0*/  VIADD R122, R4, 0x182 ;  /* 0x00000182047a7836 */ /* 0x000fe20000000000 */
[----:B------:R-:W-:Y:S01]  /*162c0*/  R2UR UR31, R121 ;  /* 0x00000000791f72ca */ /* 0x000fe200000e0000 */
[----:B------:R-:W-:Y:S01]  /*162d0*/  IMAD.MOV.U32 R123, RZ, RZ, 0x40000040 ;  /* 0x40000040ff7b7424 */ /* 0x000fe200078e00ff */
[----:B------:R-:W-:Y:S01]  /*162e0*/  R2UR UR30, R120 ;  /* 0x00000000781e72ca */ /* 0x000fe200000e0000 */
[----:B------:R-:W-:Y:S01]  /*162f0*/  IMAD.MOV.U32 R121, RZ, RZ, 0x40000040 ;  /* 0x40000040ff797424 */ /* 0x000fe200078e00ff */
[----:B------:R-:W-:-:S02]  /*16300*/  IADD3 R120, R4, 0x202, RZ ;  /* 0x0000020204787810 */ /* 0x000fc40007ffe0ff */
[----:B------:R-:W-:Y:S02]  /*16310*/  R2UR UR58, R20 ;  /* 0x00000000143a72ca */ /* 0x000fe400000e0000 */
[----:B------:R-:W-:Y:S02]  /*16320*/  R2UR UR59, R21 ;  /* 0x00000000153b72ca */ /* 0x000fe400000e0000 */
[----:B------:R-:W-:Y:S02]  /*16330*/  R2UR UR26, R122 ;  /* 0x000000007a1a72ca */ /* 0x000fe400000e0000 */
[----:B------:R-:W-:Y:S02]  /*16340*/  R2UR UR27, R123 ;  /* 0x000000007b1b72ca */ /* 0x000fe400000e0000 */
[----:B------:R-:W-:Y:S01]  /*16350*/  R2UR UR22, R120 ;  /* 0x00000000781672ca */ /* 0x000fe200000e0000 */
[----:B------:R-:W-:Y:S01]  /*16360*/  VIADD R120, R4, 0x4 ;  /* 0x0000000404787836 */ /* 0x000fe20000000000 */
[----:B------:R-:W-:-:S02]  /*16370*/  R2UR UR23, R121 ;  /* 0x00000000791772ca */ /* 0x000fc400000e0000 */
[----:B------:R-:W-:Y:S02]  /*16380*/  IADD3 R122, R4, 0x302, RZ ;  /* 0x00000302047a7810 */ /* 0x000fe40007ffe0ff */
[----:B------:R-:W-:Y:S02]  /*16390*/  MOV R123, 0x40000040 ;  /* 0x40000040007b7802 */ /* 0x000fe40000000f00 */
[----:B------:R-:W-:Y:S02]  /*163a0*/  MOV R121, 0x40000040 ;  /* 0x4000004000797802 */ /* 0x000fe40000000f00 */
[----:B------:R-:W-:Y:S02]  /*163b0*/  R2UR UR46, R122 ;  /* 0x000000007a2e72ca */ /* 0x000fe400000e0000 */
[----:B------:R-:W-:Y:S02]  /*163c0*/  R2UR UR47, R123 ;  /* 0x000000007b2f72ca */ /* 0x000fe400000e0000 */
[----:B------:R-:W-:-:S02]  /*163d0*/  R2UR UR14, R120 ;  /* 0x00000000780e72ca */ /* 0x000fc400000e0000 */
[----:B------:R-:W-:Y:S01]  /*163e0*/  R2UR UR15, R121 ;  /* 0x00000000790f72ca */ /* 0x000fe200000e0000 */
[----:B------:R-:W-:Y:S01]  /*163f0*/  UMOV UR56, UR28 ;  /* 0x0000001c00387c82 */ /* 0x000fe20008000000 */
[----:B------:R-:W-:Y:S01]  /*16400*/  UMOV UR57, UR29 ;  /* 0x0000001d00397c82 */ /* 0x000fe20008000000 */
[----:B------:R-:W-:Y:S02]  /*16410*/  WARPGROUP.DEPBAR.LE gsb0, 0x0 ;  /* 0x00008000000079c5 */ /* 0x000fe40000010000 */
[----:B------:R-:W-:-:S06]  /*16420*/  WARPGROUP.ARRIVE ;  /* 0x00000000000079c5 */ /* 0x000fcc0000000000 */
[----:B------:R-:W-:Y:S01]  /*16430*/  HGMMA.64x16x16.F32 R120, gdesc[UR56], RZ, !UPT, gsb0 ;  /* 0x00200000387879f0 */ /* 0x000fe2000c0008ff */
[----:B------:R-:W-:Y:S01]  /*16440*/  UMOV UR32, UR42 ;  /* 0x0000002a00207c82 */ /* 0x000fe20008000000 */
[----:B------:R-:W-:Y:S01]  /*16450*/  UMOV UR33, UR43 ;  /* 0x0000002b00217c82 */ /* 0x000fe20008000000 */
[----:B------:R-:W-:Y:S01]  /*16460*/  IADD3 R20, R4, 0x82, RZ ;  /* 0x0000008204147810 */ /* 0x000fe20007ffe0ff */
[----:B------:R-:W-:Y:S02]  /*16470*/  WARPGROUP.DEPBAR.LE gsb0, 0x0 ;  /* 0x00008000000079c5 */ /* 0x000fe40000010000 */
[----:B------:R-:W-:-:S06]  /*16480*/  WARPGROUP.ARRIVE ;  /* 0x00000000000079c5 */ /* 0x000fcc0000000000 */
[----:B------:R-:W-:Y:S01]  /*16490*/  HGMMA.64x16x16.F32 R168, gdesc[UR32], R168, gsb0 ;  /* 0x0020000020a879f0 */ /* 0x000fe200080008a8 */
[----:B------:R-:W-:Y:S02]  /*164a0*/  MOV R21, 0x40000040 ;  /* 0x4000004000157802 */ /* 0x000fe40000000f00 */
[----:B------:R-:W-:Y:S02]  /*164b0*/  R2UR UR6, R20 ;  /* 0x00000000140672ca */ /* 0x000fe400000e0000 */
[----:B------:R-:W-:Y:S01]  /*164c0*/  R2UR UR7, R21 ;  /* 0x00000000150772ca */ /* 0x000fe200000e0000 */
[----:B------:R-:W-:Y:S01]  /*164d0*/  UMOV UR4, UR42 ;  /* 0x0000002a00047c82 */ /* 0x000fe20008000000 */
[----:B------:R-:W-:Y:S01]  /*164e0*/  UMOV UR5, UR43 ;  /* 0x0000002b00057c82 */ /* 0x000fe20008000000 */
[----:B------:R-:W-:Y:S02]  /*164f0*/  WARPGROUP.DEPBAR.LE gsb0, 0x0 ;  /* 0x00008000000079c5 */ /* 0x000fe40000010000 */
[----:B------:R-:W-:-:S08]  /*16500*/  WARPGROUP.ARRIVE ;  /* 0x00000000000079c5 */ /* 0x000fd00000000000 */
[----:B------:R-:W-:Y:S01]  /*16510*/  HGMMA.64x16x16.F32 R160, gdesc[UR4], R160, gsb0 ;  /* 0x0020000004a079f0 */ /* 0x000fe200080008a0 */
[----:B------:R2:W-:Y:S04]  /*16520*/  STL.64 [R1+0x60], R8 ;  /* 0x0000600801007387 */ /* 0x0005e80000100a00 */
[----:B--2---:R-:W2:Y:S01]  /*16530*/  LDL.64 R8, [R1+0x30] ;  /* 0x0000300001087983 */ /* 0x004ea20000100a00 */
        /* <DEDUP_REMOVED lines=12> */
[----:B------:R-:W-:Y:S01]  /*16600*/  VIADD R20, R4, 0x282 ;  /* 0x0000028204147836 */ /* 0x000fe20000000000 */
[----:B------:R-:W-:Y:S02]  /*16610*/  WARPGROUP.DEPBAR.LE gsb0, 0x0 ;  /* 0x00008000000079c5 */ /* 0x000fe40000010000 */
[----:B------:R-:W-:-:S06]  /*16620*/  WARPGROUP.ARRIVE ;  /* 0x00000000000079c5 */ /* 0x000fcc0000000000 */
[----:B------:R-:W-:Y:S01]  /*16630*/  HGMMA.64x16x16.F32 R136, gdesc[UR20], R136, gsb0 ;  /* 0x00200000148879f0 */ /* 0x000fe20008000888 */
[----:B------:R-:W-:Y:S01]  /*16640*/  IMAD.MOV.U32 R21, RZ, RZ, 0x40000040 ;  /* 0x40000040ff157424 */ /* 0x000fe200078e00ff */
[----:B------:R-:W-:-:S04]  /*16650*/  R2UR UR18, R20 ;  /* 0x00000000141272ca */ /* 0x000fc800000e0000 */
[----:B------:R-:W-:Y:S01]  /*16660*/  R2UR UR19, R21 ;  /* 0x00000000151372ca */ /* 0x000fe200000e0000 */
[----:B------:R-:W-:Y:S01]  /*16670*/  UMOV UR16, UR42 ;  /* 0x0000002a00107c82 */ /* 0x000fe20008000000 */
[----:B------:R-:W-:Y:S01]  /*16680*/  UMOV UR17, UR43 ;  /* 0x0000002b00117c82 */ /* 0x000fe20008000000 */
[----:B------:R-:W-:Y:S02]  /*16690*/  WARPGROUP.DEPBAR.LE gsb0, 0x0 ;  /* 0x00008000000079c5 */ /* 0x000fe40000010000 */
[----:B------:R-:W-:-:S08]  /*166a0*/  WARPGROUP.ARRIVE ;  /* 0x00000000000079c5 */ /* 0x000fd00000000000 */
[----:B------:R-:W-:Y:S01]  /*166b0*/  HGMMA.64x16x16.F32 R128, gdesc[UR16], R128, gsb0 ;  /* 0x00200000108079f0 */ /* 0x000fe20008000880 */
[----:B------:R-:W-:Y:S01]  /*166c0*/  MOV R7, UR45 ;  /* 0x0000002d00077c02 */ /* 0x000fe20008000f00 */
[----:B------:R-:W-:Y:S01]  /*166d0*/  UMOV UR45, UR43 ;  /* 0x0000002b002d7c82 */ /* 0x000fe20008000000 */
[----:B01----:R-:W-:Y:S01]  /*166e0*/  MOV R5, UR44 ;  /* 0x0000002c00057c02 */ /* 0x003fe20008000f00 */
[----:B------:R-:W-:Y:S01]  /*166f0*/  UMOV UR44, UR42 ;  /* 0x0000002a002c7c82 */ /* 0x000fe20008000000 */
[----:B------:R-:W-:Y:S02]  /*16700*/  WARPGROUP.DEPBAR.LE gsb0, 0x0 ;  /* 0x00008000000079c5 */ /* 0x000fe40000010000 */
[----:B------:R-:W-:-:S06]  /*16710*/  WARPGROUP.ARRIVE ;  /* 0x00000000000079c5 */ /* 0x000fcc0000000000 */
[----:B------:R-:W-:Y:S01]  /*16720*/  HGMMA.64x16x16.F32 R120, gdesc[UR44], R120, gsb0 ;  /* 0x002000002c7879f0 */ /* 0x000fe20008000878 */
[----:B--2---:R-:W-:Y:S02]  /*16730*/  R2UR UR38, R8 ;  /* 0x00000000082672ca */ /* 0x004fe400000e0000 */
[----:B------:R-:W-:Y:S01]  /*16740*/  R2UR UR39, R9 ;  /* 0x00000000092772ca */ /* 0x000fe200000e0000 */
[----:B------:R-:W-:Y:S01]  /*16750*/  VIADD R20, R4, 0x84 ;  /* 0x0000008404147836 */ /* 0x000fe20000000000 */
[----:B------:R-:W2:Y:S09]  /*16760*/  LDL.64 R8, [R1+0x28] ;  /* 0x0000280001087983 */ /* 0x000eb20000100a00 */
[----:B------:R-:W-:-:S02]  /*16770*/  UMOV UR12, UR38 ;  /* 0x00000026000c7c82 */ /* 0x000fc40008000000 */
[----:B------:R-:W-:Y:S01]  /*16780*/  UMOV UR13, UR39 ;  /* 0x00000027000d7c82 */ /* 0x000fe20008000000 */
        /* <DEDUP_REMOVED lines=11> */
[----:B------:R-:W-:Y:S01]  /*16840*/  VIADD R20, R4, 0x104 ;  /* 0x0000010404147836 */ /* 0x000fe20000000000 */
[----:B------:R-:W-:-:S04]  /*16850*/  MOV R21, 0x40000040 ;  /* 0x4000004000157802 */ /* 0x000fc80000000f00 */
[----:B------:R-:W-:Y:S02]  /*16860*/  R2UR UR58, R20 ;  /* 0x00000000143a72ca */ /* 0x000fe400000e0000 */
[----:B------:R-:W-:Y:S01]  /*16870*/  R2UR UR59, R21 ;  /* 0x00000000153b72ca */ /* 0x000fe200000e0000 */
[----:B------:R-:W-:Y:S01]  /*16880*/  UMOV UR56, UR38 ;  /* 0x0000002600387c82 */ /* 0x000fe20008000000 */
[----:B------:R-:W-:Y:S01]  /*16890*/  UMOV UR57, UR39 ;  /* 0x0000002700397c82 */ /* 0x000fe20008000000 */
[----:B------:R-:W-:Y:S02]  /*168a0*/  WARPGROUP.DEPBAR.LE gsb0, 0x0 ;  /* 0x00008000000079c5 */ /* 0x000fe40000010000 */
[----:B------:R-:W-:-:S08]  /*168b0*/  WARPGROUP.ARRIVE ;  /* 0x00000000000079c5 */ /* 0x000fd00000000000 */
[----:B------:R-:W-:Y:S01]  /*168c0*/  HGMMA.64x16x16.F32 R152, gdesc[UR56], R152, gsb0 ;  /* 0x00200000389879f0 */ /* 0x000fe20008000898 */
[----:B------:R-:W-:Y:S02]  /*168d0*/  VIADD R20, R4, 0x184 ;  /* 0x0000018404147836 */ /* 0x000fe40000000000 */
[----:B------:R-:W-:-:S03]  /*168e0*/  IMAD.MOV.U32 R21, RZ, RZ, 0x40000040 ;  /* 0x40000040ff157424 */ /* 0x000fc600078e00ff */
[----:B------:R-:W-:Y:S02]  /*168f0*/  R2UR UR34, R20 ;  /* 0x00000000142272ca */ /* 0x000fe400000e0000 */
[----:B------:R-:W-:Y:S01]  /*16900*/  R2UR UR35, R21 ;  /* 0x00000000152372ca */ /* 0x000fe200000e0000 */
[----:B------:R-:W-:Y:S01]  /*16910*/  UMOV UR32, UR38 ;  /* 0x0000002600207c82 */ /* 0x000fe20008000000 */
[----:B------:R-:W-:Y:S01]  /*16920*/  UMOV UR33, UR39 ;  /* 0x0000002700217c82 */ /* 0x000fe20008000000 */
[----:B------:R-:W-:Y:S02]  /*16930*/  WARPGROUP.DEPBAR.LE gsb0, 0x0 ;  /* 0x00008000000079c5 */ /* 0x000fe40000010000 */
[----:B------:R-:W-:-:S08]  /*16940*/  WARPGROUP.ARRIVE ;  /* 0x00000000000079c5 */ /* 0x000fd00000000000 */
[----:B------:R-:W-:Y:S01]  /*16950*/  HGMMA.64x16x16.F32 R144, gdesc[UR32], R144, gsb0 ;  /* 0x00200000209079f0 */ /* 0x000fe20008000890 */
[----:B------:R-:W-:Y:S01]  /*16960*/  IMAD.MOV.U32 R21, RZ, RZ, 0x40000040 ;  /* 0x40000040ff157424 */ /* 0x000fe200078e00ff */
[----:B------:R-:W-:-:S04]  /*16970*/  IADD3 R20, R4, 0x204, RZ ;  /* 0x0000020404147810 */ /* 0x000fc80007ffe0ff */
[----:B------:R-:W-:Y:S02]  /*16980*/  R2UR UR6, R20 ;  /* 0x00000000140672ca */ /* 0x000fe400000e0000 */
        /* <DEDUP_REMOVED lines=25> */
[----:B------:R-:W-:Y:S02]  /*16b20*/  IADD3 R20, R4, 0x6, RZ ;  /* 0x0000000604147810 */ /* 0x000fe40007ffe0ff */
[----:B--2---:R-:W-:Y:S02]  /*16b30*/  R2UR UR42, R8 ;  /* 0x00000000082a72ca */ /* 0x004fe400000e0000 */
[----:B------:R-:W-:Y:S02]  /*16b40*/  R2UR UR43, R9 ;  /* 0x00000000092b72ca */ /* 0x000fe400000e0000 */
[----:B------:R-:W-:Y:S01]  /*16b50*/  R2UR UR22, R20 ;  /* 0x00000000141672ca */ /* 0x000fe200000e0000 */
[----:B------:R-:W2:Y:S01]  /*16b60*/  LDL.64 R8, [R1+0x20] ;  /* 0x0000200001087983 */ /* 0x000ea20000100a00 */
[----:B------:R-:W-:-:S07]  /*16b70*/  R2UR UR23, R21 ;  /* 0x00000000151772ca */ /* 0x000fce00000e0000 */
[----:B------:R-:W-:Y:S02]  /*16b80*/  UMOV UR20, UR42 ;  /* 0x0000002a00147c82 */ /* 0x000fe40008000000 */
[----:B------:R-:W-:Y:S01]  /*16b90*/  UMOV UR21, UR43 ;  /* 0x0000002b00157c82 */ /* 0x000fe20008000000 */
[----:B------:R-:W-:Y:S02]  /*16ba0*/  WARPGROUP.DEPBAR.LE gsb0, 0x0 ;  /* 0x00008000000079c5 */ /* 0x000fe40000010000 */
[----:B------:R-:W-:-:S06]  /*16bb0*/  WARPGROUP.ARRIVE ;  /* 0x00000000000079c5 */ /* 0x000fcc0000000000 */
        /* <DEDUP_REMOVED lines=56> */
[----:B------:R-:W-:Y:S02]  /*16f40*/  MOV R21, 0x40000040 ;  /* 0x4000004000157802 */ /* 0x000fe40000000f00 */
        /* <DEDUP_REMOVED lines=51> */
[----:B------:R-:W-:-:S09]  /*17280*/  UMOV UR17, UR39 ;  /* 0x0000002700117c82 */ /* 0x000fd20008000000 */
        /* <DEDUP_REMOVED lines=15> */
[----:B------:R-:W-:Y:S01]  /*17380*/  IMAD.MOV.U32 R21, RZ, RZ, 0x40000040 ;  /* 0x40000040ff157424 */ /* 0x000fe200078e00ff */
        /* <DEDUP_REMOVED lines=69> */
[----:B------:R-:W-:Y:S01]  /*177e0*/  UMOV UR28, UR52 ;  /* 0x00000034001c7c82 */ /* 0x000fe20008000000 */
[----:B------:R-:W-:Y:S01]  /*177f0*/  R2UR UR23, R21 ;  /* 0x00000000151772ca */ /* 0x000fe200000e0000 */
[----:B------:R-:W-:Y:S01]  /*17800*/  UMOV UR29, UR53 ;  /* 0x00000035001d7c82 */ /* 0x000fe20008000000 */
[----:B------:R-:W-:Y:S01]  /*17810*/  UMOV UR24, UR52 ;  /* 0x0000003400187c82 */ /* 0x000fe20008000000 */
[----:B------:R-:W-:Y:S01]  /*17820*/  UMOV UR25, UR53 ;  /* 0x0000003500197c82 */ /* 0x000fe20008000000 */
[----:B------:R-:W-:Y:S01]  /*17830*/  R2UR UR45, R7 ;  /* 0x00000000072d72ca */ /* 0x000fe200000e0000 */
[----:B------:R0:W5:Y:S02]  /*17840*/  LDL.LU.64 R8, [R1+0x60] ;  /* 0x0000600001087983 */ /* 0x0001640000300a00 */
[----:B------:R-:W-:-:S02]  /*17850*/  UMOV UR20, UR38 ;  /* 0x0000002600147c82 */ /* 0x000fc40008000000 */
        /* <DEDUP_REMOVED lines=62> */
[----:B------:R-:W-:Y:S02]  /*17c40*/  WARPGROUP.DEPBAR.LE gsb0, 0x0 ;  /* 0x00008000000079c5 */ /* 0x000fe40000010000 */
[----:B------:R-:W-:-:S10]  /*17c50*/  WARPGROUP.ARRIVE ;  /* 0x00000000000079c5 */ /* 0x000fd40000000000 */
[----:B------:R-:W-:Y:S01]  /*17c60*/  HGMMA.64x16x16.F32 R168, gdesc[UR52], R168, gsb0 ;  /* 0x0020000034a879f0 */ /* 0x000fe200080008a8 */
[----:B------:R-:W-:Y:S02]  /*17c70*/  VIADD R20, R4, 0x406 ;  /* 0x0000040604147836 */ /* 0x000fe40000000000 */
[----:B------:R-:W-:-:S03]  /*17c80*/  IMAD.MOV.U32 R21, RZ, RZ, 0x40000040 ;  /* 0x40000040ff157424 */ /* 0x000fc600078e00ff */
[----:B------:R-:W-:Y:S02]  /*17c90*/  R2UR UR30, R20 ;  /* 0x00000000141e72ca */ /* 0x000fe400000e0000 */
[----:B------:R-:W-:Y:S01]  /*17ca0*/  R2UR UR31, R21 ;  /* 0x00000000151f72ca */ /* 0x000fe200000e0000 */
[----:B------:R-:W-:Y:S02]  /*17cb0*/  WARPGROUP.DEPBAR.LE gsb0, 0x0 ;  /* 0x00008000000079c5 */ /* 0x000fe40000010000 */
[----:B------:R-:W-:-:S10]  /*17cc0*/  WARPGROUP.ARRIVE ;  /* 0x00000000000079c5 */ /* 0x000fd40000000000 */
[----:B------:R-:W-:Y:S01]  /*17cd0*/  HGMMA.64x16x16.F32 R160, gdesc[UR28], R160, gsb0 ;  /* 0x002000001ca079f0 */ /* 0x000fe200080008a0 */
[----:B------:R-:W-:Y:S01]  /*17ce0*/  IMAD.MOV.U32 R21, RZ, RZ, 0x40000040 ;  /* 0x40000040ff157424 */ /* 0x000fe200078e00ff */
[----:B------:R-:W-:-:S04]  /*17cf0*/  IADD3 R20, R4, 0x486, RZ ;  /* 0x0000048604147810 */ /* 0x000fc80007ffe0ff */
[----:B------:R-:W-:Y:S02]  /*17d00*/  R2UR UR26, R20 ;  /* 0x00000000141a72ca */ /* 0x000fe400000e0000 */
[----:B------:R-:W-:Y:S01]  /*17d10*/  R2UR UR27, R21 ;  /* 0x00000000151b72ca */ /* 0x000fe200000e0000 */
[----:B------:R-:W-:Y:S02]  /*17d20*/  WARPGROUP.DEPBAR.LE gsb0, 0x0 ;  /* 0x00008000000079c5 */ /* 0x000fe40000010000 */
[----:B------:R-:W-:-:S10]  /*17d30*/  WARPGROUP.ARRIVE ;  /* 0x00000000000079c5 */ /* 0x000fd40000000000 */
        /* <DEDUP_REMOVED lines=100> */
[----:B------:R-:W-:Y:S02]  /*18380*/  R2UR UR44, R5 ;  /* 0x00000000052c72ca */ /* 0x000fe400000e0000 */
[----:B------:R-:W-:Y:S02]  /*18390*/  R2UR UR18, R20 ;  /* 0x00000000141272ca */ /* 0x000fe400000e0000 */
[----:B------:R-:W-:Y:S01]  /*183a0*/  R2UR UR19, R21 ;  /* 0x00000000151372ca */ /* 0x000fe200000e0000 */
[----:B------:R-:W-:-:S08]  /*183b0*/  UMOV UR17, UR45 ;  /* 0x0000002d00117c82 */ /* 0x000fd00008000000 */
        /* <DEDUP_REMOVED lines=226> */
[----:B------:R-:W-:Y:S01]  /*191e0*/  FMUL.FTZ R26, R26, R0 ;  /* 0x000000001a1a7220 */ /* 0x000fe20000410000 */
[----:B------:R-:W-:-:S02]  /*191f0*/  WARPGROUP.DEPBAR.LE gsb0, 0x0 ;  /* 0x00008000000079c5 */ /* 0x000fc40000010000 */
        /* <DEDUP_REMOVED lines=47> */
[----:B0-----:R-:W-:Y:S06]  /*194f0*/  @!P0 BRA `(.L_x_629) ;  /* 0x0000000000048947 */ /* 0x001fec0003800000 */
[----:B------:R-:W-:Y:S01]  /*19500*/  BPT.TRAP 0x1 ;  /* 0x000000040000795c */ /* 0x000fe20000300000 */
.L_x_629:
[----:B------:R-:W-:Y:S01]  /*19510*/  SHF.L.U32 R0, R12, 0x1f, RZ ;  /* 0x0000001f0c007819 */ /* 0x000fe200000006ff */
[----:B------:R-:W-:-:S04]  /*19520*/  IMAD R20, R13, 0x8, R2 ;  /* 0x000000080d147824 */ /* 0x000fc800078e0202 */
[----:B------:R0:W1:Y:S01]  /*19530*/  SYNCS.PHASECHK.TRANS64.TRYWAIT P2, [R20+URZ+0x36850], R0 ;  /* 0x03685000140075a7 */ /* 0x000062000804017f */
[----:B------:R-:W-:Y:S05]  /*19540*/  @!P0 BRA `(.L_x_630) ;  /* 0x0000000000048947 */ /* 0x000fea0003800000 */
[----:B------:R-:W-:Y:S01]  /*19550*/  BPT.TRAP 0x1 ;  /* 0x000000040000795c */ /* 0x000fe20000300000 */
.L_x_630:
[----:B------:R-:W-:Y:S04]  /*19560*/  BSSY B1, `(.L_x_631) ;  /* 0x0000004000017945 */ /* 0x000fe80003800000 */
[----:B-1----:R-:W-:Y:S05]  /*19570*/  @P2 BRA `(.L_x_632) ;  /* 0x0000000000082947 */ /* 0x002fea0003800000 */
[----:B------:R-:W1:Y:S02]  /*19580*/  SYNCS.PHASECHK.TRANS64.TRYWAIT P2, [R20+URZ+0x36850], R0 ;  /* 0x03685000140075a7 */ /* 0x000e64000804017f */
[----:B-1----:R-:W-:Y:S05]  /*19590*/  @!P2 BRA `(.L_x_633) ;  /* 0x000000b400e0a947 */ /* 0x002fea0003800000 */
.L_x_632:
[----:B------:R-:W-:Y:S05]  /*195a0*/  BSYNC B1 ;  /* 0x0000000000017941 */ /* 0x000fea0003800000 */
.L_x_631:
[----:B01----:R-:W-:Y:S01]  /*195b0*/  IADD3 R0, R2, 0x400, RZ ;  /* 0x0000040002007810 */ /* 0x003fe20007ffe0ff */
[----:B------:R-:W-:Y:S01]  /*195c0*/  WARPGROUP.ARRIVE ;  /* 0x00000000000079c5 */ /* 0x000fe20000000000 */
[----:B------:R-:W-:Y:S01]  /*195d0*/  IMAD.MOV.U32 R5, RZ, RZ, 0x40000040 ;  /* 0x40000040ff057424 */ /* 0x000fe200078e00ff */
[----:B------:R-:W-:Y:S01]  /*195e0*/  ULDC UR5, c[0x0][0x9d8] ;  /* 0x0002760000057ab9 */ /* 0x000fe20000000800 */
[----:B------:R-:W-:Y:S01]  /*195f0*/  SHF.R.U32.HI R0, RZ, 0x4, R0 ;  /* 0x00000004ff007819 */ /* 0x000fe20000011600 */
[----:B------:R-:W-:Y:S01]  /*19600*/  FMUL.FTZ R7, R169, UR5 ;  /* 0x00000005a9077c20 */ /* 0x000fe20008410000 */
[----:B------:R-:W-:Y:S01]  /*19610*/  FMUL.FTZ R161, R161, UR5 ;  /* 0x00000005a1a17c20 */ /* 0x000fe20008410000 */
[----:B------:R-:W-:Y:S01]  /*19620*/  FMUL.FTZ R164, R164, UR5 ;  /* 0x00000005a4a47c20 */ /* 0x000fe20008410000 */
[----:B------:R-:W-:Y:S01]  /*19630*/  LOP3.LUT R0, R0, 0x3fff, RZ, 0xc0, !PT ;  /* 0x00003fff00007812 */ /* 0x000fe200078ec0ff */
[----:B------:R-:W-:Y:S01]  /*19640*/  FMUL.FTZ R165, R165, UR5 ;  /* 0x00000005a5a57c20 */ /* 0x000fe20008410000 */
[----:B------:R-:W-:Y:S01]  /*19650*/  FMUL.FTZ R153, R153, UR5 ;  /* 0x0000000599997c20 */ /* 0x000fe20008410000 */
[----:B------:R-:W-:Y:S01]  /*19660*/  MUFU.TANH R7, R7 ;  /* 0x0000000700077308 */ /* 0x000fe20000002400 */
[----:B------:R-:W-:Y:S01]  /*19670*/  LOP3.LUT R0, R0, 0x3800000, RZ, 0xfc, !PT ;  /* 0x0380000000007812 */ /* 0x000fe200078efcff */
[----:B------:R-:W-:Y:S01]  /*19680*/  FMUL.FTZ R156, R156, UR5 ;  /* 0x000000059c9c7c20 */ /* 0x000fe20008410000 */
[----:B------:R-:W-:Y:S01]  /*19690*/  FMUL.FTZ R157, R157, UR5 ;  /* 0x000000059d9d7c20 */ /* 0x000fe20008410000 */
[----:B------:R-:W-:Y:S01]  /*196a0*/  FMUL.FTZ R136, R136, UR5 ;  /* 0x0000000588887c20 */ /* 0x000fe20008410000 */
[----:B------:R-:W-:Y:S01]  /*196b0*/  FMUL.FTZ R137, R137, UR5 ;  /* 0x0000000589897c20 */ /* 0x000fe20008410000 */
[----:B------:R-:W-:-:S02]  /*196c0*/  IMAD R12, R13, 0xa80, R0 ;  /* 0x00000a800d0c7824 */ /* 0x000fc400078e0200 */
[----:B------:R-:W-:Y:S01]  /*196d0*/  FMUL.FTZ R0, R168, UR5 ;  /* 0x00000005a8007c20 */ /* 0x000fe20008410000 */
[----:B------:R-:W-:Y:S02]  /*196e0*/  IMAD.MOV.U32 R13, RZ, RZ, 0x40000040 ;  /* 0x40000040ff0d7424 */ /* 0x000fe400078e00ff */
[----:B------:R-:W-:Y:S01]  /*196f0*/  FMUL.FTZ R168, R172, UR5 ;  /* 0x00000005aca87c20 */ /* 0x000fe20008410000 */
[----:B------:R-:W-:Y:S01]  /*19700*/  FMUL.FTZ R172, R160, UR5 ;  /* 0x00000005a0ac7c20 */ /* 0x000fe20008410000 */
[----:B------:R-:W-:Y:S01]  /*19710*/  R2UR UR6, R12 ;  /* 0x000000000c0672ca */ /* 0x000fe200000e0000 */
[----:B------:R-:W-:Y:S01]  /*19720*/  MUFU.TANH R161, R161 ;  /* 0x000000a100a17308 */ /* 0x000fe20000002400 */
[----:B------:R-:W-:Y:S01]  /*19730*/  R2UR UR7, R13 ;  /* 0x000000000d0772ca */ /* 0x000fe200000e0000 */
[----:B------:R-:W-:Y:S01]  /*19740*/  FMUL.FTZ R13, R170, UR5 ;  /* 0x00000005aa0d7c20 */ /* 0x000fe20008410000 */
[----:B------:R-:W-:Y:S01]  /*19750*/  IADD3 R4, R12, 0x80, RZ ;  /* 0x000000800c047810 */ /* 0x000fe20007ffe0ff */
[----:B------:R-:W-:Y:S01]  /*19760*/  FMUL.FTZ R170, R173, UR5 ;  /* 0x00000005adaa7c20 */ /* 0x000fe20008410000 */
[----:B------:R-:W-:Y:S01]  /*19770*/  FMUL.FTZ R160, R162, UR5 ;  /* 0x00000005a2a07c20 */ /* 0x000fe20008410000 */
[----:B------:R-:W-:Y:S01]  /*19780*/  FMUL.FTZ R162, R163, UR5 ;  /* 0x00000005a3a27c20 */ /* 0x000fe20008410000 */
[----:B------:R-:W-:Y:S01]  /*19790*/  FMUL.FTZ R163, R166, UR5 ;  /* 0x00000005a6a37c20 */ /* 0x000fe20008410000 */
[----:B------:R-:W0:Y:S01]  /*197a0*/  MUFU.TANH R0, R0 ;  /* 0x0000000000007308 */ /* 0x000e220000002400 */
[----:B------:R-:W-:Y:S01]  /*197b0*/  FMUL.FTZ R166, R167, UR5 ;  /* 0x00000005a7a67c20 */ /* 0x000fe20008410000 */
[----:B------:R-:W-:Y:S01]  /*197c0*/  FMUL.FTZ R167, R152, UR5 ;  /* 0x0000000598a77c20 */ /* 0x000fe20008410000 */
[----:B------:R-:W-:Y:S01]  /*197d0*/  FMUL.FTZ R152, R154, UR5 ;  /* 0x000000059a987c20 */ /* 0x000fe20008410000 */
[----:B------:R-:W-:Y:S01]  /*197e0*/  FMUL.FTZ R154, R155, UR5 ;  /* 0x000000059b9a7c20 */ /* 0x000fe20008410000 */
[----:B------:R-:W-:Y:S01]  /*197f0*/  FMUL.FTZ R155, R158, UR5 ;  /* 0x000000059e9b7c20 */ /* 0x000fe20008410000 */
[----:B------:R-:W-:Y:S01]  /*19800*/  HGMMA.64x192x16.F32 R24, R200, gdesc[UR4].tnspB, R24, gsb0 ;  /* 0x42e00004c8187df0 */ /* 0x000fe20008000818 */
[----:B------:R-:W-:Y:S01]  /*19810*/  R2UR UR6, R4 ;  /* 0x00000000040672ca */ /* 0x000fe200000e0000 */
[----:B------:R-:W1:Y:S01]  /*19820*/  MUFU.TANH R168, R168 ;  /* 0x000000a800a87308 */ /* 0x000e620000002400 */
[----:B------:R-:W-:Y:S01]  /*19830*/  R2UR UR7, R5 ;  /* 0x00000000050772ca */ /* 0x000fe200000e0000 */
[----:B------:R-:W-:Y:S01]  /*19840*/  IMAD.MOV.U32 R5, RZ, RZ, 0x40000040 ;  /* 0x40000040ff057424 */ /* 0x000fe200078e00ff */
[----:B------:R-:W-:Y:S01]  /*19850*/  IADD3 R4, R12, 0x100, RZ ;  /* 0x000001000c047810 */ /* 0x000fe20007ffe0ff */
[----:B------:R-:W-:Y:S01]  /*19860*/  FMUL.FTZ R158, R159, UR5 ;  /* 0x000000059f9e7c20 */ /* 0x000fe20008410000 */
[----:B------:R-:W-:Y:S01]  /*19870*/  FMUL.FTZ R159, R144, UR5 ;  /* 0x00000005909f7c20 */ /* 0x000fe20008410000 */
[----:B------:R-:W-:Y:S01]  /*19880*/  FMUL.FTZ R173, R145, UR5 ;  /* 0x0000000591ad7c20 */ /* 0x000fe20008410000 */
[----:B------:R-:W-:Y:S01]  /*19890*/  FMUL.FTZ R145, R147, UR5 ;  /* 0x0000000593917c20 */ /* 0x000fe20008410000 */
[----:B------:R-:W2:Y:S01]  /*198a0*/  MUFU.TANH R170, R170 ;  /* 0x000000aa00aa7308 */ /* 0x000ea20000002400 */
[----:B0-----:R-:W-:Y:S01]  /*198b0*/  FMNMX.FTZ R3, R0, R11, !PT ;  /* 0x0000000b00037209 */ /* 0x001fe20007810000 */
[----:B------:R-:W-:Y:S01]  /*198c0*/  FMUL.FTZ R147, R148, UR5 ;  /* 0x0000000594937c20 */ /* 0x000fe20008410000 */
[----:B------:R-:W-:Y:S01]  /*198d0*/  FMUL.FTZ R148, R149, UR5 ;  /* 0x0000000595947c20 */ /* 0x000fe20008410000 */
[----:B------:R-:W-:Y:S01]  /*198e0*/  FMUL.FTZ R140, R140, UR5 ;  /* 0x000000058c8c7c20 */ /* 0x000fe20008410000 */
[----:B------:R-:W-:Y:S01]  /*198f0*/  FMNMX.FTZ R3, R7, R3, !PT ;  /* 0x0000000307037209 */ /* 0x000fe20007810000 */
[----:B------:R-:W-:Y:S01]  /*19900*/  FMUL.FTZ R141, R141, UR5 ;  /* 0x000000058d8d7c20 */ /* 0x000fe20008410000 */
[----:B------:R-:W-:Y:S01]  /*19910*/  FMUL.FTZ R128, R128, UR5 ;  /* 0x0000000580807c20 */ /* 0x000fe20008410000 */
[----:B------:R-:W0:Y:S01]  /*19920*/  MUFU.TANH R172, R172 ;  /* 0x000000ac00ac7308 */ /* 0x000e220000002400 */
        /* <DEDUP_REMOVED lines=8> */
[----:B--2---:R-:W-:Y:S01]  /*199b0*/  FMNMX.FTZ R3, R170, R3, !PT ;  /* 0x00000003aa037209 */ /* 0x004fe20007810000 */
[----:B------:R-:W-:Y:S01]  /*199c0*/  FMUL.FTZ R150, R121, UR5 ;  /* 0x0000000579967c20 */ /* 0x000fe20008410000 */
[----:B------:R-:W-:Y:S01]  /*199d0*/  VIADD R120, R12, 0x200 ;  /* 0x000002000c787836 */ /* 0x000fe20000000000 */
[----:B------:R-:W-:Y:S01]  /*199e0*/  MOV R121, 0x40000040 ;  /* 0x4000004000797802 */ /* 0x000fe20000000f00 */
[----:B------:R-:W-:Y:S01]  /*199f0*/  FMUL.FTZ R124, R124, UR5 ;  /* 0x000000057c7c7c20 */ /* 0x000fe20008410000 */
[----:B------:R-:W-:Y:S01]  /*19a00*/  FMUL.FTZ R125, R125, UR5 ;  /* 0x000000057d7d7c20 */ /* 0x000fe20008410000 */
[----:B------:R-:W-:Y:S01]  /*19a10*/  FMUL.FTZ R21, R171, UR5 ;  /* 0x00000005ab157c20 */ /* 0x000fe20008410000 */
[----:B------:R-:W2:Y:S01]  /*19a20*/  MUFU.TANH R165, R165 ;  /* 0x000000a500a57308 */ /* 0x000ea20000002400 */
[----:B0-----:R-:W-:Y:S01]  /*19a30*/  FMNMX.FTZ R3, R172, R3, !PT ;  /* 0x00000003ac037209 */ /* 0x001fe20007810000 */
[----:B------:R-:W-:Y:S01]  /*19a40*/  FMUL.FTZ R169, R174, UR5 ;  /* 0x00000005aea97c20 */ /* 0x000fe20008410000 */
[----:B------:R-:W-:Y:S01]  /*19a50*/  ULDC UR4, c[0x0][0x988] ;  /* 0x0002620000047ab9 */ /* 0x000fe20000000800 */
        /* <DEDUP_REMOVED lines=15> */
[----:B------:R-:W-:Y:S01]  /*19b50*/  FMUL.FTZ R122, R122, UR5 ;  /* 0x000000057a7a7c20 */ /* 0x000fe20008410000 */
[----:B------:R-:W-:Y:S01]  /*19b60*/  FMUL.FTZ R123, R123, UR5 ;  /* 0x000000057b7b7c20 */ /* 0x000fe20008410000 */
[----:B------:R-:W-:Y:S01]  /*19b70*/  FMUL.FTZ R126, R126, UR5 ;  /* 0x000000057e7e7c20 */ /* 0x000fe20008410000 */
[----:B------:R-:W-:Y:S01]  /*19b80*/  FMUL.FTZ R127, R127, UR5 ;  /* 0x000000057f7f7c20 */ /* 0x000fe20008410000 */
[----:B------:R-:W-:Y:S01]  /*19b90*/  @!P1 VIADD R14, R14, 0x36840 ;  /* 0x000368400e0e9836 */ /* 0x000fe20000000000 */
[----:B------:R-:W2:Y:S01]  /*19ba0*/  MUFU.TANH R156, R156 ;  /* 0x0000009c009c7308 */ /* 0x000ea20000002400 */
[----:B0-----:R-:W-:-:S02]  /*19bb0*/  FMNMX.FTZ R3, R167, R3, !PT ;  /* 0x00000003a7037209 */ /* 0x001fc40007810000 */
[----:B------:R-:W-:Y:S02]  /*19bc0*/  @!P1 IADD3 R20, R20, 0x36860, RZ ;  /* 0x0003686014149810 */ /* 0x000fe40007ffe0ff */
[----:B------:R-:W-:Y:S02]  /*19bd0*/  @!P1 PRMT R14, RZ, 0x654, R14 ;  /* 0x00000654ff0e9816 */ /* 0x000fe4000000000e */
[----:B------:R-:W-:Y:S01]  /*19be0*/  @!P1 PRMT R20, RZ, 0x654, R20 ;  /* 0x00000654ff149816 */ /* 0x000fe20000000014 */
[----:B------:R-:W0:Y:S01]  /*19bf0*/  MUFU.TANH R157, R157 ;  /* 0x0000009d009d7308 */ /* 0x000e220000002400 */
[----:B-1----:R-:W-:Y:S02]  /*19c00*/  FMNMX.FTZ R3, R153, R3, !PT ;  /* 0x0000000399037209 */ /* 0x002fe40007810000 */
[C---:B-----5:R-:W-:Y:S01]  /*19c10*/  ISETP.GT.AND P2, PT, R9.reuse, RZ, PT ;  /* 0x000000ff0900720c */ /* 0x060fe20003f44270 */
[----:B------:R-:W-:-:S04]  /*19c20*/  VIADD R9, R9, 0xffffffff ;  /* 0xffffffff09097836 */ /* 0x000fc80000000000 */
[----:B------:R-:W1:Y:S01]  /*19c30*/  MUFU.TANH R159, R159 ;  /* 0x0000009f009f7308 */ /* 0x000e620000002400 */
[----:B--2---:R-:W-:-:S07]  /*19c40*/  FMNMX.FTZ R3, R156, R3, !PT ;  /* 0x000000039c037209 */ /* 0x004fce0007810000 */
[----:B------:R-:W2:Y:S01]  /*19c50*/  MUFU.TANH R173, R173 ;  /* 0x000000ad00ad7308 */ /* 0x000ea20000002400 */
[----:B0-----:R-:W-:-:S07]  /*19c60*/  FMNMX.FTZ R3, R157, R3, !PT ;  /* 0x000000039d037209 */ /* 0x001fce0007810000 */
[----:B------:R-:W0:Y:S01]  /*19c70*/  MUFU.TANH R147, R147 ;  /* 0x0000009300937308 */ /* 0x000e220000002400 */
[----:B-1----:R-:W-:-:S07]  /*19c80*/  FMNMX.FTZ R3, R159, R3, !PT ;  /* 0x000000039f037209 */ /* 0x002fce0007810000 */
        /* <DEDUP_REMOVED lines=27> */
[----:B0-----:R-:W-:Y:S01]  /*19e40*/  FMNMX.FTZ R3, R124, R3, !PT ;  /* 0x000000037c037209 */ /* 0x001fe20007810000 */
[----:B------:R-:W-:Y:S02]  /*19e50*/  WARPGROUP.DEPBAR.LE gsb0, 0x0 ;  /* 0x00008000000079c5 */ /* 0x000fe40000010000 */
[----:B------:R-:W-:-:S04]  /*19e60*/  WARPGROUP.ARRIVE ;  /* 0x00000000000079c5 */ /* 0x000fc80000000000 */
[----:B------:R-:W0:Y:S02]  /*19e70*/  MUFU.TANH R21, R21 ;  /* 0x0000001500157308 */ /* 0x000e240000002400 */
[----:B------:R-:W-:Y:S01]  /*19e80*/  HGMMA.64x192x16.F32 R24, R196, gdesc[UR4].tnspB, R24, gsb0 ;  /* 0x42e00004c4187df0 */ /* 0x000fe20008000818 */
[----:B------:R-:W-:Y:S02]  /*19e90*/  R2UR UR6, R4 ;  /* 0x00000000040672ca */ /* 0x000fe400000e0000 */
[----:B------:R-:W-:Y:S01]  /*19ea0*/  R2UR UR7, R5 ;  /* 0x00000000050772ca */ /* 0x000fe200000e0000 */
[----:B------:R-:W-:Y:S01]  /*19eb0*/  IMAD.MOV.U32 R5, RZ, RZ, 0x40000040 ;  /* 0x40000040ff057424 */ /* 0x000fe200078e00ff */
[----:B------:R-:W-:Y:S01]  /*19ec0*/  IADD3 R4, R12, 0x180, RZ ;  /* 0x000001800c047810 */ /* 0x000fe20007ffe0ff */
[----:B------:R-:W3:Y:S08]  /*19ed0*/  MUFU.TANH R169, R169 ;  /* 0x000000a900a97308 */ /* 0x000ef00000002400 */
[----:B------:R-:W4:Y:S08]  /*19ee0*/  MUFU.TANH R171, R171 ;  /* 0x000000ab00ab7308 */ /* 0x000f300000002400 */
[----:B------:R-:W4:Y:S08]  /*19ef0*/  MUFU.TANH R160, R160 ;  /* 0x000000a000a07308 */ /* 0x000f300000002400 */
[----:B------:R-:W4:Y:S08]  /*19f00*/  MUFU.TANH R162, R162 ;  /* 0x000000a200a27308 */ /* 0x000f300000002400 */
[----:B------:R-:W4:Y:S08]  /*19f10*/  MUFU.TANH R163, R163 ;  /* 0x000000a300a37308 */ /* 0x000f300000002400 */
[----:B------:R-:W4:Y:S08]  /*19f20*/  MUFU.TANH R166, R166 ;  /* 0x000000a600a67308 */ /* 0x000f300000002400 */
        /* <DEDUP_REMOVED lines=20> */
[----:B------:R-:W-:-:S05]  /*1a070*/  WARPGROUP.ARRIVE ;  /* 0x00000000000079c5 */ /* 0x000fca0000000000 */
[----:B------:R-:W-:Y:S01]  /*1a080*/  MUFU.TANH R127, R127 ;  /* 0x0000007f007f7308 */ /* 0x000fe20000002400 */
[----:B------:R-:W-:Y:S01]  /*1a090*/  HGMMA.64x192x16.F32 R24, R192, gdesc[UR4].tnspB, R24, gsb0 ;  /* 0x42e00004c0187df0 */ /* 0x000fe20008000818 */
[----:B------:R-:W-:Y:S02]  /*1a0a0*/  R2UR UR6, R4 ;  /* 0x00000000040672ca */ /* 0x000fe400000e0000 */
[----:B------:R-:W-:Y:S02]  /*1a0b0*/  R2UR UR7, R5 ;  /* 0x00000000050772ca */ /* 0x000fe400000e0000 */
[----:B-1----:R-:W-:Y:S02]  /*1a0c0*/  FMNMX.FTZ R4, R125, R3, !PT ;  /* 0x000000037d047209 */ /* 0x002fe40007810000 */
[----:B------:R-:W-:-:S03]  /*1a0d0*/  MOV R5, UR4 ;  /* 0x0000000400057c02 */ /* 0x000fc60008000f00 */
[----:B------:R-:W1:Y:S02]  /*1a0e0*/  SHFL.BFLY PT, R3, R4, 0x2, 0x1f ;  /* 0x0c401f0004037f89 */ /* 0x000e6400000e0000 */
[----:B-1----:R-:W-:-:S05]  /*1a0f0*/  FMNMX.FTZ R4, R4, R3, !PT ;  /* 0x0000000304047209 */ /* 0x002fca0007810000 */
[----:B------:R-:W1:Y:S02]  /*1a100*/  SHFL.BFLY PT, R3, R4, 0x1, 0x1f ;  /* 0x0c201f0004037f89 */ /* 0x000e6400000e0000 */
[----:B-1----:R-:W-:-:S05]  /*1a110*/  FMNMX.FTZ R4, R4, R3, !PT ;  /* 0x0000000304047209 */ /* 0x002fca0007810000 */
[C---:B------:R-:W-:Y:S01]  /*1a120*/  FMUL.FTZ R174, R4.reuse, R5 ;  /* 0x0000000504ae7220 */ /* 0x040fe20000410000 */
[----:B------:R-:W-:-:S03]  /*1a130*/  FADD.FTZ R3, -R4, R11 ;  /* 0x0000000b04037221 */ /* 0x000fc60000010100 */
[-CC-:B------:R-:W-:Y:S01]  /*1a140*/  FFMA.FTZ R200, R0, R5.reuse, -R174.reuse ;  /* 0x0000000500c87223 */ /* 0x180fe200000108ae */
[----:B--2---:R-:W-:Y:S01]  /*1a150*/  FMNMX.FTZ R0, R13, R10, !PT ;  /* 0x0000000a0d007209 */ /* 0x004fe20007810000 */
[-CC-:B------:R-:W-:Y:S01]  /*1a160*/  FFMA.FTZ R11, R7, R5.reuse, -R174.reuse ;  /* 0x00000005070b7223 */ /* 0x180fe200000108ae */
[-C--:B------:R-:W-:Y:S01]  /*1a170*/  FMUL.FTZ R3, R3, R5.reuse ;  /* 0x0000000503037220 */ /* 0x080fe20000410000 */
[-CC-:B------:R-:W-:Y:S01]  /*1a180*/  FFMA.FTZ R202, R168, R5.reuse, -R174.reuse ;  /* 0x00000005a8ca7223 */ /* 0x180fe200000108ae */
[----:B0-----:R-:W-:Y:S01]  /*1a190*/  FMNMX.FTZ R0, R21, R0, !PT ;  /* 0x0000000015007209 */ /* 0x001fe20007810000 */
[----:B------:R-:W-:Y:S01]  /*1a1a0*/  MUFU.EX2 R200, R200 ;  /* 0x000000c800c87308 */ /* 0x000fe20000000800 */
[-CC-:B------:R-:W-:Y:S01]  /*1a1b0*/  FFMA.FTZ R168, R170, R5.reuse, -R174.reuse ;  /* 0x00000005aaa87223 */ /* 0x180fe200000108ae */
[-CC-:B------:R-:W-:Y:S01]  /*1a1c0*/  FFMA.FTZ R196, R172, R5.reuse, -R174.reuse ;  /* 0x00000005acc47223 */ /* 0x180fe200000108ae */
[----:B---3--:R-:W-:Y:S01]  /*1a1d0*/  FMNMX.FTZ R0, R169, R0, !PT ;  /* 0x00000000a9007209 */ /* 0x008fe20007810000 */
[-CC-:B------:R-:W-:Y:S01]  /*1a1e0*/  FFMA.FTZ R161, R161, R5.reuse, -R174.reuse ;  /* 0x00000005a1a17223 */ /* 0x180fe200000108ae */
[-CC-:B------:R-:W-:Y:S01]  /*1a1f0*/  FFMA.FTZ R198, R164, R5.reuse, -R174.reuse ;  /* 0x00000005a4c67223 */ /* 0x180fe200000108ae */
[-CC-:B------:R-:W-:Y:S01]  /*1a200*/  FFMA.FTZ R164, R165, R5.reuse, -R174.reuse ;  /* 0x00000005a5a47223 */ /* 0x180fe200000108ae */
[----:B----4-:R-:W-:Y:S01]  /*1a210*/  FMNMX.FTZ R0, R171, R0, !PT ;  /* 0x00000000ab007209 */ /* 0x010fe20007810000 */
[----:B------:R-:W0:Y:S01]  /*1a220*/  MUFU.EX2 R3, R3 ;  /* 0x0000000300037308 */ /* 0x000e220000000800 */
[-CC-:B------:R-:W-:Y:S01]  /*1a230*/  FFMA.FTZ R125, R125, R5.reuse, -R174.reuse ;  /* 0x000000057d7d7223 */ /* 0x180fe200000108ae */
[-CC-:B------:R-:W-:Y:S01]  /*1a240*/  FFMA.FTZ R165, R153, R5.reuse, -R174.reuse ;  /* 0x0000000599a57223 */ /* 0x180fe200000108ae */
[----:B------:R-:W-:Y:S01]  /*1a250*/  FMNMX.FTZ R0, R160, R0, !PT ;  /* 0x00000000a0007209 */ /* 0x000fe20007810000 */
[-CC-:B------:R-:W-:Y:S01]  /*1a260*/  FFMA.FTZ R153, R157, R5.reuse, -R174.reuse ;  /* 0x000000059d997223 */ /* 0x180fe200000108ae */
[----:B------:R-:W-:-:S02]  /*1a270*/  FFMA.FTZ R124, R124, R5, -R174 ;  /* 0x000000057c7c7223 */ /* 0x000fc400000108ae */
[----:B------:R-:W-:Y:S01]  /*1a280*/  FMNMX.FTZ R0, R162, R0, !PT ;  /* 0x00000000a2007209 */ /* 0x000fe20007810000 */
[----:B------:R-:W1:Y:S03]  /*1a290*/  MUFU.EX2 R11, R11 ;  /* 0x0000000b000b7308 */ /* 0x000e660000000800 */
[----:B------:R-:W-:-:S04]  /*1a2a0*/  FMNMX.FTZ R0, R163, R0, !PT ;  /* 0x00000000a3007209 */ /* 0x000fc80007810000 */
[----:B------:R-:W-:Y:S01]  /*1a2b0*/  FMNMX.FTZ R0, R166, R0, !PT ;  /* 0x00000000a6007209 */ /* 0x000fe20007810000 */
[----:B------:R-:W2:Y:S01]  /*1a2c0*/  MUFU.EX2 R202, R202 ;  /* 0x000000ca00ca7308 */ /* 0x000ea20000000800 */
[----:B0-----:R-:W-:Y:S02]  /*1a2d0*/  FFMA.FTZ R8, R3, R8, R200 ;  /* 0x0000000803087223 */ /* 0x001fe400000100c8 */
[----:B------:R-:W-:-:S04]  /*1a2e0*/  FMNMX.FTZ R0, R152, R0, !PT ;  /* 0x0000000098007209 */ /* 0x000fc80007810000 */
[----:B------:R-:W-:Y:S01]  /*1a2f0*/  FMNMX.FTZ R0, R154, R0, !PT ;  /* 0x000000009a007209 */ /* 0x000fe20007810000 */
[----:B------:R-:W0:Y:S01]  /*1a300*/  MUFU.EX2 R168, R168 ;  /* 0x000000a800a87308 */ /* 0x000e220000000800 */
[----:B-1----:R-:W-:Y:S02]  /*1a310*/  F2FP.F16.F32.PACK_AB R200, R11, R200 ;  /* 0x000000c80bc8723e */ /* 0x002fe400000000ff */
        /* <DEDUP_REMOVED lines=22> */
[----:B------:R-:W-:-:S04]  /*1a480*/  FMNMX.FTZ R0, R123, R0, !PT ;  /* 0x000000007b007209 */ /* 0x000fc80007810000 */
[----:B------:R-:W-:-:S04]  /*1a490*/  FMNMX.FTZ R0, R126, R0, !PT ;  /* 0x000000007e007209 */ /* 0x000fc80007810000 */
[----:B------:R-:W-:-:S05]  /*1a4a0*/  FMNMX.FTZ R0, R127, R0, !PT ;  /* 0x000000007f007209 */ /* 0x000fca0007810000 */
[----:B------:R-:W1:Y:S01]  /*1a4b0*/  SHFL.BFLY PT, R7, R0, 0x2, 0x1f ;  /* 0x0c401f0000077f89 */ /* 0x000e6200000e0000 */
[----:B------:R-:W-:Y:S02]  /*1a4c0*/  WARPGROUP.DEPBAR.LE gsb0, 0x0 ;  /* 0x00008000000079c5 */ /* 0x000fe40000010000 */
[----:B------:R-:W-:Y:S01]  /*1a4d0*/  WARPGROUP.ARRIVE ;  /* 0x00000000000079c5 */ /* 0x000fe20000000000 */
[--C-:B------:R-:W-:Y:S01]  /*1a4e0*/  FFMA.FTZ R192, R167, R5, -R174.reuse ;  /* 0x00000005a7c07223 */ /* 0x100fe200000108ae */
[----:B-1----:R-:W-:Y:S01]  /*1a4f0*/  FMNMX.FTZ R7, R0, R7, !PT ;  /* 0x0000000700077209 */ /* 0x002fe20007810000 */
[-CC-:B------:R-:W-:Y:S01]  /*1a500*/  FFMA.FTZ R194, R156, R5.reuse, -R174.reuse ;  /* 0x000000059cc27223 */ /* 0x180fe200000108ae */
[----:B------:R-:W-:Y:S02]  /*1a510*/  FFMA.FTZ R156, R173, R5, -R174 ;  /* 0x00000005ad9c7223 */ /* 0x000fe400000108ae */
[----:B------:R-:W-:Y:S01]  /*1a520*/  HGMMA.64x192x16.F32 R24, R188, gdesc[UR4].tnspB, R24, gsb0 ;  /* 0x42e00004bc187df0 */ /* 0x000fe20008000818 */
[----:B------:R-:W-:Y:S01]  /*1a530*/  R2UR UR6, R120 ;  /* 0x00000000780672ca */ /* 0x000fe200000e0000 */
[C---:B------:R-:W-:Y:S01]  /*1a540*/  VIADD R120, R12.reuse, 0x280 ;  /* 0x000002800c787836 */ /* 0x040fe20000000000 */
[----:B------:R-:W-:Y:S01]  /*1a550*/  R2UR UR7, R121 ;  /* 0x00000000790772ca */ /* 0x000fe200000e0000 */
[----:B------:R-:W1:Y:S01]  /*1a560*/  SHFL.BFLY PT, R0, R7, 0x1, 0x1f ;  /* 0x0c201f0007007f89 */ /* 0x000e6200000e0000 */
[----:B------:R-:W-:Y:S01]  /*1a570*/  MOV R121, 0x40000040 ;  /* 0x4000004000797802 */ /* 0x000fe20000000f00 */
[----:B------:R-:W-:Y:S01]  /*1a580*/  VIADD R12, R12, 0x300 ;  /* 0x000003000c0c7836 */ /* 0x000fe20000000000 */
[----:B------:R-:W-:Y:S08]  /*1a590*/  MUFU.EX2 R192, R192 ;  /* 0x000000c000c07308 */ /* 0x000ff00000000800 */
[----:B------:R-:W-:Y:S08]  /*1a5a0*/  MUFU.EX2 R194, R194 ;  /* 0x000000c200c27308 */ /* 0x000ff00000000800 */
[----:B------:R-:W-:Y:S01]  /*1a5b0*/  MUFU.EX2 R156, R156 ;  /* 0x0000009c009c7308 */ /* 0x000fe20000000800 */
[----:B-1----:R-:W-:-:S05]  /*1a5c0*/  FMNMX.FTZ R7, R7, R0, !PT ;  /* 0x0000000007077209 */ /* 0x002fca0007810000 */
[----:B------:R-:W-:Y:S02]  /*1a5d0*/  FADD.FTZ R0, -R7, R10 ;  /* 0x0000000a07007221 */ /* 0x000fe40000010100 */
[----:B------:R1:W-:Y:S02]  /*1a5e0*/  MUFU.EX2 R10, R125 ;  /* 0x0000007d000a7308 */ /* 0x0003e40000000800 */
[----:B------:R-:W-:-:S06]  /*1a5f0*/  FMUL.FTZ R0, R0, R5 ;  /* 0x0000000500007220 */ /* 0x000fcc0000410000 */
[----:B------:R-:W-:Y:S01]  /*1a600*/  MUFU.EX2 R0, R0 ;  /* 0x0000000000007308 */ /* 0x000fe20000000800 */
[----:B------:R-:W-:Y:S02]  /*1a610*/  WARPGROUP.DEPBAR.LE gsb0, 0x0 ;  /* 0x00008000000079c5 */ /* 0x000fe40000010000 */
[----:B------:R-:W-:Y:S01]  /*1a620*/  WARPGROUP.ARRIVE ;  /* 0x00000000000079c5 */ /* 0x000fe20000000000 */
[-CC-:B------:R-:W-:Y:S01]  /*1a630*/  FFMA.FTZ R190, R147, R5.reuse, -R174.reuse ;  /* 0x0000000593be7223 */ /* 0x180fe200000108ae */
[-CC-:B------:R-:W-:Y:S01]  /*1a640*/  FFMA.FTZ R147, R148, R5.reuse, -R174.reuse ;  /* 0x0000000594937223 */ /* 0x180fe200000108ae */
[----:B------:R-:W-:-:S03]  /*1a650*/  FFMA.FTZ R188, R159, R5, -R174 ;  /* 0x000000059fbc7223 */ /* 0x000fc600000108ae */
[----:B------:R-:W-:Y:S01]  /*1a660*/  HGMMA.64x192x16.F32 R24, R184, gdesc[UR4].tnspB, R24, gsb0 ;  /* 0x42e00004b8187df0 */ /* 0x000fe20008000818 */
[----:B------:R-:W-:Y:S01]  /*1a670*/  R2UR UR6, R120 ;  /* 0x00000000780672ca */ /* 0x000fe200000e0000 */
[-CC-:B------:R-:W-:Y:S01]  /*1a680*/  FFMA.FTZ R120, R141, R5.reuse, -R174.reuse ;  /* 0x000000058d787223 */ /* 0x180fe200000108ae */
[----:B------:R-:W-:Y:S01]  /*1a690*/  R2UR UR7, R121 ;  /* 0x00000000790772ca */ /* 0x000fe200000e0000 */
[----:B------:R-:W-:Y:S01]  /*1a6a0*/  MUFU.EX2 R188, R188 ;  /* 0x000000bc00bc7308 */ /* 0x000fe20000000800 */
[----:B------:R-:W-:-:S07]  /*1a6b0*/  FFMA.FTZ R121, R149, R5, -R174 ;  /* 0x0000000595797223 */ /* 0x000fce00000108ae */
[----:B------:R-:W-:Y:S08]  /*1a6c0*/  MUFU.EX2 R190, R190 ;  /* 0x000000be00be7308 */ /* 0x000ff00000000800 */
[----:B------:R-:W-:Y:S08]  /*1a6d0*/  MUFU.EX2 R147, R147 ;  /* 0x0000009300937308 */ /* 0x000ff00000000800 */
[----:B------:R-:W-:Y:S08]  /*1a6e0*/  MUFU.EX2 R120, R120 ;  /* 0x0000007800787308 */ /* 0x000ff00000000800 */
[----:B------:R-:W-:Y:S01]  /*1a6f0*/  MUFU.EX2 R121, R121 ;  /* 0x0000007900797308 */ /* 0x000fe20000000800 */
[----:B------:R-:W-:-:S02]  /*1a700*/  WARPGROUP.DEPBAR.LE gsb0, 0x0 ;  /* 0x00008000000079c5 */ /* 0x000fc40000010000 */
[----:B------:R-:W-:Y:S01]  /*1a710*/  WARPGROUP.ARRIVE ;  /* 0x00000000000079c5 */ /* 0x000fe20000000000 */
[-CC-:B------:R-:W-:Y:S01]  /*1a720*/  FFMA.FTZ R186, R140, R5.reuse, -R174.reuse ;  /* 0x000000058cba7223 */ /* 0x180fe200000108ae */
[-C--:B------:R-:W-:Y:S01]  /*1a730*/  FMUL.FTZ R140, R7, R5.reuse ;  /* 0x00000005078c7220 */ /* 0x080fe20000410000 */
[-CC-:B------:R-:W-:Y:S01]  /*1a740*/  FFMA.FTZ R184, R136, R5.reuse, -R174.reuse ;  /* 0x0000000588b87223 */ /* 0x180fe200000108ae */
[-C--:B------:R-:W-:Y:S02]  /*1a750*/  FFMA.FTZ R136, R137, R5.reuse, -R174 ;  /* 0x0000000589887223 */ /* 0x080fe400000108ae */
[----:B------:R-:W-:Y:S01]  /*1a760*/  HGMMA.64x192x16.F32 R24, R180, gdesc[UR4].tnspB, R24, gsb0 ;  /* 0x42e00004b4187df0 */ /* 0x000fe20008000818 */
[-CC-:B------:R-:W-:Y:S01]  /*1a770*/  FFMA.FTZ R201, R13, R5.reuse, -R140.reuse ;  /* 0x000000050dc97223 */ /* 0x180fe2000001088c */
[----:B------:R-:W-:Y:S01]  /*1a780*/  MOV R13, 0x40000040 ;  /* 0x40000040000d7802 */ /* 0x000fe20000000f00 */
[-CC-:B------:R-:W-:Y:S01]  /*1a790*/  FFMA.FTZ R21, R21, R5.reuse, -R140.reuse ;  /* 0x0000000515157223 */ /* 0x180fe2000001088c */
[----:B------:R-:W-:Y:S01]  /*1a7a0*/  R2UR UR6, R12 ;  /* 0x000000000c0672ca */ /* 0x000fe200000e0000 */
[-CC-:B------:R-:W-:Y:S01]  /*1a7b0*/  FFMA.FTZ R203, R169, R5.reuse, -R140.reuse ;  /* 0x00000005a9cb7223 */ /* 0x180fe2000001088c */
[----:B------:R-:W-:Y:S01]  /*1a7c0*/  R2UR UR7, R13 ;  /* 0x000000000d0772ca */ /* 0x000fe200000e0000 */
[----:B------:R-:W3:Y:S01]  /*1a7d0*/  MUFU.EX2 R201, R201 ;  /* 0x000000c900c97308 */ /* 0x000ee20000000800 */
[-CC-:B------:R-:W-:Y:S01]  /*1a7e0*/  FFMA.FTZ R141, R171, R5.reuse, -R140.reuse ;  /* 0x00000005ab8d7223 */ /* 0x180fe2000001088c */
[-CC-:B------:R-:W-:Y:S01]  /*1a7f0*/  FFMA.FTZ R197, R160, R5.reuse, -R140.reuse ;  /* 0x00000005a0c57223 */ /* 0x180fe2000001088c */
[-CC-:B------:R-:W-:Y:S01]  /*1a800*/  FFMA.FTZ R199, R163, R5.reuse, -R140.reuse ;  /* 0x00000005a3c77223 */ /* 0x180fe2000001088c */
[-C--:B------:R-:W-:Y:S01]  /*1a810*/  FFMA.FTZ R12, R145, R5.reuse, -R140 ;  /* 0x00000005910c7223 */ /* 0x080fe2000001088c */
[----:B------:R-:W-:Y:S01]  /*1a820*/  FADD.FTZ R145, R11, R8 ;  /* 0x000000080b917221 */ /* 0x000fe20000010000 */
[-CC-:B------:R-:W-:Y:S01]  /*1a830*/  FFMA.FTZ R148, R166, R5.reuse, -R140.reuse ;  /* 0x00000005a6947223 */ /* 0x180fe2000001088c */
[-CC-:B------:R-:W-:Y:S01]  /*1a840*/  FFMA.FTZ R193, R152, R5.reuse, -R140.reuse ;  /* 0x0000000598c17223 */ /* 0x180fe2000001088c */
[----:B------:R-:W4:Y:S01]  /*1a850*/  MUFU.EX2 R21, R21 ;  /* 0x0000001500157308 */ /* 0x000f220000000800 */
[----:B--2---:R-:W-:Y:S01]  /*1a860*/  FADD.FTZ R145, R202, R145 ;  /* 0x00000091ca917221 */ /* 0x004fe20000010000 */
[-CC-:B-1----:R-:W-:Y:S01]  /*1a870*/  FFMA.FTZ R125, R154, R5.reuse, -R140.reuse ;  /* 0x000000059a7d7223 */ /* 0x182fe2000001088c */
[-CC-:B------:R-:W-:Y:S01]  /*1a880*/  FFMA.FTZ R195, R155, R5.reuse, -R140.reuse ;  /* 0x000000059bc37223 */ /* 0x180fe2000001088c */
[-CC-:B------:R-:W-:Y:S01]  /*1a890*/  FFMA.FTZ R137, R158, R5.reuse, -R140.reuse ;  /* 0x000000059e897223 */ /* 0x180fe2000001088c */
[----:B0-----:R-:W-:Y:S01]  /*1a8a0*/  FADD.FTZ R145, R168, R145 ;  /* 0x00000091a8917221 */ /* 0x001fe20000010000 */
[-CC-:B------:R-:W-:Y:S01]  /*1a8b0*/  FFMA.FTZ R189, R144, R5.reuse, -R140.reuse ;  /* 0x0000000590bd7223 */ /* 0x180fe2000001088c */
[-CC-:B------:R-:W-:Y:S01]  /*1a8c0*/  FFMA.FTZ R191, R146, R5.reuse, -R140.reuse ;  /* 0x0000000592bf7223 */ /* 0x180fe2000001088c */
[----:B------:R-:W0:Y:S01]  /*1a8d0*/  MUFU.EX2 R203, R203 ;  /* 0x000000cb00cb7308 */ /* 0x000e220000000800 */
[----:B---3--:R-:W-:Y:S01]  /*1a8e0*/  FFMA.FTZ R6, R0, R6, R201 ;  /* 0x0000000600067223 */ /* 0x008fe200000100c9 */
[-CC-:B------:R-:W-:Y:S01]  /*1a8f0*/  FFMA.FTZ R13, R151, R5.reuse, -R140.reuse ;  /* 0x00000005970d7223 */ /* 0x180fe2000001088c */
[-CC-:B------:R-:W-:Y:S01]  /*1a900*/  FFMA.FTZ R185, R138, R5.reuse, -R140.reuse ;  /* 0x000000058ab97223 */ /* 0x180fe2000001088c */
[-CC-:B------:R-:W-:Y:S01]  /*1a910*/  FFMA.FTZ R187, R142, R5.reuse, -R140.reuse ;  /* 0x000000058ebb7223 */ /* 0x180fe2000001088c */
[-CC-:B------:R-:W-:Y:S01]  /*1a920*/  FFMA.FTZ R131, R131, R5.reuse, -R140.reuse ;  /* 0x0000000583837223 */ /* 0x180fe2000001088c */
[-CC-:B------:R-:W-:Y:S01]  /*1a930*/  FFMA.FTZ R134, R134, R5.reuse, -R140.reuse ;  /* 0x0000000586867223 */ /* 0x180fe2000001088c */
[-C--:B------:R-:W-:Y:S01]  /*1a940*/  FFMA.FTZ R135, R135, R5.reuse, -R140 ;  /* 0x0000000587877223 */ /* 0x080fe2000001088c */
[----:B------:R-:W1:Y:S01]  /*1a950*/  MUFU.EX2 R141, R141 ;  /* 0x0000008d008d7308 */ /* 0x000e620000000800 */
[----:B----4-:R-:W-:Y:S01]  /*1a960*/  FADD.FTZ R8, R21, R6 ;  /* 0x0000000615087221 */ /* 0x010fe20000010000 */
[--C-:B------:R-:W-:Y:S01]  /*1a970*/  FFMA.FTZ R6, R139, R5, -R140.reuse ;  /* 0x000000058b067223 */ /* 0x100fe2000001088c */
[----:B------:R-:W-:Y:S01]  /*1a980*/  F2FP.F16.F32.PACK_AB R201, R21, R201 ;  /* 0x000000c915c9723e */ /* 0x000fe200000000ff */
[-CC-:B------:R-:W-:Y:S01]  /*1a990*/  FFMA.FTZ R122, R122, R5.reuse, -R140.reuse ;  /* 0x000000057a7a7223 */ /* 0x180fe2000001088c */
[-CC-:B------:R-:W-:Y:S01]  /*1a9a0*/  FFMA.FTZ R123, R123, R5.reuse, -R140.reuse ;  /* 0x000000057b7b7223 */ /* 0x180fe2000001088c */
[-CC-:B------:R-:W-:Y:S01]  /*1a9b0*/  FFMA.FTZ R126, R126, R5.reuse, -R140.reuse ;  /* 0x000000057e7e7223 */ /* 0x180fe2000001088c */
[----:B------:R-:W-:Y:S01]  /*1a9c0*/  FFMA.FTZ R127, R127, R5, -R140 ;  /* 0x000000057f7f7223 */ /* 0x000fe2000001088c */
[----:B------:R-:W-:Y:S01]  /*1a9d0*/  MUFU.EX2 R197, R197 ;  /* 0x000000c500c57308 */ /* 0x000fe20000000800 */
[----:B0-----:R-:W-:Y:S01]  /*1a9e0*/  FADD.FTZ R8, R203, R8 ;  /* 0x00000008cb087221 */ /* 0x001fe20000010000 */
[----:B------:R-:W-:-:S06]  /*1a9f0*/  F2FP.F16.F32.PACK_AB R202, R168, R202 ;  /* 0x000000caa8ca723e */ /* 0x000fcc00000000ff */
[----:B------:R-:W-:Y:S01]  /*1aa00*/  MUFU.EX2 R199, R199 ;  /* 0x000000c700c77308 */ /* 0x000fe20000000800 */
[----:B-1----:R-:W-:-:S07]  /*1aa10*/  F2FP.F16.F32.PACK_AB R203, R141, R203 ;  /* 0x000000cb8dcb723e */ /* 0x002fce00000000ff */
        /* <DEDUP_REMOVED lines=20> */
[----:B------:R-:W-:Y:S01]  /*1ab60*/  WARPGROUP.ARRIVE ;  /* 0x00000000000079c5 */ /* 0x000fe20000000000 */
[-CC-:B------:R-:W-:Y:S01]  /*1ab70*/  FFMA.FTZ R180, R128, R5.reuse, -R174.reuse ;  /* 0x0000000580b47223 */ /* 0x180fe200000108ae */
[-CC-:B------:R-:W-:Y:S01]  /*1ab80*/  FFMA.FTZ R128, R129, R5.reuse, -R174.reuse ;  /* 0x0000000581807223 */ /* 0x180fe200000108ae */
[-C--:B------:R-:W-:Y:S01]  /*1ab90*/  FFMA.FTZ R129, R133, R5.reuse, -R174 ;  /* 0x0000000585817223 */ /* 0x080fe200000108ae */
[-CC-:B------:R-:W-:Y:S01]  /*1aba0*/  FFMA.FTZ R133, R162, R5.reuse, -R140.reuse ;  /* 0x00000005a2857223 */ /* 0x180fe2000001088c */
[-C--:B------:R-:W-:Y:S01]  /*1abb0*/  FFMA.FTZ R181, R130, R5.reuse, -R140 ;  /* 0x0000000582b57223 */ /* 0x080fe2000001088c */
[----:B------:R-:W-:Y:S01]  /*1abc0*/  HGMMA.64x192x16.F32 R24, R176, gdesc[UR4].tnspB, R24, gsb0 ;  /* 0x42e00004b0187df0 */ /* 0x000fe20008000818 */
[----:B------:R-:W-:Y:S01]  /*1abd0*/  MUFU.EX2 R180, R180 ;  /* 0x000000b400b47308 */ /* 0x000fe20000000800 */
[-CC-:B------:R-:W-:Y:S01]  /*1abe0*/  FFMA.FTZ R182, R132, R5.reuse, -R174.reuse ;  /* 0x0000000584b67223 */ /* 0x180fe200000108ae */
[----:B------:R-:W-:Y:S01]  /*1abf0*/  FFMA.FTZ R132, R150, R5, -R174 ;  /* 0x0000000596847223 */ /* 0x000fe200000108ae */
[----:B0-----:R-:W-:-:S05]  /*1ac00*/  F2FP.F16.F32.PACK_AB R183, R135, R134 ;  /* 0x0000008687b7723e */ /* 0x001fca00000000ff */
[----:B------:R-:W-:Y:S08]  /*1ac10*/  MUFU.EX2 R133, R133 ;  /* 0x0000008500857308 */ /* 0x000ff00000000800 */
[----:B------:R-:W-:Y:S08]  /*1ac20*/  MUFU.EX2 R181, R181 ;  /* 0x000000b500b57308 */ /* 0x000ff00000000800 */
[----:B------:R-:W-:Y:S08]  /*1ac30*/  MUFU.EX2 R128, R128 ;  /* 0x0000008000807308 */ /* 0x000ff00000000800 */
[----:B------:R-:W-:Y:S08]  /*1ac40*/  MUFU.EX2 R182, R182 ;  /* 0x000000b600b67308 */ /* 0x000ff00000000800 */
[----:B------:R-:W-:Y:S08]  /*1ac50*/  MUFU.EX2 R129, R129 ;  /* 0x0000008100817308 */ /* 0x000ff00000000800 */
[----:B------:R-:W0:Y:S08]  /*1ac60*/  MUFU.EX2 R132, R132 ;  /* 0x0000008400847308 */ /* 0x000e300000000800 */
[----:B------:R-:W1:Y:S08]  /*1ac70*/  MUFU.EX2 R123, R123 ;  /* 0x0000007b007b7308 */ /* 0x000e700000000800 */
[----:B------:R-:W-:Y:S01]  /*1ac80*/  MUFU.EX2 R127, R127 ;  /* 0x0000007f007f7308 */ /* 0x000fe20000000800 */
[----:B------:R-:W-:-:S02]  /*1ac90*/  WARPGROUP.DEPBAR.LE gsb0, 0x0 ;  /* 0x00008000000079c5 */ /* 0x000fc40000010000 */
[----:B------:R2:W-:Y:S05]  /*1aca0*/  @!P1 SYNCS.ARRIVE.TRANS64.RED.A1T0 RZ, [R14+URZ], RZ ;  /* 0x000000ff0eff99a7 */ /* 0x0005ea000810043f */
[----:B------:R-:W-:Y:S01]  /*1acb0*/  MUFU.EX2 R179, R126 ;  /* 0x0000007e00b37308 */ /* 0x000fe20000000800 */
[----:B------:R-:W-:Y:S02]  /*1acc0*/  F2FP.F16.F32.PACK_AB R178, R10, R124 ;  /* 0x0000007c0ab2723e */ /* 0x000fe400000000ff */
[----:B0-----:R-:W-:Y:S02]  /*1acd0*/  F2FP.F16.F32.PACK_AB R176, R132, R121 ;  /* 0x0000007984b0723e */ /* 0x001fe400000000ff */
[----:B-1----:R-:W-:Y:S01]  /*1ace0*/  F2FP.F16.F32.PACK_AB R177, R123, R122 ;  /* 0x0000007a7bb1723e */ /* 0x002fe200000000ff */
[----:B--2---:R-:W-:Y:S01]  /*1acf0*/  FADD.FTZ R14, R141, R8 ;  /* 0x000000088d0e7221 */ /* 0x004fe20000010000 */
[----:B------:R0:W-:Y:S01]  /*1ad00*/  @!P1 SYNCS.ARRIVE.TRANS64.RED.A1T0 RZ, [R20+URZ], RZ ;  /* 0x000000ff14ff99a7 */ /* 0x0001e2000810043f */
[----:B------:R-:W-:-:S02]  /*1ad10*/  FFMA.FTZ R8, R143, R5, -R140 ;  /* 0x000000058f087223 */ /* 0x000fc4000001088c */
[----:B------:R-:W-:Y:S01]  /*1ad20*/  FADD.FTZ R14, R197, R14 ;  /* 0x0000000ec50e7221 */ /* 0x000fe20000010000 */
[----:B------:R-:W-:-:S03]  /*1ad30*/  F2FP.F16.F32.PACK_AB R197, R133, R197 ;  /* 0x000000c585c5723e */ /* 0x000fc600000000ff */
[----:B------:R-:W-:Y:S01]  /*1ad40*/  FADD.FTZ R14, R133, R14 ;  /* 0x0000000e850e7221 */ /* 0x000fe20000010000 */
[----:B0-----:R-:W-:Y:S01]  /*1ad50*/  FADD.FTZ R20, R196, R145 ;  /* 0x00000091c4147221 */ /* 0x001fe20000010000 */
        /* <DEDUP_REMOVED lines=40> */
[C---:B0-----:R-:W-:Y:S02]  /*1afe0*/  F2FP.F16.F32.PACK_AB R187, R8.reuse, R187 ;  /* 0x000000bb08bb723e */ /* 0x041fe400000000ff */
        /* <DEDUP_REMOVED lines=11> */
[----:B------:R-:W-:-:S03]  /*1b0a0*/  FADD.FTZ R21, R128, R21 ;  /* 0x0000001580157221 */ /* 0x000fc60000010000 */
[----:B------:R-:W-:Y:S01]  /*1b0b0*/  FADD.FTZ R13, R135, R6 ;  /* 0x00000006870d7221 */ /* 0x000fe20000010000 */
[----:B------:R-:W-:Y:S01]  /*1b0c0*/  FADD.FTZ R12, R182, R21 ;  /* 0x00000015b60c7221 */ /* 0x000fe20000010000 */
[C---:B------:R-:W-:Y:S02]  /*1b0d0*/  F2FP.F16.F32.PACK_AB R182, R129.reuse, R182 ;  /* 0x000000b681b6723e */ /* 0x040fe400000000ff */
[----:B------:R-:W-:Y:S01]  /*1b0e0*/  FADD.FTZ R6, R122, R13 ;  /* 0x0000000d7a067221 */ /* 0x000fe20000010000 */
[----:B------:R-:W-:Y:S01]  /*1b0f0*/  FADD.FTZ R12, R129, R12 ;  /* 0x0000000c810c7221 */ /* 0x000fe20000010000 */
[----:B------:R-:W-:Y:S02]  /*1b100*/  IMAD.MOV.U32 R13, RZ, RZ, R211 ;  /* 0x000000ffff0d7224 */ /* 0x000fe400078e00d3 */
[----:B------:R-:W-:Y:S01]  /*1b110*/  FADD.FTZ R6, R123, R6 ;  /* 0x000000067b067221 */ /* 0x000fe20000010000 */
[----:B------:R-:W-:Y:S01]  /*1b120*/  FADD.FTZ R21, R121, R12 ;  /* 0x0000000c79157221 */ /* 0x000fe20000010000 */
[----:B------:R-:W-:-:S02]  /*1b130*/  MOV R12, R213 ;  /* 0x000000d5000c7202 */ /* 0x000fc40000000f00 */
[----:B------:R-:W-:Y:S01]  /*1b140*/  FADD.FTZ R6, R179, R6 ;  /* 0x00000006b3067221 */ /* 0x000fe20000010000 */
[----:B------:R-:W-:Y:S01]  /*1b150*/  FADD.FTZ R21, R132, R21 ;  /* 0x0000001584157221 */ /* 0x000fe20000010000 */
[C---:B------:R-:W-:Y:S02]  /*1b160*/  F2FP.F16.F32.PACK_AB R179, R127.reuse, R179 ;  /* 0x000000b37fb3723e */ /* 0x040fe400000000ff */
[----:B------:R-:W-:Y:S01]  /*1b170*/  FADD.FTZ R6, R127, R6 ;  /* 0x000000067f067221 */ /* 0x000fe20000010000 */
[----:B------:R-:W-:-:S04]  /*1b180*/  FADD.FTZ R21, R124, R21 ;  /* 0x000000157c157221 */ /* 0x000fc80000010000 */
[----:B------:R-:W-:Y:S01]  /*1b190*/  FADD.FTZ R8, R10, R21 ;  /* 0x000000150a087221 */ /* 0x000fe20000010000 */
[----:B------:R-:W-:Y:S01]  /*1b1a0*/  MOV R10, R7 ;  /* 0x00000007000a7202 */ /* 0x000fe20000000f00 */
[----:B------:R-:W-:Y:S06]  /*1b1b0*/  @P2 BRA `(.L_x_634) ;  /* 0xffffffa800f42947 */ /* 0x000fec000383ffff */
.L_x_623:
[----:B------:R-:W-:Y:S05]  /*1b1c0*/  BSYNC B0 ;  /* 0x0000000000007941 */ /* 0x000fea0003800000 */
.L_x_622:
        /* <DEDUP_REMOVED lines=99> */
.L_x_635:
[----:B------:R-:W-:Y:S02]  /*1b800*/  LEA R12, R211, R2, 0x3 ;  /* 0x00000002d30c7211 */ /* 0x000fe400078e18ff */
[----:B------:R-:W-:-:S04]  /*1b810*/  SHF.L.U32 R3, R213, 0x1f, RZ ;  /* 0x0000001fd5037819 */ /* 0x000fc800000006ff */
[----:B------:R0:W1:Y:S01]  /*1b820*/  SYNCS.PHASECHK.TRANS64.TRYWAIT P2, [R12+URZ+0x36850], R3 ;  /* 0x036850030c0075a7 */ /* 0x000062000804017f */
[----:B------:R-:W-:Y:S05]  /*1b830*/  @!P0 BRA `(.L_x_636) ;  /* 0x0000000000048947 */ /* 0x000fea0003800000 */
[----:B------:R-:W-:Y:S01]  /*1b840*/  BPT.TRAP 0x1 ;  /* 0x000000040000795c */ /* 0x000fe20000300000 */
.L_x_636:
[----:B------:R-:W-:Y:S01]  /*1b850*/  VIADD R2, R2, 0x400 ;  /* 0x0000040002027836 */ /* 0x000fe20000000000 */
[----:B------:R-:W-:Y:S04]  /*1b860*/  BSSY B0, `(.L_x_637) ;  /* 0x0000008000007945 */ /* 0x000fe80003800000 */
[----:B------:R-:W-:-:S04]  /*1b870*/  SHF.R.U32.HI R2, RZ, 0x4, R2 ;  /* 0x00000004ff027819 */ /* 0x000fc80000011602 */
[----:B------:R-:W-:-:S04]  /*1b880*/  LOP3.LUT R2, R2, 0x3fff, RZ, 0xc0, !PT ;  /* 0x00003fff02027812 */ /* 0x000fc800078ec0ff */
[----:B------:R-:W-:-:S05]  /*1b890*/  LOP3.LUT R0, R2, 0x3800000, RZ, 0xfc, !PT ;  /* 0x0380000002007812 */ /* 0x000fca00078efcff */
[----:B------:R-:W-:Y:S01]  /*1b8a0*/  IMAD R0, R211, 0xa80, R0 ;  /* 0x00000a80d3007824 */ /* 0x000fe200078e0200 */
[----:B-1----:R-:W-:Y:S06]  /*1b8b0*/  @P2 BRA `(.L_x_638) ;  /* 0x0000000000082947 */ /* 0x002fec0003800000 */
[----:B------:R-:W1:Y:S02]  /*1b8c0*/  SYNCS.PHASECHK.TRANS64.TRYWAIT P0, [R12+URZ+0x36850], R3 ;  /* 0x036850030c0075a7 */ /* 0x000e64000800017f */
[----:B-1----:R-:W-:Y:S05]  /*1b8d0*/  @!P0 BRA `(.L_x_639) ;  /* 0x0000009400248947 */ /* 0x002fea0003800000 */
.L_x_638:
[----:B------:R-:W-:Y:S05]  /*1b8e0*/  BSYNC B0 ;  /* 0x0000000000007941 */ /* 0x000fea0003800000 */
.L_x_637:
[----:B01----:R-:W-:Y:S01]  /*1b8f0*/  IMAD.MOV.U32 R3, RZ, RZ, 0x40000040 ;  /* 0x40000040ff037424 */ /* 0x003fe200078e00ff */
[----:B------:R-:W-:Y:S01]  /*1b900*/  MOV R2, R0 ;  /* 0x0000000000027202 */ /* 0x000fe20000000f00 */
[----:B------:R-:W-:Y:S01]  /*1b910*/  WARPGROUP.ARRIVE ;  /* 0x00000000000079c5 */ /* 0x000fe20000000000 */
[----:B------:R-:W0:Y:S01]  /*1b920*/  SHFL.BFLY PT, R9, R6, 0x2, 0x1f ;  /* 0x0c401f0006097f89 */ /* 0x000e2200000e0000 */
[----:B------:R-:W-:Y:S02]  /*1b930*/  @!P1 IADD3 R11, R12, 0x36860, RZ ;  /* 0x000368600c0b9810 */ /* 0x000fe40007ffe0ff */
[----:B------:R-:W-:Y:S02]  /*1b940*/  R2UR UR6, R2 ;  /* 0x00000000020672ca */ /* 0x000fe400000e0000 */
[----:B------:R-:W-:Y:S01]  /*1b950*/  R2UR UR7, R3 ;  /* 0x00000000030772ca */ /* 0x000fe200000e0000 */
[----:B------:R-:W-:Y:S01]  /*1b960*/  IMAD.MOV.U32 R3, RZ, RZ, 0x40000040 ;  /* 0x40000040ff037424 */ /* 0x000fe200078e00ff */
[----:B------:R-:W-:-:S02]  /*1b970*/  IADD3 R2, R0, 0x80, RZ ;  /* 0x0000008000027810 */ /* 0x000fc40007ffe0ff */
[----:B------:R-:W-:Y:S02]  /*1b980*/  @!P1 PRMT R11, RZ, 0x654, R11 ;  /* 0x00000654ff0b9816 */ /* 0x000fe4000000000b */
[----:B------:R-:W-:Y:S02]  /*1b990*/  IADD3 R211, R211, 0x1, RZ ;  /* 0x00000001d3d37810 */ /* 0x000fe40007ffe0ff */
[----:B------:R-:W-:Y:S02]  /*1b9a0*/  IADD3 R223, R223, 0x1, RZ ;  /* 0x00000001dfdf7810 */ /* 0x000fe40007ffe0ff */
[----:B------:R-:W-:-:S03]  /*1b9b0*/  ISETP.NE.AND P2, PT, R211, 0x2, PT ;  /* 0x00000002d300780c */ /* 0x000fc60003f45270 */
[----:B------:R-:W-:Y:S01]  /*1b9c0*/  HGMMA.64x192x16.F32 R24, R200, gdesc[UR4].tnspB, R24, gsb0 ;  /* 0x42e00004c8187df0 */ /* 0x000fe20008000818 */
[----:B------:R-:W-:Y:S02]  /*1b9d0*/  R2UR UR6, R2 ;  /* 0x00000000020672ca */ /* 0x000fe400000e0000 */
[----:B------:R-:W-:Y:S01]  /*1b9e0*/  R2UR UR7, R3 ;  /* 0x00000000030772ca */ /* 0x000fe200000e0000 */
[----:B------:R-:W-:Y:S01]  /*1b9f0*/  IMAD.MOV.U32 R3, RZ, RZ, 0x40000040 ;  /* 0x40000040ff037424 */ /* 0x000fe200078e00ff */
[----:B------:R-:W-:Y:S01]  /*1ba00*/  IADD3 R2, R0, 0x100, RZ ;  /* 0x0000010000027810 */ /* 0x000fe20007ffe0ff */
[----:B0-----:R-:W-:Y:S01]  /*1ba10*/  FADD.FTZ R9, R9, R6 ;  /* 0x0000000609097221 */ /* 0x001fe20000010000 */
[----:B------:R-:W-:Y:S01]  /*1ba20*/  IMAD.MOV.U32 R6, RZ, RZ, RZ ;  /* 0x000000ffff067224 */ /* 0x000fe200078e00ff */
[----:B------:R-:W-:Y:S01]  /*1ba30*/  SEL R211, R211, RZ, P2 ;  /* 0x000000ffd3d37207 */ /* 0x000fe20001000000 */
[----:B------:R-:W-:Y:S02]  /*1ba40*/  WARPGROUP.DEPBAR.LE gsb0, 0x0 ;  /* 0x00008000000079c5 */ /* 0x000fe40000010000 */
[----:B------:R-:W-:-:S09]  /*1ba50*/  WARPGROUP.ARRIVE ;  /* 0x00000000000079c5 */ /* 0x000fd20000000000 */
        /* <DEDUP_REMOVED lines=31> */
[----:B------:R-:W0:Y:S04]  /*1bc50*/  SHFL.BFLY PT, R2, R9, 0x1, 0x1f ;  /* 0x0c201f0009027f89 */ /* 0x000e2800000e0000 */
[----:B------:R-:W1:Y:S01]  /*1bc60*/  SHFL.BFLY PT, R3, R8, 0x2, 0x1f ;  /* 0x0c401f0008037f89 */ /* 0x000e6200000e0000 */
[----:B0-----:R-:W-:Y:S01]  /*1bc70*/  FADD.FTZ R14, R9, R2 ;  /* 0x00000002090e7221 */ /* 0x001fe20000010000 */
[----:B------:R-:W-:Y:S01]  /*1bc80*/  MOV R2, RZ ;  /* 0x000000ff00027202 */ /* 0x000fe20000000f00 */
[----:B-1----:R-:W-:-:S03]  /*1bc90*/  FADD.FTZ R3, R3, R8 ;  /* 0x0000000803037221 */ /* 0x002fc60000010000 */
[----:B------:R-:W-:Y:S02]  /*1bca0*/  FSETP.NE.FTZ.AND P3, PT, R14, RZ, PT ;  /* 0x000000ff0e00720b */ /* 0x000fe40003f75000 */
[----:B------:R-:W0:Y:S11]  /*1bcb0*/  SHFL.BFLY PT, R0, R3, 0x1, 0x1f ;  /* 0x0c201f0003007f89 */ /* 0x000e3600000e0000 */
[----:B------:R-:W1:Y:S08]  /*1bcc0*/  @P3 MUFU.LG2 R8, R14 ;  /* 0x0000000e00083308 */ /* 0x000e700000000c00 */
[----:B------:R-:W-:Y:S01]  /*1bcd0*/  @P3 MUFU.RCP R2, R14 ;  /* 0x0000000e00023308 */ /* 0x000fe20000001000 */
[----:B0-----:R-:W-:Y:S01]  /*1bce0*/  FADD.FTZ R13, R3, R0 ;  /* 0x00000000030d7221 */ /* 0x001fe20000010000 */
[----:B------:R-:W-:Y:S01]  /*1bcf0*/  SEL R0, RZ, 0x1, P2 ;  /* 0x00000001ff007807 */ /* 0x000fe20001000000 */
[----:B-1----:R-:W-:Y:S01]  /*1bd00*/  @P3 FMUL.FTZ R8, R8, 0.69314718246459960938 ;  /* 0x3f31721808083820 */ /* 0x002fe20000410000 */
[----:B------:R-:W-:-:S02]  /*1bd10*/  IMAD.MOV.U32 R3, RZ, RZ, -0x800000 ;  /* 0xff800000ff037424 */ /* 0x000fc400078e00ff */
[----:B------:R-:W-:Y:S02]  /*1bd20*/  FSETP.NE.FTZ.AND P0, PT, R13, RZ, PT ;  /* 0x000000ff0d00720b */ /* 0x000fe40003f15000 */
[----:B------:R-:W-:Y:S01]  /*1bd30*/  LOP3.LUT R213, R213, R0, RZ, 0x3c, !PT ;  /* 0x00000000d5d57212 */ /* 0x000fe200078e3cff */
[----:B------:R-:W-:-:S10]  /*1bd40*/  IMAD.MOV.U32 R0, RZ, RZ, -0x800000 ;  /* 0xff800000ff007424 */ /* 0x000fd400078e00ff */
        /* <DEDUP_REMOVED lines=21> */
[-C--:B-1----:R-:W-:Y:S01]  /*1bea0*/  FMUL.FTZ R24, R24, R6.reuse ;  /* 0x0000000618187220 */ /* 0x082fe20000410000 */
        /* <DEDUP_REMOVED lines=87> */
.L_x_559:
[----:B------:R-:W0:Y:S08]  /*1c420*/  S2UR UR5, SR_CgaCtaId ;  /* 0x00000000000579c3 */ /* 0x000e300000008800 */
[----:B------:R-:W-:Y:S06]  /*1c430*/  BAR.SYNC.DEFER_BLOCKING 0x5, 0x120 ;  /* 0x0144800000007b1d */ /* 0x000fec0000010000 */
[----:B------:R-:W-:Y:S01]  /*1c440*/  UMOV UR4, 0x400 ;  /* 0x0000040000047882 */ /* 0x000fe20000000000 */
[----:B------:R-:W-:Y:S01]  /*1c450*/  BSSY B0, `(.L_x_640) ;  /* 0x0000235000007945 */ /* 0x000fe20003800000 */
[----:B0-----:R-:W-:-:S06]  /*1c460*/  ULEA UR4, UR5, UR4, 0x18 ;  /* 0x0000000405047291 */ /* 0x001fcc000f8ec03f */
[----:B------:R-:W-:-:S05]  /*1c470*/  IMAD.U32 R2, RZ, RZ, UR4 ;  /* 0x00000004ff027e24 */ /* 0x000fca000f8e00ff */
[----:B------:R0:W1:Y:S01]  /*1c480*/  LDS.128 R148, [R2+0x368d0] ;  /* 0x0368d00002947984 */ /* 0x0000620000000c00 */
[----:B------:R-:W-:Y:S06]  /*1c490*/  BAR.ARV 0x4, 0x120 ;  /* 0x0104800000007b1d */ /* 0x000fec0000002000 */
[----:B------:R-:W-:Y:S05]  /*1c4a0*/  @P0 BRA `(.L_x_641) ;  /* 0x00000018000c0947 */ /* 0x000fea0003800000 */
[----:B------:R-:W2:Y:S01]  /*1c4b0*/  LDL R8, [R1+0x58] ;  /* 0x0000580001087983 */ /* 0x000ea20000100800 */
[----:B------:R-:W-:Y:S01]  /*1c4c0*/  F2FP.F16.F32.PACK_AB R24, R25, R24 ;  /* 0x000000181918723e */ /* 0x000fe200000000ff */
[----:B------:R-:W-:Y:S01]  /*1c4d0*/  ULDC.64 UR4, c[0x0][0xbd8] ;  /* 0x0002f60000047ab9 */ /* 0x000fe20000000a00 */
[----:B------:R-:W-:Y:S01]  /*1c4e0*/  F2FP.F16.F32.PACK_AB R25, R135, R124 ;  /* 0x0000007c8719723e */ /* 0x000fe200000000ff */
[----:B------:R-:W3:Y:S01]  /*1c4f0*/  S2R R7, SR_SWINHI ;  /* 0x0000000000077919 */ /* 0x000ee20000002f00 */
        /* <DEDUP_REMOVED lines=16> */
[----:B------:R-:W-:Y:S02]  /*1c600*/  MOV R4, R2 ;  /* 0x0000000200047202 */ /* 0x000fe40000000f00 */
[----:B---3--:R-:W-:Y:S02]  /*1c610*/  MOV R5, R7 ;  /* 0x0000000700057202 */ /* 0x008fe40000000f00 */
        /* <DEDUP_REMOVED lines=23> */
[----:B------:R-:W-:Y:S01]  /*1c790*/  F2FP.F16.F32.PACK_AB R115, R119, R118 ;  /* 0x000000767773723e */ /* 0x000fe200000000ff */
[----:B------:R-:W-:Y:S01]  /*1c7a0*/  BAR.SYNC.DEFER_BLOCKING 0x1, 0x100 ;  /* 0x0044000000007b1d */ /* 0x000fe20000010000 */
[----:B--2---:R-:W-:-:S03]  /*1c7b0*/  IMAD.WIDE R26, R8, 0x2, R4 ;  /* 0x00000002081a7825 */ /* 0x004fc600078e0204 */
[C---:B------:R-:W-:Y:S02]  /*1c7c0*/  LOP3.LUT R7, R26.reuse, 0x380, RZ, 0xc0, !PT ;  /* 0x000003801a077812 */ /* 0x040fe400078ec0ff */
[C---:B------:R-:W-:Y:S02]  /*1c7d0*/  IADD3 R137, P1, R26.reuse, 0x40, RZ ;  /* 0x000000401a897810 */ /* 0x040fe40007f3e0ff */
[C---:B------:R-:W-:Y:S02]  /*1c7e0*/  IADD3 R141, P5, R26.reuse, 0x4000, RZ ;  /* 0x000040001a8d7810 */ /* 0x040fe40007fbe0ff */
[C---:B------:R-:W-:Y:S01]  /*1c7f0*/  IADD3 R111, P2, R26.reuse, 0x20, RZ ;  /* 0x000000201a6f7810 */ /* 0x040fe20007f5e0ff */
[--C-:B------:R-:W-:Y:S01]  /*1c800*/  IMAD.X R11, RZ, RZ, R27.reuse, P1 ;  /* 0x000000ffff0b7224 */ /* 0x100fe200008e061b */
[----:B------:R-:W-:Y:S01]  /*1c810*/  IADD3 R139, P6, R26, 0x60, RZ ;  /* 0x000000601a8b7810 */ /* 0x000fe20007fde0ff */
[----:B------:R-:W-:Y:S01]  /*1c820*/  IMAD.X R15, RZ, RZ, R27, P5 ;  /* 0x000000ffff0f7224 */ /* 0x000fe200028e061b */
[----:B------:R-:W-:-:S02]  /*1c830*/  SHF.R.U64 R7, R7, 0x3, RZ ;  /* 0x0000000307077819 */ /* 0x000fc400000012ff */
[-C--:B------:R-:W-:Y:S02]  /*1c840*/  IADD3.X R9, RZ, R27.reuse, RZ, P2, !PT ;  /* 0x0000001bff097210 */ /* 0x080fe400017fe4ff */
[----:B------:R-:W-:Y:S02]  /*1c850*/  IADD3.X R13, RZ, R27, RZ, P6, !PT ;  /* 0x0000001bff0d7210 */ /* 0x000fe400037fe4ff */
[C---:B------:R-:W-:Y:S02]  /*1c860*/  IADD3 R143, P0, R26.reuse, 0x4020, RZ ;  /* 0x000040201a8f7810 */ /* 0x040fe40007f1e0ff */
[C---:B------:R-:W-:Y:S02]  /*1c870*/  IADD3 R145, P4, R26.reuse, 0x4040, RZ ;  /* 0x000040401a917810 */ /* 0x040fe40007f9e0ff */
[C---:B------:R-:W-:Y:S02]  /*1c880*/  IADD3 R147, P3, R26.reuse, 0x4060, RZ ;  /* 0x000040601a937810 */ /* 0x040fe40007f7e0ff */
[C---:B------:R-:W-:Y:S01]  /*1c890*/  IADD3 R153, P2, R26.reuse, 0x8000, RZ ;  /* 0x000080001a997810 */ /* 0x040fe20007f5e0ff */
[----:B------:R-:W-:Y:S01]  /*1c8a0*/  IMAD.X R31, RZ, RZ, R27, P4 ;  /* 0x000000ffff1f7224 */ /* 0x000fe200020e061b */
[----:B------:R-:W-:-:S02]  /*1c8b0*/  IADD3 R155, P1, R26, 0x8020, RZ ;  /* 0x000080201a9b7810 */ /* 0x000fc40007f3e0ff */
[C---:B------:R-:W-:Y:S01]  /*1c8c0*/  IADD3 R46, P6, R26.reuse, 0x8040, RZ ;  /* 0x000080401a2e7810 */ /* 0x040fe20007fde0ff */
[--C-:B------:R-:W-:Y:S01]  /*1c8d0*/  IMAD.X R39, RZ, RZ, R27.reuse, P2 ;  /* 0x000000ffff277224 */ /* 0x100fe200010e061b */
[----:B------:R-:W-:Y:S02]  /*1c8e0*/  IADD3 R157, P5, R26, 0x8060, RZ ;  /* 0x000080601a9d7810 */ /* 0x000fe40007fbe0ff */
[----:B------:R-:W-:Y:S01]  /*1c8f0*/  LOP3.LUT R26, R7, R26, RZ, 0x3c, !PT ;  /* 0x0000001a071a7212 */ /* 0x000fe200078e3cff */
[----:B------:R-:W-:Y:S01]  /*1c900*/  IMAD.X R47, RZ, RZ, R27, P6 ;  /* 0x000000ffff2f7224 */ /* 0x000fe200030e061b */
[----:B------:R-:W-:Y:S02]  /*1c910*/  LOP3.LUT R8, R111, 0x380, RZ, 0xc0, !PT ;  /* 0x000003806f087812 */ /* 0x000fe400078ec0ff */
[-C--:B------:R-:W-:Y:S02]  /*1c920*/  IADD3.X R21, RZ, R27.reuse, RZ, P0, !PT ;  /* 0x0000001bff157210 */ /* 0x080fe400007fe4ff */
[----:B------:R-:W-:-:S02]  /*1c930*/  IADD3.X R35, RZ, R27, RZ, P3, !PT ;  /* 0x0000001bff237210 */ /* 0x000fc40001ffe4ff */
[-C--:B------:R-:W-:Y:S02]  /*1c940*/  IADD3.X R43, RZ, R27.reuse, RZ, P1, !PT ;  /* 0x0000001bff2b7210 */ /* 0x080fe40000ffe4ff */
[-C--:B------:R-:W-:Y:S02]  /*1c950*/  IADD3.X R7, RZ, R27.reuse, RZ, P5, !PT ;  /* 0x0000001bff077210 */ /* 0x080fe40002ffe4ff */
[----:B------:R-:W-:Y:S02]  /*1c960*/  LOP3.LUT R10, R137, 0x380, RZ, 0xc0, !PT ;  /* 0x00000380890a7812 */ /* 0x000fe400078ec0ff */
[----:B------:R-:W-:Y:S02]  /*1c970*/  LOP3.LUT R34, R147, 0x380, RZ, 0xc0, !PT ;  /* 0x0000038093227812 */ /* 0x000fe400078ec0ff */
[----:B------:R-:W-:Y:S02]  /*1c980*/  MOV R78, R26 ;  /* 0x0000001a004e7202 */ /* 0x000fe40000000f00 */
[----:B------:R-:W-:-:S02]  /*1c990*/  LOP3.LUT R27, R155, 0x380, RZ, 0xc0, !PT ;  /* 0x000003809b1b7812 */ /* 0x000fc400078ec0ff */
[----:B------:R-:W-:Y:S02]  /*1c9a0*/  LOP3.LUT R12, R139, 0x380, RZ, 0xc0, !PT ;  /* 0x000003808b0c7812 */ /* 0x000fe400078ec0ff */
[----:B------:R-:W-:Y:S02]  /*1c9b0*/  SHF.R.U64 R8, R8, 0x3, RZ ;  /* 0x0000000308087819 */ /* 0x000fe400000012ff */
[----:B------:R-:W-:Y:S02]  /*1c9c0*/  LOP3.LUT R14, R141, 0x380, RZ, 0xc0, !PT ;  /* 0x000003808d0e7812 */ /* 0x000fe400078ec0ff */
[----:B------:R-:W-:Y:S02]  /*1c9d0*/  SHF.R.U64 R10, R10, 0x3, RZ ;  /* 0x000000030a0a7819 */ /* 0x000fe400000012ff */
[----:B------:R-:W-:Y:S02]  /*1c9e0*/  SHF.R.U64 R34, R34, 0x3, RZ ;  /* 0x0000000322227819 */ /* 0x000fe400000012ff */
[----:B------:R-:W-:-:S02]  /*1c9f0*/  LOP3.LUT R42, R46, 0x380, RZ, 0xc0, !PT ;  /* 0x000003802e2a7812 */ /* 0x000fc400078ec0ff */
[----:B------:R-:W-:Y:S02]  /*1ca00*/  F2FP.F16.F32.PACK_AB R26, R29, R28 ;  /* 0x0000001c1d1a723e */ /* 0x000fe400000000ff */
[----:B------:R-:W-:Y:S02]  /*1ca10*/  LOP3.LUT R20, R143, 0x380, RZ, 0xc0, !PT ;  /* 0x000003808f147812 */ /* 0x000fe400078ec0ff */
[----:B------:R-:W-:Y:S02]  /*1ca20*/  SHF.R.U64 R28, R27, 0x3, RZ ;  /* 0x000000031b1c7819 */ /* 0x000fe400000012ff */
[----:B------:R-:W-:Y:S02]  /*1ca30*/  LOP3.LUT R30, R145, 0x380, RZ, 0xc0, !PT ;  /* 0x00000380911e7812 */ /* 0x000fe400078ec0ff */
[----:B------:R-:W-:Y:S02]  /*1ca40*/  SHF.R.U64 R12, R12, 0x3, RZ ;  /* 0x000000030c0c7819 */ /* 0x000fe400000012ff */
[----:B------:R-:W-:-:S02]  /*1ca50*/  LOP3.LUT R8, R8, R111, RZ, 0x3c, !PT ;  /* 0x0000006f08087212 */ /* 0x000fc400078e3cff */
[----:B------:R-:W-:Y:S02]  /*1ca60*/  SHF.R.U64 R14, R14, 0x3, RZ ;  /* 0x000000030e0e7819 */ /* 0x000fe400000012ff */
[----:B------:R-:W-:Y:S02]  /*1ca70*/  LOP3.LUT R10, R10, R137, RZ, 0x3c, !PT ;  /* 0x000000890a0a7212 */ /* 0x000fe400078e3cff */
[----:B------:R-:W-:Y:S02]  /*1ca80*/  LOP3.LUT R34, R34, R147, RZ, 0x3c, !PT ;  /* 0x0000009322227212 */ /* 0x000fe400078e3cff */
[----:B------:R-:W-:Y:S02]  /*1ca90*/  SHF.R.U64 R29, R42, 0x3, RZ ;  /* 0x000000032a1d7819 */ /* 0x000fe400000012ff */
[----:B------:R-:W-:Y:S02]  /*1caa0*/  SHF.R.U64 R20, R20, 0x3, RZ ;  /* 0x0000000314147819 */ /* 0x000fe400000012ff */
[----:B------:R-:W-:-:S02]  /*1cab0*/  LOP3.LUT R42, R28, R155, RZ, 0x3c, !PT ;  /* 0x0000009b1c2a7212 */ /* 0x000fc400078e3cff */
[----:B------:R-:W-:Y:S02]  /*1cac0*/  SHF.R.U64 R30, R30, 0x3, RZ ;  /* 0x000000031e1e7819 */ /* 0x000fe400000012ff */
[----:B------:R-:W-:Y:S02]  /*1cad0*/  LOP3.LUT R12, R12, R139, RZ, 0x3c, !PT ;  /* 0x0000008b0c0c7212 */ /* 0x000fe400078e3cff */
[----:B------:R-:W-:Y:S02]  /*1cae0*/  MOV R28, R8 ;  /* 0x00000008001c7202 */ /* 0x000fe40000000f00 */
[----:B------:R-:W-:Y:S02]  /*1caf0*/  LOP3.LUT R14, R14, R141, RZ, 0x3c, !PT ;  /* 0x0000008d0e0e7212 */ /* 0x000fe400078e3cff */
[----:B------:R-:W-:Y:S02]  /*1cb00*/  F2FP.F16.F32.PACK_AB R27, R134, R6 ;  /* 0x00000006861b723e */ /* 0x000fe400000000ff */
[----:B------:R-:W-:-:S02]  /*1cb10*/  MOV R9, R10 ;  /* 0x0000000a00097202 */ /* 0x000fc40000000f00 */
[----:B------:R-:W-:Y:S01]  /*1cb20*/  MOV R8, R34 ;  /* 0x0000002200087202 */ /* 0x000fe20000000f00 */
[----:B------:R-:W-:Y:S01]  /*1cb30*/  STSM.16.M88.4 [R78], R24 ;  /* 0x000000184e007844 */ /* 0x000fe20000000200 */
[----:B------:R-:W-:Y:S02]  /*1cb40*/  LOP3.LUT R38, R153, 0x380, RZ, 0xc0, !PT ;  /* 0x0000038099267812 */ /* 0x000fe400078ec0ff */
[----:B------:R-:W-:Y:S02]  /*1cb50*/  LOP3.LUT R20, R20, R143, RZ, 0x3c, !PT ;  /* 0x0000008f14147212 */ /* 0x000fe400078e3cff */
[----:B------:R-:W-:Y:S02]  /*1cb60*/  MOV R11, R42 ;  /* 0x0000002a000b7202 */ /* 0x000fe40000000f00 */
[----:B------:R-:W-:Y:S02]  /*1cb70*/  F2FP.F16.F32.PACK_AB R34, R37, R36 ;  /* 0x000000242522723e */ /* 0x000fe400000000ff */
[----:B------:R-:W-:-:S02]  /*1cb80*/  F2FP.F16.F32.PACK_AB R35, R132, R122 ;  /* 0x0000007a8423723e */ /* 0x000fc400000000ff */
[----:B------:R-:W-:Y:S02]  /*1cb90*/  LOP3.LUT R30, R30, R145, RZ, 0x3c, !PT ;  /* 0x000000911e1e7212 */ /* 0x000fe400078e3cff */
[----:B------:R-:W-:Y:S01]  /*1cba0*/  F2FP.F16.F32.PACK_AB R42, R45, R44 ;  /* 0x0000002c2d2a723e */ /* 0x000fe200000000ff */
[----:B------:R-:W-:Y:S01]  /*1cbb0*/  STSM.16.M88.4 [R28], R32 ;  /* 0x000000201c007844 */ /* 0x000fe20000000200 */
[----:B------:R-:W-:Y:S02]  /*1cbc0*/  F2FP.F16.F32.PACK_AB R43, R130, R120 ;  /* 0x00000078822b723e */ /* 0x000fe400000000ff */
[----:B------:R-:W-:Y:S02]  /*1cbd0*/  MOV R12, R12 ;  /* 0x0000000c000c7202 */ /* 0x000fe40000000f00 */
[----:B------:R-:W-:Y:S01]  /*1cbe0*/  LOP3.LUT R86, R157, 0x380, RZ, 0xc0, !PT ;  /* 0x000003809d567812 */ /* 0x000fe200078ec0ff */
[----:B------:R-:W-:Y:S01]  /*1cbf0*/  STSM.16.M88.4 [R9], R40 ;  /* 0x0000002809007844 */ /* 0x000fe20000000200 */
[----:B------:R-:W-:-:S02]  /*1cc00*/  MOV R14, R14 ;  /* 0x0000000e000e7202 */ /* 0x000fc40000000f00 */
[----:B------:R-:W-:Y:S01]  /*1cc10*/  SHF.R.U64 R38, R38, 0x3, RZ ;  /* 0x0000000326267819 */ /* 0x000fe200000012ff */
[----:B------:R-:W-:Y:S01]  /*1cc20*/  STSM.16.M88.4 [R12], R48 ;  /* 0x000000300c007844 */ /* 0x000fe20000000200 */
[----:B------:R-:W-:Y:S02]  /*1cc30*/  MOV R20, R20 ;  /* 0x0000001400147202 */ /* 0x000fe40000000f00 */
[----:B------:R-:W-:Y:S01]  /*1cc40*/  MOV R30, R30 ;  /* 0x0000001e001e7202 */ /* 0x000fe20000000f00 */
[----:B------:R-:W-:Y:S01]  /*1cc50*/  STSM.16.M88.4 [R14], R56 ;  /* 0x000000380e007844 */ /* 0x000fe20000000200 */
[----:B------:R-:W-:Y:S02]  /*1cc60*/  SHF.R.U64 R86, R86, 0x3, RZ ;  /* 0x0000000356567819 */ /* 0x000fe400000012ff */
[----:B------:R-:W-:Y:S01]  /*1cc70*/  LOP3.LUT R38, R38, R153, RZ, 0x3c, !PT ;  /* 0x0000009926267212 */ /* 0x000fe200078e3cff */
[----:B------:R2:W-:Y:S01]  /*1cc80*/  STSM.16.M88.4 [R20], R64 ;  /* 0x0000004014007844 */ /* 0x0005e20000000200 */
[----:B------:R-:W-:-:S02]  /*1cc90*/  LOP3.LUT R46, R29, R46, RZ, 0x3c, !PT ;  /* 0x0000002e1d2e7212 */ /* 0x000fc400078e3cff */
[----:B------:R-:W-:Y:S01]  /*1cca0*/  LOP3.LUT R6, R86, R157, RZ, 0x3c, !PT ;  /* 0x0000009d56067212 */ /* 0x000fe200078e3cff */
[----:B------:R-:W-:Y:S01]  /*1ccb0*/  STSM.16.M88.4 [R30], R72 ;  /* 0x000000481e007844 */ /* 0x000fe20000000200 */
[----:B------:R-:W-:Y:S02]  /*1ccc0*/  MOV R38, R38 ;  /* 0x0000002600267202 */ /* 0x000fe40000000f00 */
[----:B------:R-:W-:Y:S01]  /*1ccd0*/  ISETP.NE.U32.AND P0, PT, RZ, UR4, PT ;  /* 0x00000004ff007c0c */ /* 0x000fe2000bf05070 */
[----:B------:R3:W-:Y:S01]  /*1cce0*/  STSM.16.M88.4 [R8], R80 ;  /* 0x0000005008007844 */ /* 0x0007e20000000200 */
[----:B------:R-:W-:Y:S02]  /*1ccf0*/  MOV R46, R46 ;  /* 0x0000002e002e7202 */ /* 0x000fe40000000f00 */
[----:B------:R-:W-:Y:S01]  /*1cd00*/  MOV R10, R6 ;  /* 0x00000006000a7202 */ /* 0x000fe20000000f00 */
[----:B------:R-:W-:Y:S01]  /*1cd10*/  STSM.16.M88.4 [R38], R88 ;  /* 0x0000005826007844 */ /* 0x000fe20000000200 */
[----:B------:R-:W-:-:S03]  /*1cd20*/  ISETP.NE.AND.EX P0, PT, RZ, UR5, PT, P0 ;  /* 0x00000005ff007c0c */ /* 0x000fc6000bf05300 */
[----:B------:R4:W-:Y:S01]  /*1cd30*/  STSM.16.M88.4 [R11], R96 ;  /* 0x000000600b007844 */ /* 0x0009e20000000200 */
[----:B--2---:R-:W-:-:S03]  /*1cd40*/  IMAD.MOV.U32 R65, RZ, RZ, RZ ;  /* 0x000000ffff417224 */ /* 0x004fc600078e00ff */
[----:B------:R-:W-:Y:S01]  /*1cd50*/  STSM.16.M88.4 [R46], R104 ;  /* 0x000000682e007844 */ /* 0x000fe20000000200 */
[----:B---3--:R-:W-:-:S03]  /*1cd60*/  IADD3 R8, P1, R219, UR4, RZ ;  /* 0x00000004db087c10 */ /* 0x008fc6000ff3e0ff */
[----:B------:R2:W-:Y:S01]  /*1cd70*/  STSM.16.M88.4 [R10], R112 ;  /* 0x000000700a007844 */ /* 0x0005e20000000200 */
[----:B------:R-:W-:Y:S01]  /*1cd80*/  IADD3.X R9, R220, UR5, RZ, P1, !PT ;  /* 0x00000005dc097c10 */ /* 0x000fe20008ffe4ff */
[----:B------:R-:W-:Y:S01]  /*1cd90*/  ULDC.64 UR4, c[0x0][0xbe0] ;  /* 0x0002f80000047ab9 */ /* 0x000fe20000000a00 */
[----:B------:R-:W-:Y:S01]  /*1cda0*/  BAR.SYNC.DEFER_BLOCKING 0x1, 0x100 ;  /* 0x0044000000007b1d */ /* 0x000fe20000010000 */
[----:B------:R-:W-:-:S04]  /*1cdb0*/  ISETP.NE.U32.AND P1, PT, RZ, UR4, PT ;  /* 0x00000004ff007c0c */ /* 0x000fc8000bf25070 */
[----:B------:R-:W-:Y:S02]  /*1cdc0*/  ISETP.NE.AND.EX P1, PT, RZ, UR5, PT, P1 ;  /* 0x00000005ff007c0c */ /* 0x000fe4000bf25310 */
[----:B------:R-:W-:-:S05]  /*1cdd0*/  LEA R7, R216, R214, 0x6 ;  /* 0x000000d6d8077211 */ /* 0x000fca00078e30ff */
[----:B------:R-:W-:-:S06]  /*1cde0*/  IMAD.WIDE R4, R7, 0x2, R4 ;  /* 0x0000000207047825 */ /* 0x000fcc00078e0204 */
[----:B------:R-:W-:Y:S01]  /*1cdf0*/  @P1 IADD3 R6, P2, R219, UR4, RZ ;  /* 0x00000004db061c10 */ /* 0x000fe2000ff5e0ff */
[----:B------:R-:W-:Y:S02]  /*1ce00*/  ULDC UR4, c[0x0][0xa88] ;  /* 0x0002a20000047ab9 */ /* 0x000fe40000000800 */
[----:B------:R-:W-:Y:S01]  /*1ce10*/  IMAD.U32 R63, RZ, RZ, UR4 ;  /* 0x00000004ff3f7e24 */ /* 0x000fe2000f8e00ff */
[----:B------:R-:W-:Y:S01]  /*1ce20*/  @P1 IADD3.X R7, R220, UR5, RZ, P2, !PT ;  /* 0x00000005dc071c10 */ /* 0x000fe200097fe4ff */
[----:B------:R3:W5:Y:S01]  /*1ce30*/  @P0 LDG.E R65, desc[UR60][R8.64] ;  /* 0x0000003c08410981 */ /* 0x000762000c1e1900 */
[----:B----4-:R-:W-:-:S03]  /*1ce40*/  IADD3 R11, P4, R4, 0x1000, RZ ;  /* 0x00001000040b7810 */ /* 0x010fc60007f9e0ff */
[----:B------:R3:W5:Y:S01]  /*1ce50*/  @P1 LDG.E R63, desc[UR60][R6.64] ;  /* 0x0000003c063f1981 */ /* 0x000762000c1e1900 */
[----:B--2---:R-:W-:Y:S01]  /*1ce60*/  LOP3.LUT R10, R11, 0x380, RZ, 0xc0, !PT ;  /* 0x000003800b0a7812 */ /* 0x004fe200078ec0ff */
[----:B------:R-:W-:Y:S08]  /*1ce70*/  @P1 BRA `(.L_x_642) ;  /* 0x0000000000101947 */ /* 0x000ff00003800000 */
[----:B------:R-:W-:Y:S05]  /*1ce80*/  @!P0 BRA `(.L_x_642) ;  /* 0x00000000000c8947 */ /* 0x000fea0003800000 */
[----:B---3--:R-:W2:Y:S04]  /*1ce90*/  LDG.E R6, desc[UR60][R8.64] ;  /* 0x0000003c08067981 */ /* 0x008ea8000c1e1900 */
[----:B-----5:R-:W2:Y:S02]  /*1cea0*/  LDG.E R63, desc[UR60][R8.64+0x4] ;  /* 0x0000043c083f7981 */ /* 0x020ea4000c1e1900 */
[----:B--2---:R-:W-:-:S07]  /*1ceb0*/  IADD3 R63, -R6, R63, RZ ;  /* 0x0000003f063f7210 */ /* 0x004fce0007ffe1ff */
.L_x_642:
[----:B------:R-:W2:Y:S01]  /*1cec0*/  LDL R14, [R1+0x54] ;  /* 0x00005400010e7983 */ /* 0x000ea20000100800 */
[----:B------:R-:W-:Y:S01]  /*1ced0*/  SHF.R.S32.HI R62, RZ, 0x1f, R218 ;  /* 0x0000001fff3e7819 */ /* 0x000fe200000114da */
[----:B------:R-:W-:Y:S01]  /*1cee0*/  ULDC.64 UR4, c[0x0][0xb70] ;  /* 0x0002dc0000047ab9 */ /* 0x000fe20000000a00 */
[--C-:B-----5:R-:W-:Y:S01]  /*1cef0*/  SHF.R.S32.HI R21, RZ, 0x1f, R65.reuse ;  /* 0x0000001fff157819 */ /* 0x120fe20000011441 */
[----:B------:R-:W-:Y:S01]  /*1cf00*/  IMAD.MOV.U32 R20, RZ, RZ, R65 ;  /* 0x000000ffff147224 */ /* 0x000fe200078e0041 */
[----:B---3--:R-:W-:Y:S01]  /*1cf10*/  SHF.R.U64 R8, R10, 0x3, RZ ;  /* 0x000000030a087819 */ /* 0x008fe200000012ff */
[----:B------:R-:W-:Y:S01]  /*1cf20*/  IMAD R7, R62, UR4, RZ ;  /* 0x000000043e077c24 */ /* 0x000fe2000f8e02ff */
[----:B------:R-:W-:Y:S02]  /*1cf30*/  SEL R225, R225, RZ, !P0 ;  /* 0x000000ffe1e17207 */ /* 0x000fe40004000000 */
[----:B------:R-:W-:Y:S01]  /*1cf40*/  SEL R221, R221, RZ, !P0 ;  /* 0x000000ffdddd7207 */ /* 0x000fe20004000000 */
[----:B------:R-:W-:Y:S01]  /*1cf50*/  IMAD R9, R218, UR5, R7 ;  /* 0x00000005da097c24 */ /* 0x000fe2000f8e0207 */
[----:B------:R-:W-:Y:S01]  /*1cf60*/  LOP3.LUT R8, R8, R11, RZ, 0x3c, !PT ;  /* 0x0000000b08087212 */ /* 0x000fe200078e3cff */
[----:B------:R-:W-:Y:S01]  /*1cf70*/  IMAD.WIDE.U32 R6, R218, UR4, R20 ;  /* 0x00000004da067c25 */ /* 0x000fe2000f8e0014 */
[----:B------:R-:W-:Y:S01]  /*1cf80*/  ULDC.64 UR4, c[0x0][0xb78] ;  /* 0x0002de0000047ab9 */ /* 0x000fe20000000a00 */
[----:B------:R-:W-:-:S02]  /*1cf90*/  IADD3 R29, P0, R4, 0x4000, RZ ;  /* 0x00004000041d7810 */ /* 0x000fc40007f1e0ff */
[C---:B------:R-:W-:Y:S02]  /*1cfa0*/  IADD3 R13, P5, R4.reuse, 0x2000, RZ ;  /* 0x00002000040d7810 */ /* 0x040fe40007fbe0ff */
[----:B------:R-:W-:Y:S01]  /*1cfb0*/  IADD3 R7, R7, R9, RZ ;  /* 0x0000000907077210 */ /* 0x000fe20007ffe0ff */
[----:B------:R-:W-:Y:S01]  /*1cfc0*/  IMAD R9, R225, UR4, RZ ;  /* 0x00000004e1097c24 */ /* 0x000fe2000f8e02ff */
[C---:B------:R-:W-:Y:S02]  /*1cfd0*/  IADD3 R25, P6, R4.reuse, 0x3000, RZ ;  /* 0x0000300004197810 */ /* 0x040fe40007fde0ff */
[C---:B------:R-:W-:Y:S01]  /*1cfe0*/  IADD3 R37, P2, R4.reuse, 0x6000, RZ ;  /* 0x0000600004257810 */ /* 0x040fe20007f5e0ff */
[----:B------:R-:W-:Y:S01]  /*1cff0*/  IMAD.WIDE.U32 R6, R221, UR4, R6 ;  /* 0x00000004dd067c25 */ /* 0x000fe2000f8e0006 */
[----:B------:R-:W-:Y:S02]  /*1d000*/  IADD3 R33, P1, R4, 0x5000, RZ ;  /* 0x0000500004217810 */ /* 0x000fe40007f3e0ff */
[----:B------:R-:W-:Y:S01]  /*1d010*/  LOP3.LUT R28, R29, 0x380, RZ, 0xc0, !PT ;  /* 0x000003801d1c7812 */ /* 0x000fe200078ec0ff */
[----:B------:R-:W-:Y:S01]  /*1d020*/  IMAD R10, R221, UR5, R9 ;  /* 0x00000005dd0a7c24 */ /* 0x000fe2000f8e0209 */
[----:B------:R-:W-:Y:S01]  /*1d030*/  LOP3.LUT R12, R13, 0x380, RZ, 0xc0, !PT ;  /* 0x000003800d0c7812 */ /* 0x000fe200078ec0ff */
[----:B------:R-:W-:Y:S01]  /*1d040*/  ULDC.64 UR4, c[0x0][0xb40] ;  /* 0x0002d00000047ab9 */ /* 0x000fe20000000a00 */
[----:B------:R-:W-:-:S02]  /*1d050*/  LOP3.LUT R24, R25, 0x380, RZ, 0xc0, !PT ;  /* 0x0000038019187812 */ /* 0x000fc400078ec0ff */
[----:B------:R-:W-:Y:S02]  /*1d060*/  LOP3.LUT R36, R37, 0x380, RZ, 0xc0, !PT ;  /* 0x0000038025247812 */ /* 0x000fe400078ec0ff */
[----:B------:R-:W-:Y:S02]  /*1d070*/  LOP3.LUT R32, R33, 0x380, RZ, 0xc0, !PT ;  /* 0x0000038021207812 */ /* 0x000fe400078ec0ff */
[----:B------:R-:W-:Y:S02]  /*1d080*/  SHF.R.U64 R28, R28, 0x3, RZ ;  /* 0x000000031c1c7819 */ /* 0x000fe400000012ff */
[----:B------:R-:W-:Y:S02]  /*1d090*/  SHF.R.U64 R12, R12, 0x3, RZ ;  /* 0x000000030c0c7819 */ /* 0x000fe400000012ff */
[----:B------:R-:W-:Y:S02]  /*1d0a0*/  SHF.R.U64 R24, R24, 0x3, RZ ;  /* 0x0000000318187819 */ /* 0x000fe400000012ff */
[----:B------:R-:W-:-:S02]  /*1d0b0*/  SHF.R.U64 R36, R36, 0x3, RZ ;  /* 0x0000000324247819 */ /* 0x000fc400000012ff */
[----:B------:R-:W-:Y:S02]  /*1d0c0*/  SHF.R.U64 R32, R32, 0x3, RZ ;  /* 0x0000000320207819 */ /* 0x000fe400000012ff */
[----:B------:R-:W-:Y:S01]  /*1d0d0*/  LOP3.LUT R28, R28, R29, RZ, 0x3c, !PT ;  /* 0x0000001d1c1c7212 */ /* 0x000fe200078e3cff */
[--C-:B------:R-:W-:Y:S01]  /*1d0e0*/  IMAD.X R29, RZ, RZ, R5.reuse, P0 ;  /* 0x000000ffff1d7224 */ /* 0x100fe200000e0605 */
[----:B------:R-:W-:Y:S01]  /*1d0f0*/  LOP3.LUT R12, R12, R13, RZ, 0x3c, !PT ;  /* 0x0000000d0c0c7212 */ /* 0x000fe200078e3cff */
[----:B------:R-:W-:Y:S01]  /*1d100*/  IMAD.X R13, RZ, RZ, R5, P5 ;  /* 0x000000ffff0d7224 */ /* 0x000fe200028e0605 */
[----:B------:R-:W-:Y:S02]  /*1d110*/  LOP3.LUT R24, R24, R25, RZ, 0x3c, !PT ;  /* 0x0000001918187212 */ /* 0x000fe400078e3cff */
[----:B------:R-:W-:Y:S02]  /*1d120*/  LOP3.LUT R36, R36, R37, RZ, 0x3c, !PT ;  /* 0x0000002524247212 */ /* 0x000fe400078e3cff */
[----:B------:R-:W-:-:S02]  /*1d130*/  IADD3.X R25, RZ, R5, RZ, P6, !PT ;  /* 0x00000005ff197210 */ /* 0x000fc400037fe4ff */
[----:B------:R-:W-:Y:S02]  /*1d140*/  LOP3.LUT P0, RZ, R228, 0x3, RZ, 0xc0, !PT ;  /* 0x00000003e4ff7812 */ /* 0x000fe4000780c0ff */
[C---:B------:R-:W-:Y:S02]  /*1d150*/  IADD3 R49, P5, R4.reuse, 0x9000, RZ ;  /* 0x0000900004317810 */ /* 0x040fe40007fbe0ff */
[----:B------:R-:W-:Y:S02]  /*1d160*/  IADD3 R53, P6, R4, 0xa000, RZ ;  /* 0x0000a00004357810 */ /* 0x000fe40007fde0ff */
[----:B------:R-:W-:Y:S02]  /*1d170*/  IADD3.X R37, RZ, R5, RZ, P2, !PT ;  /* 0x00000005ff257210 */ /* 0x000fe400017fe4ff */
[----:B------:R-:W-:Y:S02]  /*1d180*/  LOP3.LUT R32, R32, R33, RZ, 0x3c, !PT ;  /* 0x0000002120207212 */ /* 0x000fe400078e3cff */
[----:B------:R-:W-:-:S02]  /*1d190*/  IADD3.X R33, RZ, R5, RZ, P1, !PT ;  /* 0x00000005ff217210 */ /* 0x000fc40000ffe4ff */
[----:B------:R-:W-:Y:S02]  /*1d1a0*/  LOP3.LUT R48, R49, 0x380, RZ, 0xc0, !PT ;  /* 0x0000038031307812 */ /* 0x000fe400078ec0ff */
[----:B------:R-:W-:Y:S02]  /*1d1b0*/  LOP3.LUT R52, R53, 0x380, RZ, 0xc0, !PT ;  /* 0x0000038035347812 */ /* 0x000fe400078ec0ff */
[----:B------:R-:W-:Y:S02]  /*1d1c0*/  SHF.R.U64 R48, R48, 0x3, RZ ;  /* 0x0000000330307819 */ /* 0x000fe400000012ff */
[----:B------:R-:W-:Y:S02]  /*1d1d0*/  SHF.R.U64 R52, R52, 0x3, RZ ;  /* 0x0000000334347819 */ /* 0x000fe400000012ff */
[----:B------:R-:W-:Y:S01]  /*1d1e0*/  LOP3.LUT R48, R48, R49, RZ, 0x3c, !PT ;  /* 0x0000003130307212 */ /* 0x000fe200078e3cff */
[----:B------:R-:W-:Y:S01]  /*1d1f0*/  IMAD.X R49, RZ, RZ, R5, P5 ;  /* 0x000000ffff317224 */ /* 0x000fe200028e0605 */
[----:B------:R-:W-:-:S02]  /*1d200*/  LOP3.LUT R52, R52, R53, RZ, 0x3c, !PT ;  /* 0x0000003534347212 */ /* 0x000fc400078e3cff */
[----:B------:R-:W-:Y:S02]  /*1d210*/  IADD3.X R53, RZ, R5, RZ, P6, !PT ;  /* 0x00000005ff357210 */ /* 0x000fe400037fe4ff */
[----:B------:R-:W-:Y:S02]  /*1d220*/  SHF.R.S32.HI R61, RZ, 0x1f, R214 ;  /* 0x0000001fff3d7819 */ /* 0x000fe400000114d6 */
[----:B------:R-:W-:Y:S02]  /*1d230*/  MOV R60, R214 ;  /* 0x000000d6003c7202 */ /* 0x000fe40000000f00 */
[----:B------:R-:W-:Y:S01]  /*1d240*/  SHF.R.S32.HI R217, RZ, 0x1f, R216 ;  /* 0x0000001fffd97819 */ /* 0x000fe200000114d8 */
[----:B------:R-:W-:Y:S01]  /*1d250*/  BSSY B1, `(.L_x_643) ;  /* 0x0000060000017945 */ /* 0x000fe20003800000 */
[----:B--2---:R-:W-:-:S05]  /*1d260*/  IMAD R11, R224, 0x80, R14 ;  /* 0x00000080e00b7824 */ /* 0x004fca00078e020e */
[----:B------:R-:W-:Y:S02]  /*1d270*/  SHF.R.S32.HI R9, RZ, 0x1f, R11 ;  /* 0x0000001fff097819 */ /* 0x000fe4000001140b */
[C---:B------:R-:W-:Y:S02]  /*1d280*/  IADD3 R6, P3, R11.reuse, R6, RZ ;  /* 0x000000060b067210 */ /* 0x040fe40007f7e0ff */
[----:B------:R-:W-:Y:S02]  /*1d290*/  ISETP.GE.OR P1, PT, R11, R63, P0 ;  /* 0x0000003f0b00720c */ /* 0x000fe40000726670 */
[----:B------:R-:W-:Y:S02]  /*1d2a0*/  IADD3.X R9, R9, R7, R10, P3, !PT ;  /* 0x0000000709097210 */ /* 0x000fe40001ffe40a */
[----:B------:R-:W-:Y:S02]  /*1d2b0*/  LEA R54, P3, R6, UR4, 0x2 ;  /* 0x0000000406367c11 */ /* 0x000fe4000f8610ff */
[----:B------:R-:W-:-:S02]  /*1d2c0*/  IADD3 R7, P2, R4, 0xb000, RZ ;  /* 0x0000b00004077810 */ /* 0x000fc40007f5e0ff */
[----:B------:R-:W-:Y:S01]  /*1d2d0*/  LEA.HI.X R55, R6, UR5, R9, 0x2, P3 ;  /* 0x0000000506377c11 */ /* 0x000fe200098f1409 */
[----:B------:R-:W-:Y:S01]  /*1d2e0*/  VIADD R6, R11, 0x8 ;  /* 0x000000080b067836 */ /* 0x000fe20000000000 */
[----:B------:R-:W-:Y:S01]  /*1d2f0*/  IADD3.X R9, RZ, R5, RZ, P4, !PT ;  /* 0x00000005ff097210 */ /* 0x000fe200027fe4ff */
[----:B------:R-:W-:Y:S01]  /*1d300*/  IMAD.X R57, RZ, RZ, R5, P2 ;  /* 0x000000ffff397224 */ /* 0x000fe200010e0605 */
[C---:B------:R-:W-:Y:S01]  /*1d310*/  IADD3 R41, P3, R4.reuse, 0x7000, RZ ;  /* 0x0000700004297810 */ /* 0x040fe20007f7e0ff */
[----:B------:R-:W-:Y:S01]  /*1d320*/  @!P1 STG.E desc[UR60][R54.64], R3 ;  /* 0x0000000336009986 */ /* 0x000fe2000c10193c */
[----:B------:R-:W-:Y:S01]  /*1d330*/  IADD3 R45, P4, R4, 0x8000, RZ ;  /* 0x00008000042d7810 */ /* 0x000fe20007f9e0ff */
[----:B------:R-:W-:Y:S01]  /*1d340*/  ULDC.64 UR4, c[0x0][0xaa0] ;  /* 0x0002a80000047ab9 */ /* 0x000fe20000000a00 */
[----:B------:R-:W-:Y:S02]  /*1d350*/  LOP3.LUT R40, R41, 0x380, RZ, 0xc0, !PT ;  /* 0x0000038029287812 */ /* 0x000fe400078ec0ff */
[----:B------:R-:W-:-:S02]  /*1d360*/  LOP3.LUT R44, R45, 0x380, RZ, 0xc0, !PT ;  /* 0x000003802d2c7812 */ /* 0x000fc400078ec0ff */
[----:B------:R-:W-:Y:S02]  /*1d370*/  ISETP.GE.OR P0, PT, R6, R63, P0 ;  /* 0x0000003f0600720c */ /* 0x000fe40000706670 */
[----:B------:R-:W-:Y:S02]  /*1d380*/  LOP3.LUT R11, R4, 0x380, RZ, 0xc0, !PT ;  /* 0x00000380040b7812 */ /* 0x000fe400078ec0ff */
[----:B------:R-:W-:Y:S02]  /*1d390*/  LOP3.LUT R6, R7, 0x380, RZ, 0xc0, !PT ;  /* 0x0000038007067812 */ /* 0x000fe400078ec0ff */
[----:B------:R-:W-:Y:S02]  /*1d3a0*/  SHF.R.U64 R40, R40, 0x3, RZ ;  /* 0x0000000328287819 */ /* 0x000fe400000012ff */
[----:B------:R-:W-:Y:S02]  /*1d3b0*/  SHF.R.U64 R44, R44, 0x3, RZ ;  /* 0x000000032c2c7819 */ /* 0x000fe400000012ff */
[----:B------:R-:W-:-:S02]  /*1d3c0*/  SHF.R.U64 R11, R11, 0x3, RZ ;  /* 0x000000030b0b7819 */ /* 0x000fc400000012ff */
[----:B------:R-:W-:Y:S01]  /*1d3d0*/  SHF.R.U64 R6, R6, 0x3, RZ ;  /* 0x0000000306067819 */ /* 0x000fe200000012ff */
[----:B------:R2:W-:Y:S01]  /*1d3e0*/  @!P0 STG.E desc[UR60][R54.64+0x20], R0 ;  /* 0x0000200036008986 */ /* 0x0005e2000c10193c */
[----:B------:R-:W-:Y:S01]  /*1d3f0*/  LOP3.LUT R40, R40, R41, RZ, 0x3c, !PT ;  /* 0x0000002928287212 */ /* 0x000fe200078e3cff */
[----:B------:R-:W-:Y:S01]  /*1d400*/  IMAD.X R41, RZ, RZ, R5, P3 ;  /* 0x000000ffff297224 */ /* 0x000fe200018e0605 */
[----:B------:R-:W-:Y:S01]  /*1d410*/  LOP3.LUT R44, R44, R45, RZ, 0x3c, !PT ;  /* 0x0000002d2c2c7212 */ /* 0x000fe200078e3cff */
[----:B------:R-:W5:Y:S01]  /*1d420*/  LD.E.128 R12, desc[UR60][R12.64] ;  /* 0x0000003c0c0c7980 */ /* 0x000f62000c101d00 */
[----:B------:R-:W-:Y:S02]  /*1d430*/  IADD3.X R45, RZ, R5, RZ, P4, !PT ;  /* 0x00000005ff2d7210 */ /* 0x000fe400027fe4ff */
[----:B------:R-:W-:Y:S01]  /*1d440*/  LOP3.LUT R4, R11, R4, RZ, 0x3c, !PT ;  /* 0x000000040b047212 */ /* 0x000fe200078e3cff */
[----:B------:R-:W5:Y:S01]  /*1d450*/  LD.E.128 R24, desc[UR60][R24.64] ;  /* 0x0000003c18187980 */ /* 0x000f62000c101d00 */
[----:B------:R-:W-:-:S03]  /*1d460*/  LOP3.LUT R56, R6, R7, RZ, 0x3c, !PT ;  /* 0x0000000706387212 */ /* 0x000fc600078e3cff */
[----:B------:R-:W5:Y:S04]  /*1d470*/  LD.E.128 R8, desc[UR60][R8.64] ;  /* 0x0000003c08087980 */ /* 0x000f68000c101d00 */
[----:B------:R-:W5:Y:S04]  /*1d480*/  LD.E.128 R4, desc[UR60][R4.64] ;  /* 0x0000003c04047980 */ /* 0x000f68000c101d00 */
[----:B------:R-:W5:Y:S04]  /*1d490*/  LD.E.128 R28, desc[UR60][R28.64] ;  /* 0x0000003c1c1c7980 */ /* 0x000f68000c101d00 */
[----:B------:R-:W5:Y:S04]  /*1d4a0*/  LD.E.128 R32, desc[UR60][R32.64] ;  /* 0x0000003c20207980 */ /* 0x000f68000c101d00 */
[----:B------:R-:W5:Y:S04]  /*1d4b0*/  LD.E.128 R36, desc[UR60][R36.64] ;  /* 0x0000003c24247980 */ /* 0x000f68000c101d00 */
[----:B------:R-:W5:Y:S04]  /*1d4c0*/  LD.E.128 R40, desc[UR60][R40.64] ;  /* 0x0000003c28287980 */ /* 0x000f68000c101d00 */
[----:B------:R-:W5:Y:S04]  /*1d4d0*/  LD.E.128 R44, desc[UR60][R44.64] ;  /* 0x0000003c2c2c7980 */ /* 0x000f68000c101d00 */
[----:B------:R-:W5:Y:S04]  /*1d4e0*/  LD.E.128 R48, desc[UR60][R48.64] ;  /* 0x0000003c30307980 */ /* 0x000f68000c101d00 */
[----:B--2---:R-:W5:Y:S04]  /*1d4f0*/  LD.E.128 R52, desc[UR60][R52.64] ;  /* 0x0000003c34347980 */ /* 0x004f68000c101d00 */
[----:B------:R-:W5:Y:S01]  /*1d500*/  LD.E.128 R56, desc[UR60][R56.64] ;  /* 0x0000003c38387980 */ /* 0x000f62000c101d00 */
[----:B------:R-:W-:Y:S01]  /*1d510*/  IMAD R0, R21, UR4, RZ ;  /* 0x0000000415007c24 */ /* 0x000fe2000f8e02ff */
[----:B------:R-:W-:Y:S01]  /*1d520*/  @!PT LDS RZ, [RZ] ;  /* 0x00000000fffff984 */ /* 0x000fe20000000800 */
[----:B------:R-:W-:Y:S01]  /*1d530*/  @!PT LDS RZ, [RZ] ;  /* 0x00000000fffff984 */ /* 0x000fe20000000800 */
[----:B------:R-:W-:Y:S01]  /*1d540*/  @!PT LDS RZ, [RZ] ;  /* 0x00000000fffff984 */ /* 0x000fe20000000800 */
[----:B------:R-:W-:Y:S01]  /*1d550*/  @!PT LDS RZ, [RZ] ;  /* 0x00000000fffff984 */ /* 0x000fe20000000800 */
[----:B------:R2:W-:Y:S06]  /*1d560*/  MEMBAR.ALL.CTA ;  /* 0x0000000000007992 */ /* 0x0005ec0000008000 */
[----:B--2---:R-:W2:Y:S01]  /*1d570*/  FENCE.VIEW.ASYNC.S ;  /* 0x00000000000073c6 */ /* 0x004ea20000000000 */
[----:B------:R-:W-:-:S04]  /*1d580*/  IMAD.WIDE.U32 R20, R65, UR4, R60 ;  /* 0x0000000441147c25 */ /* 0x000fc8000f8e003c */
[----:B------:R-:W-:Y:S01]  /*1d590*/  IMAD R65, R65, UR5, R0 ;  /* 0x0000000541417c24 */ /* 0x000fe2000f8e0200 */
[----:B------:R-:W-:Y:S01]  /*1d5a0*/  ULDC.64 UR4, c[0x0][0xae0] ;  /* 0x0002b80000047ab9 */ /* 0x000fe20000000a00 */
[----:B------:R-:W-:Y:S01]  /*1d5b0*/  IMAD R63, R224, -0x80, R63 ;  /* 0xffffff80e03f7824 */ /* 0x000fe200078e023f */
[----:B------:R-:W-:Y:S01]  /*1d5c0*/  IADD3 R0, R216, 0x20, RZ ;  /* 0x00000020d8007810 */ /* 0x000fe20007ffe0ff */
[----:B------:R-:W-:Y:S02]  /*1d5d0*/  IMAD.IADD R21, R21, 0x1, R65 ;  /* 0x0000000115157824 */ /* 0x000fe400078e0241 */
[----:B------:R-:W-:Y:S01]  /*1d5e0*/  IMAD R61, R62, UR4, RZ ;  /* 0x000000043e3d7c24 */ /* 0x000fe2000f8e02ff */
[CC--:B------:R-:W-:Y:S01]  /*1d5f0*/  ISETP.GE.AND P3, PT, R216.reuse, R63.reuse, PT ;  /* 0x0000003fd800720c */ /* 0x0c0fe20003f66270 */
[----:B------:R-:W-:Y:S01]  /*1d600*/  VIADD R3, R216, 0x40 ;  /* 0x00000040d8037836 */ /* 0x000fe20000000000 */
[----:B------:R-:W-:Y:S01]  /*1d610*/  ISETP.GE.AND P0, PT, R0, R63, PT ;  /* 0x0000003f0000720c */ /* 0x000fe20003f06270 */
[----:B------:R-:W-:Y:S01]  /*1d620*/  IMAD R61, R218, UR5, R61 ;  /* 0x00000005da3d7c24 */ /* 0x000fe2000f8e023d */
[----:B------:R-:W-:Y:S01]  /*1d630*/  IADD3 R0, R2, 0x36820, RZ ;  /* 0x0003682002007810 */ /* 0x000fe20007ffe0ff */
[----:B------:R-:W-:Y:S01]  /*1d640*/  IMAD.WIDE.U32 R20, R218, UR4, R20 ;  /* 0x00000004da147c25 */ /* 0x000fe2000f8e0014 */
[----:B------:R-:W-:Y:S01]  /*1d650*/  ULDC.64 UR4, c[0x0][0xae8] ;  /* 0x0002ba0000047ab9 */ /* 0x000fe20000000a00 */
[----:B------:R-:W-:-:S02]  /*1d660*/  IADD3 R60, R216, 0x60, RZ ;  /* 0x00000060d83c7810 */ /* 0x000fc40007ffe0ff */
[-C--:B------:R-:W-:Y:S01]  /*1d670*/  ISETP.GE.AND P1, PT, R3, R63.reuse, PT ;  /* 0x0000003f0300720c */ /* 0x080fe20003f26270 */
[----:B------:R-:W-:Y:S01]  /*1d680*/  IMAD.IADD R21, R21, 0x1, R61 ;  /* 0x0000000115157824 */ /* 0x000fe200078e023d */
[----:B------:R-:W-:Y:S01]  /*1d690*/  PRMT R0, RZ, 0x654, R0 ;  /* 0x00000654ff007816 */ /* 0x000fe20000000000 */
[----:B------:R-:W-:Y:S01]  /*1d6a0*/  IMAD R3, R225, UR4, RZ ;  /* 0x00000004e1037c24 */ /* 0x000fe2000f8e02ff */
[----:B------:R-:W-:Y:S01]  /*1d6b0*/  ISETP.GE.AND P2, PT, R60, R63, PT ;  /* 0x0000003f3c00720c */ /* 0x000fe20003f46270 */
[C---:B------:R-:W-:Y:S01]  /*1d6c0*/  IMAD.WIDE.U32 R62, R221.reuse, UR4, R20 ;  /* 0x00000004dd3e7c25 */ /* 0x040fe2000f8e0014 */
[----:B--2---:R2:W-:Y:S03]  /*1d6d0*/  SYNCS.ARRIVE.TRANS64.RED.A1T0 RZ, [R0+URZ], RZ ;  /* 0x000000ff00ff79a7 */ /* 0x0045e6000810043f */
[----:B------:R-:W-:Y:S02]  /*1d6e0*/  IMAD R3, R221, UR5, R3 ;  /* 0x00000005dd037c24 */ /* 0x000fe4000f8e0203 */
[----:B------:R-:W-:-:S04]  /*1d6f0*/  IMAD.WIDE R60, R224, 0x80, R216 ;  /* 0x00000080e03c7825 */ /* 0x000fc800078e02d8 */
[----:B------:R-:W-:Y:S01]  /*1d700*/  IMAD.IADD R67, R63, 0x1, R3 ;  /* 0x000000013f437824 */ /* 0x000fe200078e0203 */
[----:B--2---:R-:W-:Y:S06]  /*1d710*/  @P3 BRA `(.L_x_644) ;  /* 0x00000000004c3947 */ /* 0x004fec0003800000 */
[----:B------:R-:W-:Y:S01]  /*1d720*/  ULDC.64 UR6, c[0x0][0xad8] ;  /* 0x0002b60000067ab9 */ /* 0x000fe20000000a00 */
[----:B------:R-:W-:Y:S01]  /*1d730*/  MOV R20, R62 ;  /* 0x0000003e00147202 */ /* 0x000fe20000000f00 */
[C---:B------:R-:W-:Y:S01]  /*1d740*/  VIADD R64, R214.reuse, 0x80 ;  /* 0x00000080d6407836 */ /* 0x040fe20000000000 */
[----:B------:R-:W-:Y:S01]  /*1d750*/  IADD3 R0, R214, 0x40, RZ ;  /* 0x00000040d6007810 */ /* 0x000fe20007ffe0ff */
[----:B------:R-:W-:Y:S01]  /*1d760*/  IMAD R3, R61, UR6, RZ ;  /* 0x000000063d037c24 */ /* 0x000fe2000f8e02ff */
[----:B------:R-:W-:Y:S01]  /*1d770*/  ULDC UR4, c[0x0][0xa8c] ;  /* 0x0002a30000047ab9 */ /* 0x000fe20000000800 */
[----:B------:R-:W-:Y:S01]  /*1d780*/  IMAD.MOV.U32 R21, RZ, RZ, R67 ;  /* 0x000000ffff157224 */ /* 0x000fe200078e0043 */
[----:B------:R-:W-:Y:S01]  /*1d790*/  ISETP.GE.AND P4, PT, R0, UR4, PT ;  /* 0x0000000400007c0c */ /* 0x000fe2000bf86270 */
[----:B------:R-:W-:Y:S01]  /*1d7a0*/  IMAD R3, R60, UR7, R3 ;  /* 0x000000073c037c24 */ /* 0x000fe2000f8e0203 */
[----:B------:R-:W-:Y:S01]  /*1d7b0*/  ISETP.GE.AND P3, PT, R214, UR4, PT ;  /* 0x00000004d6007c0c */ /* 0x000fe2000bf66270 */
[----:B------:R-:W-:Y:S01]  /*1d7c0*/  IMAD.WIDE.U32 R20, R60, UR6, R20 ;  /* 0x000000063c147c25 */ /* 0x000fe2000f8e0014 */
[----:B------:R-:W-:Y:S01]  /*1d7d0*/  ISETP.GE.AND P5, PT, R64, UR4, PT ;  /* 0x0000000440007c0c */ /* 0x000fe2000bfa6270 */
[----:B------:R-:W-:-:S02]  /*1d7e0*/  ULDC.64 UR6, c[0x0][0xa80] ;  /* 0x0002a00000067ab9 */ /* 0x000fc40000000a00 */
[----:B------:R-:W-:Y:S02]  /*1d7f0*/  LEA R64, P6, R20, UR6, 0x1 ;  /* 0x0000000614407c11 */ /* 0x000fe4000f8c08ff */
[----:B------:R-:W-:-:S04]  /*1d800*/  IADD3 R3, R21, R3, RZ ;  /* 0x0000000315037210 */ /* 0x000fc80007ffe0ff */
[----:B------:R-:W-:-:S05]  /*1d810*/  LEA.HI.X R65, R20, UR7, R3, 0x1, P6 ;  /* 0x0000000714417c11 */ /* 0x000fca000b0f0c03 */
[----:B-----5:R2:W-:Y:S04]  /*1d820*/  @!P3 STG.E.128 desc[UR60][R64.64], R4 ;  /* 0x000000044000b986 */ /* 0x0205e8000c101d3c */
[----:B------:R2:W-:Y:S04]  /*1d830*/  @!P4 STG.E.128 desc[UR60][R64.64+0x80], R28 ;  /* 0x0000801c4000c986 */ /* 0x0005e8000c101d3c */
[----:B------:R2:W-:Y:S02]  /*1d840*/  @!P5 STG.E.128 desc[UR60][R64.64+0x100], R44 ;  /* 0x0001002c4000d986 */ /* 0x0005e4000c101d3c */
.L_x_644:
[----:B------:R-:W-:Y:S05]  /*1d850*/  BSYNC B1 ;  /* 0x0000000000017941 */ /* 0x000fea0003800000 */
.L_x_643:
[----:B------:R-:W-:Y:S04]  /*1d860*/  BSSY B1, `(.L_x_645) ;  /* 0x0000017000017945 */ /* 0x000fe80003800000 */
[----:B------:R-:W-:Y:S05]  /*1d870*/  @P0 BRA `(.L_x_646) ;  /* 0x0000000000540947 */ /* 0x000fea0003800000 */
[----:B------:R-:W-:Y:S01]  /*1d880*/  IADD3 R3, P0, R60, 0x20, RZ ;  /* 0x000000203c037810 */ /* 0x000fe20007f1e0ff */
[----:B------:R-:W-:Y:S01]  /*1d890*/  ULDC UR4, c[0x0][0xa8c] ;  /* 0x0002a30000047ab9 */ /* 0x000fe20000000800 */
[C---:B--2--5:R-:W-:Y:S01]  /*1d8a0*/  IADD3 R4, R214.reuse, 0x40, RZ ;  /* 0x00000040d6047810 */ /* 0x064fe20007ffe0ff */
        /* <DEDUP_REMOVED lines=12> */
[----:B------:R-:W-:Y:S02]  /*1d970*/  LEA R6, P0, R4, UR6, 0x1 ;  /* 0x0000000604067c11 */ /* 0x000fe4000f8008ff */
[----:B------:R-:W-:-:S04]  /*1d980*/  IADD3 R3, R5, R3, RZ ;  /* 0x0000000305037210 */ /* 0x000fc80007ffe0ff */
[----:B------:R-:W-:-:S05]  /*1d990*/  LEA.HI.X R7, R4, UR7, R3, 0x1, P0 ;  /* 0x0000000704077c11 */ /* 0x000fca00080f0c03 */
[----:B------:R3:W-:Y:S04]  /*1d9a0*/  @!P3 STG.E.128 desc[UR60][R6.64], R8 ;  /* 0x000000080600b986 */ /* 0x0007e8000c101d3c */
[----:B------:R3:W-:Y:S04]  /*1d9b0*/  @!P4 STG.E.128 desc[UR60][R6.64+0x80], R32 ;  /* 0x000080200600c986 */ /* 0x0007e8000c101d3c */
[----:B------:R3:W-:Y:S02]  /*1d9c0*/  @!P5 STG.E.128 desc[UR60][R6.64+0x100], R48 ;  /* 0x000100300600d986 */ /* 0x0007e4000c101d3c */
.L_x_646:
[----:B------:R-:W-:Y:S05]  /*1d9d0*/  BSYNC B1 ;  /* 0x0000000000017941 */ /* 0x000fea0003800000 */
.L_x_645:
        /* <DEDUP_REMOVED lines=10> */
[----:B---3--:R-:W-:Y:S01]  /*1da80*/  VIADD R6, R214, 0x80 ;  /* 0x00000080d6067836 */ /* 0x008fe20000000000 */
        /* <DEDUP_REMOVED lines=12> */
.L_x_648:
[----:B------:R-:W-:Y:S05]  /*1db50*/  BSYNC B1 ;  /* 0x0000000000017941 */ /* 0x000fea0003800000 */
.L_x_647:
[----:B------:R-:W-:Y:S05]  /*1db60*/  @P2 BRA `(.L_x_649) ;  /* 0x0000000c000c2947 */ /* 0x000fea0003800000 */
[----:B------:R-:W-:Y:S01]  /*1db70*/  IADD3 R3, P0, R60, 0x60, RZ ;  /* 0x000000603c037810 */ /* 0x000fe20007f1e0ff */
[----:B------:R-:W-:Y:S01]  /*1db80*/  ULDC.64 UR4, c[0x0][0xad8] ;  /* 0x0002b60000047ab9 */ /* 0x000fe20000000a00 */
[----:B--2--5:R-:W-:Y:S01]  /*1db90*/  MOV R4, R62 ;  /* 0x0000003e00047202 */ /* 0x024fe20000000f00 */
[----:B------:R-:W-:Y:S01]  /*1dba0*/  IMAD.MOV.U32 R5, RZ, RZ, R67 ;  /* 0x000000ffff057224 */ /* 0x000fe200078e0043 */
[----:B------:R-:W-:Y:S01]  /*1dbb0*/  IADD3 R0, R214, 0x40, RZ ;  /* 0x00000040d6007810 */ /* 0x000fe20007ffe0ff */
[----:B------:R-:W-:Y:S01]  /*1dbc0*/  IMAD.X R60, RZ, RZ, R61, P0 ;  /* 0x000000ffff3c7224 */ /* 0x000fe200000e063d */
[----:B------:R-:W-:Y:S01]  /*1dbd0*/  ULDC.64 UR6, c[0x0][0xa80] ;  /* 0x0002a00000067ab9 */ /* 0x000fe20000000a00 */
[----:B------:R-:W-:-:S04]  /*1dbe0*/  IMAD.WIDE.U32 R4, R3, UR4, R4 ;  /* 0x0000000403047c25 */ /* 0x000fc8000f8e0004 */
[----:B------:R-:W-:Y:S01]  /*1dbf0*/  IMAD R60, R60, UR4, RZ ;  /* 0x000000043c3c7c24 */ /* 0x000fe2000f8e02ff */
[----:B------:R-:W-:Y:S01]  /*1dc00*/  ULDC UR4, c[0x0][0xa8c] ;  /* 0x0002a30000047ab9 */ /* 0x000fe20000000800 */
[----:B---34-:R-:W-:Y:S02]  /*1dc10*/  LEA R6, P0, R4, UR6, 0x1 ;  /* 0x0000000604067c11 */ /* 0x018fe4000f8008ff */
[----:B------:R-:W-:Y:S01]  /*1dc20*/  IMAD R3, R3, UR5, R60 ;  /* 0x0000000503037c24 */ /* 0x000fe2000f8e023c */
[----:B------:R-:W-:Y:S02]  /*1dc30*/  ISETP.GE.AND P1, PT, R214, UR4, PT ;  /* 0x00000004d6007c0c */ /* 0x000fe4000bf26270 */
[----:B------:R-:W-:Y:S01]  /*1dc40*/  ISETP.GE.AND P2, PT, R0, UR4, PT ;  /* 0x0000000400007c0c */ /* 0x000fe2000bf46270 */
[----:B------:R-:W-:Y:S01]  /*1dc50*/  IMAD.IADD R3, R5, 0x1, R3 ;  /* 0x0000000105037824 */ /* 0x000fe200078e0203 */
[----:B------:R-:W-:-:S04]  /*1dc60*/  IADD3 R0, R214, 0x80, RZ ;  /* 0x00000080d6007810 */ /* 0x000fc80007ffe0ff */
[----:B------:R-:W-:Y:S02]  /*1dc70*/  LEA.HI.X R7, R4, UR7, R3, 0x1, P0 ;  /* 0x0000000704077c11 */ /* 0x000fe400080f0c03 */
[----:B------:R-:W-:-:S03]  /*1dc80*/  ISETP.GE.AND P0, PT, R0, UR4, PT ;  /* 0x0000000400007c0c */ /* 0x000fc6000bf06270 */
[----:B------:R2:W-:Y:S04]  /*1dc90*/  @!P1 STG.E.128 desc[UR60][R6.64], R24 ;  /* 0x0000001806009986 */ /* 0x0005e8000c101d3c */
[----:B------:R2:W-:Y:S06]  /*1dca0*/  @!P2 STG.E.128 desc[UR60][R6.64+0x80], R40 ;  /* 0x000080280600a986 */ /* 0x0005ec000c101d3c */
[----:B------:R-:W-:Y:S05]  /*1dcb0*/  @P0 BRA `(.L_x_649) ;  /* 0x0000000800b80947 */ /* 0x000fea0003800000 */
[----:B------:R3:W-:Y:S01]  /*1dcc0*/  STG.E.128 desc[UR60][R6.64+0x100], R56 ;  /* 0x0001003806007986 */ /* 0x0007e2000c101d3c */
[----:B------:R-:W-:Y:S05]  /*1dcd0*/  BRA `(.L_x_649) ;  /* 0x0000000800b07947 */ /* 0x000fea0003800000 */
.L_x_641:
[----:B------:R-:W-:Y:S01]  /*1dce0*/  ULDC.64 UR4, c[0x0][0xbd8] ;  /* 0x0002f60000047ab9 */ /* 0x000fe20000000a00 */
[----:B------:R-:W-:Y:S01]  /*1dcf0*/  IMAD.MOV.U32 R9, RZ, RZ, RZ ;  /* 0x000000ffff097224 */ /* 0x000fe200078e00ff */
[----:B------:R-:W-:Y:S02]  /*1dd00*/  ISETP.NE.U32.AND P0, PT, RZ, UR4, PT ;  /* 0x00000004ff007c0c */ /* 0x000fe4000bf05070 */
[----:B------:R-:W-:Y:S02]  /*1dd10*/  IADD3 R4, P1, R219, UR4, RZ ;  /* 0x00000004db047c10 */ /* 0x000fe4000ff3e0ff */
[----:B------:R-:W-:Y:S02]  /*1dd20*/  ISETP.NE.AND.EX P0, PT, RZ, UR5, PT, P0 ;  /* 0x00000005ff007c0c */ /* 0x000fe4000bf05300 */
[----:B------:R-:W-:Y:S01]  /*1dd30*/  IADD3.X R5, R220, UR5, RZ, P1, !PT ;  /* 0x00000005dc057c10 */ /* 0x000fe20008ffe4ff */
[----:B------:R-:W-:Y:S02]  /*1dd40*/  ULDC.64 UR4, c[0x0][0xbe0] ;  /* 0x0002f80000047ab9 */ /* 0x000fe40000000a00 */
[----:B------:R-:W-:-:S04]  /*1dd50*/  ISETP.NE.U32.AND P1, PT, RZ, UR4, PT ;  /* 0x00000004ff007c0c */ /* 0x000fc8000bf25070 */
[----:B------:R-:W-:-:S04]  /*1dd60*/  ISETP.NE.AND.EX P1, PT, RZ, UR5, PT, P1 ;  /* 0x00000005ff007c0c */ /* 0x000fc8000bf25310 */
[----:B------:R2:W5:Y:S09]  /*1dd70*/  @P0 LDG.E R9, desc[UR60][R4.64] ;  /* 0x0000003c04090981 */ /* 0x000572000c1e1900 */
[----:B------:R-:W-:Y:S01]  /*1dd80*/  @P1 IADD3 R6, P2, R219, UR4, RZ ;  /* 0x00000004db061c10 */ /* 0x000fe2000ff5e0ff */
[----:B------:R-:W-:-:S02]  /*1dd90*/  ULDC UR4, c[0x0][0xa88] ;  /* 0x0002a20000047ab9 */ /* 0x000fc40000000800 */
[----:B------:R-:W-:Y:S02]  /*1dda0*/  MOV R3, UR4 ;  /* 0x0000000400037c02 */ /* 0x000fe40008000f00 */
[----:B------:R-:W-:-:S05]  /*1ddb0*/  @P1 IADD3.X R7, R220, UR5, RZ, P2, !PT ;  /* 0x00000005dc071c10 */ /* 0x000fca00097fe4ff */
[----:B------:R2:W5:Y:S01]  /*1ddc0*/  @P1 LDG.E R3, desc[UR60][R6.64] ;  /* 0x0000003c06031981 */ /* 0x000562000c1e1900 */
[----:B------:R-:W3:Y:S02]  /*1ddd0*/  S2R R11, SR_TID.X ;  /* 0x00000000000b7919 */ /* 0x000ee40000002100 */
[----:B---3--:R-:W-:-:S05]  /*1dde0*/  VIADD R0, R11, 0xffffff80 ;  /* 0xffffff800b007836 */ /* 0x008fca0000000000 */
[----:B------:R-:W-:Y:S01]  /*1ddf0*/  ISETP.GE.AND P2, PT, R0, 0x80, PT ;  /* 0x000000800000780c */ /* 0x000fe20003f46270 */
[----:B--2---:R-:W-:-:S12]  /*1de00*/  @P1 BRA `(.L_x_650) ;  /* 0x0000000000101947 */ /* 0x004fd80003800000 */
[----:B------:R-:W-:Y:S05]  /*1de10*/  @!P0 BRA `(.L_x_650) ;  /* 0x00000000000c8947 */ /* 0x000fea0003800000 */
[----:B------:R-:W2:Y:S04]  /*1de20*/  LDG.E R0, desc[UR60][R4.64] ;  /* 0x0000003c04007981 */ /* 0x000ea8000c1e1900 */
[----:B-----5:R-:W2:Y:S02]  /*1de30*/  LDG.E R3, desc[UR60][R4.64+0x4] ;  /* 0x0000043c04037981 */ /* 0x020ea4000c1e1900 */
[----:B--2---:R-:W-:-:S07]  /*1de40*/  IADD3 R3, -R0, R3, RZ ;  /* 0x0000000300037210 */ /* 0x004fce0007ffe1ff */
.L_x_650:
[----:B------:R-:W-:Y:S01]  /*1de50*/  BSSY B1, `(.L_x_651) ;  /* 0x000001c000017945 */ /* 0x000fe20003800000 */
[----:B------:R-:W-:Y:S02]  /*1de60*/  SHF.R.S32.HI R10, RZ, 0x1f, R218 ;  /* 0x0000001fff0a7819 */ /* 0x000fe400000114da */
[----:B------:R-:W-:Y:S02]  /*1de70*/  SHF.R.S32.HI R13, RZ, 0x1f, R214 ;  /* 0x0000001fff0d7819 */ /* 0x000fe400000114d6 */
[----:B------:R-:W-:Y:S02]  /*1de80*/  SEL R221, R221, RZ, !P0 ;  /* 0x000000ffdddd7207 */ /* 0x000fe40004000000 */
[----:B------:R-:W-:Y:S02]  /*1de90*/  SEL R225, R225, RZ, !P0 ;  /* 0x000000ffe1e17207 */ /* 0x000fe40004000000 */
[----:B-----5:R-:W-:Y:S01]  /*1dea0*/  SHF.R.S32.HI R8, RZ, 0x1f, R9 ;  /* 0x0000001fff087819 */ /* 0x020fe20000011409 */
[----:B------:R-:W-:Y:S06]  /*1deb0*/  @P2 BRA `(.L_x_652) ;  /* 0x0000000000542947 */ /* 0x000fec0003800000 */
[----:B------:R-:W-:-:S05]  /*1dec0*/  IMAD R0, R224, 0x80, R11 ;  /* 0x00000080e0007824 */ /* 0x000fca00078e020b */
[----:B------:R-:W-:-:S04]  /*1ded0*/  IADD3 R0, R0, -0x80, RZ ;  /* 0xffffff8000007810 */ /* 0x000fc80007ffe0ff */
[----:B------:R-:W-:-:S13]  /*1dee0*/  ISETP.GE.AND P0, PT, R0, R3, PT ;  /* 0x000000030000720c */ /* 0x000fda0003f06270 */
[----:B------:R-:W-:Y:S05]  /*1def0*/  @P0 BRA `(.L_x_652) ;  /* 0x0000000000440947 */ /* 0x000fea0003800000 */
[----:B------:R-:W-:Y:S01]  /*1df00*/  IADD3 R4, P0, R0, R9, RZ ;  /* 0x0000000900047210 */ /* 0x000fe20007f1e0ff */
[----:B------:R-:W-:Y:S02]  /*1df10*/  ULDC.64 UR4, c[0x0][0xb70] ;  /* 0x0002dc0000047ab9 */ /* 0x000fe40000000a00 */
[----:B------:R-:W-:Y:S01]  /*1df20*/  IMAD R7, R10, UR4, RZ ;  /* 0x000000040a077c24 */ /* 0x000fe2000f8e02ff */
[----:B------:R-:W-:-:S03]  /*1df30*/  LEA.HI.X.SX32 R5, R0, R8, 0x1, P0 ;  /* 0x0000000800057211 */ /* 0x000fc600000f0eff */
[C---:B------:R-:W-:Y:S02]  /*1df40*/  IMAD R7, R218.reuse, UR5, R7 ;  /* 0x00000005da077c24 */ /* 0x040fe4000f8e0207 */
[----:B------:R-:W-:Y:S01]  /*1df50*/  IMAD.WIDE.U32 R4, R218, UR4, R4 ;  /* 0x00000004da047c25 */ /* 0x000fe2000f8e0004 */
[----:B------:R-:W-:-:S03]  /*1df60*/  ULDC.64 UR4, c[0x0][0xb78] ;  /* 0x0002de0000047ab9 */ /* 0x000fc60000000a00 */
[----:B------:R-:W-:Y:S02]  /*1df70*/  IMAD R0, R225, UR4, RZ ;  /* 0x00000004e1007c24 */ /* 0x000fe4000f8e02ff */
[----:B------:R-:W-:Y:S02]  /*1df80*/  IMAD.IADD R5, R5, 0x1, R7 ;  /* 0x0000000105057824 */ /* 0x000fe400078e0207 */
[C---:B------:R-:W-:Y:S02]  /*1df90*/  IMAD R7, R221.reuse, UR5, R0 ;  /* 0x00000005dd077c24 */ /* 0x040fe4000f8e0200 */
[----:B------:R-:W-:Y:S01]  /*1dfa0*/  IMAD.WIDE.U32 R4, R221, UR4, R4 ;  /* 0x00000004dd047c25 */ /* 0x000fe2000f8e0004 */
[----:B------:R-:W-:-:S04]  /*1dfb0*/  ULDC.64 UR4, c[0x0][0xb40] ;  /* 0x0002d00000047ab9 */ /* 0x000fc80000000a00 */
[----:B------:R-:W-:Y:S02]  /*1dfc0*/  IADD3 R5, R5, R7, RZ ;  /* 0x0000000705057210 */ /* 0x000fe40007ffe0ff */
[----:B------:R-:W-:-:S04]  /*1dfd0*/  LEA R6, P0, R4, UR4, 0x2 ;  /* 0x0000000404067c11 */ /* 0x000fc8000f8010ff */
[----:B------:R-:W-:Y:S01]  /*1dfe0*/  LEA.HI.X R7, R4, UR5, R5, 0x2, P0 ;  /* 0x0000000504077c11 */ /* 0x000fe200080f1405 */
[----:B------:R-:W-:-:S05]  /*1dff0*/  IMAD.MOV.U32 R5, RZ, RZ, -0x800000 ;  /* 0xff800000ff057424 */ /* 0x000fca00078e00ff */
[----:B------:R2:W-:Y:S03]  /*1e000*/  STG.E desc[UR60][R6.64], R5 ;  /* 0x0000000506007986 */ /* 0x0005e6000c10193c */
.L_x_652:
[----:B------:R-:W-:Y:S05]  /*1e010*/  BSYNC B1 ;  /* 0x0000000000017941 */ /* 0x000fea0003800000 */
.L_x_651:
[----:B------:R-:W-:Y:S01]  /*1e020*/  ULDC.64 UR4, c[0x0][0xaa0] ;  /* 0x0002a80000047ab9 */ /* 0x000fe20000000a00 */
[----:B------:R-:W-:Y:S01]  /*1e030*/  MOV R4, R214 ;  /* 0x000000d600047202 */ /* 0x000fe20000000f00 */
[----:B--2---:R-:W-:Y:S01]  /*1e040*/  IMAD.MOV.U32 R5, RZ, RZ, R13 ;  /* 0x000000ffff057224 */ /* 0x004fe200078e000d */
[----:B------:R-:W-:Y:S01]  /*1e050*/  IADD3 R6, R216, 0x40, RZ ;  /* 0x00000040d8067810 */ /* 0x000fe20007ffe0ff */
[----:B------:R-:W-:Y:S01]  /*1e060*/  IMAD R0, R8, UR4, RZ ;  /* 0x0000000408007c24 */ /* 0x000fe2000f8e02ff */
[----:B------:R-:W-:Y:S01]  /*1e070*/  BSSY B1, `(.L_x_653) ;  /* 0x000002c000017945 */ /* 0x000fe20003800000 */
[----:B------:R-:W-:-:S04]  /*1e080*/  IMAD.WIDE.U32 R4, R9, UR4, R4 ;  /* 0x0000000409047c25 */ /* 0x000fc8000f8e0004 */
[----:B------:R-:W-:Y:S01]  /*1e090*/  IMAD R9, R9, UR5, R0 ;  /* 0x0000000509097c24 */ /* 0x000fe2000f8e0200 */
[----:B------:R-:W-:Y:S01]  /*1e0a0*/  ULDC.64 UR4, c[0x0][0xae0] ;  /* 0x0002b80000047ab9 */ /* 0x000fe20000000a00 */
[----:B------:R-:W-:Y:S02]  /*1e0b0*/  VIADD R0, R216, 0x20 ;  /* 0x00000020d8007836 */ /* 0x000fe40000000000 */
[----:B------:R-:W-:Y:S01]  /*1e0c0*/  IMAD R3, R224, -0x80, R3 ;  /* 0xffffff80e0037824 */ /* 0x000fe200078e0203 */
[----:B------:R-:W-:Y:S01]  /*1e0d0*/  IADD3 R5, R5, R9, RZ ;  /* 0x0000000905057210 */ /* 0x000fe20007ffe0ff */
[----:B------:R-:W-:Y:S01]  /*1e0e0*/  IMAD R7, R10, UR4, RZ ;  /* 0x000000040a077c24 */ /* 0x000fe2000f8e02ff */
[--C-:B------:R-:W-:Y:S01]  /*1e0f0*/  SHF.R.S32.HI R9, RZ, 0x1f, R216.reuse ;  /* 0x0000001fff097819 */ /* 0x100fe200000114d8 */
[----:B------:R-:W-:Y:S01]  /*1e100*/  IMAD.MOV.U32 R8, RZ, RZ, R216 ;  /* 0x000000ffff087224 */ /* 0x000fe200078e00d8 */
[-C--:B------:R-:W-:Y:S01]  /*1e110*/  ISETP.GE.AND P2, PT, R0, R3.reuse, PT ;  /* 0x000000030000720c */ /* 0x080fe20003f46270 */
[----:B------:R-:W-:Y:S01]  /*1e120*/  IMAD R7, R218, UR5, R7 ;  /* 0x00000005da077c24 */ /* 0x000fe2000f8e0207 */
[-C--:B------:R-:W-:Y:S01]  /*1e130*/  ISETP.GE.AND P3, PT, R216, R3.reuse, PT ;  /* 0x00000003d800720c */ /* 0x080fe20003f66270 */
[----:B------:R-:W-:Y:S01]  /*1e140*/  IMAD.WIDE.U32 R4, R218, UR4, R4 ;  /* 0x00000004da047c25 */ /* 0x000fe2000f8e0004 */
[----:B------:R-:W-:Y:S01]  /*1e150*/  ULDC.64 UR4, c[0x0][0xae8] ;  /* 0x0002ba0000047ab9 */ /* 0x000fe20000000a00 */
[----:B------:R-:W-:-:S02]  /*1e160*/  ISETP.GE.AND P1, PT, R6, R3, PT ;  /* 0x000000030600720c */ /* 0x000fc40003f26270 */
[----:B------:R-:W-:Y:S01]  /*1e170*/  VIADD R0, R216, 0x60 ;  /* 0x00000060d8007836 */ /* 0x000fe20000000000 */
[----:B------:R-:W-:Y:S01]  /*1e180*/  IADD3 R5, R5, R7, RZ ;  /* 0x0000000705057210 */ /* 0x000fe20007ffe0ff */
[----:B------:R-:W-:-:S03]  /*1e190*/  IMAD.WIDE R8, R224, 0x80, R8 ;  /* 0x00000080e0087825 */ /* 0x000fc600078e0208 */
[----:B------:R-:W-:Y:S01]  /*1e1a0*/  ISETP.GE.AND P0, PT, R0, R3, PT ;  /* 0x000000030000720c */ /* 0x000fe20003f06270 */
[----:B------:R-:W-:Y:S02]  /*1e1b0*/  IMAD R0, R225, UR4, RZ ;  /* 0x00000004e1007c24 */ /* 0x000fe4000f8e02ff */
[----:B------:R-:W-:-:S04]  /*1e1c0*/  IMAD.WIDE.U32 R6, R221, UR4, R4 ;  /* 0x00000004dd067c25 */ /* 0x000fc8000f8e0004 */
[----:B------:R-:W-:-:S05]  /*1e1d0*/  IMAD R3, R221, UR5, R0 ;  /* 0x00000005dd037c24 */ /* 0x000fca000f8e0200 */
[----:B------:R-:W-:Y:S01]  /*1e1e0*/  IADD3 R11, R7, R3, RZ ;  /* 0x00000003070b7210 */ /* 0x000fe20007ffe0ff */
[----:B------:R-:W-:Y:S06]  /*1e1f0*/  @P3 BRA `(.L_x_654) ;  /* 0x00000000004c3947 */ /* 0x000fec0003800000 */
        /* <DEDUP_REMOVED lines=13> */
[----:B------:R-:W-:Y:S01]  /*1e2d0*/  IMAD.IADD R3, R5, 0x1, R3 ;  /* 0x0000000105037824 */ /* 0x000fe200078e0203 */
[----:B------:R-:W-:-:S04]  /*1e2e0*/  LEA R12, P3, R4, UR6, 0x1 ;  /* 0x00000006040c7c11 */ /* 0x000fc8000f8608ff */
[----:B------:R-:W-:-:S05]  /*1e2f0*/  LEA.HI.X R13, R4, UR7, R3, 0x1, P3 ;  /* 0x00000007040d7c11 */ /* 0x000fca00098f0c03 */
[----:B------:R2:W-:Y:S04]  /*1e300*/  @!P4 STG.E.128 desc[UR60][R12.64], RZ ;  /* 0x000000ff0c00c986 */ /* 0x0005e8000c101d3c */
[----:B------:R2:W-:Y:S04]  /*1e310*/  @!P5 STG.E.128 desc[UR60][R12.64+0x80], RZ ;  /* 0x000080ff0c00d986 */ /* 0x0005e8000c101d3c */
[----:B------:R2:W-:Y:S02]  /*1e320*/  @!P6 STG.E.128 desc[UR60][R12.64+0x100], RZ ;  /* 0x000100ff0c00e986 */ /* 0x0005e4000c101d3c */
.L_x_654:
[----:B------:R-:W-:Y:S05]  /*1e330*/  BSYNC B1 ;  /* 0x0000000000017941 */ /* 0x000fea0003800000 */
.L_x_653:
[----:B------:R-:W-:Y:S04]  /*1e340*/  BSSY B1, `(.L_x_655) ;  /* 0x0000017000017945 */ /* 0x000fe80003800000 */
[----:B------:R-:W-:Y:S05]  /*1e350*/  @P2 BRA `(.L_x_656) ;  /* 0x0000000000542947 */ /* 0x000fea0003800000 */
[----:B------:R-:W-:Y:S01]  /*1e360*/  IADD3 R3, P2, R8, 0x20, RZ ;  /* 0x0000002008037810 */ /* 0x000fe20007f5e0ff */
[----:B------:R-:W-:Y:S01]  /*1e370*/  VIADD R4, R214, 0x40 ;  /* 0x00000040d6047836 */ /* 0x000fe20000000000 */
[----:B------:R-:W-:Y:S01]  /*1e380*/  ULDC UR4, c[0x0][0xa8c] ;  /* 0x0002a30000047ab9 */ /* 0x000fe20000000800 */
[----:B------:R-:W-:Y:S01]  /*1e390*/  ULDC.64 UR6, c[0x0][0xad8] ;  /* 0x0002b60000067ab9 */ /* 0x000fe20000000a00 */
[----:B------:R-:W-:Y:S02]  /*1e3a0*/  IADD3.X R0, RZ, R9, RZ, P2, !PT ;  /* 0x00000009ff007210 */ /* 0x000fe400017fe4ff */
[----:B------:R-:W-:Y:S01]  /*1e3b0*/  ISETP.GE.AND P4, PT, R4, UR4, PT ;  /* 0x0000000404007c0c */ /* 0x000fe2000bf86270 */
[----:B------:R-:W-:Y:S01]  /*1e3c0*/  IMAD.MOV.U32 R4, RZ, RZ, R6 ;  /* 0x000000ffff047224 */ /* 0x000fe200078e0006 */
[----:B------:R-:W-:Y:S01]  /*1e3d0*/  MOV R5, R11 ;  /* 0x0000000b00057202 */ /* 0x000fe20000000f00 */
[----:B------:R-:W-:Y:S01]  /*1e3e0*/  IMAD R0, R0, UR6, RZ ;  /* 0x0000000600007c24 */ /* 0x000fe2000f8e02ff */
[----:B------:R-:W-:-:S02]  /*1e3f0*/  IADD3 R10, R214, 0x80, RZ ;  /* 0x00000080d60a7810 */ /* 0x000fc40007ffe0ff */
[----:B------:R-:W-:Y:S01]  /*1e400*/  ISETP.GE.AND P3, PT, R214, UR4, PT ;  /* 0x00000004d6007c0c */ /* 0x000fe2000bf66270 */
[----:B------:R-:W-:Y:S01]  /*1e410*/  IMAD.WIDE.U32 R4, R3, UR6, R4 ;  /* 0x0000000603047c25 */ /* 0x000fe2000f8e0004 */
[----:B------:R-:W-:-:S03]  /*1e420*/  ISETP.GE.AND P5, PT, R10, UR4, PT ;  /* 0x000000040a007c0c */ /* 0x000fc6000bfa6270 */
[----:B------:R-:W-:Y:S01]  /*1e430*/  IMAD R3, R3, UR7, R0 ;  /* 0x0000000703037c24 */ /* 0x000fe2000f8e0200 */
[----:B------:R-:W-:Y:S02]  /*1e440*/  ULDC.64 UR6, c[0x0][0xa80] ;  /* 0x0002a00000067ab9 */ /* 0x000fe40000000a00 */
[----:B--2---:R-:W-:Y:S01]  /*1e450*/  LEA R12, P2, R4, UR6, 0x1 ;  /* 0x00000006040c7c11 */ /* 0x004fe2000f8408ff */
[----:B------:R-:W-:-:S05]  /*1e460*/  IMAD.IADD R3, R5, 0x1, R3 ;  /* 0x0000000105037824 */ /* 0x000fca00078e0203 */
[----:B------:R-:W-:-:S05]  /*1e470*/  LEA.HI.X R13, R4, UR7, R3, 0x1, P2 ;  /* 0x00000007040d7c11 */ /* 0x000fca00090f0c03 */
[----:B------:R3:W-:Y:S04]  /*1e480*/  @!P3 STG.E.128 desc[UR60][R12.64], RZ ;  /* 0x000000ff0c00b986 */ /* 0x0007e8000c101d3c */
[----:B------:R3:W-:Y:S04]  /*1e490*/  @!P4 STG.E.128 desc[UR60][R12.64+0x80], RZ ;  /* 0x000080ff0c00c986 */ /* 0x0007e8000c101d3c */
[----:B------:R3:W-:Y:S02]  /*1e4a0*/  @!P5 STG.E.128 desc[UR60][R12.64+0x100], RZ ;  /* 0x000100ff0c00d986 */ /* 0x0007e4000c101d3c */
.L_x_656:
[----:B------:R-:W-:Y:S05]  /*1e4b0*/  BSYNC B1 ;  /* 0x0000000000017941 */ /* 0x000fea0003800000 */
.L_x_655:
        /* <DEDUP_REMOVED lines=17> */
[----:B--23--:R-:W-:Y:S01]  /*1e5d0*/  LEA R12, P1, R4, UR6, 0x1 ;  /* 0x00000006040c7c11 */ /* 0x00cfe2000f8208ff */
[----:B------:R-:W-:-:S05]  /*1e5e0*/  IMAD.IADD R3, R5, 0x1, R3 ;  /* 0x0000000105037824 */ /* 0x000fca00078e0203 */
[----:B------:R-:W-:-:S05]  /*1e5f0*/  LEA.HI.X R13, R4, UR7, R3, 0x1, P1 ;  /* 0x00000007040d7c11 */ /* 0x000fca00088f0c03 */
[----:B------:R4:W-:Y:S04]  /*1e600*/  @!P2 STG.E.128 desc[UR60][R12.64], RZ ;  /* 0x000000ff0c00a986 */ /* 0x0009e8000c101d3c */
[----:B------:R4:W-:Y:S04]  /*1e610*/  @!P3 STG.E.128 desc[UR60][R12.64+0x80], RZ ;  /* 0x000080ff0c00b986 */ /* 0x0009e8000c101d3c */
[----:B------:R4:W-:Y:S02]  /*1e620*/  @!P4 STG.E.128 desc[UR60][R12.64+0x100], RZ ;  /* 0x000100ff0c00c986 */ /* 0x0009e4000c101d3c */
.L_x_658:
[----:B------:R-:W-:Y:S05]  /*1e630*/  BSYNC B1 ;  /* 0x0000000000017941 */ /* 0x000fea0003800000 */
.L_x_657:
[----:B------:R-:W-:Y:S05]  /*1e640*/  @P0 BRA `(.L_x_649) ;  /* 0x0000000000540947 */ /* 0x000fea0003800000 */
[----:B------:R-:W-:Y:S01]  /*1e650*/  IADD3 R3, P0, R8, 0x60, RZ ;  /* 0x0000006008037810 */ /* 0x000fe20007f1e0ff */
[----:B------:R-:W-:Y:S01]  /*1e660*/  VIADD R0, R214, 0x40 ;  /* 0x00000040d6007836 */ /* 0x000fe20000000000 */
[----:B------:R-:W-:Y:S01]  /*1e670*/  MOV R5, R11 ;  /* 0x0000000b00057202 */ /* 0x000fe20000000f00 */
[----:B------:R-:W-:Y:S01]  /*1e680*/  ULDC.64 UR6, c[0x0][0xad8] ;  /* 0x0002b60000067ab9 */ /* 0x000fe20000000a00 */
[----:B------:R-:W-:Y:S01]  /*1e690*/  IADD3.X R8, RZ, R9, RZ, P0, !PT ;  /* 0x00000009ff087210 */ /* 0x000fe200007fe4ff */
[----:B------:R-:W-:Y:S01]  /*1e6a0*/  ULDC UR4, c[0x0][0xa8c] ;  /* 0x0002a30000047ab9 */ /* 0x000fe20000000800 */
[----:B------:R-:W-:Y:S01]  /*1e6b0*/  IMAD.MOV.U32 R4, RZ, RZ, R6 ;  /* 0x000000ffff047224 */ /* 0x000fe200078e0006 */
[----:B------:R-:W-:Y:S02]  /*1e6c0*/  ISETP.GE.AND P2, PT, R0, UR4, PT ;  /* 0x0000000400007c0c */ /* 0x000fe4000bf46270 */
[----:B------:R-:W-:Y:S01]  /*1e6d0*/  IMAD R8, R8, UR6, RZ ;  /* 0x0000000608087c24 */ /* 0x000fe2000f8e02ff */
[C---:B------:R-:W-:Y:S01]  /*1e6e0*/  IADD3 R0, R214.reuse, 0x80, RZ ;  /* 0x00000080d6007810 */ /* 0x040fe20007ffe0ff */
[----:B------:R-:W-:Y:S01]  /*1e6f0*/  IMAD.WIDE.U32 R4, R3, UR6, R4 ;  /* 0x0000000603047c25 */ /* 0x000fe2000f8e0004 */
[----:B------:R-:W-:-:S02]  /*1e700*/  ISETP.GE.AND P1, PT, R214, UR4, PT ;  /* 0x00000004d6007c0c */ /* 0x000fc4000bf26270 */
        /* <DEDUP_REMOVED lines=9> */
.L_x_649:
[----:B------:R-:W-:Y:S05]  /*1e7a0*/  BSYNC B0 ;  /* 0x0000000000007941 */ /* 0x000fea0003800000 */
.L_x_640:
[----:B------:R-:W-:Y:S02]  /*1e7b0*/  ULDC UR4, c[0x0][0xc14] ;  /* 0x0003050000047ab9 */ /* 0x000fe40000000800 */
[----:B-1----:R-:W-:-:S13]  /*1e7c0*/  ISETP.GE.AND P0, PT, R151, UR4, PT ;  /* 0x0000000497007c0c */ /* 0x002fda000bf06270 */
[----:B------:R-:W-:Y:S05]  /*1e7d0*/  @!P0 BRA `(.L_x_659) ;  /* 0xfffffe2800908947 */ /* 0x000fea000383ffff */
[----:B------:R-:W-:Y:S05]  /*1e7e0*/  BRA `(.L_x_448) ;  /* 0x0000005c00647947 */ /* 0x000fea0003800000 */
.L_x_446:
[----:B------:R-:W-:-:S08]  /*1e7f0*/  NOP ;  /* 0x0000000000007918 */ /* 0x000fd00000000000 */
[----:B0-----:R-:W0:-:S00]  /*1e800*/  USETMAXREG.DEALLOC.CTAPOOL 0x18 ;  /* 0x00000018000079c8 */ /* 0x001e0000080e0500 */
[----:B0-----:R-:W-:-:S06]  /*1e810*/  LOP3.LUT R0, R0, 0x3, RZ, 0xc0, !PT ;  /* 0x0000000300007812 */ /* 0x001fcc00078ec0ff */
[----:B------:R-:W0:Y:S02]  /*1e820*/  SHFL.IDX PT, R0, R0, RZ, 0x1f ;  /* 0x00001fff00007589 */ /* 0x000e2400000e0000 */
[----:B0-----:R-:W-:-:S13]  /*1e830*/  ISETP.NE.AND P0, PT, R0, RZ, PT ;  /* 0x000000ff0000720c */ /* 0x001fda0003f05270 */
[----:B------:R-:W-:Y:S05]  /*1e840*/  @P0 BRA `(.L_x_448) ;  /* 0x0000005c004c0947 */ /* 0x000fea0003800000 */
[C---:B------:R-:W-:Y:S01]  /*1e850*/  LOP3.LUT R8, R4.reuse, 0x1f, RZ, 0xc0, !PT ;  /* 0x0000001f04087812 */ /* 0x040fe200078ec0ff */
[----:B------:R-:W-:Y:S01]  /*1e860*/  ULDC UR5, c[0x0][0xc14] ;  /* 0x0003050000057ab9 */ /* 0x000fe20000000800 */
[----:B------:R-:W-:Y:S02]  /*1e870*/  LOP3.LUT R4, R4, 0xffffffdf, RZ, 0xc0, !PT ;  /* 0xffffffdf04047812 */ /* 0x000fe400078ec0ff */
[----:B------:R-:W-:Y:S01]  /*1e880*/  MOV R0, RZ ;  /* 0x000000ff00007202 */ /* 0x000fe20000000f00 */
[----:B------:R-:W0:Y:S01]  /*1e890*/  S2UR UR6, SR_CTAID.X ;  /* 0x00000000000679c3 */ /* 0x000e220000002500 */
[----:B------:R-:W-:Y:S01]  /*1e8a0*/  ISETP.NE.AND P0, PT, R8, 0x1f, PT ;  /* 0x0000001f0800780c */ /* 0x000fe20003f05270 */
[----:B------:R-:W-:-:S12]  /*1e8b0*/  ULDC UR4, c[0x0][0xc10] ;  /* 0x0003040000047ab9 */ /* 0x000fd80000000800 */
[----:B------:R-:W-:Y:S02]  /*1e8c0*/  @P0 LOP3.LUT R4, R4, 0x20, RZ, 0xfc, !PT ;  /* 0x0000002004040812 */ /* 0x000fe400078efcff */
[----:B------:R-:W-:-:S13]  /*1e8d0*/  ISETP.GE.OR P0, PT, R8, UR5, !P0 ;  /* 0x0000000508007c0c */ /* 0x000fda000c706670 */
[----:B------:R-:W1:Y:S02]  /*1e8e0*/  @!P0 LDC.64 R2, c[0x0][0xc58] ;  /* 0x00031600ff028b82 */ /* 0x000e640000000a00 */
[----:B-1----:R-:W-:-:S05]  /*1e8f0*/  @!P0 IMAD.WIDE.U32 R2, R8, 0x4, R2 ;  /* 0x0000000408028825 */ /* 0x002fca00078e0002 */
[----:B------:R-:W2:Y:S01]  /*1e900*/  @!P0 LDG.E R0, desc[UR60][R2.64] ;  /* 0x0000003c02008981 */ /* 0x000ea2000c1e1900 */
[C---:B------:R-:W-:Y:S01]  /*1e910*/  ISETP.NE.AND P1, PT, R8.reuse, RZ, PT ;  /* 0x000000ff0800720c */ /* 0x040fe20003f25270 */
[----:B------:R-:W-:Y:S01]  /*1e920*/  IMAD.MOV.U32 R19, RZ, RZ, RZ ;  /* 0x000000ffff137224 */ /* 0x000fe200078e00ff */
[----:B------:R-:W-:Y:S02]  /*1e930*/  ISETP.GE.U32.AND P0, PT, R8, 0x2, PT ;  /* 0x000000020800780c */ /* 0x000fe40003f06070 */
[----:B------:R-:W-:Y:S02]  /*1e940*/  LOP3.LUT R4, R4, 0xfffffffe, RZ, 0xc0, !PT ;  /* 0xfffffffe04047812 */ /* 0x000fe400078ec0ff */
[----:B------:R-:W-:-:S07]  /*1e950*/  MOV R16, RZ ;  /* 0x000000ff00107202 */ /* 0x000fce0000000f00 */
[----:B------:R-:W-:-:S04]  /*1e960*/  @P1 LOP3.LUT R4, R4, 0x1, RZ, 0xfc, !PT ;  /* 0x0000000104041812 */ /* 0x000fc800078efcff */
[----:B------:R-:W-:-:S04]  /*1e970*/  LOP3.LUT R4, R4, 0xffffffef, RZ, 0xc0, !PT ;  /* 0xffffffef04047812 */ /* 0x000fc800078ec0ff */
[----:B------:R-:W-:-:S04]  /*1e980*/  @P0 LOP3.LUT R4, R4, 0x10, RZ, 0xfc, !PT ;  /* 0x0000001004040812 */ /* 0x000fc800078efcff */
[----:B------:R-:W-:Y:S01]  /*1e990*/  LOP3.LUT R4, R4, 0xfffffff7, RZ, 0xc0, !PT ;  /* 0xfffffff704047812 */ /* 0x000fe200078ec0ff */
[----:B--2---:R-:W1:Y:S02]  /*1e9a0*/  SHFL.UP PT, R5, R0, 0x1, RZ ;  /* 0x0420000000057989 */ /* 0x004e6400000e00ff */
[----:B-1----:R-:W-:-:S05]  /*1e9b0*/  SEL R5, R5, RZ, P1 ;  /* 0x000000ff05057207 */ /* 0x002fca0000800000 */
[----:B------:R-:W-:-:S05]  /*1e9c0*/  IMAD.IADD R5, R0, 0x1, R5 ;  /* 0x0000000100057824 */ /* 0x000fca00078e0205 */
[----:B------:R-:W1:Y:S02]  /*1e9d0*/  SHFL.UP PT, R6, R5, 0x2, RZ ;  /* 0x0440000005067989 */ /* 0x000e6400000e00ff */
[----:B-1----:R-:W-:Y:S02]  /*1e9e0*/  SEL R6, R6, RZ, P0 ;  /* 0x000000ff06067207 */ /* 0x002fe40000000000 */
[----:B------:R-:W-:Y:S02]  /*1e9f0*/  ISETP.GE.U32.AND P0, PT, R8, 0x4, PT ;  /* 0x000000040800780c */ /* 0x000fe40003f06070 */
[----:B------:R-:W-:-:S05]  /*1ea00*/  IADD3 R6, R5, R6, RZ ;  /* 0x0000000605067210 */ /* 0x000fca0007ffe0ff */
[----:B------:R-:W1:Y:S06]  /*1ea10*/  SHFL.UP PT, R7, R6, 0x4, RZ ;  /* 0x0480000006077989 */ /* 0x000e6c00000e00ff */
[----:B------:R-:W-:-:S04]  /*1ea20*/  @P0 LOP3.LUT R4, R4, 0x8, RZ, 0xfc, !PT ;  /* 0x0000000804040812 */ /* 0x000fc800078efcff */
[----:B------:R-:W-:Y:S02]  /*1ea30*/  LOP3.LUT R4, R4, 0xfffffffb, RZ, 0xc0, !PT ;  /* 0xfffffffb04047812 */ /* 0x000fe400078ec0ff */
[----:B-1----:R-:W-:Y:S02]  /*1ea40*/  SEL R7, R7, RZ, P0 ;  /* 0x000000ff07077207 */ /* 0x002fe40000000000 */
[----:B------:R-:W-:-:S03]  /*1ea50*/  ISETP.GE.U32.AND P0, PT, R8, 0x8, PT ;  /* 0x000000080800780c */ /* 0x000fc60003f06070 */
[----:B------:R-:W-:-:S05]  /*1ea60*/  IMAD.IADD R7, R6, 0x1, R7 ;  /* 0x0000000106077824 */ /* 0x000fca00078e0207 */
[----:B------:R-:W1:Y:S05]  /*1ea70*/  SHFL.UP PT, R2, R7, 0x8, RZ ;  /* 0x0500000007027989 */ /* 0x000e6a00000e00ff */
[----:B------:R-:W-:-:S04]  /*1ea80*/  @P0 LOP3.LUT R4, R4, 0x4, RZ, 0xfc, !PT ;  /* 0x0000000404040812 */ /* 0x000fc800078efcff */
[----:B------:R-:W-:Y:S02]  /*1ea90*/  LOP3.LUT R4, R4, 0xfffffffd, RZ, 0xc0, !PT ;  /* 0xfffffffd04047812 */ /* 0x000fe400078ec0ff */
[----:B-1----:R-:W-:Y:S02]  /*1eaa0*/  SEL R2, R2, RZ, P0 ;  /* 0x000000ff02027207 */ /* 0x002fe40000000000 */
[----:B------:R-:W-:Y:S02]  /*1eab0*/  ISETP.GE.U32.AND P0, PT, R8, 0x10, PT ;  /* 0x000000100800780c */ /* 0x000fe40003f06070 */
[----:B------:R-:W-:-:S05]  /*1eac0*/  IADD3 R3, R7, R2, RZ ;  /* 0x0000000207037210 */ /* 0x000fca0007ffe0ff */
[----:B------:R-:W1:Y:S06]  /*1ead0*/  SHFL.UP PT, R2, R3, 0x10, RZ ;  /* 0x0600000003027989 */ /* 0x000e6c00000e00ff */
[----:B------:R-:W-:Y:S02]  /*1eae0*/  @P0 LOP3.LUT R4, R4, 0x2, RZ, 0xfc, !PT ;  /* 0x0000000204040812 */ /* 0x000fe400078efcff */
[----:B-1----:R-:W-:-:S05]  /*1eaf0*/  SEL R2, R2, RZ, P0 ;  /* 0x000000ff02027207 */ /* 0x002fca0000000000 */
[----:B------:R-:W-:-:S05]  /*1eb00*/  IMAD.IADD R2, R3, 0x1, R2 ;  /* 0x0000000103027824 */ /* 0x000fca00078e0202 */
[----:B------:R-:W1:Y:S02]  /*1eb10*/  SHFL.IDX PT, R5, R2, 0x1f, 0x1f ;  /* 0x03e01f0002057f89 */ /* 0x000e6400000e0000 */
[----:B-1----:R-:W-:-:S05]  /*1eb20*/  IMAD R5, R5, UR4, RZ ;  /* 0x0000000405057c24 */ /* 0x002fca000f8e02ff */
[----:B0-----:R-:W-:Y:S02]  /*1eb30*/  ISETP.GT.AND P0, PT, R5, UR6, PT ;  /* 0x0000000605007c0c */ /* 0x001fe4000bf04270 */
[----:B------:R-:W-:-:S11]  /*1eb40*/  MOV R6, R5 ;  /* 0x0000000500067202 */ /* 0x000fd60000000f00 */
[----:B------:R-:W-:Y:S05]  /*1eb50*/  @P0 BRA `(.L_x_660) ;  /* 0x0000000000c00947 */ /* 0x000fea0003800000 */
[----:B------:R-:W-:Y:S01]  /*1eb60*/  IMAD.MOV.U32 R5, RZ, RZ, R6 ;  /* 0x000000ffff057224 */ /* 0x000fe200078e0006 */
[----:B------:R-:W-:Y:S01]  /*1eb70*/  MOV R19, RZ ;  /* 0x000000ff00137202 */ /* 0x000fe20000000f00 */
[----:B------:R-:W-:Y:S01]  /*1eb80*/  ULDC UR5, c[0x0][0xc14] ;  /* 0x0003050000057ab9 */ /* 0x000fe20000000800 */
[----:B------:R-:W-:Y:S01]  /*1eb90*/  ULDC UR7, c[0x0][0xc14] ;  /* 0x0003050000077ab9 */ /* 0x000fe20000000800 */
[----:B------:R-:W-:-:S05]  /*1eba0*/  ULDC UR4, c[0x0][0xc10] ;  /* 0x0003040000047ab9 */ /* 0x000fca0000000800 */
.L_x_664:
[----:B------:R-:W-:Y:S01]  /*1ebb0*/  VIADD R0, R19, 0x1f ;  /* 0x0000001f13007836 */ /* 0x000fe20000000000 */
[----:B------:R-:W-:-:S04]  /*1ebc0*/  MOV R19, UR7 ;  /* 0x0000000700137c02 */ /* 0x000fc80008000f00 */
[----:B------:R-:W-:-:S13]  /*1ebd0*/  ISETP.GE.AND P0, PT, R0, UR5, PT ;  /* 0x0000000500007c0c */ /* 0x000fda000bf06270 */
[----:B------:R-:W-:Y:S05]  /*1ebe0*/  @P0 BRA `(.L_x_661) ;  /* 0x0000000400400947 */ /* 0x000fea0003800000 */
[----:B------:R-:W0:Y:S01]  /*1ebf0*/  S2R R8, SR_TID.X ;  /* 0x0000000000087919 */ /* 0x000e220000002100 */
[----:B------:R-:W-:Y:S01]  /*1ec00*/  IMAD.MOV.U32 R19, RZ, RZ, R0 ;  /* 0x000000ffff137224 */ /* 0x000fe200078e0000 */
[----:B------:R-:W-:Y:S01]  /*1ec10*/  BSSY B0, `(.L_x_662) ;  /* 0x000000a000007945 */ /* 0x000fe20003800000 */
[----:B------:R-:W-:Y:S01]  /*1ec20*/  IMAD.MOV.U32 R0, RZ, RZ, RZ ;  /* 0x000000ffff007224 */ /* 0x000fe200078e00ff */
[----:B0-----:R-:W-:-:S04]  /*1ec30*/  LOP3.LUT R8, R8, 0x1f, RZ, 0xc0, !PT ;  /* 0x0000001f08087812 */ /* 0x001fc800078ec0ff */
[C---:B------:R-:W-:Y:S02]  /*1ec40*/  ISETP.NE.AND P1, PT, R8.reuse, 0x1f, PT ;  /* 0x0000001f0800780c */ /* 0x040fe40003f25270 */
[----:B------:R-:W-:-:S04]  /*1ec50*/  IADD3 R7, R8, R19, RZ ;  /* 0x0000001308077210 */ /* 0x000fc80007ffe0ff */
[----:B------:R-:W-:-:S13]  /*1ec60*/  ISETP.GE.OR P0, PT, R7, UR5, !P1 ;  /* 0x0000000507007c0c */ /* 0x000fda000cf06670 */
[----:B------:R-:W-:Y:S05]  /*1ec70*/  @P0 BRA `(.L_x_663) ;  /* 0x00000000000c0947 */ /* 0x000fea0003800000 */
[----:B------:R-:W0:Y:S02]  /*1ec80*/  LDC.64 R2, c[0x0][0xc58] ;  /* 0x00031600ff027b82 */ /* 0x000e240000000a00 */
[----:B0-----:R-:W-:-:S05]  /*1ec90*/  IMAD.WIDE R2, R7, 0x4, R2 ;  /* 0x0000000407027825 */ /* 0x001fca00078e0202 */
[----:B------:R0:W5:Y:S02]  /*1eca0*/  LDG.E R0, desc[UR60][R2.64] ;  /* 0x0000003c02007981 */ /* 0x000164000c1e1900 */
.L_x_663:
[----:B------:R-:W-:Y:S05]  /*1ecb0*/  BSYNC B0 ;  /* 0x0000000000007941 */ /* 0x000fea0003800000 */
.L_x_662:
[----:B0----5:R-:W0:Y:S01]  /*1ecc0*/  SHFL.UP PT, R2, R0, 0x1, RZ ;  /* 0x0420000000027989 */ /* 0x021e2200000e00ff */
[C---:B------:R-:W-:Y:S02]  /*1ecd0*/  ISETP.NE.AND P0, PT, R8.reuse, RZ, PT ;  /* 0x000000ff0800720c */ /* 0x040fe40003f05270 */
[----:B------:R-:W-:Y:S02]  /*1ece0*/  ISETP.GE.U32.AND P1, PT, R8, 0x2, PT ;  /* 0x000000020800780c */ /* 0x000fe40003f26070 */
[----:B0-----:R-:W-:Y:S02]  /*1ecf0*/  SEL R3, R2, RZ, P0 ;  /* 0x000000ff02037207 */ /* 0x001fe40000000000 */
        /* <DEDUP_REMOVED lines=8> */
[----:B------:R-:W-:Y:S02]  /*1ed80*/  ISETP.GE.U32.AND P0, PT, R8, 0x10, PT ;  /* 0x000000100800780c */ /* 0x000fe40003f06070 */
[----:B------:R-:W-:-:S05]  /*1ed90*/  IADD3 R7, R2, R7, RZ ;  /* 0x0000000702077210 */ /* 0x000fca0007ffe0ff */
[----:B------:R-:W0:Y:S02]  /*1eda0*/  SHFL.UP PT, R6, R7, 0x8, RZ ;  /* 0x0500000007067989 */ /* 0x000e2400000e00ff */
[----:B0-----:R-:W-:-:S05]  /*1edb0*/  SEL R6, R6, RZ, P1 ;  /* 0x000000ff06067207 */ /* 0x001fca0000800000 */
[----:B------:R-:W-:-:S05]  /*1edc0*/  IMAD.IADD R6, R7, 0x1, R6 ;  /* 0x0000000107067824 */ /* 0x000fca00078e0206 */
[----:B------:R-:W0:Y:S02]  /*1edd0*/  SHFL.UP PT, R8, R6, 0x10, RZ ;  /* 0x0600000006087989 */ /* 0x000e2400000e00ff */
[----:B0-----:R-:W-:-:S04]  /*1ede0*/  SEL R9, R8, RZ, P0 ;  /* 0x000000ff08097207 */ /* 0x001fc80000000000 */
[----:B------:R-:W-:-:S05]  /*1edf0*/  IADD3 R9, R6, R9, RZ ;  /* 0x0000000906097210 */ /* 0x000fca0007ffe0ff */
[----:B------:R-:W0:Y:S02]  /*1ee00*/  SHFL.IDX PT, R3, R9, 0x1f, 0x1f ;  /* 0x03e01f0009037f89 */ /* 0x000e2400000e0000 */
[----:B0-----:R-:W-:-:S04]  /*1ee10*/  IMAD R6, R3, UR4, RZ ;  /* 0x0000000403067c24 */ /* 0x001fc8000f8e02ff */
[----:B------:R-:W-:-:S05]  /*1ee20*/  IMAD.IADD R5, R6, 0x1, R5 ;  /* 0x0000000106057824 */ /* 0x000fca00078e0205 */
[----:B------:R-:W-:-:S13]  /*1ee30*/  ISETP.GT.AND P0, PT, R5, UR6, PT ;  /* 0x0000000605007c0c */ /* 0x000fda000bf04270 */
[----:B------:R-:W-:Y:S05]  /*1ee40*/  @!P0 BRA `(.L_x_664) ;  /* 0xfffffffc00588947 */ /* 0x000fea000383ffff */
[----:B------:R-:W-:-:S07]  /*1ee50*/  MOV R2, R9 ;  /* 0x0000000900027202 */ /* 0x000fce0000000f00 */
.L_x_660:
        /* <DEDUP_REMOVED lines=10> */
[----:B0-----:R-:W-:-:S06]  /*1ef00*/  IADD3 R3, R9, 0xffffffe, RZ ;  /* 0x0ffffffe09037810 */ /* 0x001fcc0007ffe0ff */
[----:B------:R-:W0:Y:S02]  /*1ef10*/  F2I.FTZ.U32.TRUNC.NTZ R3, R3 ;  /* 0x0000000300037305 */ /* 0x000e24000021f000 */
[----:B0-----:R-:W-:Y:S01]  /*1ef20*/  IMAD.MOV R11, RZ, RZ, -R3 ;  /* 0x000000ffff0b7224 */ /* 0x001fe200078e0a03 */
[----:B------:R-:W-:Y:S06]  /*1ef30*/  @!P0 BRA `(.L_x_665) ;  /* 0x0000000000088947 */ /* 0x000fec0003800000 */
[----:B------:R-:W-:-:S05]  /*1ef40*/  IADD3 R9, R5, -0x1, RZ ;  /* 0xffffffff05097810 */ /* 0x000fca0007ffe0ff */
[----:B------:R0:W1:Y:S02]  /*1ef50*/  SHFL.IDX PT, R16, R2, R9, 0x1f ;  /* 0x00001f0902107589 */ /* 0x00006400000e0000 */
.L_x_665:
[----:B-1----:R-:W-:Y:S01]  /*1ef60*/  IMAD R16, R16, UR4, R7 ;  /* 0x0000000410107c24 */ /* 0x002fe2000f8e0207 */
[----:B------:R-:W-:Y:S01]  /*1ef70*/  IADD3 R19, R5, R19, RZ ;  /* 0x0000001305137210 */ /* 0x000fe20007ffe0ff */
[----:B------:R-:W-:Y:S02]  /*1ef80*/  IMAD R7, R11, R6, RZ ;  /* 0x000000060b077224 */ /* 0x000fe400078e02ff */
[----:B0-----:R-:W-:Y:S01]  /*1ef90*/  IMAD.MOV.U32 R2, RZ, RZ, RZ ;  /* 0x000000ffff027224 */ /* 0x001fe200078e00ff */
[----:B------:R-:W-:-:S03]  /*1efa0*/  IADD3 R17, -R16, UR6, RZ ;  /* 0x0000000610117c10 */ /* 0x000fc6000fffe1ff */
[----:B------:R-:W-:Y:S01]  /*1efb0*/  IMAD.HI.U32 R2, R3, R7, R2 ;  /* 0x0000000703027227 */ /* 0x000fe200078e0002 */
[----:B------:R-:W-:Y:S02]  /*1efc0*/  IABS R7, R0 ;  /* 0x0000000000077213 */ /* 0x000fe40000000000 */
[----:B------:R-:W-:Y:S02]  /*1efd0*/  IABS R3, R17 ;  /* 0x0000001100037213 */ /* 0x000fe40000000000 */
[----:B------:R-:W-:-:S03]  /*1efe0*/  IADD3 R7, RZ, -R7, RZ ;  /* 0x80000007ff077210 */ /* 0x000fc60007ffe0ff */
[----:B------:R-:W-:-:S04]  /*1eff0*/  IMAD.HI.U32 R2, R2, R3, RZ ;  /* 0x0000000302027227 */ /* 0x000fc800078e00ff */
[----:B------:R-:W-:-:S05]  /*1f000*/  IMAD R3, R2, R7, R3 ;  /* 0x0000000702037224 */ /* 0x000fca00078e0203 */
[----:B------:R-:W-:-:S13]  /*1f010*/  ISETP.GT.U32.AND P0, PT, R6, R3, PT ;  /* 0x000000030600720c */ /* 0x000fda0003f04070 */
[----:B------:R-:W-:Y:S01]  /*1f020*/  @!P0 IADD3 R3, R3, -R6, RZ ;  /* 0x8000000603038210 */ /* 0x000fe20007ffe0ff */
        /* <DEDUP_REMOVED lines=12> */
.L_x_661:
[----:B------:R-:W-:Y:S01]  /*1f0f0*/  MOV R17, RZ ;  /* 0x000000ff00117202 */ /* 0x000fe20000000f00 */
[----:B------:R-:W-:Y:S01]  /*1f100*/  IMAD.U32 R16, RZ, RZ, UR6 ;  /* 0x00000006ff107e24 */ /* 0x000fe2000f8e00ff */
[----:B------:R-:W-:-:S07]  /*1f110*/  MOV R18, RZ ;  /* 0x000000ff00127202 */ /* 0x000fce0000000f00 */
.L_x_666:
        /* <DEDUP_REMOVED lines=9> */
[----:B------:R-:W-:Y:S01]  /*1f1b0*/  ISETP.GE.AND P0, PT, R19, UR5, PT ;  /* 0x0000000513007c0c */ /* 0x000fe2000bf06270 */
[----:B0-----:R-:W-:-:S05]  /*1f1c0*/  IMAD.MOV.U32 R0, RZ, RZ, 0x1 ;  /* 0x00000001ff007424 */ /* 0x001fca00078e00ff */
[----:B------:R0:W-:Y:S04]  /*1f1d0*/  STL [R1+0x8], R0 ;  /* 0x0000080001007387 */ /* 0x0001e80000100800 */
[----:B------:R0:W-:Y:S03]  /*1f1e0*/  STL [R1], RZ ;  /* 0x000000ff01007387 */ /* 0x0001e60000100800 */
[----:B------:R-:W-:Y:S05]  /*1f1f0*/  @P0 BRA `(.L_x_667) ;  /* 0x0000004c00f00947 */ /* 0x000fea0003800000 */
[----:B0-----:R-:W-:Y:S01]  /*1f200*/  MOV R0, 0x1 ;  /* 0x0000000100007802 */ /* 0x001fe20000000f00 */
[----:B------:R0:W-:Y:S01]  /*1f210*/  STL [R1], RZ ;  /* 0x000000ff01007387 */ /* 0x0001e20000100800 */
[----:B------:R-:W-:Y:S01]  /*1f220*/  ULDC.64 UR36, c[0x0][0x198] ;  /* 0x0000660000247ab9 */ /* 0x000fe20000000a00 */
[----:B------:R-:W-:Y:S02]  /*1f230*/  ULDC UR38, c[0x0][0xc] ;  /* 0x0000030000267ab9 */ /* 0x000fe40000000800 */
[----:B------:R0:W-:Y:S04]  /*1f240*/  STL [R1+0x8], R0 ;  /* 0x0000080001007387 */ /* 0x0001e80000100800 */
[----:B------:R0:W-:Y:S04]  /*1f250*/  STL [R1+0x10], RZ ;  /* 0x000010ff01007387 */ /* 0x0001e80000100800 */
[----:B------:R0:W-:Y:S04]  /*1f260*/  STL [R1+0x14], R0 ;  /* 0x0000140001007387 */ /* 0x0001e80000100800 */
[----:B------:R0:W-:Y:S02]  /*1f270*/  STL [R1+0x30], RZ ;  /* 0x000030ff01007387 */ /* 0x0001e40000100800 */
.L_x_751:
[----:B-1----:R-:W1:Y:S02]  /*1f280*/  LDC.64 R2, c[0x0][0xc60] ;  /* 0x00031800ff027b82 */ /* 0x002e640000000a00 */
[----:B-1----:R-:W-:-:S05]  /*1f290*/  IMAD.WIDE R2, R19, 0x4, R2 ;  /* 0x0000000413027825 */ /* 0x002fca00078e0202 */
[----:B------:R-:W0:Y:S01]  /*1f2a0*/  LDG.E R11, desc[UR60][R2.64] ;  /* 0x0000003c020b7981 */ /* 0x000e22000c1e1900 */
[----:B------:R-:W-:Y:S05]  /*1f2b0*/  YIELD ;  /* 0x0000000000007946 */ /* 0x000fea0003800000 */
[----:B------:R-:W-:Y:S01]  /*1f2c0*/  ULDC.64 UR4, c[0x0][0xa28] ;  /* 0x00028a0000047ab9 */ /* 0x000fe20000000a00 */
[----:B------:R-:W-:Y:S01]  /*1f2d0*/  IMAD.MOV.U32 R7, RZ, RZ, RZ ;  /* 0x000000ffff077224 */ /* 0x000fe200078e00ff */
[----:B------:R-:W-:Y:S01]  /*1f2e0*/  ISETP.NE.U32.AND P0, PT, RZ, UR4, PT ;  /* 0x00000004ff007c0c */ /* 0x000fe2000bf05070 */
[----:B------:R-:W-:-:S03]  /*1f2f0*/  ULDC.64 UR6, c[0x0][0xa10] ;  /* 0x0002840000067ab9 */ /* 0x000fc60000000a00 */
[----:B------:R-:W-:Y:S02]  /*1f300*/  ISETP.NE.AND.EX P0, PT, RZ, UR5, PT, P0 ;  /* 0x00000005ff007c0c */ /* 0x000fe4000bf05300 */
[----:B------:R-:W-:Y:S02]  /*1f310*/  MOV R4, RZ ;  /* 0x000000ff00047202 */ /* 0x000fe40000000f00 */
[----:B0-----:R-:W-:Y:S01]  /*1f320*/  SHF.R.S32.HI R0, RZ, 0x1f, R11 ;  /* 0x0000001fff007819 */ /* 0x001fe2000001140b */
[----:B------:R-:W-:Y:S08]  /*1f330*/  STL [R1+0x20], R11 ;  /* 0x0000200b01007387 */ /* 0x000ff00000100800 */
[----:B------:R-:W-:-:S04]  /*1f340*/  @P0 LEA R2, P1, R11, UR4, 0x2 ;  /* 0x000000040b020c11 */ /* 0x000fc8000f8210ff */
        /* <DEDUP_REMOVED lines=8> */
[----:B--2---:R-:W2:Y:S01]  /*1f3d0*/  @P0 LDG.E R4, desc[UR60][R2.64] ;  /* 0x0000003c02040981 */ /* 0x004ea2000c1e1900 */
[----:B------:R-:W-:Y:S02]  /*1f3e0*/  ISETP.NE.U32.AND P1, PT, RZ, UR4, PT ;  /* 0x00000004ff007c0c */ /* 0x000fe4000bf25070 */
[C---:B------:R-:W-:Y:S02]  /*1f3f0*/  SHF.L.U64.HI R0, R11.reuse, 0x2, R0 ;  /* 0x000000020b007819 */ /* 0x040fe40000010200 */
[----:B------:R-:W-:Y:S02]  /*1f400*/  ISETP.NE.AND.EX P1, PT, RZ, UR5, PT, P1 ;  /* 0x00000005ff007c0c */ /* 0x000fe4000bf25310 */
[----:B------:R-:W-:Y:S01]  /*1f410*/  MOV R10, RZ ;  /* 0x000000ff000a7202 */ /* 0x000fe20000000f00 */
[----:B--2---:R0:W-:Y:S02]  /*1f420*/  STL [R1+0x38], R4 ;  /* 0x0000380401007387 */ /* 0x0041e40000100800 */
[----:B0-----:R-:W-:-:S08]  /*1f430*/  IMAD.SHL.U32 R4, R11, 0x4, RZ ;  /* 0x000000040b047824 */ /* 0x001fd000078e00ff */
[----:B------:R-:W-:Y:S01]  /*1f440*/  @P1 IADD3 R8, P0, R4, UR4, RZ ;  /* 0x0000000404081c10 */ /* 0x000fe2000ff1e0ff */
[----:B------:R0:W-:Y:S03]  /*1f450*/  STL [R1+0x28], R4 ;  /* 0x0000280401007387 */ /* 0x0001e60000100800 */
[----:B------:R-:W-:Y:S01]  /*1f460*/  @P1 IADD3.X R9, R0, UR5, RZ, P0, !PT ;  /* 0x0000000500091c10 */ /* 0x000fe200087fe4ff */
[----:B------:R-:W-:Y:S01]  /*1f470*/  ULDC.64 UR4, c[0x0][0xa08] ;  /* 0x0002820000047ab9 */ /* 0x000fe20000000a00 */
[----:B------:R1:W-:Y:S01]  /*1f480*/  STL [R1+0x2c], R0 ;  /* 0x00002c0001007387 */ /* 0x0003e20000100800 */
[----:B------:R-:W-:Y:S02]  /*1f490*/  IADD3 R2, P0, R4, UR4, RZ ;  /* 0x0000000404027c10 */ /* 0x000fe4000ff1e0ff */
[----:B------:R-:W-:Y:S02]  /*1f4a0*/  ISETP.NE.U32.AND P2, PT, RZ, UR4, PT ;  /* 0x00000004ff007c0c */ /* 0x000fe4000bf45070 */
[----:B------:R-:W-:-:S02]  /*1f4b0*/  IADD3.X R3, R0, UR5, RZ, P0, !PT ;  /* 0x0000000500037c10 */ /* 0x000fc400087fe4ff */
[----:B------:R-:W-:Y:S01]  /*1f4c0*/  ISETP.NE.AND.EX P2, PT, RZ, UR5, PT, P2 ;  /* 0x00000005ff007c0c */ /* 0x000fe2000bf45320 */
[----:B------:R-:W-:Y:S01]  /*1f4d0*/  ULDC.64 UR4, c[0x0][0x3f8] ;  /* 0x0000fe0000047ab9 */ /* 0x000fe20000000a00 */
[----:B0-----:R-:W-:Y:S01]  /*1f4e0*/  IADD3 R4, P0, R4, UR6, RZ ;  /* 0x0000000604047c10 */ /* 0x001fe2000ff1e0ff */
[----:B------:R-:W-:-:S03]  /*1f4f0*/  UISETP.NE.U32.AND UP0, UPT, UR4, URZ, UPT ;  /* 0x0000003f0400728c */ /* 0x000fc6000bf05070 */
[----:B------:R-:W-:Y:S01]  /*1f500*/  ULDC UR4, c[0x0][0x404] ;  /* 0x0001010000047ab9 */ /* 0x000fe20000000800 */
[----:B------:R-:W-:Y:S01]  /*1f510*/  UISETP.NE.AND.EX UP0, UPT, UR5, URZ, UPT, UP0 ;  /* 0x0000003f0500728c */ /* 0x000fe2000bf05300 */
[----:B------:R-:W-:Y:S02]  /*1f520*/  IADD3.X R5, R0, UR7, RZ, P0, !PT ;  /* 0x0000000700057c10 */ /* 0x000fe400087fe4ff */
[----:B------:R-:W-:Y:S01]  /*1f530*/  ULDC UR5, c[0x0][0x2e0] ;  /* 0x0000b80000057ab9 */ /* 0x000fe20000000800 */
[----:B------:R-:W-:Y:S02]  /*1f540*/  USEL UR4, UR4, 0x1, UP0 ;  /* 0x0000000104047887 */ /* 0x000fe40008000000 */
[----:B------:R0:W5:Y:S02]  /*1f550*/  @P2 LDG.E R10, desc[UR60][R2.64] ;  /* 0x0000003c020a2981 */ /* 0x000164000c1e1900 */
[----:B------:R-:W-:-:S06]  /*1f560*/  UIMAD UR4, UR4, UR5, URZ ;  /* 0x00000005040472a4 */ /* 0x000fcc000f8e023f */
[----:B------:R-:W-:-:S06]  /*1f570*/  IMAD.U32 R6, RZ, RZ, UR4 ;  /* 0x00000004ff067e24 */ /* 0x000fcc000f8e00ff */
[----:B------:R0:W5:Y:S01]  /*1f580*/  @P1 LDG.E R6, desc[UR60][R8.64] ;  /* 0x0000003c08061981 */ /* 0x000162000c1e1900 */
[----:B------:R-:W-:Y:S01]  /*1f590*/  ISETP.NE.U32.AND P0, PT, RZ, UR6, PT ;  /* 0x00000006ff007c0c */ /* 0x000fe2000bf05070 */
[----:B------:R-:W-:Y:S02]  /*1f5a0*/  ULDC UR4, c[0x0][0x338] ;  /* 0x0000ce0000047ab9 */ /* 0x000fe40000000800 */
[----:B-1----:R-:W-:Y:S02]  /*1f5b0*/  MOV R0, UR4 ;  /* 0x0000000400007c02 */ /* 0x002fe40008000f00 */
[----:B------:R-:W-:Y:S01]  /*1f5c0*/  ISETP.NE.AND.EX P0, PT, RZ, UR7, PT, P0 ;  /* 0x00000007ff007c0c */ /* 0x000fe2000bf05300 */
[----:B------:R-:W-:-:S12]  /*1f5d0*/  @P1 BRA `(.L_x_668) ;  /* 0x0000000000101947 */ /* 0x000fd80003800000 */
[----:B------:R-:W-:Y:S05]  /*1f5e0*/  @!P2 BRA `(.L_x_668) ;  /* 0x00000000000ca947 */ /* 0x000fea0003800000 */
[----:B-----5:R-:W2:Y:S04]  /*1f5f0*/  LDG.E R6, desc[UR60][R2.64] ;  /* 0x0000003c02067981 */ /* 0x020ea8000c1e1900 */
[----:B0-----:R-:W2:Y:S02]  /*1f600*/  LDG.E R2, desc[UR60][R2.64+0x4] ;  /* 0x0000043c02027981 */ /* 0x001ea4000c1e1900 */
[----:B--2---:R-:W-:-:S07]  /*1f610*/  IMAD.IADD R6, R2, 0x1, -R6 ;  /* 0x0000000102067824 */ /* 0x004fce00078e0a06 */
.L_x_668:
[----:B0-----:R-:W2:Y:S04]  /*1f620*/  @P0 LDG.E R2, desc[UR60][R4.64] ;  /* 0x0000003c04020981 */ /* 0x001ea8000c1e1900 */
[----:B------:R-:W2:Y:S01]  /*1f630*/  @P0 LDG.E R3, desc[UR60][R4.64+0x4] ;  /* 0x0000043c04030981 */ /* 0x000ea2000c1e1900 */
[----:B-----5:R-:W-:Y:S01]  /*1f640*/  IMAD.IADD R6, R6, 0x1, -R7 ;  /* 0x0000000106067824 */ /* 0x020fe200078e0a07 */
[----:B--2---:R-:W-:Y:S02]  /*1f650*/  @P0 IADD3 R0, -R2, R3, RZ ;  /* 0x0000000302000210 */ /* 0x004fe40007ffe1ff */
[----:B------:R-:W-:Y:S02]  /*1f660*/  MOV R2, RZ ;  /* 0x000000ff00027202 */ /* 0x000fe40000000f00 */
[----:B------:R-:W-:-:S05]  /*1f670*/  IADD3 R8, R6, R0, RZ ;  /* 0x0000000006087210 */ /* 0x000fca0007ffe0ff */
[----:B------:R-:W-:Y:S01]  /*1f680*/  VIADD R3, R8, 0x6f ;  /* 0x0000006f08037836 */ /* 0x000fe20000000000 */
[----:B------:R0:W-:Y:S03]  /*1f690*/  STL [R1+0x34], R8 ;  /* 0x0000340801007387 */ /* 0x0001e60000100800 */
[----:B------:R-:W-:-:S05]  /*1f6a0*/  IMAD.HI R2, R3, -0x6db6db6d, R2 ;  /* 0x9249249303027827 */ /* 0x000fca00078e0202 */
[----:B------:R-:W-:-:S04]  /*1f6b0*/  SHF.R.U32.HI R3, RZ, 0x1f, R2 ;  /* 0x0000001fff037819 */ /* 0x000fc80000011602 */
[----:B0-----:R-:W-:-:S05]  /*1f6c0*/  LEA.HI.SX32 R8, R2, R3, 0x1a ;  /* 0x0000000302087211 */ /* 0x001fca00078fd2ff */
[--C-:B------:R-:W-:Y:S01]  /*1f6d0*/  IMAD R2, R8, 0x70, -R6.reuse ;  /* 0x0000007008027824 */ /* 0x100fe200078e0a06 */
[----:B------:R0:W-:Y:S01]  /*1f6e0*/  STL [R1+0x24], R8 ;  /* 0x0000240801007387 */ /* 0x0001e20000100800 */
[----:B------:R-:W-:-:S03]  /*1f6f0*/  IMAD.MOV R6, RZ, RZ, -R6 ;  /* 0x000000ffff067224 */ /* 0x000fc600078e0a06 */
[----:B------:R-:W-:Y:S02]  /*1f700*/  VIMNMX R0, R2, R0, PT ;  /* 0x0000000002007248 */ /* 0x000fe40003fe0100 */
[----:B------:R-:W-:-:S04]  /*1f710*/  VIMNMX R2, RZ, R6, !PT ;  /* 0x00000006ff027248 */ /* 0x000fc80007fe0100 */
[----:B------:R-:W-:Y:S02]  /*1f720*/  ISETP.GT.AND P1, PT, R0, R2, PT ;  /* 0x000000020000720c */ /* 0x000fe40003f24270 */
[----:B0-----:R-:W-:-:S05]  /*1f730*/  SHF.R.U32.HI R8, RZ, 0x4, R2 ;  /* 0x00000004ff087819 */ /* 0x001fca0000011602 */
[----:B------:R-:W-:-:S06]  /*1f740*/  IMAD.WIDE.U32 R8, R8, 0x24924925, RZ ;  /* 0x2492492508087825 */ /* 0x000fcc00078e00ff */
[----:B------:R-:W-:Y:S01]  /*1f750*/  @P1 IADD3 R3, R0, 0x6f, RZ ;  /* 0x0000006f00031810 */ /* 0x000fe20007ffe0ff */
[----:B------:R-:W-:Y:S01]  /*1f760*/  @P1 IMAD.MOV.U32 R2, RZ, RZ, RZ ;  /* 0x000000ffff021224 */ /* 0x000fe200078e00ff */
[----:B------:R-:W-:-:S03]  /*1f770*/  MOV R0, R9 ;  /* 0x0000000900007202 */ /* 0x000fc60000000f00 */
[----:B------:R-:W-:-:S04]  /*1f780*/  @P1 IMAD.HI R3, R3, -0x6db6db6d, R2 ;  /* 0x9249249303031827 */ /* 0x000fc800078e0202 */
[----:B------:R-:W-:Y:S01]  /*1f790*/  IMAD.MOV.U32 R2, RZ, RZ, R0 ;  /* 0x000000ffff027224 */ /* 0x000fe200078e0000 */
[----:B------:R-:W-:-:S04]  /*1f7a0*/  @P1 SHF.R.U32.HI R6, RZ, 0x1f, R3 ;  /* 0x0000001fff061819 */ /* 0x000fc80000011603 */
[----:B------:R-:W-:Y:S02]  /*1f7b0*/  @P1 LEA.HI.SX32 R2, R3, R6, 0x1a ;  /* 0x0000000603021211 */ /* 0x000fe400078fd2ff */
[----:B------:R-:W-:-:S06]  /*1f7c0*/  MOV R6, RZ ;  /* 0x000000ff00067202 */ /* 0x000fcc0000000f00 */
[----:B------:R0:W5:Y:S01]  /*1f7d0*/  @P0 LDG.E R6, desc[UR60][R4.64] ;  /* 0x0000003c04060981 */ /* 0x000162000c1e1900 */
[----:B------:R-:W-:Y:S01]  /*1f7e0*/  IMAD.IADD R3, R10, 0x1, R7 ;  /* 0x000000010a037824 */ /* 0x000fe200078e0207 */
[----:B------:R-:W-:Y:S01]  /*1f7f0*/  ISETP.GT.AND P1, PT, R2, R0, PT ;  /* 0x000000000200720c */ /* 0x000fe20003f24270 */
[----:B------:R-:W-:Y:S01]  /*1f800*/  BSSY B0, `(.L_x_669) ;  /* 0x00000dc000007945 */ /* 0x000fe20003800000 */
[----:B------:R-:W-:Y:S02]  /*1f810*/  PLOP3.LUT P2, PT, PT, PT, PT, 0x80, 0x0 ;  /* 0x000000000000781c */ /* 0x000fe40003f4f070 */
[----:B------:R0:W-:Y:S09]  /*1f820*/  STL [R1+0x4], R3 ;  /* 0x0000040301007387 */ /* 0x0001f20000100800 */
[----:B------:R-:W-:Y:S05]  /*1f830*/  @!P1 BRA `(.L_x_670) ;  /* 0x0000000c00609947 */ /* 0x000fea0003800000 */
[----:B0-----:R-:W0:Y:S01]  /*1f840*/  LDC R3, c[0x0][0x428] ;  /* 0x00010a00ff037b82 */ /* 0x001e220000000800 */
[----:B------:R-:W-:Y:S01]  /*1f850*/  UMOV UR4, 0xffffffff ;  /* 0xffffffff00047882 */ /* 0x000fe20000000000 */
[----:B0-----:R-:W-:Y:S02]  /*1f860*/  ISETP.NE.AND P1, PT, R3, 0x1, PT ;  /* 0x000000010300780c */ /* 0x001fe40003f25270 */
[----:B------:R-:W-:-:S11]  /*1f870*/  MOV R3, R18 ;  /* 0x0000001200037202 */ /* 0x000fd60000000f00 */
[----:B------:R-:W0:Y:S08]  /*1f880*/  @P1 LDC R4, c[0x0][0x42c] ;  /* 0x00010b00ff041b82 */ /* 0x000e300000000800 */
[----:B------:R-:W1:Y:S01]  /*1f890*/  @P1 LDC R5, c[0x0][0x430] ;  /* 0x00010c00ff051b82 */ /* 0x000e620000000800 */
[----:B0-----:R-:W-:-:S05]  /*1f8a0*/  @P1 IMAD.HI.U32 R4, R18, R4, RZ ;  /* 0x0000000412041227 */ /* 0x001fca00078e00ff */
[----:B-1----:R-:W-:Y:S02]  /*1f8b0*/  @P1 SHF.R.U32.HI R3, RZ, R5, R4 ;  /* 0x00000005ff031219 */ /* 0x002fe40000011604 */
[----:B------:R-:W-:Y:S01]  /*1f8c0*/  SEL R4, R11, RZ, !P0 ;  /* 0x000000ff0b047207 */ /* 0x000fe20004000000 */
[----:B------:R-:W-:Y:S06]  /*1f8d0*/  BRA.DIV UR4, `(.L_x_671) ;  /* 0x0000005604387947 */ /* 0x000fec000b800000 */
.L_x_794:
[----:B------:R-:W-:-:S03]  /*1f8e0*/  UMOV UR4, 0xffffffff ;  /* 0xffffffff00047882 */ /* 0x000fc60000000000 */
[----:B------:R-:W-:Y:S05]  /*1f8f0*/  BRA.DIV UR4, `(.L_x_672) ;  /* 0x0000005604647947 */ /* 0x000fea000b800000 */
[----:B------:R-:W-:-:S13]  /*1f900*/  ELECT P6, URZ, PT ;  /* 0x00000000003f782f */ /* 0x000fda00038c0000 */
.L_x_797:
[----:B------:R-:W2:Y:S01]  /*1f910*/  LDL R5, [R1+0x30] ;  /* 0x0000300001057983 */ /* 0x000ea20000100800 */
[----:B------:R-:W-:Y:S01]  /*1f920*/  BSSY B1, `(.L_x_673) ;  /* 0x000000b000017945 */ /* 0x000fe20003800000 */
[----:B------:R-:W0:Y:S01]  /*1f930*/  S2R R9, SR_CgaCtaId ;  /* 0x0000000000097919 */ /* 0x000e220000008800 */
[----:B--2---:R-:W-:-:S05]  /*1f940*/  VIADD R5, R5, 0x1 ;  /* 0x0000000105057836 */ /* 0x004fca0000000000 */
[----:B------:R-:W-:-:S04]  /*1f950*/  LEA.HI R7, R5, R5, RZ, 0x1 ;  /* 0x0000000505077211 */ /* 0x000fc800078f08ff */
[----:B------:R-:W-:-:S04]  /*1f960*/  LOP3.LUT R7, R7, 0xfffffffe, RZ, 0xc0, !PT ;  /* 0xfffffffe07077812 */ /* 0x000fc800078ec0ff */
[----:B------:R-:W-:Y:S02]  /*1f970*/  IADD3 R5, R5, -R7, RZ ;  /* 0x8000000705057210 */ /* 0x000fe40007ffe0ff */
[----:B------:R-:W-:Y:S02]  /*1f980*/  MOV R7, 0x400 ;  /* 0x0000040000077802 */ /* 0x000fe40000000f00 */
[----:B------:R-:W-:Y:S02]  /*1f990*/  SHF.L.U32 R5, R5, 0x1f, RZ ;  /* 0x0000001f05057819 */ /* 0x000fe400000006ff */
[----:B0-----:R-:W-:-:S04]  /*1f9a0*/  LEA R9, R9, R7, 0x18 ;  /* 0x0000000709097211 */ /* 0x001fc800078ec0ff */
[----:B------:R-:W0:Y:S02]  /*1f9b0*/  SYNCS.PHASECHK.TRANS64.TRYWAIT P0, [R9+URZ+0x36820], R5 ;  /* 0x03682005090075a7 */ /* 0x000e24000800017f */
[----:B0-----:R-:W-:Y:S05]  /*1f9c0*/  @!P0 BRA `(.L_x_674) ;  /* 0x0000005400508947 */ /* 0x001fea0003800000 */
.L_x_798:
[----:B------:R-:W-:Y:S05]  /*1f9d0*/  BSYNC B1 ;  /* 0x0000000000017941 */ /* 0x000fea0003800000 */
.L_x_673:
[----:B------:R-:W-:Y:S04]  /*1f9e0*/  BSSY B1, `(.L_x_675) ;  /* 0x0000050000017945 */ /* 0x000fe80003800000 */
[----:B------:R-:W-:Y:S05]  /*1f9f0*/  @!P6 BRA `(.L_x_676) ;  /* 0x000000040038e947 */ /* 0x000fea0003800000 */
[----:B------:R-:W0:Y:S04]  /*1fa00*/  LDL R8, [R1+0x10] ;  /* 0x0000100001087983 */ /* 0x000e280000100800 */
[----:B------:R-:W2:Y:S01]  /*1fa10*/  LDL R7, [R1+0x14] ;  /* 0x0000140001077983 */ /* 0x000ea20000100800 */
[----:B0-----:R-:W-:Y:S01]  /*1fa20*/  IMAD R5, R8, 0x8, R9 ;  /* 0x0000000808057824 */ /* 0x001fe200078e0209 */
[----:B--2---:R-:W-:-:S04]  /*1fa30*/  SHF.L.U32 R10, R7, 0x1f, RZ ;  /* 0x0000001f070a7819 */ /* 0x004fc800000006ff */
[----:B------:R-:W0:Y:S02]  /*1fa40*/  SYNCS.PHASECHK.TRANS64.TRYWAIT P0, [R5+URZ+0x368a0], R10 ;  /* 0x0368a00a050075a7 */ /* 0x000e24000800017f */
[----:B0-----:R-:W-:Y:S05]  /*1fa50*/  @!P0 BRA `(.L_x_677) ;  /* 0x0000005400408947 */ /* 0x001fea0003800000 */
.L_x_799:
[----:B------:R-:W1:Y:S02]  /*1fa60*/  S2R R7, SR_TID.X ;  /* 0x0000000000077919 */ /* 0x000e640000002100 */
[----:B-1----:R-:W-:-:S04]  /*1fa70*/  LOP3.LUT R7, R7, 0x7f, RZ, 0xc0, !PT ;  /* 0x0000007f07077812 */ /* 0x002fc800078ec0ff */
[----:B------:R-:W-:-:S13]  /*1fa80*/  ISETP.NE.AND P1, PT, R7, RZ, PT ;  /* 0x000000ff0700720c */ /* 0x000fda0003f25270 */
[----:B------:R-:W-:Y:S05]  /*1fa90*/  @P1 BRA `(.L_x_678) ;  /* 0x00000000001c1947 */ /* 0x000fea0003800000 */
[----:B------:R-:W1:Y:S02]  /*1faa0*/  S2R R7, SR_TID.X ;  /* 0x0000000000077919 */ /* 0x000e640000002100 */
[----:B-1----:R-:W-:-:S04]  /*1fab0*/  LOP3.LUT R7, R7, 0x1f, RZ, 0xc0, !PT ;  /* 0x0000001f07077812 */ /* 0x002fc800078ec0ff */
[----:B------:R-:W-:Y:S02]  /*1fac0*/  ISETP.NE.AND P0, PT, R7, RZ, PT ;  /* 0x000000ff0700720c */ /* 0x000fe40003f05270 */
[----:B------:R-:W-:-:S04]  /*1fad0*/  MOV R7, 0xa800 ;  /* 0x0000a80000077802 */ /* 0x000fc80000000f00 */
[----:B------:R1:W-:Y:S07]  /*1fae0*/  SYNCS.ARRIVE.TRANS64 RZ, [R5+URZ+0x36890], R7 ;  /* 0x0368900705ff79a7 */ /* 0x0003ee000800003f */
[----:B------:R-:W-:Y:S05]  /*1faf0*/  @!P0 BRA `(.L_x_678) ;  /* 0x0000000000048947 */ /* 0x000fea0003800000 */
[----:B------:R-:W-:Y:S01]  /*1fb00*/  BPT.TRAP 0x1 ;  /* 0x000000040000795c */ /* 0x000fe20000300000 */
.L_x_678:
[----:B-1----:R-:W2:Y:S01]  /*1fb10*/  LDL R7, [R1+0x10] ;  /* 0x0000100001077983 */ /* 0x002ea20000100800 */
[----:B------:R-:W-:Y:S01]  /*1fb20*/  R2UR UR9, R5 ;  /* 0x00000000050972ca */ /* 0x000fe200000e0000 */
[----:B-----5:R-:W-:Y:S01]  /*1fb30*/  IMAD R8, R2, 0x70, R6 ;  /* 0x0000007002087824 */ /* 0x020fe200078e0206 */
[----:B------:R-:W-:Y:S01]  /*1fb40*/  UIADD3 UR4, UP0, UR36, 0x570, URZ ;  /* 0x0000057024047890 */ /* 0x000fe2000ff1e03f */
[----:B------:R-:W-:Y:S01]  /*1fb50*/  R2UR UR12, R3 ;  /* 0x00000000030c72ca */ /* 0x000fe200000e0000 */
[----:B------:R-:W-:Y:S01]  /*1fb60*/  UMOV UR10, URZ ;  /* 0x0000003f000a7c82 */ /* 0x000fe20008000000 */
[----:B------:R-:W-:Y:S01]  /*1fb70*/  VIADD R8, R8, 0xffffff90 ;  /* 0xffffff9008087836 */ /* 0x000fe20000000000 */
[----:B------:R-:W-:Y:S01]  /*1fb80*/  R2UR UR13, R4 ;  /* 0x00000000040d72ca */ /* 0x000fe200000e0000 */
[----:B------:R-:W-:Y:S01]  /*1fb90*/  UIADD3.X UR5, URZ, UR37, URZ, UP0, !UPT ;  /* 0x000000253f057290 */ /* 0x000fe200087fe43f */
[----:B------:R-:W-:Y:S02]  /*1fba0*/  UMOV UR6, 0x0 ;  /* 0x0000000000067882 */ /* 0x000fe40000000000 */
[----:B------:R-:W-:Y:S01]  /*1fbb0*/  R2UR UR11, R8 ;  /* 0x00000000080b72ca */ /* 0x000fe200000e0000 */
[----:B------:R-:W-:Y:S01]  /*1fbc0*/  UMOV UR7, 0x12f00000 ;  /* 0x12f0000000077882 */ /* 0x000fe20000000000 */
[----:B------:R-:W-:Y:S01]  /*1fbd0*/  UMOV UR16, 0x40 ;  /* 0x0000004000107882 */ /* 0x000fe20000000000 */
[----:B------:R-:W-:Y:S01]  /*1fbe0*/  UIADD3 UR9, UR9, 0x36890, URZ ;  /* 0x0003689009097890 */ /* 0x000fe2000fffe03f */
[----:B--2---:R-:W-:-:S05]  /*1fbf0*/  IMAD R7, R7, 0xa800, R9 ;  /* 0x0000a80007077824 */ /* 0x004fca00078e0209 */
        /* <DEDUP_REMOVED lines=11> */
[----:B------:R1:W-:Y:S01]  /*1fcb0*/  UTMALDG.4D [UR8], [UR4], desc[UR6] ;  /* 0x00000608040075b4 */ /* 0x0003e20008019000 */
[----:B------:R-:W2:Y:S02]  /*1fcc0*/  SYNCS.PHASECHK.TRANS64.TRYWAIT P0, [R5+URZ+0x368c0], R10 ;  /* 0x0368c00a050075a7 */ /* 0x000ea4000800017f */
[----:B-12---:R-:W-:Y:S05]  /*1fcd0*/  @!P0 BRA `(.L_x_679) ;  /* 0x0000005000b48947 */ /* 0x006fea0003800000 */
.L_x_800:
[----:B------:R-:W-:Y:S05]  /*1fce0*/  @P1 BRA `(.L_x_680) ;  /* 0x00000000001c1947 */ /* 0x000fea0003800000 */
[----:B------:R-:W2:Y:S01]  /*1fcf0*/  S2R R11, SR_TID.X ;  /* 0x00000000000b7919 */ /* 0x000ea20000002100 */
[----:B01----:R-:W-:-:S04]  /*1fd00*/  MOV R10, 0xa800 ;  /* 0x0000a800000a7802 */ /* 0x003fc80000000f00 */
[----:B------:R3:W-:Y:S01]  /*1fd10*/  SYNCS.ARRIVE.TRANS64 RZ, [R5+URZ+0x368b0], R10 ;  /* 0x0368b00a05ff79a7 */ /* 0x0007e2000800003f */
[----:B--2---:R-:W-:-:S04]  /*1fd20*/  LOP3.LUT R11, R11, 0x1f, RZ, 0xc0, !PT ;  /* 0x0000001f0b0b7812 */ /* 0x004fc800078ec0ff */
[----:B------:R-:W-:-:S13]  /*1fd30*/  ISETP.NE.AND P0, PT, R11, RZ, PT ;  /* 0x000000ff0b00720c */ /* 0x000fda0003f05270 */
[----:B---3--:R-:W-:Y:S05]  /*1fd40*/  @!P0 BRA `(.L_x_680) ;  /* 0x0000000000048947 */ /* 0x008fea0003800000 */
[----:B------:R-:W-:Y:S01]  /*1fd50*/  BPT.TRAP 0x1 ;  /* 0x000000040000795c */ /* 0x000fe20000300000 */
.L_x_680:
[----:B------:R-:W-:Y:S01]  /*1fd60*/  R2UR UR15, R7 ;  /* 0x00000000070f72ca */ /* 0x000fe200000e0000 */
        /* <DEDUP_REMOVED lines=9> */
[----:B------:R-:W-:-:S03]  /*1fe00*/  UMOV UR16, 0x40 ;  /* 0x0000004000107882 */ /* 0x000fc60000000000 */
[----:B------:R-:W-:Y:S02]  /*1fe10*/  UIADD3 UR8, UR15, 0x400, URZ ;  /* 0x000004000f087890 */ /* 0x000fe4000fffe03f */
[----:B------:R-:W-:Y:S02]  /*1fe20*/  UIADD3 UR9, UR9, 0x368b0, URZ ;  /* 0x000368b009097890 */ /* 0x000fe4000fffe03f */
[----:B------:R-:W-:Y:S02]  /*1fe30*/  UIADD3 UR14, UR15, 0x3c00, URZ ;  /* 0x00003c000f0e7890 */ /* 0x000fe4000fffe03f */
[----:B------:R-:W-:-:S05]  /*1fe40*/  UIADD3 UR15, UR15, 0x7400, URZ ;  /* 0x000074000f0f7890 */ /* 0x000fca000fffe03f */
[----:B------:R2:W-:Y:S02]  /*1fe50*/  UTMALDG.4D [UR8], [UR4], desc[UR6] ;  /* 0x00000608040075b4 */ /* 0x0005e40008019000 */
[----:B--2---:R-:W-:Y:S01]  /*1fe60*/  UMOV UR8, UR14 ;  /* 0x0000000e00087c82 */ /* 0x004fe20008000000 */
[----:B------:R-:W-:Y:S01]  /*1fe70*/  UMOV UR10, UR16 ;  /* 0x00000010000a7c82 */ /* 0x000fe20008000000 */
[----:B------:R-:W-:Y:S01]  /*1fe80*/  UMOV UR14, 0x80 ;  /* 0x00000080000e7882 */ /* 0x000fe20000000000 */
[----:B------:R2:W-:Y:S02]  /*1fe90*/  UTMALDG.4D [UR8], [UR4], desc[UR6] ;  /* 0x00000608040075b4 */ /* 0x0005e40008019000 */
[----:B--2---:R-:W-:Y:S01]  /*1fea0*/  UMOV UR8, UR15 ;  /* 0x0000000f00087c82 */ /* 0x004fe20008000000 */
[----:B------:R-:W-:Y:S02]  /*1feb0*/  UMOV UR10, UR14 ;  /* 0x0000000e000a7c82 */ /* 0x000fe40008000000 */
[----:B------:R2:W-:Y:S02]  /*1fec0*/  UTMALDG.4D [UR8], [UR4], desc[UR6] ;  /* 0x00000608040075b4 */ /* 0x0005e40008019000 */
[----:B--2---:R-:W-:Y:S01]  /*1fed0*/  NOP ;  /* 0x0000000000007918 */ /* 0x004fe20000000000 */
.L_x_676:
[----:B------:R-:W-:Y:S05]  /*1fee0*/  BSYNC B1 ;  /* 0x0000000000017941 */ /* 0x000fea0003800000 */
.L_x_675:
[----:B01----:R-:W2:Y:S04]  /*1fef0*/  LDL.LU R5, [R1+0x10] ;  /* 0x0000100001057983 */ /* 0x003ea80000300800 */
[----:B------:R-:W3:Y:S01]  /*1ff00*/  LDL.LU R8, [R1+0x14] ;  /* 0x0000140001087983 */ /* 0x000ee20000300800 */
[----:B------:R-:W-:Y:S01]  /*1ff10*/  PLOP3.LUT P2, PT, PT, PT, PT, 0x8, 0x0 ;  /* 0x000000000000781c */ /* 0x000fe20003f4e170 */
[----:B--2---:R-:W-:-:S05]  /*1ff20*/  VIADD R5, R5, 0x1 ;  /* 0x0000000105057836 */ /* 0x004fca0000000000 */
[----:B------:R-:W-:-:S04]  /*1ff30*/  ISETP.NE.AND P0, PT, R5, 0x2, PT ;  /* 0x000000020500780c */ /* 0x000fc80003f05270 */
[----:B------:R-:W-:Y:S02]  /*1ff40*/  SEL R7, RZ, 0x1, P0 ;  /* 0x00000001ff077807 */ /* 0x000fe40000000000 */
[----:B------:R-:W-:Y:S02]  /*1ff50*/  SEL R10, R5, RZ, P0 ;  /* 0x000000ff050a7207 */ /* 0x000fe40000000000 */
[----:B---3--:R-:W-:Y:S02]  /*1ff60*/  LOP3.LUT R8, R8, R7, RZ, 0x3c, !PT ;  /* 0x0000000708087212 */ /* 0x008fe400078e3cff */
[----:B------:R-:W-:Y:S01]  /*1ff70*/  IADD3 R5, R2, -0x2, RZ ;  /* 0xfffffffe02057810 */ /* 0x000fe20007ffe0ff */
[----:B------:R1:W-:Y:S03]  /*1ff80*/  STL [R1+0x10], R10 ;  /* 0x0000100a01007387 */ /* 0x0003e60000100800 */
[----:B------:R-:W-:Y:S01]  /*1ff90*/  ISETP.GE.AND P0, PT, R5, R0, PT ;  /* 0x000000000500720c */ /* 0x000fe20003f06270 */
[----:B------:R1:W-:-:S12]  /*1ffa0*/  STL [R1+0x14], R8 ;  /* 0x0000140801007387 */ /* 0x0003d80000100800 */
[----:B-1----:R-:W-:Y:S05]  /*1ffb0*/  @!P0 BRA `(.L_x_670) ;  /* 0x0000000400808947 */ /* 0x002fea0003800000 */
[C---:B-----5:R-:W-:Y:S02]  /*1ffc0*/  IMAD R5, R2.reuse, 0x70, R6 ;  /* 0x0000007002057824 */ /* 0x060fe400078e0206 */
[----:B------:R-:W-:-:S03]  /*1ffd0*/  VIADD R2, R2, 0xffffffff ;  /* 0xffffffff02027836 */ /* 0x000fc60000000000 */
[----:B------:R-:W-:-:S07]  /*1ffe0*/  IADD3 R5, R5, -0xe0, RZ ;  /* 0xffffff2005057810 */ /* 0x000fce0007ffe0ff */
.L_x_687:
[----:B------:R-:W-:Y:S05]  /*1fff0*/  YIELD ;  /* 0x0000000000007946 */ /* 0x000fea0003800000 */
[----:B------:R-:W-:Y:S04]  /*20000*/  BSSY B1, `(.L_x_681) ;  /* 0x000004e000017945 */ /* 0x000fe80003800000 */
[----:B-1----:R-:W-:Y:S05]  /*20010*/  @!P6 BRA `(.L_x_682) ;  /* 0x000000040030e947 */ /* 0x002fea0003800000 */
[----:B------:R-:W2:Y:S04]  /*20020*/  LDL R6, [R1+0x10] ;  /* 0x0000100001067983 */ /* 0x000ea80000100800 */
[----:B------:R-:W3:Y:S01]  /*20030*/  LDL R7, [R1+0x14] ;  /* 0x0000140001077983 */ /* 0x000ee20000100800 */
[----:B--2---:R-:W-:Y:S01]  /*20040*/  IMAD R6, R6, 0x8, R9 ;  /* 0x0000000806067824 */ /* 0x004fe200078e0209 */
[----:B---3--:R-:W-:-:S04]  /*20050*/  SHF.L.U32 R7, R7, 0x1f, RZ ;  /* 0x0000001f07077819 */ /* 0x008fc800000006ff */
[----:B------:R-:W0:Y:S02]  /*20060*/  SYNCS.PHASECHK.TRANS64.TRYWAIT P0, [R6+URZ+0x368a0], R7 ;  /* 0x0368a007060075a7 */ /* 0x000e24000800017f */
[----:B0-----:R-:W-:Y:S05]  /*20070*/  @!P0 BRA `(.L_x_683) ;  /* 0x0000004c00e08947 */ /* 0x001fea0003800000 */
.L_x_801:
        /* <DEDUP_REMOVED lines=11> */
.L_x_684:
[----:B-1----:R-:W2:Y:S01]  /*20130*/  LDL R8, [R1+0x10] ;  /* 0x0000100001087983 */ /* 0x002ea20000100800 */
        /* <DEDUP_REMOVED lines=9> */
[----:B------:R-:W-:-:S04]  /*201d0*/  UMOV UR16, 0x40 ;  /* 0x0000004000107882 */ /* 0x000fc80000000000 */
        /* <DEDUP_REMOVED lines=16> */
.L_x_802:
[----:B------:R-:W-:Y:S05]  /*202e0*/  @P0 BRA `(.L_x_686) ;  /* 0x00000000001c0947 */ /* 0x000fea0003800000 */
[----:B------:R-:W2:Y:S01]  /*202f0*/  S2R R10, SR_TID.X ;  /* 0x00000000000a7919 */ /* 0x000ea20000002100 */
[----:B01----:R-:W-:-:S04]  /*20300*/  IMAD.MOV.U32 R7, RZ, RZ, 0xa800 ;  /* 0x0000a800ff077424 */ /* 0x003fc800078e00ff */
[----:B------:R3:W-:Y:S01]  /*20310*/  SYNCS.ARRIVE.TRANS64 RZ, [R6+URZ+0x368b0], R7 ;  /* 0x0368b00706ff79a7 */ /* 0x0007e2000800003f */
[----:B--2---:R-:W-:-:S04]  /*20320*/  LOP3.LUT R10, R10, 0x1f, RZ, 0xc0, !PT ;  /* 0x0000001f0a0a7812 */ /* 0x004fc800078ec0ff */
[----:B------:R-:W-:-:S13]  /*20330*/  ISETP.NE.AND P1, PT, R10, RZ, PT ;  /* 0x000000ff0a00720c */ /* 0x000fda0003f25270 */
[----:B---3--:R-:W-:Y:S05]  /*20340*/  @!P1 BRA `(.L_x_686) ;  /* 0x0000000000049947 */ /* 0x008fea0003800000 */
[----:B------:R-:W-:Y:S01]  /*20350*/  BPT.TRAP 0x1 ;  /* 0x000000040000795c */ /* 0x000fe20000300000 */
.L_x_686:
        /* <DEDUP_REMOVED lines=24> */
.L_x_682:
[----:B------:R-:W-:Y:S05]  /*204e0*/  BSYNC B1 ;  /* 0x0000000000017941 */ /* 0x000fea0003800000 */
.L_x_681:
[----:B01----:R-:W2:Y:S04]  /*204f0*/  LDL.LU R6, [R1+0x10] ;  /* 0x0000100001067983 */ /* 0x003ea80000300800 */
[----:B------:R-:W3:Y:S01]  /*20500*/  LDL.LU R7, [R1+0x14] ;  /* 0x0000140001077983 */ /* 0x000ee20000300800 */
[----:B------:R-:W-:Y:S01]  /*20510*/  VIADD R2, R2, 0xffffffff ;  /* 0xffffffff02027836 */ /* 0x000fe20000000000 */
[----:B------:R-:W-:Y:S02]  /*20520*/  IADD3 R5, R5, -0x70, RZ ;  /* 0xffffff9005057810 */ /* 0x000fe40007ffe0ff */
[----:B--2---:R-:W-:-:S04]  /*20530*/  IADD3 R6, R6, 0x1, RZ ;  /* 0x0000000106067810 */ /* 0x004fc80007ffe0ff */
[----:B------:R-:W-:-:S04]  /*20540*/  ISETP.NE.AND P0, PT, R6, 0x2, PT ;  /* 0x000000020600780c */ /* 0x000fc80003f05270 */
[----:B------:R-:W-:Y:S02]  /*20550*/  SEL R8, R6, RZ, P0 ;  /* 0x000000ff06087207 */ /* 0x000fe40000000000 */
[----:B------:R-:W-:Y:S02]  /*20560*/  SEL R6, RZ, 0x1, P0 ;  /* 0x00000001ff067807 */ /* 0x000fe40000000000 */
[----:B------:R-:W-:Y:S01]  /*20570*/  ISETP.GT.AND P0, PT, R2, R0, PT ;  /* 0x000000000200720c */ /* 0x000fe20003f04270 */
[----:B------:R1:W-:Y:S01]  /*20580*/  STL [R1+0x10], R8 ;  /* 0x0000100801007387 */ /* 0x0003e20000100800 */
[----:B---3--:R-:W-:-:S05]  /*20590*/  LOP3.LUT R7, R7, R6, RZ, 0x3c, !PT ;  /* 0x0000000607077212 */ /* 0x008fca00078e3cff */
[----:B------:R1:W-:Y:S06]  /*205a0*/  STL [R1+0x14], R7 ;  /* 0x0000140701007387 */ /* 0x0003ec0000100800 */
[----:B------:R-:W-:Y:S05]  /*205b0*/  @P0 BRA `(.L_x_687) ;  /* 0xfffffff8008c0947 */ /* 0x000fea000383ffff */
.L_x_670:
[----:B------:R-:W-:Y:S05]  /*205c0*/  BSYNC B0 ;  /* 0x0000000000007941 */ /* 0x000fea0003800000 */
.L_x_669:
[----:B-----5:R-:W2:Y:S01]  /*205d0*/  LDL R6, [R1+0x34] ;  /* 0x0000340001067983 */ /* 0x020ea20000100800 */
[----:B------:R-:W-:Y:S05]  /*205e0*/  @!P2 WARPSYNC.ALL ;  /* 0x000000000000a948 */ /* 0x000fea0003800000 */
[----:B------:R-:W-:Y:S01]  /*205f0*/  BSSY B6, `(.L_x_688) ;  /* 0x000031f000067945 */ /* 0x000fe20003800000 */
[----:B------:R-:W-:Y:S01]  /*20600*/  @!P2 BAR.SYNC.DEFER_BLOCKING 0xc, 0x120 ;  /* 0x030480000000ab1d */ /* 0x000fe20000010000 */
[----:B--2---:R-:W-:-:S13]  /*20610*/  ISETP.GT.AND P0, PT, R6, RZ, PT ;  /* 0x000000ff0600720c */ /* 0x004fda0003f04270 */
[----:B------:R-:W-:Y:S05]  /*20620*/  @P0 BRA `(.L_x_689) ;  /* 0x0000000000440947 */ /* 0x000fea0003800000 */
[----:B------:R-:W2:Y:S02]  /*20630*/  S2R R6, SR_TID.X ;  /* 0x0000000000067919 */ /* 0x000ea40000002100 */
[----:B--2---:R-:W-:-:S04]  /*20640*/  LOP3.LUT R6, R6, 0x1f, RZ, 0xc0, !PT ;  /* 0x0000001f06067812 */ /* 0x004fc800078ec0ff */
[----:B------:R-:W-:-:S13]  /*20650*/  ISETP.NE.AND P1, PT, R6, RZ, PT ;  /* 0x000000ff0600720c */ /* 0x000fda0003f25270 */
[----:B------:R-:W-:Y:S05]  /*20660*/  @P1 BRA `(.L_x_690) ;  /* 0x00000030005c1947 */ /* 0x000fea0003800000 */
[----:B-1----:R-:W1:Y:S01]  /*20670*/  S2R R7, SR_LANEID ;  /* 0x0000000000077919 */ /* 0x002e620000000000 */
[----:B------:R-:W-:Y:S01]  /*20680*/  VOTEU.ANY UR4, UPT, PT ;  /* 0x0000000000047886 */ /* 0x000fe200038e0100 */
[----:B0-----:R-:W0:Y:S01]  /*20690*/  LDC.64 R2, c[0x0][0xc38] ;  /* 0x00030e00ff027b82 */ /* 0x001e220000000a00 */
[----:B------:R-:W1:Y:S08]  /*206a0*/  FLO.U32 R0, UR4 ;  /* 0x0000000400007d00 */ /* 0x000e7000080e0000 */
[----:B------:R-:W0:Y:S01]  /*206b0*/  POPC R5, UR4 ;  /* 0x0000000400057d09 */ /* 0x000e220008000000 */
[----:B-1----:R-:W-:-:S13]  /*206c0*/  ISETP.EQ.U32.AND P0, PT, R0, R7, PT ;  /* 0x000000070000720c */ /* 0x002fda0003f02070 */
[----:B0-----:R-:W2:Y:S01]  /*206d0*/  @P0 ATOMG.E.ADD.STRONG.GPU PT, R3, desc[UR60][R2.64], R5 ;  /* 0x00000005020309a8 */ /* 0x001ea200081ee1fc */
[----:B------:R-:W0:Y:S02]  /*206e0*/  S2R R4, SR_LTMASK ;  /* 0x0000000000047919 */ /* 0x000e240000003900 */
[----:B0-----:R-:W-:-:S04]  /*206f0*/  LOP3.LUT R4, R4, UR4, RZ, 0xc0, !PT ;  /* 0x0000000404047c12 */ /* 0x001fc8000f8ec0ff */
[----:B------:R-:W0:Y:S01]  /*20700*/  POPC R7, R4 ;  /* 0x0000000400077309 */ /* 0x000e220000000000 */
[----:B--2---:R-:W0:Y:S02]  /*20710*/  SHFL.IDX PT, R0, R3, R0, 0x1f ;  /* 0x00001f0003007589 */ /* 0x004e2400000e0000 */
[----:B0-----:R-:W-:Y:S01]  /*20720*/  IADD3 R16, R0, UR38, R7 ;  /* 0x0000002600107c10 */ /* 0x001fe2000fffe007 */
[----:B------:R-:W-:Y:S06]  /*20730*/  BRA `(.L_x_690) ;  /* 0x0000003000287947 */ /* 0x000fec0003800000 */
.L_x_689:
[----:B------:R-:W0:Y:S01]  /*20740*/  S2R R0, SR_CgaCtaId ;  /* 0x0000000000007919 */ /* 0x000e220000008800 */
[----:B------:R-:W-:-:S04]  /*20750*/  MOV R2, 0x400 ;  /* 0x0000040000027802 */ /* 0x000fc80000000f00 */
[----:B0-----:R-:W-:-:S05]  /*20760*/  LEA R3, R0, R2, 0x18 ;  /* 0x0000000200037211 */ /* 0x001fca00078ec0ff */
[----:B------:R0:W-:Y:S01]  /*20770*/  STL [R1+0x18], R3 ;  /* 0x0000180301007387 */ /* 0x0001e20000100800 */
[----:B------:R-:W-:-:S05]  /*20780*/  VIADD R0, R3, 0x21400 ;  /* 0x0002140003007836 */ /* 0x000fca0000000000 */
[----:B------:R-:W-:-:S13]  /*20790*/  LOP3.LUT P0, RZ, R0, 0x3ff, RZ, 0xc0, !PT ;  /* 0x000003ff00ff7812 */ /* 0x000fda000780c0ff */
[----:B0-----:R-:W-:Y:S05]  /*207a0*/  @!P0 BRA `(.L_x_691) ;  /* 0x0000000000408947 */ /* 0x001fea0003800000 */
[----:B------:R-:W-:Y:S01]  /*207b0*/  MOV R2, 0x0 ;  /* 0x0000000000027802 */ /* 0x000fe20000000f00 */
[----:B------:R-:W-:Y:S01]  /*207c0*/  ULDC.64 UR6, c[0x4][0xa8] ;  /* 0x01002a0000067ab9 */ /* 0x000fe20000000a00 */
[----:B------:R-:W-:Y:S01]  /*207d0*/  ULDC.64 UR8, c[0x4][0xb0] ;  /* 0x01002c0000087ab9 */ /* 0x000fe20000000a00 */
[----:B------:R-:W-:Y:S01]  /*207e0*/  ULDC.64 UR4, c[0x4][0x8] ;  /* 0x0100020000047ab9 */ /* 0x000fe20000000a00 */
[----:B------:R-:W-:Y:S01]  /*207f0*/  MOV R4, UR6 ;  /* 0x0000000600047c02 */ /* 0x000fe20008000f00 */
[----:B------:R-:W-:Y:S01]  /*20800*/  IMAD.U32 R5, RZ, RZ, UR7 ;  /* 0x00000007ff057e24 */ /* 0x000fe2000f8e00ff */
[----:B------:R-:W0:Y:S01]  /*20810*/  LDC.64 R2, c[0x4][R2] ;  /* 0x0100000002027b82 */ /* 0x000e220000000a00 */
[----:B------:R-:W-:Y:S01]  /*20820*/  MOV R6, UR8 ;  /* 0x0000000800067c02 */ /* 0x000fe20008000f00 */
[----:B-1----:R-:W-:Y:S01]  /*20830*/  IMAD.U32 R7, RZ, RZ, UR9 ;  /* 0x00000009ff077e24 */ /* 0x002fe2000f8e00ff */
[----:B------:R-:W-:Y:S01]  /*20840*/  MOV R10, UR4 ;  /* 0x00000004000a7c02 */ /* 0x000fe20008000f00 */
[----:B------:R-:W-:Y:S01]  /*20850*/  IMAD.U32 R11, RZ, RZ, UR5 ;  /* 0x00000005ff0b7e24 */ /* 0x000fe2000f8e00ff */
[----:B------:R-:W-:Y:S01]  /*20860*/  MOV R8, 0x70 ;  /* 0x0000007000087802 */ /* 0x000fe20000000f00 */
[----:B------:R-:W-:Y:S01]  /*20870*/  IMAD.MOV.U32 R12, RZ, RZ, 0x1 ;  /* 0x00000001ff0c7424 */ /* 0x000fe200078e00ff */
[----:B------:R-:W-:-:S07]  /*20880*/  MOV R13, RZ ;  /* 0x000000ff000d7202 */ /* 0x000fce0000000f00 */
[----:B------:R-:W-:-:S07]  /*20890*/  LEPC R20, `(.L_x_691) ;  /* 0x000000001014794e */ /* 0x000fce0000000000 */
[----:B0-----:R-:W-:Y:S05]  /*208a0*/  CALL.ABS.NOINC R2 ;  /* 0x0000000002007343 */ /* 0x001fea0003c00000 */
.L_x_691:
        /* <DEDUP_REMOVED lines=12> */
[----:B-1----:R-:W-:Y:S01]  /*20970*/  IMAD.U32 R7, RZ, RZ, UR9 ;  /* 0x00000009ff077e24 */ /* 0x002fe2000f8e00ff */
[----:B------:R-:W-:Y:S01]  /*20980*/  MOV R10, UR4 ;  /* 0x00000004000a7c02 */ /* 0x000fe20008000f00 */
[----:B------:R-:W-:Y:S01]  /*20990*/  IMAD.U32 R11, RZ, RZ, UR5 ;  /* 0x00000005ff0b7e24 */ /* 0x000fe2000f8e00ff */
[----:B------:R-:W-:Y:S01]  /*209a0*/  MOV R8, 0x70 ;  /* 0x0000007000087802 */ /* 0x000fe20000000f00 */
[----:B------:R-:W-:Y:S01]  /*209b0*/  IMAD.MOV.U32 R12, RZ, RZ, 0x1 ;  /* 0x00000001ff0c7424 */ /* 0x000fe200078e00ff */
[----:B0-----:R-:W-:-:S07]  /*209c0*/  MOV R13, RZ ;  /* 0x000000ff000d7202 */ /* 0x001fce0000000f00 */
[----:B------:R-:W-:-:S07]  /*209d0*/  LEPC R20, `(.L_x_693) ;  /* 0x000000001014794e */ /* 0x000fce0000000000 */
[----:B--2---:R-:W-:Y:S05]  /*209e0*/  CALL.ABS.NOINC R2 ;  /* 0x0000000002007343 */ /* 0x004fea0003c00000 */
.L_x_693:
[----:B------:R-:W-:Y:S01]  /*209f0*/  MOV R2, 0x0 ;  /* 0x0000000000027802 */ /* 0x000fe20000000f00 */
[----:B------:R-:W-:Y:S01]  /*20a00*/  ULDC.64 UR4, c[0x4][0xa8] ;  /* 0x01002a0000047ab9 */ /* 0x000fe20000000a00 */
[----:B------:R-:W-:Y:S01]  /*20a10*/  ULDC.64 UR6, c[0x4][0xb0] ;  /* 0x01002c0000067ab9 */ /* 0x000fe20000000a00 */
[----:B------:R-:W-:Y:S01]  /*20a20*/  ULDC.64 UR8, c[0x4][0x18] ;  /* 0x0100060000087ab9 */ /* 0x000fe20000000a00 */
[----:B------:R-:W-:Y:S01]  /*20a30*/  IMAD.U32 R4, RZ, RZ, UR4 ;  /* 0x00000004ff047e24 */ /* 0x000fe2000f8e00ff */
[----:B------:R-:W-:Y:S01]  /*20a40*/  MOV R5, UR5 ;  /* 0x0000000500057c02 */ /* 0x000fe20008000f00 */
[----:B------:R-:W0:Y:S01]  /*20a50*/  LDC.64 R2, c[0x4][R2] ;  /* 0x0100000002027b82 */ /* 0x000e220000000a00 */
[----:B------:R-:W-:Y:S01]  /*20a60*/  IMAD.U32 R6, RZ, RZ, UR6 ;  /* 0x00000006ff067e24 */ /* 0x000fe2000f8e00ff */
[----:B------:R-:W-:Y:S01]  /*20a70*/  MOV R7, UR7 ;  /* 0x0000000700077c02 */ /* 0x000fe20008000f00 */
[----:B------:R-:W-:Y:S01]  /*20a80*/  IMAD.U32 R10, RZ, RZ, UR8 ;  /* 0x00000008ff0a7e24 */ /* 0x000fe2000f8e00ff */
[----:B------:R-:W-:Y:S01]  /*20a90*/  MOV R11, UR9 ;  /* 0x00000009000b7c02 */ /* 0x000fe20008000f00 */
[----:B------:R-:W-:Y:S01]  /*20aa0*/  IMAD.MOV.U32 R8, RZ, RZ, 0x70 ;  /* 0x00000070ff087424 */ /* 0x000fe200078e00ff */
[----:B------:R-:W-:Y:S01]  /*20ab0*/  MOV R12, 0x1 ;  /* 0x00000001000c7802 */ /* 0x000fe20000000f00 */
[----:B------:R-:W-:-:S07]  /*20ac0*/  IMAD.MOV.U32 R13, RZ, RZ, RZ ;  /* 0x000000ffff0d7224 */ /* 0x000fce00078e00ff */
[----:B------:R-:W-:-:S07]  /*20ad0*/  LEPC R20, `(.L_x_692) ;  /* 0x000000001014794e */ /* 0x000fce0000000000 */
[----:B0-----:R-:W-:Y:S05]  /*20ae0*/  CALL.ABS.NOINC R2 ;  /* 0x0000000002007343 */ /* 0x001fea0003c00000 */
.L_x_692:
        /* <DEDUP_REMOVED lines=17> */
[----:B----4-:R-:W-:Y:S02]  /*20c00*/  IMAD R17, R17, 0x80, R4 ;  /* 0x0000008011117824 */ /* 0x010fe400078e0204 */
[----:B------:R-:W0:Y:S01]  /*20c10*/  LDC R4, c[0x0][0x428] ;  /* 0x00010a00ff047b82 */ /* 0x000e220000000800 */
[----:B------:R-:W-:-:S06]  /*20c20*/  MOV R0, R5 ;  /* 0x0000000500007202 */ /* 0x000fcc0000000f00 */
[----:B------:R2:W5:Y:S01]  /*20c30*/  @P0 LDG.E R0, desc[UR60][R2.64] ;  /* 0x0000003c02000981 */ /* 0x000562000c1e1900 */
[----:B------:R-:W-:Y:S02]  /*20c40*/  PLOP3.LUT P1, PT, P6, PT, PT, 0x8, 0x0 ;  /* 0x000000000000781c */ /* 0x000fe4000372e170 */
[----:B0-----:R-:W-:Y:S02]  /*20c50*/  ISETP.NE.AND P0, PT, R4, 0x1, PT ;  /* 0x000000010400780c */ /* 0x001fe40003f05270 */
[----:B------:R-:W-:-:S11]  /*20c60*/  MOV R4, R18 ;  /* 0x0000001200047202 */ /* 0x000fd60000000f00 */
[----:B--2---:R-:W0:Y:S08]  /*20c70*/  @P0 LDC R3, c[0x0][0x42c] ;  /* 0x00010b00ff030b82 */ /* 0x004e300000000800 */
[----:B------:R-:W2:Y:S01]  /*20c80*/  @P0 LDC R2, c[0x0][0x430] ;  /* 0x00010c00ff020b82 */ /* 0x000ea20000000800 */
[----:B0-----:R-:W-:-:S05]  /*20c90*/  @P0 IMAD.HI.U32 R3, R18, R3, RZ ;  /* 0x0000000312030227 */ /* 0x001fca00078e00ff */
[----:B--2---:R-:W-:Y:S02]  /*20ca0*/  @P0 SHF.R.U32.HI R4, RZ, R2, R3 ;  /* 0x00000002ff040219 */ /* 0x004fe40000011603 */
[----:B------:R-:W-:-:S04]  /*20cb0*/  ISETP.NE.U32.AND P0, PT, RZ, UR4, PT ;  /* 0x00000004ff007c0c */ /* 0x000fc8000bf05070 */
[----:B------:R-:W-:-:S04]  /*20cc0*/  ISETP.NE.AND.EX P0, PT, RZ, UR5, PT, P0 ;  /* 0x00000005ff007c0c */ /* 0x000fc8000bf05300 */
[----:B------:R-:W-:-:S09]  /*20cd0*/  SEL R2, R5, RZ, !P0 ;  /* 0x000000ff05027207 */ /* 0x000fd20004000000 */
.L_x_694:
        /* <DEDUP_REMOVED lines=16> */
.L_x_695:
        /* <DEDUP_REMOVED lines=15> */
.L_x_696:
        /* <DEDUP_REMOVED lines=9> */
[----:B-1----:R-:W0:Y:S01]  /*20f60*/  LDC.64 R8, c[0x0][0x3f8] ;  /* 0x0000fe00ff087b82 */ /* 0x002e220000000a00 */
[----:B------:R-:W-:Y:S02]  /*20f70*/  ULDC.64 UR4, c[0x0][0xa08] ;  /* 0x0002820000047ab9 */ /* 0x000fe40000000a00 */
[----:B0-----:R-:W-:Y:S01]  /*20f80*/  LOP3.LUT P0, RZ, R8, UR4, RZ, 0xfc, !PT ;  /* 0x0000000408ff7c12 */ /* 0x001fe2000f80fcff */
[----:B------:R-:W-:-:S03]  /*20f90*/  UMOV UR4, 0xffffffff ;  /* 0xffffffff00047882 */ /* 0x000fc60000000000 */
[----:B------:R-:W-:-:S04]  /*20fa0*/  LOP3.LUT P0, RZ, R9, UR5, RZ, 0xfc, P0 ;  /* 0x0000000509ff7c12 */ /* 0x000fc8000800fcff */
[----:B-----5:R-:W-:Y:S01]  /*20fb0*/  SEL R5, R0, RZ, !P0 ;  /* 0x000000ff00057207 */ /* 0x020fe20004000000 */
[----:B------:R-:W-:Y:S08]  /*20fc0*/  BRA.DIV UR4, `(.L_x_697) ;  /* 0x0000004204347947 */ /* 0x000ff0000b800000 */
.L_x_805:
[----:B------:R-:W2:Y:S01]  /*20fd0*/  LDL R3, [R1+0x24] ;  /* 0x0000240001037983 */ /* 0x000ea20000100800 */
[----:B------:R-:W-:Y:S01]  /*20fe0*/  UMOV UR4, 0xffffffff ;  /* 0xffffffff00047882 */ /* 0x000fe20000000000 */
[----:B------:R-:W-:Y:S01]  /*20ff0*/  SHF.R.S32.HI R12, RZ, 0x1f, R0 ;  /* 0x0000001fff0c7819 */ /* 0x000fe20000011400 */
[----:B--2---:R-:W-:Y:S01]  /*21000*/  VIADD R3, R3, 0xffffffff ;  /* 0xffffffff03037836 */ /* 0x004fe20000000000 */
[----:B------:R-:W-:Y:S06]  /*21010*/  BRA.DIV UR4, `(.L_x_698) ;  /* 0x0000004204547947 */ /* 0x000fec000b800000 */
[----:B------:R-:W-:-:S13]  /*21020*/  ELECT P6, URZ, PT ;  /* 0x00000000003f782f */ /* 0x000fda00038c0000 */
.L_x_808:
[----:B------:R-:W-:Y:S05]  /*21030*/  @!P6 BRA `(.L_x_699) ;  /* 0x000000040034e947 */ /* 0x000fea0003800000 */
[----:B------:R0:W-:Y:S01]  /*21040*/  STL [R1+0xc], R3 ;  /* 0x00000c0301007387 */ /* 0x0001e20000100800 */
[----:B------:R-:W-:-:S04]  /*21050*/  ISETP.NE.U32.AND P0, PT, R8, RZ, PT ;  /* 0x000000ff0800720c */ /* 0x000fc80003f05070 */
[----:B------:R-:W-:-:S13]  /*21060*/  ISETP.NE.AND.EX P0, PT, R9, RZ, PT, P0 ;  /* 0x000000ff0900720c */ /* 0x000fda0003f05300 */
[----:B0-----:R-:W-:Y:S05]  /*21070*/  @!P0 BRA `(.L_x_700) ;  /* 0x00000000004c8947 */ /* 0x001fea0003800000 */
[----:B------:R-:W0:Y:S01]  /*21080*/  LDC R10, c[0x0][0x41c] ;  /* 0x00010700ff0a7b82 */ /* 0x000e220000000800 */
[----:B------:R-:W-:Y:S01]  /*21090*/  MOV R5, R3 ;  /* 0x0000000300057202 */ /* 0x000fe20000000f00 */
        /* <DEDUP_REMOVED lines=9> */
[----:B------:R-:W-:Y:S01]  /*21130*/  IMAD R10, R0, UR5, R6 ;  /* 0x00000005000a7c24 */ /* 0x000fe2000f8e0206 */
[----:B------:R-:W-:Y:S02]  /*21140*/  MOV R6, R5 ;  /* 0x0000000500067202 */ /* 0x000fe40000000f00 */
[----:B0-----:R-:W-:-:S03]  /*21150*/  SHF.R.S32.HI R7, RZ, 0x1f, R5 ;  /* 0x0000001fff077819 */ /* 0x001fc60000011405 */
[----:B------:R-:W-:-:S04]  /*21160*/  IMAD.WIDE.U32 R6, R0, UR4, R6 ;  /* 0x0000000400067c25 */ /* 0x000fc8000f8e0006 */
[----:B------:R-:W-:Y:S01]  /*21170*/  IMAD.IADD R5, R7, 0x1, R10 ;  /* 0x0000000107057824 */ /* 0x000fe200078e020a */
[----:B------:R-:W-:-:S04]  /*21180*/  LEA R10, P0, R6, R8, 0x2 ;  /* 0x00000008060a7211 */ /* 0x000fc800078010ff */
[----:B------:R-:W-:-:S05]  /*21190*/  LEA.HI.X R11, R6, R9, R5, 0x2, P0 ;  /* 0x00000009060b7211 */ /* 0x000fca00000f1405 */
[----:B------:R0:W5:Y:S04]  /*211a0*/  LDG.E R5, desc[UR60][R10.64] ;  /* 0x0000003c0a057981 */ /* 0x000168000c1e1900 */
.L_x_700:
[----:B------:R-:W2:Y:S01]  /*211b0*/  LDL R6, [R1] ;  /* 0x0000000001067983 */ /* 0x000ea20000100800 */
[----:B0-----:R-:W-:-:S03]  /*211c0*/  MOV R10, 0x400 ;  /* 0x00000400000a7802 */ /* 0x001fc60000000f00 */
[----:B------:R-:W3:Y:S01]  /*211d0*/  LDL R7, [R1+0x8] ;  /* 0x0000080001077983 */ /* 0x000ee20000100800 */
[----:B------:R-:W0:Y:S02]  /*211e0*/  S2R R11, SR_CgaCtaId ;  /* 0x00000000000b7919 */ /* 0x000e240000008800 */
[----:B0-----:R-:W-:-:S04]  /*211f0*/  LEA R10, R11, R10, 0x18 ;  /* 0x0000000a0b0a7211 */ /* 0x001fc800078ec0ff */
[----:B--2---:R-:W-:Y:S02]  /*21200*/  LEA R6, R6, R10, 0x3 ;  /* 0x0000000a06067211 */ /* 0x004fe400078e18ff */
[----:B---3--:R-:W-:-:S04]  /*21210*/  SHF.L.U32 R7, R7, 0x1f, RZ ;  /* 0x0000001f07077819 */ /* 0x008fc800000006ff */
[----:B------:R-:W0:Y:S02]  /*21220*/  SYNCS.PHASECHK.TRANS64.TRYWAIT P0, [R6+URZ+0x36840], R7 ;  /* 0x03684007060075a7 */ /* 0x000e24000800017f */
[----:B0-----:R-:W-:Y:S05]  /*21230*/  @!P0 BRA `(.L_x_701) ;  /* 0x0000003c00ec8947 */ /* 0x001fea0003800000 */
.L_x_809:
        /* <DEDUP_REMOVED lines=11> */
.L_x_702:
        /* <DEDUP_REMOVED lines=34> */
.L_x_699:
        /* <DEDUP_REMOVED lines=17> */
[----:B------:R-:W-:Y:S01]  /*21620*/  UMOV UR15, 0x12f00000 ;  /* 0x12f00000000f7882 */ /* 0x000fe20000000000 */
[----:B------:R-:W-:Y:S01]  /*21630*/  @P0 MOV R6, 0xc000 ;  /* 0x0000c00000060802 */ /* 0x000fe20000000f00 */
        /* <DEDUP_REMOVED lines=23> */
[----:B------:R-:W-:-:S04]  /*217b0*/  LOP3.LUT R2, R2, 0xfffffffe, RZ, 0xc0, !PT ;  /* 0xfffffffe02027812 */ /* 0x000fc800078ec0ff */
[----:B------:R-:W-:-:S04]  /*217c0*/  IADD3 R2, R11, -R2, RZ ;  /* 0x800000020b027210 */ /* 0x000fc80007ffe0ff */
[----:B------:R-:W-:-:S04]  /*217d0*/  SHF.L.U32 R2, R2, 0x1f, RZ ;  /* 0x0000001f02027819 */ /* 0x000fc800000006ff */
[----:B------:R-:W1:Y:S02]  /*217e0*/  SYNCS.PHASECHK.TRANS64.TRYWAIT P0, [R7+URZ+0x36820], R2 ;  /* 0x03682002070075a7 */ /* 0x000e64000800017f */
[----:B01----:R-:W-:Y:S05]  /*217f0*/  @!P0 BRA `(.L_x_704) ;  /* 0x0000003800908947 */ /* 0x003fea0003800000 */
.L_x_810:
[----:B------:R-:W-:Y:S05]  /*21800*/  BSYNC B0 ;  /* 0x0000000000007941 */ /* 0x000fea0003800000 */
.L_x_703:
[----:B0-----:R-:W2:Y:S01]  /*21810*/  LDL.LU R6, [R1+0x34] ;  /* 0x0000340001067983 */ /* 0x001ea20000300800 */
[----:B------:R-:W-:Y:S01]  /*21820*/  BSSY B0, `(.L_x_705) ;  /* 0x00001a7000007945 */ /* 0x000fe20003800000 */
[----:B--2---:R-:W-:-:S13]  /*21830*/  ISETP.GE.AND P0, PT, R6, 0x71, PT ;  /* 0x000000710600780c */ /* 0x004fda0003f06270 */
[----:B------:R-:W-:Y:S05]  /*21840*/  @!P0 BRA `(.L_x_706) ;  /* 0x0000001800908947 */ /* 0x000fea0003800000 */
[----:B------:R-:W2:Y:S01]  /*21850*/  LDL R6, [R1+0x24] ;  /* 0x0000240001067983 */ /* 0x000ea20000100800 */
[----:B------:R-:W-:Y:S01]  /*21860*/  MOV R2, 0x1 ;  /* 0x0000000100027802 */ /* 0x000fe20000000f00 */
[----:B------:R-:W-:Y:S01]  /*21870*/  BSSY B1, `(.L_x_707) ;  /* 0x0000094000017945 */ /* 0x000fe20003800000 */
[----:B--2---:R-:W-:-:S05]  /*21880*/  IMAD.MOV R13, RZ, RZ, -R6 ;  /* 0x000000ffff0d7224 */ /* 0x004fca00078e0a06 */
[----:B------:R-:W-:-:S05]  /*21890*/  VIADDMNMX R13, R13, R2, 0xffffffff, !PT ;  /* 0xffffffff0d0d7446 */ /* 0x000fca0007800102 */
[C---:B------:R-:W-:Y:S01]  /*218a0*/  IMAD.IADD R2, R6.reuse, 0x1, R13 ;  /* 0x0000000106027824 */ /* 0x040fe200078e020d */
[----:B------:R-:W-:-:S04]  /*218b0*/  IADD3 R6, R6, -0x2, RZ ;  /* 0xfffffffe06067810 */ /* 0x000fc80007ffe0ff */
[----:B------:R-:W-:-:S04]  /*218c0*/  LOP3.LUT R2, R2, 0x1, RZ, 0xc0, !PT ;  /* 0x0000000102027812 */ /* 0x000fc800078ec0ff */
[----:B------:R-:W-:-:S13]  /*218d0*/  ISETP.NE.U32.AND P0, PT, R2, 0x1, PT ;  /* 0x000000010200780c */ /* 0x000fda0003f05070 */
        /* <DEDUP_REMOVED lines=10> */
[----:B------:R-:W-:Y:S02]  /*21980*/  ISETP.NE.U32.AND P0, PT, R8, RZ, PT ;  /* 0x000000ff0800720c */ /* 0x000fe40003f05070 */
[----:B------:R-:W-:Y:S02]  /*21990*/  MOV R2, R5 ;  /* 0x0000000500027202 */ /* 0x000fe40000000f00 */
[----:B------:R-:W-:-:S13]  /*219a0*/  ISETP.NE.AND.EX P0, PT, R9, RZ, PT, P0 ;  /* 0x000000ff0900720c */ /* 0x000fda0003f05300 */
[----:B------:R-:W-:Y:S05]  /*219b0*/  @!P0 BRA `(.L_x_711) ;  /* 0x0000000000488947 */ /* 0x000fea0003800000 */
[----:B------:R-:W0:Y:S01]  /*219c0*/  LDC R17, c[0x0][0x41c] ;  /* 0x00010700ff117b82 */ /* 0x000e220000000800 */
[----:B------:R-:W-:Y:S01]  /*219d0*/  IMAD.MOV.U32 R2, RZ, RZ, R6 ;  /* 0x000000ffff027224 */ /* 0x000fe200078e0006 */
[----:B------:R-:W-:Y:S01]  /*219e0*/  ULDC.64 UR4, c[0x0][0x408] ;  /* 0x0001020000047ab9 */ /* 0x000fe20000000a00 */
[----:B0-----:R-:W-:-:S13]  /*219f0*/  ISETP.NE.AND P0, PT, R17, 0x1, PT ;  /* 0x000000011100780c */ /* 0x001fda0003f05270 */
[----:B------:R-:W0:Y:S02]  /*21a00*/  @P0 LDC.64 R10, c[0x0][0x420] ;  /* 0x00010800ff0a0b82 */ /* 0x000e240000000a00 */
[----:B0-----:R-:W-:-:S05]  /*21a10*/  @P0 IMAD.HI.U32 R10, R6, R10, RZ ;  /* 0x0000000a060a0227 */ /* 0x001fca00078e00ff */
[----:B------:R-:W-:Y:S01]  /*21a20*/  @P0 SHF.R.U32.HI R2, RZ, R11, R10 ;  /* 0x0000000bff020219 */ /* 0x000fe2000001160a */
[----:B------:R-:W-:-:S03]  /*21a30*/  IMAD R10, R12, UR4, RZ ;  /* 0x000000040c0a7c24 */ /* 0x000fc6000f8e02ff */
[----:B------:R-:W-:Y:S01]  /*21a40*/  SHF.R.S32.HI R11, RZ, 0x1f, R2 ;  /* 0x0000001fff0b7819 */ /* 0x000fe20000011402 */
[----:B------:R-:W-:Y:S01]  /*21a50*/  IMAD R15, R0, UR5, R10 ;  /* 0x00000005000f7c24 */ /* 0x000fe2000f8e020a */
[----:B------:R-:W-:Y:S02]  /*21a60*/  MOV R10, R2 ;  /* 0x00000002000a7202 */ /* 0x000fe40000000f00 */
[----:B------:R-:W-:-:S03]  /*21a70*/  IADD3 R2, -R2, RZ, RZ ;  /* 0x000000ff02027210 */ /* 0x000fc60007ffe1ff */
[----:B------:R-:W-:-:S04]  /*21a80*/  IMAD.WIDE.U32 R10, R0, UR4, R10 ;  /* 0x00000004000a7c25 */ /* 0x000fc8000f8e000a */
[----:B------:R-:W-:Y:S01]  /*21a90*/  IMAD.IADD R15, R15, 0x1, R11 ;  /* 0x000000010f0f7824 */ /* 0x000fe200078e020b */
[----:B------:R-:W-:Y:S01]  /*21aa0*/  LEA R8, P0, R10, R8, 0x2 ;  /* 0x000000080a087211 */ /* 0x000fe200078010ff */
[----:B------:R-:W-:-:S03]  /*21ab0*/  IMAD R6, R17, R2, R6 ;  /* 0x0000000211067224 */ /* 0x000fc600078e0206 */
[----:B------:R-:W-:-:S05]  /*21ac0*/  LEA.HI.X R9, R10, R9, R15, 0x2, P0 ;  /* 0x000000090a097211 */ /* 0x000fca00000f140f */
[----:B------:R0:W5:Y:S04]  /*21ad0*/  LDG.E R2, desc[UR60][R8.64] ;  /* 0x0000003c08027981 */ /* 0x000168000c1e1900 */
.L_x_711:
[----:B0-----:R-:W0:Y:S01]  /*21ae0*/  S2R R9, SR_CgaCtaId ;  /* 0x0000000000097919 */ /* 0x001e220000008800 */
[----:B------:R-:W-:-:S04]  /*21af0*/  MOV R8, 0x400 ;  /* 0x0000040000087802 */ /* 0x000fc80000000f00 */
[----:B0-----:R-:W-:Y:S02]  /*21b00*/  LEA R8, R9, R8, 0x18 ;  /* 0x0000000809087211 */ /* 0x001fe400078ec0ff */
[----:B------:R-:W-:-:S03]  /*21b10*/  SHF.L.U32 R9, R14, 0x1f, RZ ;  /* 0x0000001f0e097819 */ /* 0x000fc600000006ff */
[----:B------:R-:W-:-:S04]  /*21b20*/  IMAD R8, R7, 0x8, R8 ;  /* 0x0000000807087824 */ /* 0x000fc800078e0208 */
[----:B------:R-:W0:Y:S02]  /*21b30*/  SYNCS.PHASECHK.TRANS64.TRYWAIT P0, [R8+URZ+0x36840], R9 ;  /* 0x03684009080075a7 */ /* 0x000e24000800017f */
[----:B0-----:R-:W-:Y:S05]  /*21b40*/  @!P0 BRA `(.L_x_712) ;  /* 0x0000003400dc8947 */ /* 0x001fea0003800000 */
.L_x_811:
[----:B------:R-:W1:Y:S02]  /*21b50*/  S2R R10, SR_TID.X ;  /* 0x00000000000a7919 */ /* 0x000e640000002100 */
[----:B-1----:R-:W-:-:S04]  /*21b60*/  LOP3.LUT R10, R10, 0x7f, RZ, 0xc0, !PT ;  /* 0x0000007f0a0a7812 */ /* 0x002fc800078ec0ff */
[----:B------:R-:W-:-:S13]  /*21b70*/  ISETP.NE.AND P1, PT, R10, RZ, PT ;  /* 0x000000ff0a00720c */ /* 0x000fda0003f25270 */
[----:B------:R-:W-:Y:S05]  /*21b80*/  @P1 BRA `(.L_x_713) ;  /* 0x00000000001c1947 */ /* 0x000fea0003800000 */
[----:B------:R-:W1:Y:S01]  /*21b90*/  S2R R10, SR_TID.X ;  /* 0x00000000000a7919 */ /* 0x000e620000002100 */
[----:B0-----:R-:W-:-:S04]  /*21ba0*/  MOV R9, 0xa800 ;  /* 0x0000a80000097802 */ /* 0x001fc80000000f00 */
[----:B------:R2:W-:Y:S01]  /*21bb0*/  SYNCS.ARRIVE.TRANS64 RZ, [R8+URZ+0x36830], R9 ;  /* 0x0368300908ff79a7 */ /* 0x0005e2000800003f */
[----:B-1----:R-:W-:-:S04]  /*21bc0*/  LOP3.LUT R10, R10, 0x1f, RZ, 0xc0, !PT ;  /* 0x0000001f0a0a7812 */ /* 0x002fc800078ec0ff */
[----:B------:R-:W-:-:S13]  /*21bd0*/  ISETP.NE.AND P0, PT, R10, RZ, PT ;  /* 0x000000ff0a00720c */ /* 0x000fda0003f05270 */
[----:B--2---:R-:W-:Y:S05]  /*21be0*/  @!P0 BRA `(.L_x_713) ;  /* 0x0000000000048947 */ /* 0x004fea0003800000 */
[----:B------:R-:W-:Y:S01]  /*21bf0*/  BPT.TRAP 0x1 ;  /* 0x000000040000795c */ /* 0x000fe20000300000 */
.L_x_713:
        /* <DEDUP_REMOVED lines=37> */
.L_x_812:
[----:B------:R-:W-:Y:S05]  /*21e50*/  @P1 BRA `(.L_x_715) ;  /* 0x0000000000301947 */ /* 0x000fea0003800000 */
[----:B------:R-:W2:Y:S01]  /*21e60*/  LDL R10, [R1] ;  /* 0x00000000010a7983 */ /* 0x000ea20000100800 */
[----:B------:R-:W-:Y:S01]  /*21e70*/  MOV R11, 0x400 ;  /* 0x00000400000b7802 */ /* 0x000fe20000000f00 */
[----:B------:R-:W1:Y:S01]  /*21e80*/  S2R R17, SR_TID.X ;  /* 0x0000000000117919 */ /* 0x000e620000002100 */
[----:B------:R-:W3:Y:S01]  /*21e90*/  S2R R15, SR_CgaCtaId ;  /* 0x00000000000f7919 */ /* 0x000ee20000008800 */
[----:B0-----:R-:W-:Y:S02]  /*21ea0*/  MOV R9, 0xa800 ;  /* 0x0000a80000097802 */ /* 0x001fe40000000f00 */
[----:B-1----:R-:W-:-:S04]  /*21eb0*/  LOP3.LUT R17, R17, 0x1f, RZ, 0xc0, !PT ;  /* 0x0000001f11117812 */ /* 0x002fc800078ec0ff */
[----:B------:R-:W-:Y:S02]  /*21ec0*/  ISETP.NE.AND P0, PT, R17, RZ, PT ;  /* 0x000000ff1100720c */ /* 0x000fe40003f05270 */
[----:B---3--:R-:W-:-:S05]  /*21ed0*/  LEA R11, R15, R11, 0x18 ;  /* 0x0000000b0f0b7211 */ /* 0x008fca00078ec0ff */
[----:B--2---:R-:W-:-:S04]  /*21ee0*/  IMAD R8, R10, 0x8, R11 ;  /* 0x000000080a087824 */ /* 0x004fc800078e020b */
[----:B------:R1:W-:Y:S02]  /*21ef0*/  SYNCS.ARRIVE.TRANS64 RZ, [R8+URZ+0x36850], R9 ;  /* 0x0368500908ff79a7 */ /* 0x0003e4000800003f */
[----:B------:R-:W-:Y:S05]  /*21f00*/  @!P0 BRA `(.L_x_715) ;  /* 0x0000000000048947 */ /* 0x000fea0003800000 */
[----:B------:R-:W-:Y:S01]  /*21f10*/  BPT.TRAP 0x1 ;  /* 0x000000040000795c */ /* 0x000fe20000300000 */
.L_x_715:
        /* <DEDUP_REMOVED lines=14> */
[----:B------:R-:W-:-:S02]  /*22000*/  MOV R5, R2 ;  /* 0x0000000200057202 */ /* 0x000fc40000000f00 */
        /* <DEDUP_REMOVED lines=21> */
.L_x_710:
[----:B------:R-:W-:Y:S05]  /*22160*/  BSYNC B2 ;  /* 0x0000000000027941 */ /* 0x000fea0003800000 */
.L_x_709:
[----:B------:R-:W2:Y:S04]  /*22170*/  LDL.LU R2, [R1+0x24] ;  /* 0x0000240001027983 */ /* 0x000ea80000300800 */
[----:B------:R0:W-:Y:S04]  /*22180*/  STL [R1], R7 ;  /* 0x0000000701007387 */ /* 0x0001e80000100800 */
[----:B------:R0:W-:Y:S02]  /*22190*/  STL [R1+0x8], R14 ;  /* 0x0000080e01007387 */ /* 0x0001e40000100800 */
[----:B0-2---:R-:W-:-:S07]  /*221a0*/  VIADD R6, R2, 0xfffffffd ;  /* 0xfffffffd02067836 */ /* 0x005fce0000000000 */
.L_x_708:
[----:B------:R-:W-:Y:S05]  /*221b0*/  BSYNC B1 ;  /* 0x0000000000017941 */ /* 0x000fea0003800000 */
.L_x_707:
[----:B------:R-:W-:-:S04]  /*221c0*/  IADD3 R2, -R13, RZ, RZ ;  /* 0x000000ff0d027210 */ /* 0x000fc80007ffe1ff */
[----:B------:R-:W-:-:S13]  /*221d0*/  ISETP.NE.AND P0, PT, R3, R2, PT ;  /* 0x000000020300720c */ /* 0x000fda0003f05270 */
[----:B------:R-:W-:Y:S05]  /*221e0*/  @!P0 BRA `(.L_x_706) ;  /* 0x0000001000288947 */ /* 0x000fea0003800000 */
[----:B------:R-:W-:-:S07]  /*221f0*/  IMAD.MOV.U32 R10, RZ, RZ, R5 ;  /* 0x000000ffff0a7224 */ /* 0x000fce00078e0005 */
.L_x_730:
[----:B------:R-:W2:Y:S04]  /*22200*/  LDL R3, [R1] ;  /* 0x0000000001037983 */ /* 0x000ea80000100800 */
[----:B------:R-:W3:Y:S01]  /*22210*/  LDL R2, [R1+0x8] ;  /* 0x0000080001027983 */ /* 0x000ee20000100800 */
[----:B------:R-:W-:Y:S05]  /*22220*/  YIELD ;  /* 0x0000000000007946 */ /* 0x000fea0003800000 */
[----:B------:R-:W-:Y:S01]  /*22230*/  BSSY B1, `(.L_x_716) ;  /* 0x0000080000017945 */ /* 0x000fe20003800000 */
[----:B--2---:R-:W-:-:S04]  /*22240*/  IADD3 R7, R3, 0x1, RZ ;  /* 0x0000000103077810 */ /* 0x004fc80007ffe0ff */
        /* <DEDUP_REMOVED lines=14> */
[----:B0-----:R-:W-:Y:S01]  /*22330*/  @P0 IMAD.HI.U32 R9, R6, R2, RZ ;  /* 0x0000000206090227 */ /* 0x001fe200078e00ff */
[----:B------:R-:W-:-:S04]  /*22340*/  MOV R2, R6 ;  /* 0x0000000600027202 */ /* 0x000fc80000000f00 */
[----:B------:R-:W-:-:S04]  /*22350*/  @P0 SHF.R.U32.HI R2, RZ, R3, R9 ;  /* 0x00000003ff020219 */ /* 0x000fc80000011609 */
[--C-:B------:R-:W-:Y:S01]  /*22360*/  SHF.R.S32.HI R3, RZ, 0x1f, R2.reuse ;  /* 0x0000001fff037819 */ /* 0x100fe20000011402 */
[----:B------:R-:W-:-:S04]  /*22370*/  IMAD.MOV R9, RZ, RZ, -R2 ;  /* 0x000000ffff097224 */ /* 0x000fc800078e0a02 */
[----:B------:R-:W-:Y:S02]  /*22380*/  IMAD R9, R10, R9, R6 ;  /* 0x000000090a097224 */ /* 0x000fe400078e0206 */
[----:B------:R-:W-:Y:S02]  /*22390*/  IMAD R10, R12, UR6, RZ ;  /* 0x000000060c0a7c24 */ /* 0x000fe4000f8e02ff */
[----:B------:R-:W-:-:S04]  /*223a0*/  IMAD.WIDE.U32 R2, R0, UR6, R2 ;  /* 0x0000000600027c25 */ /* 0x000fc8000f8e0002 */
[----:B------:R-:W-:-:S05]  /*223b0*/  IMAD R10, R0, UR7, R10 ;  /* 0x00000007000a7c24 */ /* 0x000fca000f8e020a */
[----:B------:R-:W-:Y:S02]  /*223c0*/  IADD3 R3, R10, R3, RZ ;  /* 0x000000030a037210 */ /* 0x000fe40007ffe0ff */
[----:B------:R-:W-:-:S04]  /*223d0*/  LEA R10, P0, R2, UR4, 0x2 ;  /* 0x00000004020a7c11 */ /* 0x000fc8000f8010ff */
[----:B------:R-:W-:-:S05]  /*223e0*/  LEA.HI.X R11, R2, UR5, R3, 0x2, P0 ;  /* 0x00000005020b7c11 */ /* 0x000fca00080f1403 */
[----:B------:R0:W5:Y:S04]  /*223f0*/  LDG.E R10, desc[UR60][R10.64] ;  /* 0x0000003c0a0a7981 */ /* 0x000168000c1e1900 */
.L_x_718:
[----:B------:R-:W1:Y:S01]  /*22400*/  S2R R3, SR_CgaCtaId ;  /* 0x0000000000037919 */ /* 0x000e620000008800 */
[----:B------:R-:W-:-:S04]  /*22410*/  MOV R2, 0x400 ;  /* 0x0000040000027802 */ /* 0x000fc80000000f00 */
[----:B-1----:R-:W-:Y:S02]  /*22420*/  LEA R2, R3, R2, 0x18 ;  /* 0x0000000203027211 */ /* 0x002fe400078ec0ff */
[----:B------:R-:W-:-:S03]  /*22430*/  SHF.L.U32 R3, R8, 0x1f, RZ ;  /* 0x0000001f08037819 */ /* 0x000fc600000006ff */
[----:B------:R-:W-:-:S04]  /*22440*/  IMAD R2, R7, 0x8, R2 ;  /* 0x0000000807027824 */ /* 0x000fc800078e0202 */
[----:B------:R-:W1:Y:S02]  /*22450*/  SYNCS.PHASECHK.TRANS64.TRYWAIT P0, [R2+URZ+0x36840], R3 ;  /* 0x03684003020075a7 */ /* 0x000e64000800017f */
[----:B-1----:R-:W-:Y:S05]  /*22460*/  @!P0 BRA `(.L_x_719) ;  /* 0x0000002c00bc8947 */ /* 0x002fea0003800000 */
.L_x_813:
[----:B0-----:R-:W0:Y:S02]  /*22470*/  S2R R11, SR_TID.X ;  /* 0x00000000000b7919 */ /* 0x001e240000002100 */
[----:B0-----:R-:W-:-:S04]  /*22480*/  LOP3.LUT R11, R11, 0x7f, RZ, 0xc0, !PT ;  /* 0x0000007f0b0b7812 */ /* 0x001fc800078ec0ff */
[----:B------:R-:W-:-:S13]  /*22490*/  ISETP.NE.AND P0, PT, R11, RZ, PT ;  /* 0x000000ff0b00720c */ /* 0x000fda0003f05270 */
[----:B------:R-:W-:Y:S05]  /*224a0*/  @P0 BRA `(.L_x_720) ;  /* 0x00000000001c0947 */ /* 0x000fea0003800000 */
[----:B------:R-:W0:Y:S01]  /*224b0*/  S2R R11, SR_TID.X ;  /* 0x00000000000b7919 */ /* 0x000e220000002100 */
[----:B-1----:R-:W-:-:S04]  /*224c0*/  MOV R3, 0xa800 ;  /* 0x0000a80000037802 */ /* 0x002fc80000000f00 */
[----:B------:R2:W-:Y:S01]  /*224d0*/  SYNCS.ARRIVE.TRANS64 RZ, [R2+URZ+0x36830], R3 ;  /* 0x0368300302ff79a7 */ /* 0x0005e2000800003f */
[----:B0-----:R-:W-:-:S04]  /*224e0*/  LOP3.LUT R11, R11, 0x1f, RZ, 0xc0, !PT ;  /* 0x0000001f0b0b7812 */ /* 0x001fc800078ec0ff */
[----:B------:R-:W-:-:S13]  /*224f0*/  ISETP.NE.AND P1, PT, R11, RZ, PT ;  /* 0x000000ff0b00720c */ /* 0x000fda0003f25270 */
[----:B--2---:R-:W-:Y:S05]  /*22500*/  @!P1 BRA `(.L_x_720) ;  /* 0x0000000000049947 */ /* 0x004fea0003800000 */
[----:B------:R-:W-:Y:S01]  /*22510*/  BPT.TRAP 0x1 ;  /* 0x000000040000795c */ /* 0x000fe20000300000 */
.L_x_720:
[----:B------:R-:W2:Y:S04]  /*22520*/  LDL R15, [R1+0x4] ;  /* 0x00000400010f7983 */ /* 0x000ea80000100800 */
[----:B------:R-:W3:Y:S01]  /*22530*/  LDL.LU R14, [R1+0x8] ;  /* 0x00000800010e7983 */ /* 0x000ee20000300800 */
[----:B-1----:R-:W-:-:S03]  /*22540*/  MOV R3, 0x400 ;  /* 0x0000040000037802 */ /* 0x002fc60000000f00 */
        /* <DEDUP_REMOVED lines=34> */
.L_x_814:
        /* <DEDUP_REMOVED lines=8> */
.L_x_722:
        /* <DEDUP_REMOVED lines=36> */
.L_x_717:
[----:B------:R-:W-:Y:S05]  /*22a30*/  BSYNC B1 ;  /* 0x0000000000017941 */ /* 0x000fea0003800000 */
.L_x_716:
        /* <DEDUP_REMOVED lines=10> */
[----:B------:R-:W-:Y:S02]  /*22ae0*/  IADD3 R9, R6, -0x1, RZ ;  /* 0xffffffff06097810 */ /* 0x000fe40007ffe0ff */
        /* <DEDUP_REMOVED lines=17> */
[----:B------:R-:W-:-:S04]  /*22c00*/  LEA R10, P0, R2, UR4, 0x2 ;  /* 0x00000004020a7c11 */ /* 0x000fc8000f8010ff */
[----:B------:R-:W-:-:S05]  /*22c10*/  LEA.HI.X R11, R2, UR5, R3, 0x2, P0 ;  /* 0x00000005020b7c11 */ /* 0x000fca00080f1403 */
[----:B------:R1:W5:Y:S04]  /*22c20*/  LDG.E R10, desc[UR60][R10.64] ;  /* 0x0000003c0a0a7981 */ /* 0x000368000c1e1900 */
.L_x_725:
[----:B------:R-:W2:Y:S01]  /*22c30*/  S2R R3, SR_CgaCtaId ;  /* 0x0000000000037919 */ /* 0x000ea20000008800 */
[----:B------:R-:W-:-:S04]  /*22c40*/  MOV R2, 0x400 ;  /* 0x0000040000027802 */ /* 0x000fc80000000f00 */
[----:B--2---:R-:W-:Y:S02]  /*22c50*/  LEA R2, R3, R2, 0x18 ;  /* 0x0000000203027211 */ /* 0x004fe400078ec0ff */
[----:B------:R-:W-:Y:S02]  /*22c60*/  SHF.L.U32 R3, R13, 0x1f, RZ ;  /* 0x0000001f0d037819 */ /* 0x000fe400000006ff */
[----:B------:R-:W-:-:S04]  /*22c70*/  LEA R2, R14, R2, 0x3 ;  /* 0x000000020e027211 */ /* 0x000fc800078e18ff */
[----:B------:R-:W2:Y:S02]  /*22c80*/  SYNCS.PHASECHK.TRANS64.TRYWAIT P0, [R2+URZ+0x36840], R3 ;  /* 0x03684003020075a7 */ /* 0x000ea4000800017f */
[----:B--2---:R-:W-:Y:S05]  /*22c90*/  @!P0 BRA `(.L_x_726) ;  /* 0x0000002400d88947 */ /* 0x004fea0003800000 */
.L_x_815:
        /* <DEDUP_REMOVED lines=11> */
.L_x_727:
[----:B0-----:R-:W3:Y:S01]  /*22d50*/  LDL R13, [R1] ;  /* 0x00000000010d7983 */ /* 0x001ee20000100800 */
[----:B------:R-:W-:-:S03]  /*22d60*/  MOV R14, 0x400 ;  /* 0x00000400000e7802 */ /* 0x000fc60000000f00 */
[----:B------:R-:W4:Y:S01]  /*22d70*/  LDL R11, [R1+0x4] ;  /* 0x00000400010b7983 */ /* 0x000f220000100800 */
[----:B------:R-:W0:Y:S01]  /*22d80*/  S2R R15, SR_CgaCtaId ;  /* 0x00000000000f7919 */ /* 0x000e220000008800 */
[----:B------:R-:W-:Y:S01]  /*22d90*/  R2UR UR11, R9 ;  /* 0x00000000090b72ca */ /* 0x000fe200000e0000 */
[----:B------:R-:W-:Y:S01]  /*22da0*/  UIADD3 UR4, UP0, UR36, 0x370, URZ ;  /* 0x0000037024047890 */ /* 0x000fe2000ff1e03f */
[----:B------:R-:W-:Y:S02]  /*22db0*/  R2UR UR12, R4 ;  /* 0x00000000040c72ca */ /* 0x000fe400000e0000 */
[----:B0-----:R-:W-:-:S04]  /*22dc0*/  LEA R14, R15, R14, 0x18 ;  /* 0x0000000e0f0e7211 */ /* 0x001fc800078ec0ff */
[----:B--2---:R-:W-:Y:S02]  /*22dd0*/  IADD3 R2, R14, 0x36800, RZ ;  /* 0x000368000e027810 */ /* 0x004fe40007ffe0ff */
        /* <DEDUP_REMOVED lines=20> */
[----:B------:R-:W-:Y:S01]  /*22f20*/  LEA R2, R7, R2, 0x3 ;  /* 0x0000000207027211 */ /* 0x000fe200078e18ff */
        /* <DEDUP_REMOVED lines=8> */
.L_x_816:
        /* <DEDUP_REMOVED lines=8> */
.L_x_729:
        /* <DEDUP_REMOVED lines=34> */
.L_x_724:
[----:B------:R-:W-:Y:S05]  /*23250*/  BSYNC B1 ;  /* 0x0000000000017941 */ /* 0x000fea0003800000 */
.L_x_723:
[C---:B------:R-:W-:Y:S01]  /*23260*/  ISETP.GT.AND P0, PT, R6.reuse, 0x1, PT ;  /* 0x000000010600780c */ /* 0x040fe20003f04270 */
[----:B------:R-:W-:-:S12]  /*23270*/  VIADD R6, R6, 0xfffffffe ;  /* 0xfffffffe06067836 */ /* 0x000fd80000000000 */
[----:B------:R-:W-:Y:S05]  /*23280*/  @P0 BRA `(.L_x_730) ;  /* 0xffffffec00dc0947 */ /* 0x000fea000383ffff */
.L_x_706:
[----:B------:R-:W-:Y:S05]  /*23290*/  BSYNC B0 ;  /* 0x0000000000007941 */ /* 0x000fea0003800000 */
.L_x_705:
        /* <DEDUP_REMOVED lines=8> */
[----:B------:R-:W1:Y:S02]  /*23320*/  FLO.U32 R0, UR4 ;  /* 0x0000000400007d00 */ /* 0x000e6400080e0000 */
[----:B-1----:R-:W-:-:S06]  /*23330*/  ISETP.EQ.U32.AND P0, PT, R0, R7, PT ;  /* 0x000000070000720c */ /* 0x002fcc0003f02070 */
[----:B------:R-:W2:Y:S07]  /*23340*/  POPC R7, UR4 ;  /* 0x0000000400077d09 */ /* 0x000eae0008000000 */
[----:B--2---:R-:W2:Y:S01]  /*23350*/  @P0 ATOMG.E.ADD.STRONG.GPU PT, R3, desc[UR60][R2.64], R7 ;  /* 0x00000007020309a8 */ /* 0x004ea200081ee1fc */
[----:B------:R-:W1:Y:S02]  /*23360*/  S2R R6, SR_LTMASK ;  /* 0x0000000000067919 */ /* 0x000e640000003900 */
[----:B-1----:R-:W-:-:S04]  /*23370*/  LOP3.LUT R6, R6, UR4, RZ, 0xc0, !PT ;  /* 0x0000000406067c12 */ /* 0x002fc8000f8ec0ff */
[----:B------:R-:W1:Y:S01]  /*23380*/  POPC R9, R6 ;  /* 0x0000000600097309 */ /* 0x000e620000000000 */
[----:B--2---:R-:W1:Y:S02]  /*23390*/  SHFL.IDX PT, R0, R3, R0, 0x1f ;  /* 0x00001f0003007589 */ /* 0x004e6400000e0000 */
[----:B-1----:R-:W-:-:S07]  /*233a0*/  IADD3 R16, R0, UR38, R9 ;  /* 0x0000002600107c10 */ /* 0x002fce000fffe009 */
.L_x_732:
[----:B------:R-:W-:Y:S05]  /*233b0*/  BSYNC B0 ;  /* 0x0000000000007941 */ /* 0x000fea0003800000 */
.L_x_731:
[----:B------:R-:W-:Y:S04]  /*233c0*/  BSSY B0, `(.L_x_733) ;  /* 0x0000038000007945 */ /* 0x000fe80003800000 */
[----:B------:R-:W-:Y:S05]  /*233d0*/  @!P6 BRA `(.L_x_734) ;  /* 0x0000000000d8e947 */ /* 0x000fea0003800000 */
[----:B------:R-:W2:Y:S01]  /*233e0*/  LDL R2, [R1] ;  /* 0x0000000001027983 */ /* 0x000ea20000100800 */
[----:B------:R-:W-:-:S03]  /*233f0*/  MOV R3, 0x400 ;  /* 0x0000040000037802 */ /* 0x000fc60000000f00 */
[----:B------:R-:W3:Y:S01]  /*23400*/  LDL R0, [R1+0x8] ;  /* 0x0000080001007983 */ /* 0x000ee20000100800 */
[----:B------:R-:W1:Y:S02]  /*23410*/  S2R R6, SR_CgaCtaId ;  /* 0x0000000000067919 */ /* 0x000e640000008800 */
[----:B-1----:R-:W-:-:S04]  /*23420*/  LEA R3, R6, R3, 0x18 ;  /* 0x0000000306037211 */ /* 0x002fc800078ec0ff */
[----:B--2---:R-:W-:Y:S02]  /*23430*/  LEA R3, R2, R3, 0x3 ;  /* 0x0000000302037211 */ /* 0x004fe400078e18ff */
[----:B---3--:R-:W-:-:S04]  /*23440*/  SHF.L.U32 R0, R0, 0x1f, RZ ;  /* 0x0000001f00007819 */ /* 0x008fc800000006ff */
[----:B------:R-:W1:Y:S02]  /*23450*/  SYNCS.PHASECHK.TRANS64.TRYWAIT P0, [R3+URZ+0x36860], R0 ;  /* 0x03686000030075a7 */ /* 0x000e64000800017f */
[----:B-1----:R-:W-:Y:S05]  /*23460*/  @!P0 BRA `(.L_x_735) ;  /* 0x00000020000c8947 */ /* 0x002fea0003800000 */
.L_x_817:
        /* <DEDUP_REMOVED lines=11> */
.L_x_736:
        /* <DEDUP_REMOVED lines=34> */
.L_x_734:
[----:B------:R-:W-:Y:S05]  /*23740*/  BSYNC B0 ;  /* 0x0000000000007941 */ /* 0x000fea0003800000 */
.L_x_733:
[----:B------:R-:W2:Y:S04]  /*23750*/  LDL.LU R0, [R1] ;  /* 0x0000000001007983 */ /* 0x000ea80000300800 */
[----:B------:R-:W3:Y:S01]  /*23760*/  LDL.LU R3, [R1+0x8] ;  /* 0x0000080001037983 */ /* 0x000ee20000300800 */
[----:B--2---:R-:W-:-:S04]  /*23770*/  IADD3 R0, R0, 0x1, RZ ;  /* 0x0000000100007810 */ /* 0x004fc80007ffe0ff */
[----:B------:R-:W-:-:S04]  /*23780*/  ISETP.NE.AND P0, PT, R0, 0x2, PT ;  /* 0x000000020000780c */ /* 0x000fc80003f05270 */
[----:B------:R-:W-:Y:S02]  /*23790*/  SEL R2, RZ, 0x1, P0 ;  /* 0x00000001ff027807 */ /* 0x000fe40000000000 */
[----:B------:R-:W-:Y:S02]  /*237a0*/  SEL R0, R0, RZ, P0 ;  /* 0x000000ff00007207 */ /* 0x000fe40000000000 */
[----:B---3--:R-:W-:-:S05]  /*237b0*/  LOP3.LUT R3, R3, R2, RZ, 0x3c, !PT ;  /* 0x0000000203037212 */ /* 0x008fca00078e3cff */
[----:B------:R1:W-:Y:S04]  /*237c0*/  STL [R1+0x8], R3 ;  /* 0x0000080301007387 */ /* 0x0003e80000100800 */
[----:B------:R1:W-:Y:S02]  /*237d0*/  STL [R1], R0 ;  /* 0x0000000001007387 */ /* 0x0003e40000100800 */
.L_x_690:
[----:B------:R-:W-:Y:S05]  /*237e0*/  BSYNC B6 ;  /* 0x0000000000067941 */ /* 0x000fea0003800000 */
.L_x_688:
[----:B------:R-:W-:-:S03]  /*237f0*/  UMOV UR4, 0xffffffff ;  /* 0xffffffff00047882 */ /* 0x000fc60000000000 */
[----:B------:R-:W-:Y:S05]  /*23800*/  BRA.DIV UR4, `(.L_x_737) ;  /* 0x0000001e04387947 */ /* 0x000fea000b800000 */
[----:B0-----:R0:W2:Y:S04]  /*23810*/  SHFL.IDX PT, R4, R16, RZ, 0x1f ;  /* 0x00001fff10047589 */ /* 0x0010a800000e0000 */
[----:B------:R0:W3:Y:S02]  /*23820*/  SHFL.IDX PT, R6, R16, 0x1, 0x1f ;  /* 0x00201f0010067f89 */ /* 0x0000e400000e0000 */
.L_x_821:
[----:B-1----:R-:W1:Y:S01]  /*23830*/  S2R R8, SR_TID.X ;  /* 0x0000000000087919 */ /* 0x002e620000002100 */
[----:B------:R-:W-:Y:S01]  /*23840*/  ULDC UR4, c[0x0][0xc14] ;  /* 0x0003050000047ab9 */ /* 0x000fe20000000800 */
[----:B------:R-:W-:Y:S01]  /*23850*/  BSSY B0, `(.L_x_738) ;  /* 0x000000b000007945 */ /* 0x000fe20003800000 */
[----:B------:R-:W-:Y:S01]  /*23860*/  MOV R0, UR4 ;  /* 0x0000000400007c02 */ /* 0x000fe20008000f00 */
[----:B------:R-:W-:Y:S01]  /*23870*/  IMAD.MOV.U32 R17, RZ, RZ, RZ ;  /* 0x000000ffff117224 */ /* 0x000fe200078e00ff */
[----:B-1----:R-:W-:-:S04]  /*23880*/  LOP3.LUT R8, R8, 0x1f, RZ, 0xc0, !PT ;  /* 0x0000001f08087812 */ /* 0x002fc800078ec0ff */
[C---:B------:R-:W-:Y:S01]  /*23890*/  ISETP.NE.AND P0, PT, R8.reuse, 0x1f, PT ;  /* 0x0000001f0800780c */ /* 0x040fe20003f05270 */
[----:B------:R-:W-:-:S05]  /*238a0*/  IMAD.IADD R5, R8, 0x1, R19 ;  /* 0x0000000108057824 */ /* 0x000fca00078e0213 */
[----:B------:R-:W-:-:S13]  /*238b0*/  ISETP.GE.OR P0, PT, R5, R0, !P0 ;  /* 0x000000000500720c */ /* 0x000fda0004706670 */
[----:B------:R-:W-:Y:S05]  /*238c0*/  @P0 BRA `(.L_x_739) ;  /* 0x00000000000c0947 */ /* 0x000fea0003800000 */
[----:B------:R-:W1:Y:S02]  /*238d0*/  LDC.64 R2, c[0x0][0xc58] ;  /* 0x00031600ff027b82 */ /* 0x000e640000000a00 */
[----:B-1----:R-:W-:-:S05]  /*238e0*/  IMAD.WIDE R2, R5, 0x4, R2 ;  /* 0x0000000405027825 */ /* 0x002fca00078e0202 */
[----:B------:R1:W5:Y:S02]  /*238f0*/  LDG.E R17, desc[UR60][R2.64] ;  /* 0x0000003c02117981 */ /* 0x000364000c1e1900 */
.L_x_739:
[----:B------:R-:W-:Y:S05]  /*23900*/  BSYNC B0 ;  /* 0x0000000000007941 */ /* 0x000fea0003800000 */
.L_x_738:
[----:B------:R-:W-:-:S03]  /*23910*/  UMOV UR4, 0xffffffff ;  /* 0xffffffff00047882 */ /* 0x000fc60000000000 */
[----:B------:R-:W-:Y:S05]  /*23920*/  BRA.DIV UR4, `(.L_x_740) ;  /* 0x0000001e043c7947 */ /* 0x000fea000b800000 */
[----:B-----5:R-:W4:Y:S01]  /*23930*/  SHFL.UP PT, R14, R17, 0x1, RZ ;  /* 0x04200000110e7989 */ /* 0x020f2200000e00ff */
[C---:B------:R-:W-:Y:S02]  /*23940*/  ISETP.NE.AND P0, PT, R8.reuse, RZ, PT ;  /* 0x000000ff0800720c */ /* 0x040fe40003f05270 */
[----:B------:R-:W-:Y:S02]  /*23950*/  ISETP.GE.U32.AND P1, PT, R8, 0x2, PT ;  /* 0x000000020800780c */ /* 0x000fe40003f26070 */
[----:B----4-:R-:W-:Y:S02]  /*23960*/  SEL R14, R14, RZ, P0 ;  /* 0x000000ff0e0e7207 */ /* 0x010fe40000000000 */
[----:B------:R-:W-:Y:S02]  /*23970*/  ISETP.GE.U32.AND P0, PT, R8, 0x4, PT ;  /* 0x000000040800780c */ /* 0x000fe40003f06070 */
[----:B------:R-:W-:-:S05]  /*23980*/  IADD3 R13, R17, R14, RZ ;  /* 0x0000000e110d7210 */ /* 0x000fca0007ffe0ff */
[----:B------:R-:W4:Y:S02]  /*23990*/  SHFL.UP PT, R14, R13, 0x2, RZ ;  /* 0x044000000d0e7989 */ /* 0x000f2400000e00ff */
[----:B----4-:R-:W-:Y:S02]  /*239a0*/  SEL R14, R14, RZ, P1 ;  /* 0x000000ff0e0e7207 */ /* 0x010fe40000800000 */
[----:B------:R-:W-:-:S03]  /*239b0*/  ISETP.GE.U32.AND P1, PT, R8, 0x8, PT ;  /* 0x000000080800780c */ /* 0x000fc60003f26070 */
[----:B-1----:R-:W-:-:S05]  /*239c0*/  IMAD.IADD R3, R13, 0x1, R14 ;  /* 0x000000010d037824 */ /* 0x002fca00078e020e */
[----:B------:R-:W1:Y:S02]  /*239d0*/  SHFL.UP PT, R14, R3, 0x4, RZ ;  /* 0x04800000030e7989 */ /* 0x000e6400000e00ff */
[----:B-1----:R-:W-:Y:S02]  /*239e0*/  SEL R14, R14, RZ, P0 ;  /* 0x000000ff0e0e7207 */ /* 0x002fe40000000000 */
[----:B------:R-:W-:Y:S02]  /*239f0*/  ISETP.GE.U32.AND P0, PT, R8, 0x10, PT ;  /* 0x000000100800780c */ /* 0x000fe40003f06070 */
[----:B------:R-:W-:-:S05]  /*23a00*/  IADD3 R5, R3, R14, RZ ;  /* 0x0000000e03057210 */ /* 0x000fca0007ffe0ff */
[----:B------:R-:W1:Y:S02]  /*23a10*/  SHFL.UP PT, R14, R5, 0x8, RZ ;  /* 0x05000000050e7989 */ /* 0x000e6400000e00ff */
[----:B-1----:R-:W-:-:S05]  /*23a20*/  SEL R14, R14, RZ, P1 ;  /* 0x000000ff0e0e7207 */ /* 0x002fca0000800000 */
[----:B------:R-:W-:-:S05]  /*23a30*/  IMAD.IADD R7, R5, 0x1, R14 ;  /* 0x0000000105077824 */ /* 0x000fca00078e020e */
[----:B------:R-:W1:Y:S02]  /*23a40*/  SHFL.UP PT, R14, R7, 0x10, RZ ;  /* 0x06000000070e7989 */ /* 0x000e6400000e00ff */
[----:B-1----:R-:W-:-:S04]  /*23a50*/  SEL R2, R14, RZ, P0 ;  /* 0x000000ff0e027207 */ /* 0x002fc80000000000 */
[----:B------:R-:W-:-:S05]  /*23a60*/  IADD3 R2, R7, R2, RZ ;  /* 0x0000000207027210 */ /* 0x000fca0007ffe0ff */
[----:B------:R1:W4:Y:S02]  /*23a70*/  SHFL.IDX PT, R14, R2, 0x1f, 0x1f ;  /* 0x03e01f00020e7f89 */ /* 0x00032400000e0000 */
.L_x_829:
[----:B------:R-:W-:Y:S02]  /*23a80*/  ULDC UR4, c[0x0][0xc10] ;  /* 0x0003040000047ab9 */ /* 0x000fe40000000800 */
[----:B0-----:R-:W-:-:S04]  /*23a90*/  IMAD.U32 R16, RZ, RZ, UR4 ;  /* 0x00000004ff107e24 */ /* 0x001fc8000f8e00ff */
[----:B----4-:R-:W-:-:S05]  /*23aa0*/  IMAD R3, R14, R16, RZ ;  /* 0x000000100e037224 */ /* 0x010fca00078e02ff */
[----:B---3--:R-:W-:-:S04]  /*23ab0*/  IADD3 R6, R6, R3, RZ ;  /* 0x0000000306067210 */ /* 0x008fc80007ffe0ff */
[----:B--2---:R-:W-:-:S13]  /*23ac0*/  ISETP.GT.AND P0, PT, R6, R4, PT ;  /* 0x000000040600720c */ /* 0x004fda0003f04270 */
[----:B------:R-:W-:Y:S05]  /*23ad0*/  @P0 BRA `(.L_x_741) ;  /* 0x0000000000b40947 */ /* 0x000fea0003800000 */
[----:B------:R-:W0:Y:S02]  /*23ae0*/  LDC R0, c[0x0][0xc14] ;  /* 0x00030500ff007b82 */ /* 0x000e240000000800 */
.L_x_746:
[----:B------:R-:W-:-:S05]  /*23af0*/  VIADD R19, R19, 0x1f ;  /* 0x0000001f13137836 */ /* 0x000fca0000000000 */
[----:B0-----:R-:W-:-:S13]  /*23b00*/  ISETP.GE.AND P0, PT, R19, R0, PT ;  /* 0x000000001300720c */ /* 0x001fda0003f06270 */
[----:B------:R-:W-:Y:S05]  /*23b10*/  @P0 BRA `(.L_x_742) ;  /* 0x00000004005c0947 */ /* 0x000fea0003800000 */
[----:B------:R-:W0:Y:S01]  /*23b20*/  S2R R8, SR_TID.X ;  /* 0x0000000000087919 */ /* 0x000e220000002100 */
[----:B------:R-:W-:Y:S01]  /*23b30*/  BSSY B0, `(.L_x_743) ;  /* 0x000000a000007945 */ /* 0x000fe20003800000 */
[----:B------:R-:W-:Y:S01]  /*23b40*/  IMAD.MOV.U32 R17, RZ, RZ, RZ ;  /* 0x000000ffff117224 */ /* 0x000fe200078e00ff */
[----:B0-----:R-:W-:-:S04]  /*23b50*/  LOP3.LUT R8, R8, 0x1f, RZ, 0xc0, !PT ;  /* 0x0000001f08087812 */ /* 0x001fc800078ec0ff */
[C---:B------:R-:W-:Y:S02]  /*23b60*/  ISETP.NE.AND P1, PT, R8.reuse, 0x1f, PT ;  /* 0x0000001f0800780c */ /* 0x040fe40003f25270 */
[----:B------:R-:W-:-:S04]  /*23b70*/  IADD3 R5, R8, R19, RZ ;  /* 0x0000001308057210 */ /* 0x000fc80007ffe0ff */
[----:B------:R-:W-:-:S13]  /*23b80*/  ISETP.GE.OR P0, PT, R5, R0, !P1 ;  /* 0x000000000500720c */ /* 0x000fda0004f06670 */
[----:B------:R-:W-:Y:S05]  /*23b90*/  @P0 BRA `(.L_x_744) ;  /* 0x00000000000c0947 */ /* 0x000fea0003800000 */
[----:B-1----:R-:W0:Y:S02]  /*23ba0*/  LDC.64 R2, c[0x0][0xc58] ;  /* 0x00031600ff027b82 */ /* 0x002e240000000a00 */
[----:B0-----:R-:W-:-:S05]  /*23bb0*/  IMAD.WIDE R2, R5, 0x4, R2 ;  /* 0x0000000405027825 */ /* 0x001fca00078e0202 */
[----:B------:R0:W5:Y:S02]  /*23bc0*/  LDG.E R17, desc[UR60][R2.64] ;  /* 0x0000003c02117981 */ /* 0x000164000c1e1900 */
.L_x_744:
[----:B------:R-:W-:Y:S05]  /*23bd0*/  BSYNC B0 ;  /* 0x0000000000007941 */ /* 0x000fea0003800000 */
.L_x_743:
[----:B------:R-:W-:-:S03]  /*23be0*/  UMOV UR4, 0xffffffff ;  /* 0xffffffff00047882 */ /* 0x000fc60000000000 */
[----:B------:R-:W-:Y:S05]  /*23bf0*/  BRA.DIV UR4, `(.L_x_745) ;  /* 0x0000001e04587947 */ /* 0x000fea000b800000 */
[----:B-----5:R-:W2:Y:S01]  /*23c00*/  SHFL.UP PT, R14, R17, 0x1, RZ ;  /* 0x04200000110e7989 */ /* 0x020ea200000e00ff */
[C---:B------:R-:W-:Y:S02]  /*23c10*/  ISETP.NE.AND P0, PT, R8.reuse, RZ, PT ;  /* 0x000000ff0800720c */ /* 0x040fe40003f05270 */
[----:B------:R-:W-:Y:S02]  /*23c20*/  ISETP.GE.U32.AND P1, PT, R8, 0x2, PT ;  /* 0x000000020800780c */ /* 0x000fe40003f26070 */
[----:B--2---:R-:W-:Y:S02]  /*23c30*/  SEL R14, R14, RZ, P0 ;  /* 0x000000ff0e0e7207 */ /* 0x004fe40000000000 */
[----:B------:R-:W-:Y:S02]  /*23c40*/  ISETP.GE.U32.AND P0, PT, R8, 0x4, PT ;  /* 0x000000040800780c */ /* 0x000fe40003f06070 */
[----:B------:R-:W-:-:S05]  /*23c50*/  IADD3 R13, R17, R14, RZ ;  /* 0x0000000e110d7210 */ /* 0x000fca0007ffe0ff */
[----:B------:R-:W2:Y:S02]  /*23c60*/  SHFL.UP PT, R14, R13, 0x2, RZ ;  /* 0x044000000d0e7989 */ /* 0x000ea400000e00ff */
[----:B--2---:R-:W-:Y:S02]  /*23c70*/  SEL R14, R14, RZ, P1 ;  /* 0x000000ff0e0e7207 */ /* 0x004fe40000800000 */
[----:B------:R-:W-:-:S03]  /*23c80*/  ISETP.GE.U32.AND P1, PT, R8, 0x8, PT ;  /* 0x000000080800780c */ /* 0x000fc60003f26070 */
[----:B0-----:R-:W-:-:S05]  /*23c90*/  IMAD.IADD R3, R13, 0x1, R14 ;  /* 0x000000010d037824 */ /* 0x001fca00078e020e */
[----:B------:R-:W0:Y:S02]  /*23ca0*/  SHFL.UP PT, R14, R3, 0x4, RZ ;  /* 0x04800000030e7989 */ /* 0x000e2400000e00ff */
[----:B0-----:R-:W-:Y:S02]  /*23cb0*/  SEL R14, R14, RZ, P0 ;  /* 0x000000ff0e0e7207 */ /* 0x001fe40000000000 */
[----:B------:R-:W-:Y:S02]  /*23cc0*/  ISETP.GE.U32.AND P0, PT, R8, 0x10, PT ;  /* 0x000000100800780c */ /* 0x000fe40003f06070 */
[----:B------:R-:W-:-:S05]  /*23cd0*/  IADD3 R5, R3, R14, RZ ;  /* 0x0000000e03057210 */ /* 0x000fca0007ffe0ff */
[----:B------:R-:W0:Y:S02]  /*23ce0*/  SHFL.UP PT, R14, R5, 0x8, RZ ;  /* 0x05000000050e7989 */ /* 0x000e2400000e00ff */
[----:B0-----:R-:W-:-:S05]  /*23cf0*/  SEL R14, R14, RZ, P1 ;  /* 0x000000ff0e0e7207 */ /* 0x001fca0000800000 */
[----:B------:R-:W-:-:S05]  /*23d00*/  IMAD.IADD R7, R5, 0x1, R14 ;  /* 0x0000000105077824 */ /* 0x000fca00078e020e */
[----:B------:R-:W1:Y:S02]  /*23d10*/  SHFL.UP PT, R14, R7, 0x10, RZ ;  /* 0x06000000070e7989 */ /* 0x000e6400000e00ff */
[----:B-1----:R-:W-:-:S04]  /*23d20*/  SEL R2, R14, RZ, P0 ;  /* 0x000000ff0e027207 */ /* 0x002fc80000000000 */
[----:B------:R-:W-:-:S05]  /*23d30*/  IADD3 R2, R7, R2, RZ ;  /* 0x0000000207027210 */ /* 0x000fca0007ffe0ff */
[----:B------:R0:W1:Y:S02]  /*23d40*/  SHFL.IDX PT, R14, R2, 0x1f, 0x1f ;  /* 0x03e01f00020e7f89 */ /* 0x00006400000e0000 */
.L_x_837:
[----:B------:R-:W-:Y:S02]  /*23d50*/  ULDC UR4, c[0x0][0xc10] ;  /* 0x0003040000047ab9 */ /* 0x000fe40000000800 */
[----:B------:R-:W-:-:S04]  /*23d60*/  IMAD.U32 R16, RZ, RZ, UR4 ;  /* 0x00000004ff107e24 */ /* 0x000fc8000f8e00ff */
[----:B-1----:R-:W-:-:S05]  /*23d70*/  IMAD R3, R14, R16, RZ ;  /* 0x000000100e037224 */ /* 0x002fca00078e02ff */
[----:B------:R-:W-:-:S04]  /*23d80*/  IADD3 R6, R3, R6, RZ ;  /* 0x0000000603067210 */ /* 0x000fc80007ffe0ff */
[----:B------:R-:W-:-:S13]  /*23d90*/  ISETP.GT.AND P0, PT, R6, R4, PT ;  /* 0x000000040600720c */ /* 0x000fda0003f04270 */
[----:B------:R-:W-:Y:S05]  /*23da0*/  @!P0 BRA `(.L_x_746) ;  /* 0xfffffffc00508947 */ /* 0x000fea000383ffff */
.L_x_741:
[----:B------:R-:W-:Y:S01]  /*23db0*/  IMAD.IADD R6, R6, 0x1, -R3 ;  /* 0x0000000106067824 */ /* 0x000fe200078e0a03 */
[----:B------:R-:W-:-:S03]  /*23dc0*/  UMOV UR4, 0xffffffff ;  /* 0xffffffff00047882 */ /* 0x000fc60000000000 */
[----:B------:R-:W-:-:S05]  /*23dd0*/  IMAD R3, R2, R16, R6 ;  /* 0x0000001002037224 */ /* 0x000fca00078e0206 */
[----:B------:R-:W-:Y:S01]  /*23de0*/  ISETP.GT.AND P6, PT, R3, R4, PT ;  /* 0x000000040300720c */ /* 0x000fe20003fc4270 */
[----:B------:R-:W-:-:S12]  /*23df0*/  BRA.DIV UR4, `(.L_x_747) ;  /* 0x0000001e04a87947 */ /* 0x000fd8000b800000 */
[----:B------:R-:W-:-:S04]  /*23e00*/  VOTE.ANY R3, PT, !P6 ;  /* 0x0000000000037806 */ /* 0x000fc800070e0100 */
[----:B------:R-:W2:Y:S02]  /*23e10*/  POPC R5, R3 ;  /* 0x0000000300057309 */ /* 0x000ea40000000000 */
[----:B--2---:R2:W3:Y:S02]  /*23e20*/  SHFL.IDX PT, R17, R17, R5, 0x1f ;  /* 0x00001f0511117589 */ /* 0x0044e400000e0000 */
.L_x_841:
[----:B------:R-:W-:Y:S02]  /*23e30*/  ISETP.NE.AND P0, PT, R3, RZ, PT ;  /* 0x000000ff0300720c */ /* 0x000fe40003f05270 */
[----:B------:R-:W-:-:S11]  /*23e40*/  MOV R14, RZ ;  /* 0x000000ff000e7202 */ /* 0x000fd60000000f00 */
[----:B------:R-:W-:Y:S05]  /*23e50*/  @!P0 BRA `(.L_x_748) ;  /* 0x0000000000108947 */ /* 0x000fea0003800000 */
[----:B------:R-:W-:Y:S01]  /*23e60*/  UMOV UR4, 0xffffffff ;  /* 0xffffffff00047882 */ /* 0x000fe20000000000 */
[----:B------:R-:W-:Y:S02]  /*23e70*/  VIADD R12, R5, 0xffffffff ;  /* 0xffffffff050c7836 */ /* 0x000fe40000000000 */
[----:B------:R-:W-:Y:S05]  /*23e80*/  BRA.DIV UR4, `(.L_x_749) ;  /* 0x0000001e04cc7947 */ /* 0x000fea000b800000 */
[----:B------:R4:W0:Y:S02]  /*23e90*/  SHFL.IDX PT, R14, R2, R12, 0x1f ;  /* 0x00001f0c020e7589 */ /* 0x00082400000e0000 */
.L_x_748:
[----:B0-----:R-:W-:Y:S01]  /*23ea0*/  IMAD R16, R14, R16, R6 ;  /* 0x000000100e107224 */ /* 0x001fe200078e0206 */
[----:B---3--:R-:W-:Y:S02]  /*23eb0*/  IABS R6, R17 ;  /* 0x0000001100067213 */ /* 0x008fe40000000000 */
[----:B-1--4-:R-:W-:Y:S02]  /*23ec0*/  MOV R2, RZ ;  /* 0x000000ff00027202 */ /* 0x012fe40000000f00 */
[----:B------:R-:W0:Y:S01]  /*23ed0*/  I2F.RP R7, R6 ;  /* 0x0000000600077306 */ /* 0x000e220000209400 */
[----:B------:R-:W-:-:S07]  /*23ee0*/  IADD3 R19, R5, R19, RZ ;  /* 0x0000001305137210 */ /* 0x000fce0007ffe0ff */
[----:B0-----:R-:W0:Y:S02]  /*23ef0*/  MUFU.RCP R7, R7 ;  /* 0x0000000700077308 */ /* 0x001e240000001000 */
[----:B0-----:R-:W-:-:S06]  /*23f00*/  IADD3 R8, R7, 0xffffffe, RZ ;  /* 0x0ffffffe07087810 */ /* 0x001fcc0007ffe0ff */
[----:B------:R-:W0:Y:S02]  /*23f10*/  F2I.FTZ.U32.TRUNC.NTZ R3, R8 ;  /* 0x0000000800037305 */ /* 0x000e24000021f000 */
[----:B0-----:R-:W-:-:S04]  /*23f20*/  IMAD.MOV R9, RZ, RZ, -R3 ;  /* 0x000000ffff097224 */ /* 0x001fc800078e0a03 */
[----:B------:R-:W-:-:S04]  /*23f30*/  IMAD R9, R9, R6, RZ ;  /* 0x0000000609097224 */ /* 0x000fc800078e02ff */
[----:B------:R-:W-:Y:S01]  /*23f40*/  IMAD.HI.U32 R3, R3, R9, R2 ;  /* 0x0000000903037227 */ /* 0x000fe200078e0002 */
[----:B------:R-:W-:-:S03]  /*23f50*/  IABS R9, R17 ;  /* 0x0000001100097213 */ /* 0x000fc60000000000 */
[----:B------:R-:W-:Y:S01]  /*23f60*/  IMAD.IADD R2, R4, 0x1, -R16 ;  /* 0x0000000104027824 */ /* 0x000fe200078e0a10 */
[----:B------:R-:W-:-:S04]  /*23f70*/  IADD3 R7, RZ, -R9, RZ ;  /* 0x80000009ff077210 */ /* 0x000fc80007ffe0ff */
[----:B------:R-:W-:-:S05]  /*23f80*/  IABS R4, R2 ;  /* 0x0000000200047213 */ /* 0x000fca0000000000 */
[----:B------:R-:W-:-:S04]  /*23f90*/  IMAD.HI.U32 R3, R3, R4, RZ ;  /* 0x0000000403037227 */ /* 0x000fc800078e00ff */
[----:B------:R-:W-:Y:S01]  /*23fa0*/  IMAD R7, R3, R7, R4 ;  /* 0x0000000703077224 */ /* 0x000fe200078e0204 */
[----:B------:R-:W-:-:S04]  /*23fb0*/  LOP3.LUT R4, R2, R17, RZ, 0x3c, !PT ;  /* 0x0000001102047212 */ /* 0x000fc800078e3cff */
[----:B------:R-:W-:-:S13]  /*23fc0*/  ISETP.GT.U32.AND P0, PT, R6, R7, PT ;  /* 0x000000070600720c */ /* 0x000fda0003f04070 */
[----:B------:R-:W-:Y:S01]  /*23fd0*/  @!P0 IMAD.IADD R7, R7, 0x1, -R6 ;  /* 0x0000000107078824 */ /* 0x000fe200078e0a06 */
[----:B------:R-:W-:-:S04]  /*23fe0*/  @!P0 IADD3 R3, R3, 0x1, RZ ;  /* 0x0000000103038810 */ /* 0x000fc80007ffe0ff */
[----:B------:R-:W-:-:S13]  /*23ff0*/  ISETP.GE.U32.AND P0, PT, R7, R6, PT ;  /* 0x000000060700720c */ /* 0x000fda0003f06070 */
        /* <DEDUP_REMOVED lines=9> */
.L_x_742:
[----:B------:R-:W-:Y:S01]  /*24090*/  UMOV UR4, URZ ;  /* 0x0000003f00047c82 */ /* 0x000fe20008000000 */
[----:B------:R-:W-:Y:S01]  /*240a0*/  UMOV UR5, URZ ;  /* 0x0000003f00057c82 */ /* 0x000fe20008000000 */
[----:B------:R-:W-:Y:S01]  /*240b0*/  ULDC UR6, c[0x0][0xc14] ;  /* 0x0003050000067ab9 */ /* 0x000fe20000000800 */
[----:B------:R-:W-:Y:S01]  /*240c0*/  MOV R16, R4 ;  /* 0x0000000400107202 */ /* 0x000fe20000000f00 */
[----:B------:R-:W-:Y:S01]  /*240d0*/  IMAD.U32 R17, RZ, RZ, UR4 ;  /* 0x00000004ff117e24 */ /* 0x000fe2000f8e00ff */
[----:B------:R-:W-:Y:S01]  /*240e0*/  MOV R18, UR5 ;  /* 0x0000000500127c02 */ /* 0x000fe20008000f00 */
[----:B------:R-:W-:-:S07]  /*240f0*/  IMAD.U32 R19, RZ, RZ, UR6 ;  /* 0x00000006ff137e24 */ /* 0x000fce000f8e00ff */
.L_x_750:
[----:B-1----:R-:W0:Y:S01]  /*24100*/  S2R R2, SR_TID.X ;  /* 0x0000000000027919 */ /* 0x002e220000002100 */
        /* <DEDUP_REMOVED lines=11> */
.L_x_667:
[----:B0-----:R-:W3:Y:S01]  /*241c0*/  LDL.LU R0, [R1+0x30] ;  /* 0x0000300001007983 */ /* 0x001ee20000300800 */
[----:B------:R-:W-:Y:S01]  /*241d0*/  BSSY B0, `(.L_x_752) ;  /* 0x000000b000007945 */ /* 0x000fe20003800000 */
[----:B--2---:R-:W0:Y:S01]  /*241e0*/  S2R R5, SR_CgaCtaId ;  /* 0x0000000000057919 */ /* 0x004e220000008800 */
[----:B---3--:R-:W-:-:S04]  /*241f0*/  IADD3 R0, R0, 0x1, RZ ;  /* 0x0000000100007810 */ /* 0x008fc80007ffe0ff */
        /* <DEDUP_REMOVED lines=8> */
.L_x_844:
[----:B------:R-:W-:Y:S05]  /*24280*/  BSYNC B0 ;  /* 0x0000000000007941 */ /* 0x000fea0003800000 */
.L_x_752:
[----:B------:R-:W-:-:S03]  /*24290*/  UMOV UR4, 0xffffffff ;  /* 0xffffffff00047882 */ /* 0x000fc60000000000 */
[----:B------:R-:W-:Y:S05]  /*242a0*/  BRA.DIV UR4, `(.L_x_754) ;  /* 0x0000001a04fc7947 */ /* 0x000fea000b800000 */
[----:B------:R-:W1:Y:S02]  /*242b0*/  S2R R2, SR_TID.X ;  /* 0x0000000000027919 */ /* 0x000e640000002100 */
[----:B-1----:R-:W-:-:S04]  /*242c0*/  SHF.R.U32.HI R2, RZ, 0x5, R2 ;  /* 0x00000005ff027819 */ /* 0x002fc80000011602 */
[----:B------:R-:W-:-:S05]  /*242d0*/  LOP3.LUT R2, R2, 0x3, RZ, 0xc0, !PT ;  /* 0x0000000302027812 */ /* 0x000fca00078ec0ff */
[----:B------:R1:W2:Y:S02]  /*242e0*/  SHFL.IDX PT, R14, R2, RZ, 0x1f ;  /* 0x00001fff020e7589 */ /* 0x0002a400000e0000 */
.L_x_847:
[----:B--2---:R-:W-:-:S13]  /*242f0*/  ISETP.NE.AND P0, PT, R14, RZ, PT ;  /* 0x000000ff0e00720c */ /* 0x004fda0003f05270 */
[----:B------:R-:W-:Y:S05]  /*24300*/  @P0 BRA `(.L_x_448) ;  /* 0x00000000009c0947 */ /* 0x000fea0003800000 */
[----:B------:R-:W-:-:S03]  /*24310*/  UMOV UR4, 0xffffffff ;  /* 0xffffffff00047882 */ /* 0x000fc60000000000 */
[----:B------:R-:W-:Y:S05]  /*24320*/  BRA.DIV UR4, `(.L_x_755) ;  /* 0x0000001e04107947 */ /* 0x000fea000b800000 */
[----:B------:R-:W-:-:S13]  /*24330*/  ELECT P6, URZ, PT ;  /* 0x00000000003f782f */ /* 0x000fda00038c0000 */
.L_x_850:
[----:B------:R-:W-:Y:S05]  /*24340*/  @!P6 BRA `(.L_x_448) ;  /* 0x00000000008ce947 */ /* 0x000fea0003800000 */
[----:B-1----:R-:W2:Y:S02]  /*24350*/  LDL R2, [R1+0x5c] ;  /* 0x00005c0001027983 */ /* 0x002ea40000100800 */
[----:B--2---:R-:W-:-:S13]  /*24360*/  R2UR UR4, R2 ;  /* 0x00000000020472ca */ /* 0x004fda00000e0000 */
[----:B------:R-:W-:-:S06]  /*24370*/  ULOP3.LUT UR4, UR4, 0x2, URZ, 0xfc, !UPT ;  /* 0x0000000204047892 */ /* 0x000fcc000f8efc3f */
[----:B------:R-:W-:-:S04]  /*24380*/  MOV R2, UR4 ;  /* 0x0000000400027c02 */ /* 0x000fc80008000f00 */
[----:B------:R-:W-:-:S13]  /*24390*/  ISETP.NE.AND P2, PT, R2, 0x3, PT ;  /* 0x000000030200780c */ /* 0x000fda0003f45270 */
[----:B------:R-:W-:Y:S05]  /*243a0*/  @!P2 BRA `(.L_x_756) ;  /* 0x000000000004a947 */ /* 0x000fea0003800000 */
[----:B------:R-:W-:Y:S01]  /*243b0*/  BPT.TRAP 0x1 ;  /* 0x000000040000795c */ /* 0x000fe20000300000 */
.L_x_756:
[----:B0-----:R-:W2:Y:S04]  /*243c0*/  LDL R3, [R1] ;  /* 0x0000000001037983 */ /* 0x001ea80000100800 */
[----:B------:R-:W3:Y:S01]  /*243d0*/  LDL.LU R7, [R1+0x8] ;  /* 0x0000080001077983 */ /* 0x000ee20000300800 */
[----:B------:R-:W-:-:S05]  /*243e0*/  VIADD R2, R0, 0x36840 ;  /* 0x0003684000027836 */ /* 0x000fca0000000000 */
[C---:B--2---:R-:W-:Y:S01]  /*243f0*/  LEA R6, R3.reuse, R2, 0x3 ;  /* 0x0000000203067211 */ /* 0x044fe200078e18ff */
[----:B------:R-:W-:Y:S01]  /*24400*/  VIADD R3, R3, 0x1 ;  /* 0x0000000103037836 */ /* 0x000fe20000000000 */
[----:B---3--:R-:W-:-:S04]  /*24410*/  SHF.L.U32 R5, R7, 0x1f, RZ ;  /* 0x0000001f07057819 */ /* 0x008fc800000006ff */
[C---:B------:R-:W-:Y:S01]  /*24420*/  ISETP.NE.AND P1, PT, R3.reuse, 0x2, PT ;  /* 0x000000020300780c */ /* 0x040fe20003f25270 */
[----:B------:R-:W0:Y:S03]  /*24430*/  SYNCS.PHASECHK.TRANS64.TRYWAIT P0, [R6+URZ], R5 ;  /* 0x00000005060075a7 */ /* 0x000e26000800017f */
[----:B------:R-:W-:Y:S02]  /*24440*/  SEL R4, RZ, 0x1, P1 ;  /* 0x00000001ff047807 */ /* 0x000fe40000800000 */
[----:B------:R-:W-:Y:S02]  /*24450*/  SEL R3, R3, RZ, P1 ;  /* 0x000000ff03037207 */ /* 0x000fe40000800000 */
[----:B------:R-:W-:Y:S02]  /*24460*/  LOP3.LUT R4, R7, R4, RZ, 0x3c, !PT ;  /* 0x0000000407047212 */ /* 0x000fe400078e3cff */
[----:B------:R-:W-:-:S02]  /*24470*/  LEA R7, R3, R2, 0x3 ;  /* 0x0000000203077211 */ /* 0x000fc400078e18ff */
[----:B------:R-:W-:Y:S01]  /*24480*/  SHF.L.U32 R2, R4, 0x1f, RZ ;  /* 0x0000001f04027819 */ /* 0x000fe200000006ff */
[----:B0-----:R-:W-:Y:S06]  /*24490*/  @!P0 BRA `(.L_x_757) ;  /* 0x0000001800d48947 */ /* 0x001fec0003800000 */
.L_x_851:
[----:B------:R-:W1:Y:S02]  /*244a0*/  SYNCS.PHASECHK.TRANS64.TRYWAIT P0, [R7+URZ], R2 ;  /* 0x00000002070075a7 */ /* 0x000e64000800017f */
[----:B-1----:R-:W-:Y:S05]  /*244b0*/  @!P0 BRA `(.L_x_758) ;  /* 0x0000001800e08947 */ /* 0x002fea0003800000 */
.L_x_852:
[----:B------:R-:W-:Y:S05]  /*244c0*/  @!P2 BRA `(.L_x_759) ;  /* 0x000000000004a947 */ /* 0x000fea0003800000 */
[----:B------:R-:W-:Y:S01]  /*244d0*/  BPT.TRAP 0x1 ;  /* 0x000000040000795c */ /* 0x000fe20000300000 */
.L_x_759:
[----:B------:R-:W2:Y:S01]  /*244e0*/  LDL.LU R4, [R1] ;  /* 0x0000000001047983 */ /* 0x000ea20000300800 */
[----:B------:R-:W-:-:S05]  /*244f0*/  VIADD R0, R0, 0x36860 ;  /* 0x0003686000007836 */ /* 0x000fca0000000000 */
[----:B--2---:R-:W-:-:S04]  /*24500*/  LEA R4, R4, R0, 0x3 ;  /* 0x0000000004047211 */ /* 0x004fc800078e18ff */
[----:B------:R-:W2:Y:S02]  /*24510*/  SYNCS.PHASECHK.TRANS64.TRYWAIT P0, [R4+URZ], R5 ;  /* 0x00000005040075a7 */ /* 0x000ea4000800017f */
[----:B--2---:R-:W-:Y:S05]  /*24520*/  @!P0 BRA `(.L_x_760) ;  /* 0x0000001800d88947 */ /* 0x004fea0003800000 */
.L_x_853:
[----:B------:R-:W-:-:S07]  /*24530*/  IMAD R3, R3, 0x8, R0 ;  /* 0x0000000803037824 */ /* 0x000fce00078e0200 */
.L_x_761:
[----:B---3--:R3:W4:Y:S02]  /*24540*/  SYNCS.PHASECHK.TRANS64.TRYWAIT P0, [R3+URZ], R2 ;  /* 0x00000002030075a7 */ /* 0x008724000800017f */
[----:B----4-:R-:W-:Y:S05]  /*24550*/  @!P0 NANOSLEEP.SYNCS 0x989680 ;  /* 0x009896800000895d */ /* 0x010fea0003900000 */
[----:B------:R-:W4:Y:S02]  /*24560*/  @!P0 SYNCS.PHASECHK.TRANS64 P0, [R3+URZ], R2 ;  /* 0x00000002030085a7 */ /* 0x000f24000800007f */
[----:B----4-:R-:W-:Y:S05]  /*24570*/  @!P0 BRA `(.L_x_761) ;  /* 0xfffffffc00f08947 */ /* 0x010fea000383ffff */
.L_x_448:
[----:B------:R-:W-:Y:S05]  /*24580*/  BSYNC B7 ;  /* 0x0000000000077941 */ /* 0x000fea0003800000 */
.L_x_445:
[----:B------:R-:W-:Y:S05]  /*24590*/  EXIT ;  /* 0x000000000000794d */ /* 0x000fea0003800000 */
.L_x_466:
[----:B0-----:R0:W1:Y:S02]  /*245a0*/  SYNCS.PHASECHK.TRANS64.TRYWAIT P5, [R100+URZ+0x36890], R101 ;  /* 0x03689065640075a7 */ /* 0x00106400080a017f */
[----:B-1----:R-:W-:Y:S05]  /*245b0*/  @!P5 NANOSLEEP.SYNCS 0x989680 ;  /* 0x009896800000d95d */ /* 0x002fea0003900000 */
[----:B------:R-:W1:Y:S02]  /*245c0*/  @!P5 SYNCS.PHASECHK.TRANS64 P5, [R100+URZ+0x36890], R101 ;  /* 0x036890656400d5a7 */ /* 0x000e6400080a007f */
[----:B-1----:R-:W-:Y:S05]  /*245d0*/  @!P5 BRA `(.L_x_466) ;  /* 0xfffffffc00f0d947 */ /* 0x002fea000383ffff */
[----:B------:R-:W-:Y:S05]  /*245e0*/  BRA `(.L_x_762) ;  /* 0xfffffdf0002c7947 */ /* 0x000fea000383ffff */
.L_x_520:
[----:B-1----:R1:W3:Y:S02]  /*245f0*/  SYNCS.PHASECHK.TRANS64.TRYWAIT P5, [R100+URZ+0x36890], R101 ;  /* 0x03689065640075a7 */ /* 0x0022e400080a017f */
[----:B---3--:R-:W-:Y:S05]  /*24600*/  @!P5 NANOSLEEP.SYNCS 0x989680 ;  /* 0x009896800000d95d */ /* 0x008fea0003900000 */
[----:B------:R-:W3:Y:S02]  /*24610*/  @!P5 SYNCS.PHASECHK.TRANS64 P5, [R100+URZ+0x36890], R101 ;  /* 0x036890656400d5a7 */ /* 0x000ee400080a007f */
[----:B---3--:R-:W-:Y:S05]  /*24620*/  @!P5 BRA `(.L_x_520) ;  /* 0xfffffffc00f0d947 */ /* 0x008fea000383ffff */
[----:B------:R-:W-:Y:S05]  /*24630*/  BRA `(.L_x_763) ;  /* 0xfffffe2000b87947 */ /* 0x000fea000383ffff */
.L_x_545:
[----:B0-----:R0:W1:Y:S02]  /*24640*/  SYNCS.PHASECHK.TRANS64.TRYWAIT P3, [R100+URZ+0x36890], R101 ;  /* 0x03689065640075a7 */ /* 0x001064000806017f */
[----:B-1----:R-:W-:Y:S05]  /*24650*/  @!P3 NANOSLEEP.SYNCS 0x989680 ;  /* 0x009896800000b95d */ /* 0x002fea0003900000 */
[----:B------:R-:W1:Y:S02]  /*24660*/  @!P3 SYNCS.PHASECHK.TRANS64 P3, [R100+URZ+0x36890], R101 ;  /* 0x036890656400b5a7 */ /* 0x000e64000806007f */
[----:B-1----:R-:W-:Y:S05]  /*24670*/  @!P3 BRA `(.L_x_545) ;  /* 0xfffffffc00f0b947 */ /* 0x002fea000383ffff */
[----:B------:R-:W-:Y:S05]  /*24680*/  BRA `(.L_x_764) ;  /* 0xfffffe5000d07947 */ /* 0x000fea000383ffff */
.L_x_551:
[----:B0-----:R0:W1:Y:S02]  /*24690*/  SYNCS.PHASECHK.TRANS64.TRYWAIT P2, [R100+URZ+0x368b0], R101 ;  /* 0x0368b065640075a7 */ /* 0x001064000804017f */
[----:B-1----:R-:W-:Y:S05]  /*246a0*/  @!P2 NANOSLEEP.SYNCS 0x989680 ;  /* 0x009896800000a95d */ /* 0x002fea0003900000 */
[----:B------:R-:W1:Y:S02]  /*246b0*/  @!P2 SYNCS.PHASECHK.TRANS64 P2, [R100+URZ+0x368b0], R101 ;  /* 0x0368b0656400a5a7 */ /* 0x000e64000804007f */
[----:B-1----:R-:W-:Y:S05]  /*246c0*/  @!P2 BRA `(.L_x_551) ;  /* 0xfffffffc00f0a947 */ /* 0x002fea000383ffff */
[----:B------:R-:W-:Y:S05]  /*246d0*/  BRA `(.L_x_765) ;  /* 0xfffffe5400e87947 */ /* 0x000fea000383ffff */
.L_x_571:
[----:B------:R-:W-:Y:S01]  /*246e0*/  BSSY B1, `(.L_x_766) ;  /* 0x0000008000017945 */ /* 0x000fe20003800000 */
[----:B------:R-:W-:Y:S01]  /*246f0*/  MOV R13, R39 ;  /* 0x00000027000d7202 */ /* 0x000fe20000000f00 */
[----:B------:R-:W-:Y:S01]  /*24700*/  IMAD.MOV.U32 R12, RZ, RZ, RZ ;  /* 0x000000ffff0c7224 */ /* 0x000fe200078e00ff */
[----:B------:R-:W-:Y:S01]  /*24710*/  MOV R11, 0x1c1f ;  /* 0x00001c1f000b7802 */ /* 0x000fe20000000f00 */
[----:B------:R-:W-:-:S07]  /*24720*/  IMAD.MOV.U32 R15, RZ, RZ, -0x1 ;  /* 0xffffffffff0f7424 */ /* 0x000fce00078e00ff */
[----:B------:R-:W-:Y:S05]  /*24730*/  WARPSYNC.COLLECTIVE R15, `(.L_x_767) ;  /* 0x000000000f087348 */ /* 0x000fea0003c00000 */
[----:B------:R0:W1:Y:S02]  /*24740*/  SHFL.IDX P6, R14, R13, R12, R11 ;  /* 0x0000000c0d0e7389 */ /* 0x00006400000c000b */
[----:B01----:R-:W-:Y:S01]  /*24750*/  ENDCOLLECTIVE ;  /* 0x000000000000791b */ /* 0x003fe20003800000 */
.L_x_767:
[----:B------:R-:W-:Y:S05]  /*24760*/  BSYNC B1 ;  /* 0x0000000000017941 */ /* 0x000fea0003800000 */
.L_x_766:
[----:B------:R-:W-:Y:S05]  /*24770*/  BRA `(.L_x_768) ;  /* 0xfffffe6c00b87947 */ /* 0x000fea000383ffff */
.L_x_572:
        /* <DEDUP_REMOVED lines=8> */
.L_x_770:
[----:B------:R-:W-:Y:S05]  /*24800*/  BSYNC B1 ;  /* 0x0000000000017941 */ /* 0x000fea0003800000 */
.L_x_769:
[----:B------:R-:W-:Y:S05]  /*24810*/  BRA `(.L_x_771) ;  /* 0xfffffe6c009c7947 */ /* 0x000fea000383ffff */
.L_x_573:
        /* <DEDUP_REMOVED lines=8> */
.L_x_773:
[----:B------:R-:W-:Y:S05]  /*248a0*/  BSYNC B1 ;  /* 0x0000000000017941 */ /* 0x000fea0003800000 */
.L_x_772:
[----:B------:R-:W-:Y:S05]  /*248b0*/  BRA `(.L_x_774) ;  /* 0xfffffe6c00807947 */ /* 0x000fea000383ffff */
.L_x_574:
        /* <DEDUP_REMOVED lines=8> */
.L_x_776:
[----:B------:R-:W-:Y:S05]  /*24940*/  BSYNC B1 ;  /* 0x0000000000017941 */ /* 0x000fea0003800000 */
.L_x_775:
[----:B------:R-:W-:Y:S05]  /*24950*/  BRA `(.L_x_777) ;  /* 0xfffffe6c00647947 */ /* 0x000fea000383ffff */
.L_x_576:
[----:B0-----:R0:W1:Y:S02]  /*24960*/  SYNCS.PHASECHK.TRANS64.TRYWAIT P1, [R2+URZ+0x36800], R5 ;  /* 0x03680005020075a7 */ /* 0x001064000802017f */
[----:B-1----:R-:W-:Y:S05]  /*24970*/  @!P1 NANOSLEEP.SYNCS 0x989680 ;  /* 0x009896800000995d */ /* 0x002fea0003900000 */
[----:B------:R-:W1:Y:S02]  /*24980*/  @!P1 SYNCS.PHASECHK.TRANS64 P1, [R2+URZ+0x36800], R5 ;  /* 0x03680005020095a7 */ /* 0x000e64000802007f */
[----:B-1----:R-:W-:Y:S05]  /*24990*/  @!P1 BRA `(.L_x_576) ;  /* 0xfffffffc00f09947 */ /* 0x002fea000383ffff */
[----:B------:R-:W-:Y:S05]  /*249a0*/  BRA `(.L_x_778) ;  /* 0xfffffe6c00a07947 */ /* 0x000fea000383ffff */
.L_x_602:
        /* <DEDUP_REMOVED lines=8> */
.L_x_780:
[----:B------:R-:W-:Y:S05]  /*24a30*/  BSYNC B1 ;  /* 0x0000000000017941 */ /* 0x000fea0003800000 */
.L_x_779:
[----:B------:R-:W-:Y:S05]  /*24a40*/  BRA `(.L_x_781) ;  /* 0xfffffe9400147947 */ /* 0x000fea000383ffff */
.L_x_603:
        /* <DEDUP_REMOVED lines=8> */
.L_x_783:
[----:B------:R-:W-:Y:S05]  /*24ad0*/  BSYNC B1 ;  /* 0x0000000000017941 */ /* 0x000fea0003800000 */
.L_x_782:
[----:B------:R-:W-:Y:S05]  /*24ae0*/  BRA `(.L_x_784) ;  /* 0xfffffe9000f87947 */ /* 0x000fea000383ffff */
.L_x_604:
        /* <DEDUP_REMOVED lines=8> */
.L_x_786:
[----:B------:R-:W-:Y:S05]  /*24b70*/  BSYNC B1 ;  /* 0x0000000000017941 */ /* 0x000fea0003800000 */
.L_x_785:
[----:B------:R-:W-:Y:S05]  /*24b80*/  BRA `(.L_x_787) ;  /* 0xfffffe9000dc7947 */ /* 0x000fea000383ffff */
.L_x_605:
        /* <DEDUP_REMOVED lines=8> */
.L_x_789:
[----:B------:R-:W-:Y:S05]  /*24c10*/  BSYNC B1 ;  /* 0x0000000000017941 */ /* 0x000fea0003800000 */
.L_x_788:
[----:B------:R-:W-:Y:S05]  /*24c20*/  BRA `(.L_x_790) ;  /* 0xfffffe9000c07947 */ /* 0x000fea000383ffff */
.L_x_607:
[----:B0-----:R0:W1:Y:S02]  /*24c30*/  SYNCS.PHASECHK.TRANS64.TRYWAIT P0, [R2+URZ+0x36800], R5 ;  /* 0x03680005020075a7 */ /* 0x001064000800017f */
[----:B-1----:R-:W-:Y:S05]  /*24c40*/  @!P0 NANOSLEEP.SYNCS 0x989680 ;  /* 0x009896800000895d */ /* 0x002fea0003900000 */
[----:B------:R-:W1:Y:S02]  /*24c50*/  @!P0 SYNCS.PHASECHK.TRANS64 P0, [R2+URZ+0x36800], R5 ;  /* 0x03680005020085a7 */ /* 0x000e64000800007f */
[----:B-1----:R-:W-:Y:S05]  /*24c60*/  @!P0 BRA `(.L_x_607) ;  /* 0xfffffffc00f08947 */ /* 0x002fea000383ffff */
[----:B------:R-:W-:Y:S05]  /*24c70*/  BRA `(.L_x_791) ;  /* 0xfffffe9000fc7947 */ /* 0x000fea000383ffff */
.L_x_621:
[----:B-1----:R1:W2:Y:S02]  /*24c80*/  SYNCS.PHASECHK.TRANS64.TRYWAIT P2, [R0+URZ+0x36830], R3 ;  /* 0x03683003000075a7 */ /* 0x0022a4000804017f */
[----:B--2---:R-:W-:Y:S05]  /*24c90*/  @!P2 NANOSLEEP.SYNCS 0x989680 ;  /* 0x009896800000a95d */ /* 0x004fea0003900000 */
[----:B------:R-:W2:Y:S02]  /*24ca0*/  @!P2 SYNCS.PHASECHK.TRANS64 P2, [R0+URZ+0x36830], R3 ;  /* 0x036830030000a5a7 */ /* 0x000ea4000804007f */
[----:B--2---:R-:W-:Y:S05]  /*24cb0*/  @!P2 BRA `(.L_x_621) ;  /* 0xfffffffc00f0a947 */ /* 0x004fea000383ffff */
[----:B------:R-:W-:Y:S05]  /*24cc0*/  BRA `(.L_x_620) ;  /* 0xfffffeb400e87947 */ /* 0x000fea000383ffff */
.L_x_628:
[----:B-1----:R1:W2:Y:S02]  /*24cd0*/  SYNCS.PHASECHK.TRANS64.TRYWAIT P2, [R14+URZ+0x36830], R5 ;  /* 0x036830050e0075a7 */ /* 0x0022a4000804017f */
[----:B--2---:R-:W-:Y:S05]  /*24ce0*/  @!P2 NANOSLEEP.SYNCS 0x989680 ;  /* 0x009896800000a95d */ /* 0x004fea0003900000 */
[----:B------:R-:W2:Y:S02]  /*24cf0*/  @!P2 SYNCS.PHASECHK.TRANS64 P2, [R14+URZ+0x36830], R5 ;  /* 0x036830050e00a5a7 */ /* 0x000ea4000804007f */
[----:B--2---:R-:W-:Y:S05]  /*24d00*/  @!P2 BRA `(.L_x_628) ;  /* 0xfffffffc00f0a947 */ /* 0x004fea000383ffff */
[----:B------:R-:W-:Y:S05]  /*24d10*/  BRA `(.L_x_627) ;  /* 0xffffff1000687947 */ /* 0x000fea000383ffff */
.L_x_633:
[----:B-1----:R1:W2:Y:S02]  /*24d20*/  SYNCS.PHASECHK.TRANS64.TRYWAIT P2, [R20+URZ+0x36850], R0 ;  /* 0x03685000140075a7 */ /* 0x0022a4000804017f */
[----:B--2---:R-:W-:Y:S05]  /*24d30*/  @!P2 NANOSLEEP.SYNCS 0x989680 ;  /* 0x009896800000a95d */ /* 0x004fea0003900000 */
[----:B------:R-:W2:Y:S02]  /*24d40*/  @!P2 SYNCS.PHASECHK.TRANS64 P2, [R20+URZ+0x36850], R0 ;  /* 0x036850001400a5a7 */ /* 0x000ea4000804007f */
[----:B--2---:R-:W-:Y:S05]  /*24d50*/  @!P2 BRA `(.L_x_633) ;  /* 0xfffffffc00f0a947 */ /* 0x004fea000383ffff */
[----:B------:R-:W-:Y:S05]  /*24d60*/  BRA `(.L_x_632) ;  /* 0xffffff48000c7947 */ /* 0x000fea000383ffff */
.L_x_639:
[----:B-1----:R1:W2:Y:S02]  /*24d70*/  SYNCS.PHASECHK.TRANS64.TRYWAIT P0, [R12+URZ+0x36850], R3 ;  /* 0x036850030c0075a7 */ /* 0x0022a4000800017f */
[----:B--2---:R-:W-:Y:S05]  /*24d80*/  @!P0 NANOSLEEP.SYNCS 0x989680 ;  /* 0x009896800000895d */ /* 0x004fea0003900000 */
[----:B------:R-:W2:Y:S02]  /*24d90*/  @!P0 SYNCS.PHASECHK.TRANS64 P0, [R12+URZ+0x36850], R3 ;  /* 0x036850030c0085a7 */ /* 0x000ea4000800007f */
[----:B--2---:R-:W-:Y:S05]  /*24da0*/  @!P0 BRA `(.L_x_639) ;  /* 0xfffffffc00f08947 */ /* 0x004fea000383ffff */
[----:B------:R-:W-:Y:S05]  /*24db0*/  BRA `(.L_x_638) ;  /* 0xffffff6800c87947 */ /* 0x000fea000383ffff */
.L_x_671:
[----:B------:R-:W0:Y:S01]  /*24dc0*/  S2R R11, SR_TID.X ;  /* 0x00000000000b7919 */ /* 0x000e220000002100 */
[----:B------:R-:W-:Y:S01]  /*24dd0*/  BSSY B1, `(.L_x_792) ;  /* 0x000000a000017945 */ /* 0x000fe20003800000 */
[----:B------:R-:W-:Y:S02]  /*24de0*/  IMAD.MOV.U32 R12, RZ, RZ, RZ ;  /* 0x000000ffff0c7224 */ /* 0x000fe400078e00ff */
[----:B------:R-:W-:Y:S01]  /*24df0*/  IMAD.MOV.U32 R15, RZ, RZ, -0x1 ;  /* 0xffffffffff0f7424 */ /* 0x000fe200078e00ff */
[----:B0-----:R-:W-:-:S04]  /*24e00*/  SHF.R.U32.HI R11, RZ, 0x5, R11 ;  /* 0x00000005ff0b7819 */ /* 0x001fc8000001160b */
[----:B------:R-:W-:-:S04]  /*24e10*/  LOP3.LUT R11, R11, 0x3, RZ, 0xc0, !PT ;  /* 0x000000030b0b7812 */ /* 0x000fc800078ec0ff */
[----:B------:R-:W-:Y:S02]  /*24e20*/  MOV R13, R11 ;  /* 0x0000000b000d7202 */ /* 0x000fe40000000f00 */
[----:B------:R-:W-:-:S07]  /*24e30*/  MOV R11, 0x1f ;  /* 0x0000001f000b7802 */ /* 0x000fce0000000f00 */
[----:B-----5:R-:W-:Y:S05]  /*24e40*/  WARPSYNC.COLLECTIVE R15, `(.L_x_793) ;  /* 0x000000000f087348 */ /* 0x020fea0003c00000 */
[----:B------:R0:W1:Y:S02]  /*24e50*/  SHFL.IDX P6, R14, R13, R12, R11 ;  /* 0x0000000c0d0e7389 */ /* 0x00006400000c000b */
[----:B01---5:R-:W-:Y:S01]  /*24e60*/  ENDCOLLECTIVE ;  /* 0x000000000000791b */ /* 0x023fe20003800000 */
.L_x_793:
[----:B------:R-:W-:Y:S05]  /*24e70*/  BSYNC B1 ;  /* 0x0000000000017941 */ /* 0x000fea0003800000 */
.L_x_792:
[----:B------:R-:W-:Y:S05]  /*24e80*/  BRA `(.L_x_794) ;  /* 0xffffffa800947947 */ /* 0x000fea000383ffff */
.L_x_672:
[----:B------:R-:W-:Y:S01]  /*24e90*/  BSSY B1, `(.L_x_795) ;  /* 0x0000006000017945 */ /* 0x000fe20003800000 */
[----:B------:R-:W-:-:S07]  /*24ea0*/  MOV R15, 0xffffffff ;  /* 0xffffffff000f7802 */ /* 0x000fce0000000f00 */
[----:B-----5:R-:W-:Y:S05]  /*24eb0*/  WARPSYNC.COLLECTIVE R15, `(.L_x_796) ;  /* 0x000000000f0c7348 */ /* 0x020fea0003c00000 */
[----:B------:R-:W-:Y:S02]  /*24ec0*/  ELECT P6, UR62, PT ;  /* 0x00000000003e782f */ /* 0x000fe400038c0000 */
[----:B------:R-:W-:Y:S01]  /*24ed0*/  MOV R14, UR62 ;  /* 0x0000003e000e7c02 */ /* 0x000fe20008000f00 */
[----:B-----5:R-:W-:Y:S10]  /*24ee0*/  ENDCOLLECTIVE ;  /* 0x000000000000791b */ /* 0x020ff40003800000 */
.L_x_796:
[----:B------:R-:W-:Y:S05]  /*24ef0*/  BSYNC B1 ;  /* 0x0000000000017941 */ /* 0x000fea0003800000 */
.L_x_795:
[----:B------:R-:W-:Y:S05]  /*24f00*/  BRA `(.L_x_797) ;  /* 0xffffffa800807947 */ /* 0x000fea000383ffff */
.L_x_674:
[----:B0-----:R0:W1:Y:S02]  /*24f10*/  SYNCS.PHASECHK.TRANS64.TRYWAIT P0, [R9+URZ+0x36820], R5 ;  /* 0x03682005090075a7 */ /* 0x001064000800017f */
[----:B-1----:R-:W-:Y:S05]  /*24f20*/  @!P0 NANOSLEEP.SYNCS 0x989680 ;  /* 0x009896800000895d */ /* 0x002fea0003900000 */
[----:B------:R-:W1:Y:S02]  /*24f30*/  @!P0 SYNCS.PHASECHK.TRANS64 P0, [R9+URZ+0x36820], R5 ;  /* 0x03682005090085a7 */ /* 0x000e64000800007f */
[----:B-1----:R-:W-:Y:S05]  /*24f40*/  @!P0 BRA `(.L_x_674) ;  /* 0xfffffffc00f08947 */ /* 0x002fea000383ffff */
[----:B------:R-:W-:Y:S05]  /*24f50*/  BRA `(.L_x_798) ;  /* 0xffffffa8009c7947 */ /* 0x000fea000383ffff */
.L_x_677:
[----:B0-----:R0:W1:Y:S02]  /*24f60*/  SYNCS.PHASECHK.TRANS64.TRYWAIT P0, [R5+URZ+0x368a0], R10 ;  /* 0x0368a00a050075a7 */ /* 0x001064000800017f */
[----:B-1----:R-:W-:Y:S05]  /*24f70*/  @!P0 NANOSLEEP.SYNCS 0x989680 ;  /* 0x009896800000895d */ /* 0x002fea0003900000 */
[----:B------:R-:W1:Y:S02]  /*24f80*/  @!P0 SYNCS.PHASECHK.TRANS64 P0, [R5+URZ+0x368a0], R10 ;  /* 0x0368a00a050085a7 */ /* 0x000e64000800007f */
[----:B-1----:R-:W-:Y:S05]  /*24f90*/  @!P0 BRA `(.L_x_677) ;  /* 0xfffffffc00f08947 */ /* 0x002fea000383ffff */
[----:B------:R-:W-:Y:S05]  /*24fa0*/  BRA `(.L_x_799) ;  /* 0xffffffa800ac7947 */ /* 0x000fea000383ffff */
.L_x_679:
[----:B-1----:R1:W2:Y:S02]  /*24fb0*/  SYNCS.PHASECHK.TRANS64.TRYWAIT P0, [R5+URZ+0x368c0], R10 ;  /* 0x0368c00a050075a7 */ /* 0x0022a4000800017f */
[----:B--2---:R-:W-:Y:S05]  /*24fc0*/  @!P0 NANOSLEEP.SYNCS 0x989680 ;  /* 0x009896800000895d */ /* 0x004fea0003900000 */
[----:B------:R-:W2:Y:S02]  /*24fd0*/  @!P0 SYNCS.PHASECHK.TRANS64 P0, [R5+URZ+0x368c0], R10 ;  /* 0x0368c00a050085a7 */ /* 0x000ea4000800007f */
[----:B--2---:R-:W-:Y:S05]  /*24fe0*/  @!P0 BRA `(.L_x_679) ;  /* 0xfffffffc00f08947 */ /* 0x004fea000383ffff */
[----:B------:R-:W-:Y:S05]  /*24ff0*/  BRA `(.L_x_800) ;  /* 0xffffffac00387947 */ /* 0x000fea000383ffff */
.L_x_683:
[----:B0-----:R0:W1:Y:S02]  /*25000*/  SYNCS.PHASECHK.TRANS64.TRYWAIT P0, [R6+URZ+0x368a0], R7 ;  /* 0x0368a007060075a7 */ /* 0x001064000800017f */
[----:B-1----:R-:W-:Y:S05]  /*25010*/  @!P0 NANOSLEEP.SYNCS 0x989680 ;  /* 0x009896800000895d */ /* 0x002fea0003900000 */
[----:B------:R-:W1:Y:S02]  /*25020*/  @!P0 SYNCS.PHASECHK.TRANS64 P0, [R6+URZ+0x368a0], R7 ;  /* 0x0368a007060085a7 */ /* 0x000e64000800007f */
[----:B-1----:R-:W-:Y:S05]  /*25030*/  @!P0 BRA `(.L_x_683) ;  /* 0xfffffffc00f08947 */ /* 0x002fea000383ffff */
[----:B------:R-:W-:Y:S05]  /*25040*/  BRA `(.L_x_801) ;  /* 0xffffffb0000c7947 */ /* 0x000fea000383ffff */
.L_x_685:
[----:B-1----:R1:W2:Y:S02]  /*25050*/  SYNCS.PHASECHK.TRANS64.TRYWAIT P1, [R6+URZ+0x368c0], R7 ;  /* 0x0368c007060075a7 */ /* 0x0022a4000802017f */
[----:B--2---:R-:W-:Y:S05]  /*25060*/  @!P1 NANOSLEEP.SYNCS 0x989680 ;  /* 0x009896800000995d */ /* 0x004fea0003900000 */
[----:B------:R-:W2:Y:S02]  /*25070*/  @!P1 SYNCS.PHASECHK.TRANS64 P1, [R6+URZ+0x368c0], R7 ;  /* 0x0368c007060095a7 */ /* 0x000ea4000802007f */
[----:B--2---:R-:W-:Y:S05]  /*25080*/  @!P1 BRA `(.L_x_685) ;  /* 0xfffffffc00f09947 */ /* 0x004fea000383ffff */
[----:B------:R-:W-:Y:S05]  /*25090*/  BRA `(.L_x_802) ;  /* 0xffffffb000907947 */ /* 0x000fea000383ffff */
.L_x_697:
[----:B------:R-:W0:Y:S01]  /*250a0*/  S2R R3, SR_TID.X ;  /* 0x0000000000037919 */ /* 0x000e220000002100 */
[----:B------:R-:W-:Y:S01]  /*250b0*/  BSSY B0, `(.L_x_803) ;  /* 0x000000a000007945 */ /* 0x000fe20003800000 */
[----:B------:R-:W-:Y:S01]  /*250c0*/  MOV R12, RZ ;  /* 0x000000ff000c7202 */ /* 0x000fe20000000f00 */
[----:B------:R-:W-:Y:S01]  /*250d0*/  IMAD.MOV.U32 R11, RZ, RZ, 0x1f ;  /* 0x0000001fff0b7424 */ /* 0x000fe200078e00ff */
[----:B------:R-:W-:Y:S02]  /*250e0*/  MOV R15, 0xffffffff ;  /* 0xffffffff000f7802 */ /* 0x000fe40000000f00 */
[----:B0-----:R-:W-:-:S04]  /*250f0*/  SHF.R.U32.HI R3, RZ, 0x5, R3 ;  /* 0x00000005ff037819 */ /* 0x001fc80000011603 */
[----:B------:R-:W-:-:S05]  /*25100*/  LOP3.LUT R3, R3, 0x3, RZ, 0xc0, !PT ;  /* 0x0000000303037812 */ /* 0x000fca00078ec0ff */
[----:B------:R-:W-:-:S07]  /*25110*/  IMAD.MOV.U32 R13, RZ, RZ, R3 ;  /* 0x000000ffff0d7224 */ /* 0x000fce00078e0003 */
[----:B------:R-:W-:Y:S05]  /*25120*/  WARPSYNC.COLLECTIVE R15, `(.L_x_804) ;  /* 0x000000000f087348 */ /* 0x000fea0003c00000 */
[----:B------:R0:W1:Y:S02]  /*25130*/  SHFL.IDX P6, R14, R13, R12, R11 ;  /* 0x0000000c0d0e7389 */ /* 0x00006400000c000b */
[----:B01----:R-:W-:Y:S01]  /*25140*/  ENDCOLLECTIVE ;  /* 0x000000000000791b */ /* 0x003fe20003800000 */
.L_x_804:
[----:B------:R-:W-:Y:S05]  /*25150*/  BSYNC B0 ;  /* 0x0000000000007941 */ /* 0x000fea0003800000 */
.L_x_803:
[----:B------:R-:W-:Y:S05]  /*25160*/  BRA `(.L_x_805) ;  /* 0xffffffbc00987947 */ /* 0x000fea000383ffff */
.L_x_698:
[----:B------:R-:W-:Y:S01]  /*25170*/  BSSY B0, `(.L_x_806) ;  /* 0x0000006000007945 */ /* 0x000fe20003800000 */
[----:B------:R-:W-:-:S07]  /*25180*/  IMAD.MOV.U32 R15, RZ, RZ, -0x1 ;  /* 0xffffffffff0f7424 */ /* 0x000fce00078e00ff */
[----:B------:R-:W-:Y:S05]  /*25190*/  WARPSYNC.COLLECTIVE R15, `(.L_x_807) ;  /* 0x000000000f0c7348 */ /* 0x000fea0003c00000 */
[----:B------:R-:W-:Y:S02]  /*251a0*/  ELECT P6, UR62, PT ;  /* 0x00000000003e782f */ /* 0x000fe400038c0000 */
[----:B------:R-:W-:Y:S01]  /*251b0*/  MOV R14, UR62 ;  /* 0x0000003e000e7c02 */ /* 0x000fe20008000f00 */
[----:B------:R-:W-:Y:S10]  /*251c0*/  ENDCOLLECTIVE ;  /* 0x000000000000791b */ /* 0x000ff40003800000 */
.L_x_807:
[----:B------:R-:W-:Y:S05]  /*251d0*/  BSYNC B0 ;  /* 0x0000000000007941 */ /* 0x000fea0003800000 */
.L_x_806:
[----:B------:R-:W-:Y:S05]  /*251e0*/  BRA `(.L_x_808) ;  /* 0xffffffbc00907947 */ /* 0x000fea000383ffff */
.L_x_701:
[----:B0-----:R0:W1:Y:S02]  /*251f0*/  SYNCS.PHASECHK.TRANS64.TRYWAIT P0, [R6+URZ+0x36840], R7 ;  /* 0x03684007060075a7 */ /* 0x001064000800017f */
[----:B-1----:R-:W-:Y:S05]  /*25200*/  @!P0 NANOSLEEP.SYNCS 0x989680 ;  /* 0x009896800000895d */ /* 0x002fea0003900000 */
[----:B------:R-:W1:Y:S02]  /*25210*/  @!P0 SYNCS.PHASECHK.TRANS64 P0, [R6+URZ+0x36840], R7 ;  /* 0x03684007060085a7 */ /* 0x000e64000800007f */
[----:B-1----:R-:W-:Y:S05]  /*25220*/  @!P0 BRA `(.L_x_701) ;  /* 0xfffffffc00f08947 */ /* 0x002fea000383ffff */
[----:B------:R-:W-:Y:S05]  /*25230*/  BRA `(.L_x_809) ;  /* 0xffffffc000007947 */ /* 0x000fea000383ffff */
.L_x_704:
        /* <DEDUP_REMOVED lines=8> */
.L_x_712:
[----:B0-----:R0:W1:Y:S02]  /*252c0*/  SYNCS.PHASECHK.TRANS64.TRYWAIT P0, [R8+URZ+0x36840], R9 ;  /* 0x03684009080075a7 */ /* 0x001064000800017f */
[----:B-1----:R-:W-:Y:S05]  /*252d0*/  @!P0 NANOSLEEP.SYNCS 0x989680 ;  /* 0x009896800000895d */ /* 0x002fea0003900000 */
[----:B------:R-:W1:Y:S02]  /*252e0*/  @!P0 SYNCS.PHASECHK.TRANS64 P0, [R8+URZ+0x36840], R9 ;  /* 0x03684009080085a7 */ /* 0x000e64000800007f */
[----:B-1----:R-:W-:Y:S05]  /*252f0*/  @!P0 BRA `(.L_x_712) ;  /* 0xfffffffc00f08947 */ /* 0x002fea000383ffff */
[----:B------:R-:W-:Y:S05]  /*25300*/  BRA `(.L_x_811) ;  /* 0xffffffc800107947 */ /* 0x000fea000383ffff */
.L_x_714:
[----:B0-----:R0:W1:Y:S02]  /*25310*/  SYNCS.PHASECHK.TRANS64.TRYWAIT P0, [R9+URZ+0x60], R8 ;  /* 0x00006008090075a7 */ /* 0x001064000800017f */
[----:B-1----:R-:W-:Y:S05]  /*25320*/  @!P0 NANOSLEEP.SYNCS 0x989680 ;  /* 0x009896800000895d */ /* 0x002fea0003900000 */
[----:B------:R-:W1:Y:S02]  /*25330*/  @!P0 SYNCS.PHASECHK.TRANS64 P0, [R9+URZ+0x60], R8 ;  /* 0x00006008090085a7 */ /* 0x000e64000800007f */
[----:B-1----:R-:W-:Y:S05]  /*25340*/  @!P0 BRA `(.L_x_714) ;  /* 0xfffffffc00f08947 */ /* 0x002fea000383ffff */
[----:B------:R-:W-:Y:S05]  /*25350*/  BRA `(.L_x_812) ;  /* 0xffffffc800bc7947 */ /* 0x000fea000383ffff */
.L_x_719:
[----:B-1----:R1:W2:Y:S02]  /*25360*/  SYNCS.PHASECHK.TRANS64.TRYWAIT P0, [R2+URZ+0x36840], R3 ;  /* 0x03684003020075a7 */ /* 0x0022a4000800017f */
[----:B--2---:R-:W-:Y:S05]  /*25370*/  @!P0 NANOSLEEP.SYNCS 0x989680 ;  /* 0x009896800000895d */ /* 0x004fea0003900000 */
[----:B------:R-:W2:Y:S02]  /*25380*/  @!P0 SYNCS.PHASECHK.TRANS64 P0, [R2+URZ+0x36840], R3 ;  /* 0x03684003020085a7 */ /* 0x000ea4000800007f */
[----:B--2---:R-:W-:Y:S05]  /*25390*/  @!P0 BRA `(.L_x_719) ;  /* 0xfffffffc00f08947 */ /* 0x004fea000383ffff */
[----:B------:R-:W-:Y:S05]  /*253a0*/  BRA `(.L_x_813) ;  /* 0xffffffd000307947 */ /* 0x000fea000383ffff */
.L_x_721:
[----:B0-----:R0:W1:Y:S02]  /*253b0*/  SYNCS.PHASECHK.TRANS64.TRYWAIT P1, [R3+URZ+0x60], R2 ;  /* 0x00006002030075a7 */ /* 0x001064000802017f */
[----:B-1----:R-:W-:Y:S05]  /*253c0*/  @!P1 NANOSLEEP.SYNCS 0x989680 ;  /* 0x009896800000995d */ /* 0x002fea0003900000 */
[----:B------:R-:W1:Y:S02]  /*253d0*/  @!P1 SYNCS.PHASECHK.TRANS64 P1, [R3+URZ+0x60], R2 ;  /* 0x00006002030095a7 */ /* 0x000e64000802007f */
[----:B-1----:R-:W-:Y:S05]  /*253e0*/  @!P1 BRA `(.L_x_721) ;  /* 0xfffffffc00f09947 */ /* 0x002fea000383ffff */
[----:B------:R-:W-:Y:S05]  /*253f0*/  BRA `(.L_x_814) ;  /* 0xffffffd000dc7947 */ /* 0x000fea000383ffff */
.L_x_726:
[----:B--2---:R2:W3:Y:S02]  /*25400*/  SYNCS.PHASECHK.TRANS64.TRYWAIT P0, [R2+URZ+0x36840], R3 ;  /* 0x03684003020075a7 */ /* 0x0044e4000800017f */
[----:B---3--:R-:W-:Y:S05]  /*25410*/  @!P0 NANOSLEEP.SYNCS 0x989680 ;  /* 0x009896800000895d */ /* 0x008fea0003900000 */
[----:B------:R-:W3:Y:S02]  /*25420*/  @!P0 SYNCS.PHASECHK.TRANS64 P0, [R2+URZ+0x36840], R3 ;  /* 0x03684003020085a7 */ /* 0x000ee4000800007f */
[----:B---3--:R-:W-:Y:S05]  /*25430*/  @!P0 BRA `(.L_x_726) ;  /* 0xfffffffc00f08947 */ /* 0x008fea000383ffff */
[----:B------:R-:W-:Y:S05]  /*25440*/  BRA `(.L_x_815) ;  /* 0xffffffd800147947 */ /* 0x000fea000383ffff */
.L_x_728:
[----:B0-----:R0:W1:Y:S02]  /*25450*/  SYNCS.PHASECHK.TRANS64.TRYWAIT P1, [R2+URZ+0x60], R8 ;  /* 0x00006008020075a7 */ /* 0x001064000802017f */
[----:B-1----:R-:W-:Y:S05]  /*25460*/  @!P1 NANOSLEEP.SYNCS 0x989680 ;  /* 0x009896800000995d */ /* 0x002fea0003900000 */
[----:B------:R-:W1:Y:S02]  /*25470*/  @!P1 SYNCS.PHASECHK.TRANS64 P1, [R2+URZ+0x60], R8 ;  /* 0x00006008020095a7 */ /* 0x000e64000802007f */
[----:B-1----:R-:W-:Y:S05]  /*25480*/  @!P1 BRA `(.L_x_728) ;  /* 0xfffffffc00f09947 */ /* 0x002fea000383ffff */
[----:B------:R-:W-:Y:S05]  /*25490*/  BRA `(.L_x_816) ;  /* 0xffffffd800c47947 */ /* 0x000fea000383ffff */
.L_x_735:
[----:B-1----:R1:W2:Y:S02]  /*254a0*/  SYNCS.PHASECHK.TRANS64.TRYWAIT P0, [R3+URZ+0x36860], R0 ;  /* 0x03686000030075a7 */ /* 0x0022a4000800017f */
[----:B--2---:R-:W-:Y:S05]  /*254b0*/  @!P0 NANOSLEEP.SYNCS 0x989680 ;  /* 0x009896800000895d */ /* 0x004fea0003900000 */
[----:B------:R-:W2:Y:S02]  /*254c0*/  @!P0 SYNCS.PHASECHK.TRANS64 P0, [R3+URZ+0x36860], R0 ;  /* 0x03686000030085a7 */ /* 0x000ea4000800007f */
[----:B--2---:R-:W-:Y:S05]  /*254d0*/  @!P0 BRA `(.L_x_735) ;  /* 0xfffffffc00f08947 */ /* 0x004fea000383ffff */
[----:B------:R-:W-:Y:S05]  /*254e0*/  BRA `(.L_x_817) ;  /* 0xffffffdc00e07947 */ /* 0x000fea000383ffff */
.L_x_737:
[----:B------:R-:W-:Y:S01]  /*254f0*/  BSSY B0, `(.L_x_818) ;  /* 0x0000008000007945 */ /* 0x000fe20003800000 */
[----:B0-----:R-:W-:Y:S01]  /*25500*/  MOV R13, R16 ;  /* 0x00000010000d7202 */ /* 0x001fe20000000f00 */
[----:B------:R-:W-:Y:S01]  /*25510*/  IMAD.MOV.U32 R12, RZ, RZ, RZ ;  /* 0x000000ffff0c7224 */ /* 0x000fe200078e00ff */
[----:B------:R-:W-:Y:S01]  /*25520*/  MOV R11, 0x1f ;  /* 0x0000001f000b7802 */ /* 0x000fe20000000f00 */
[----:B------:R-:W-:-:S07]  /*25530*/  IMAD.MOV.U32 R15, RZ, RZ, -0x1 ;  /* 0xffffffffff0f7424 */ /* 0x000fce00078e00ff */
[----:B-1----:R-:W-:Y:S05]  /*25540*/  WARPSYNC.COLLECTIVE R15, `(.L_x_819) ;  /* 0x000000000f087348 */ /* 0x002fea0003c00000 */
[----:B------:R0:W2:Y:S02]  /*25550*/  SHFL.IDX P6, R14, R13, R12, R11 ;  /* 0x0000000c0d0e7389 */ /* 0x0000a400000c000b */
[----:B012---:R-:W-:Y:S01]  /*25560*/  ENDCOLLECTIVE ;  /* 0x000000000000791b */ /* 0x007fe20003800000 */
.L_x_819:
[----:B------:R-:W-:Y:S05]  /*25570*/  BSYNC B0 ;  /* 0x0000000000007941 */ /* 0x000fea0003800000 */
.L_x_818:
[----:B------:R-:W-:Y:S01]  /*25580*/  IMAD.MOV.U32 R13, RZ, RZ, R16 ;  /* 0x000000ffff0d7224 */ /* 0x000fe200078e0010 */
[----:B------:R-:W-:Y:S01]  /*25590*/  MOV R12, 0x1 ;  /* 0x00000001000c7802 */ /* 0x000fe20000000f00 */
[----:B------:R-:W-:Y:S01]  /*255a0*/  IMAD.MOV.U32 R11, RZ, RZ, 0x1f ;  /* 0x0000001fff0b7424 */ /* 0x000fe200078e00ff */
[----:B------:R-:W-:Y:S02]  /*255b0*/  MOV R15, 0xffffffff ;  /* 0xffffffff000f7802 */ /* 0x000fe40000000f00 */
[----:B------:R-:W-:-:S07]  /*255c0*/  MOV R4, R14 ;  /* 0x0000000e00047202 */ /* 0x000fce0000000f00 */
[----:B------:R-:W-:Y:S05]  /*255d0*/  WARPSYNC.COLLECTIVE R15, `(.L_x_820) ;  /* 0x000000000f087348 */ /* 0x000fea0003c00000 */
[----:B------:R0:W1:Y:S02]  /*255e0*/  SHFL.IDX P6, R14, R13, R12, R11 ;  /* 0x0000000c0d0e7389 */ /* 0x00006400000c000b */
[----:B01----:R-:W-:Y:S01]  /*255f0*/  ENDCOLLECTIVE ;  /* 0x000000000000791b */ /* 0x003fe20003800000 */
.L_x_820:
[----:B------:R-:W-:Y:S01]  /*25600*/  IMAD.MOV.U32 R6, RZ, RZ, R14 ;  /* 0x000000ffff067224 */ /* 0x000fe200078e000e */
[----:B------:R-:W-:Y:S06]  /*25610*/  BRA `(.L_x_821) ;  /* 0xffffffe000847947 */ /* 0x000fec000383ffff */
.L_x_740:
[----:B------:R-:W-:Y:S01]  /*25620*/  BSSY B0, `(.L_x_822) ;  /* 0x0000008000007945 */ /* 0x000fe20003800000 */
[----:B-----5:R-:W-:Y:S01]  /*25630*/  MOV R13, R17 ;  /* 0x00000011000d7202 */ /* 0x020fe20000000f00 */
[----:B------:R-:W-:Y:S01]  /*25640*/  IMAD.MOV.U32 R12, RZ, RZ, 0x1 ;  /* 0x00000001ff0c7424 */ /* 0x000fe200078e00ff */
[----:B------:R-:W-:Y:S01]  /*25650*/  MOV R11, RZ ;  /* 0x000000ff000b7202 */ /* 0x000fe20000000f00 */
[----:B------:R-:W-:-:S07]  /*25660*/  IMAD.MOV.U32 R15, RZ, RZ, -0x1 ;  /* 0xffffffffff0f7424 */ /* 0x000fce00078e00ff */
[----:B0123--:R-:W-:Y:S05]  /*25670*/  WARPSYNC.COLLECTIVE R15, `(.L_x_823) ;  /* 0x000000000f087348 */ /* 0x00ffea0003c00000 */
[----:B------:R4:W0:Y:S02]  /*25680*/  SHFL.UP P6, R14, R13, R12, R11 ;  /* 0x0400000c0d0e7389 */ /* 0x00082400000c000b */
[----:B01234-:R-:W-:Y:S01]  /*25690*/  ENDCOLLECTIVE ;  /* 0x000000000000791b */ /* 0x01ffe20003800000 */
.L_x_823:
[----:B------:R-:W-:Y:S05]  /*256a0*/  BSYNC B0 ;  /* 0x0000000000007941 */ /* 0x000fea0003800000 */
.L_x_822:
[----:B------:R-:W-:Y:S01]  /*256b0*/  ISETP.NE.AND P0, PT, R8, RZ, PT ;  /* 0x000000ff0800720c */ /* 0x000fe20003f05270 */
[----:B------:R-:W-:Y:S01]  /*256c0*/  IMAD.MOV.U32 R12, RZ, RZ, 0x2 ;  /* 0x00000002ff0c7424 */ /* 0x000fe200078e00ff */
[----:B------:R-:W-:Y:S01]  /*256d0*/  MOV R11, RZ ;  /* 0x000000ff000b7202 */ /* 0x000fe20000000f00 */
[----:B------:R-:W-:Y:S01]  /*256e0*/  IMAD.MOV.U32 R15, RZ, RZ, -0x1 ;  /* 0xffffffffff0f7424 */ /* 0x000fe200078e00ff */
[----:B------:R-:W-:Y:S02]  /*256f0*/  SEL R14, R14, RZ, P0 ;  /* 0x000000ff0e0e7207 */ /* 0x000fe40000000000 */
[----:B------:R-:W-:Y:S02]  /*25700*/  ISETP.GE.U32.AND P0, PT, R8, 0x2, PT ;  /* 0x000000020800780c */ /* 0x000fe40003f06070 */
[----:B------:R-:W-:-:S11]  /*25710*/  IADD3 R13, R17, R14, RZ ;  /* 0x0000000e110d7210 */ /* 0x000fd60007ffe0ff */
[----:B------:R-:W-:Y:S05]  /*25720*/  WARPSYNC.COLLECTIVE R15, `(.L_x_824) ;  /* 0x000000000f087348 */ /* 0x000fea0003c00000 */
[----:B------:R0:W1:Y:S02]  /*25730*/  SHFL.UP P6, R14, R13, R12, R11 ;  /* 0x0400000c0d0e7389 */ /* 0x00006400000c000b */
[----:B01----:R-:W-:Y:S01]  /*25740*/  ENDCOLLECTIVE ;  /* 0x000000000000791b */ /* 0x003fe20003800000 */
.L_x_824:
[----:B------:R-:W-:Y:S02]  /*25750*/  MOV R12, 0x4 ;  /* 0x00000004000c7802 */ /* 0x000fe40000000f00 */
[----:B------:R-:W-:Y:S02]  /*25760*/  SEL R14, R14, RZ, P0 ;  /* 0x000000ff0e0e7207 */ /* 0x000fe40000000000 */
[----:B------:R-:W-:Y:S02]  /*25770*/  ISETP.GE.U32.AND P0, PT, R8, 0x4, PT ;  /* 0x000000040800780c */ /* 0x000fe40003f06070 */
[----:B------:R-:W-:-:S05]  /*25780*/  IADD3 R3, R13, R14, RZ ;  /* 0x0000000e0d037210 */ /* 0x000fca0007ffe0ff */
[----:B------:R-:W-:-:S07]  /*25790*/  IMAD.MOV.U32 R13, RZ, RZ, R3 ;  /* 0x000000ffff0d7224 */ /* 0x000fce00078e0003 */
[----:B------:R-:W-:Y:S05]  /*257a0*/  WARPSYNC.COLLECTIVE R15, `(.L_x_825) ;  /* 0x000000000f087348 */ /* 0x000fea0003c00000 */
[----:B------:R0:W1:Y:S02]  /*257b0*/  SHFL.UP P6, R14, R13, R12, R11 ;  /* 0x0400000c0d0e7389 */ /* 0x00006400000c000b */
[----:B01----:R-:W-:Y:S01]  /*257c0*/  ENDCOLLECTIVE ;  /* 0x000000000000791b */ /* 0x003fe20003800000 */
.L_x_825:
[----:B------:R-:W-:Y:S01]  /*257d0*/  IMAD.MOV.U32 R12, RZ, RZ, 0x8 ;  /* 0x00000008ff0c7424 */ /* 0x000fe200078e00ff */
[----:B------:R-:W-:Y:S02]  /*257e0*/  SEL R14, R14, RZ, P0 ;  /* 0x000000ff0e0e7207 */ /* 0x000fe40000000000 */
[----:B------:R-:W-:-:S03]  /*257f0*/  ISETP.GE.U32.AND P0, PT, R8, 0x8, PT ;  /* 0x000000080800780c */ /* 0x000fc60003f06070 */
[----:B------:R-:W-:-:S05]  /*25800*/  IMAD.IADD R5, R3, 0x1, R14 ;  /* 0x0000000103057824 */ /* 0x000fca00078e020e */
[----:B------:R-:W-:-:S07]  /*25810*/  MOV R13, R5 ;  /* 0x00000005000d7202 */ /* 0x000fce0000000f00 */
[----:B------:R-:W-:Y:S05]  /*25820*/  WARPSYNC.COLLECTIVE R15, `(.L_x_826) ;  /* 0x000000000f087348 */ /* 0x000fea0003c00000 */
[----:B------:R0:W1:Y:S02]  /*25830*/  SHFL.UP P6, R14, R13, R12, R11 ;  /* 0x0400000c0d0e7389 */ /* 0x00006400000c000b */
[----:B01----:R-:W-:Y:S01]  /*25840*/  ENDCOLLECTIVE ;  /* 0x000000000000791b */ /* 0x003fe20003800000 */
.L_x_826:
        /* <DEDUP_REMOVED lines=8> */
.L_x_827:
[----:B------:R-:W-:Y:S01]  /*258d0*/  IMAD.MOV.U32 R12, RZ, RZ, 0x1f ;  /* 0x0000001fff0c7424 */ /* 0x000fe200078e00ff */
[----:B------:R-:W-:Y:S02]  /*258e0*/  MOV R11, 0x1f ;  /* 0x0000001f000b7802 */ /* 0x000fe40000000f00 */
[----:B------:R-:W-:-:S05]  /*258f0*/  SEL R2, R14, RZ, P0 ;  /* 0x000000ff0e027207 */ /* 0x000fca0000000000 */
[----:B------:R-:W-:-:S05]  /*25900*/  IMAD.IADD R2, R7, 0x1, R2 ;  /* 0x0000000107027824 */ /* 0x000fca00078e0202 */
[----:B------:R-:W-:-:S07]  /*25910*/  MOV R13, R2 ;  /* 0x00000002000d7202 */ /* 0x000fce0000000f00 */
[----:B------:R-:W-:Y:S05]  /*25920*/  WARPSYNC.COLLECTIVE R15, `(.L_x_828) ;  /* 0x000000000f087348 */ /* 0x000fea0003c00000 */
[----:B------:R0:W1:Y:S02]  /*25930*/  SHFL.IDX P6, R14, R13, R12, R11 ;  /* 0x0000000c0d0e7389 */ /* 0x00006400000c000b */
[----:B01----:R-:W-:Y:S01]  /*25940*/  ENDCOLLECTIVE ;  /* 0x000000000000791b */ /* 0x003fe20003800000 */
.L_x_828:
[----:B------:R-:W-:Y:S05]  /*25950*/  BRA `(.L_x_829) ;  /* 0xffffffe000487947 */ /* 0x000fea000383ffff */
.L_x_745:
[----:B------:R-:W-:Y:S01]  /*25960*/  BSSY B0, `(.L_x_830) ;  /* 0x0000008000007945 */ /* 0x000fe20003800000 */
[----:B-----5:R-:W-:Y:S01]  /*25970*/  IMAD.MOV.U32 R13, RZ, RZ, R17 ;  /* 0x000000ffff0d7224 */ /* 0x020fe200078e0011 */
[----:B------:R-:W-:Y:S01]  /*25980*/  MOV R12, 0x1 ;  /* 0x00000001000c7802 */ /* 0x000fe20000000f00 */
[----:B------:R-:W-:Y:S01]  /*25990*/  IMAD.MOV.U32 R11, RZ, RZ, RZ ;  /* 0x000000ffff0b7224 */ /* 0x000fe200078e00ff */
[----:B------:R-:W-:-:S07]  /*259a0*/  MOV R15, 0xffffffff ;  /* 0xffffffff000f7802 */ /* 0x000fce0000000f00 */
[----:B01----:R-:W-:Y:S05]  /*259b0*/  WARPSYNC.COLLECTIVE R15, `(.L_x_831) ;  /* 0x000000000f087348 */ /* 0x003fea0003c00000 */
[----:B------:R2:W3:Y:S02]  /*259c0*/  SHFL.UP P6, R14, R13, R12, R11 ;  /* 0x0400000c0d0e7389 */ /* 0x0004e400000c000b */
[----:B0123--:R-:W-:Y:S01]  /*259d0*/  ENDCOLLECTIVE ;  /* 0x000000000000791b */ /* 0x00ffe20003800000 */
.L_x_831:
[----:B------:R-:W-:Y:S05]  /*259e0*/  BSYNC B0 ;  /* 0x0000000000007941 */ /* 0x000fea0003800000 */
.L_x_830:
[----:B------:R-:W-:Y:S01]  /*259f0*/  ISETP.NE.AND P0, PT, R8, RZ, PT ;  /* 0x000000ff0800720c */ /* 0x000fe20003f05270 */
[----:B------:R-:W-:Y:S01]  /*25a00*/  IMAD.MOV.U32 R11, RZ, RZ, RZ ;  /* 0x000000ffff0b7224 */ /* 0x000fe200078e00ff */
[----:B------:R-:W-:Y:S02]  /*25a10*/  MOV R12, 0x2 ;  /* 0x00000002000c7802 */ /* 0x000fe40000000f00 */
[----:B------:R-:W-:Y:S02]  /*25a20*/  SEL R14, R14, RZ, P0 ;  /* 0x000000ff0e0e7207 */ /* 0x000fe40000000000 */
[----:B------:R-:W-:Y:S02]  /*25a30*/  MOV R15, 0xffffffff ;  /* 0xffffffff000f7802 */ /* 0x000fe40000000f00 */
[----:B------:R-:W-:Y:S01]  /*25a40*/  ISETP.GE.U32.AND P0, PT, R8, 0x2, PT ;  /* 0x000000020800780c */ /* 0x000fe20003f06070 */
[----:B------:R-:W-:-:S12]  /*25a50*/  IMAD.IADD R13, R17, 0x1, R14 ;  /* 0x00000001110d7824 */ /* 0x000fd800078e020e */
[----:B------:R-:W-:Y:S05]  /*25a60*/  WARPSYNC.COLLECTIVE R15, `(.L_x_832) ;  /* 0x000000000f087348 */ /* 0x000fea0003c00000 */
[----:B------:R0:W1:Y:S02]  /*25a70*/  SHFL.UP P6, R14, R13, R12, R11 ;  /* 0x0400000c0d0e7389 */ /* 0x00006400000c000b */
[----:B01----:R-:W-:Y:S01]  /*25a80*/  ENDCOLLECTIVE ;  /* 0x000000000000791b */ /* 0x003fe20003800000 */
.L_x_832:
        /* <DEDUP_REMOVED lines=8> */
.L_x_833:
        /* <DEDUP_REMOVED lines=8> */
.L_x_834:
        /* <DEDUP_REMOVED lines=8> */
.L_x_835:
[----:B------:R-:W-:Y:S01]  /*25c10*/  MOV R12, 0x1f ;  /* 0x0000001f000c7802 */ /* 0x000fe20000000f00 */
[----:B------:R-:W-:Y:S01]  /*25c20*/  IMAD.MOV.U32 R11, RZ, RZ, 0x1f ;  /* 0x0000001fff0b7424 */ /* 0x000fe200078e00ff */
[----:B------:R-:W-:-:S04]  /*25c30*/  SEL R2, R14, RZ, P0 ;  /* 0x000000ff0e027207 */ /* 0x000fc80000000000 */
[----:B------:R-:W-:-:S05]  /*25c40*/  IADD3 R2, R7, R2, RZ ;  /* 0x0000000207027210 */ /* 0x000fca0007ffe0ff */
[----:B------:R-:W-:-:S07]  /*25c50*/  IMAD.MOV.U32 R13, RZ, RZ, R2 ;  /* 0x000000ffff0d7224 */ /* 0x000fce00078e0002 */
[----:B------:R-:W-:Y:S05]  /*25c60*/  WARPSYNC.COLLECTIVE R15, `(.L_x_836) ;  /* 0x000000000f087348 */ /* 0x000fea0003c00000 */
[----:B------:R0:W1:Y:S02]  /*25c70*/  SHFL.IDX P6, R14, R13, R12, R11 ;  /* 0x0000000c0d0e7389 */ /* 0x00006400000c000b */
[----:B01----:R-:W-:Y:S01]  /*25c80*/  ENDCOLLECTIVE ;  /* 0x000000000000791b */ /* 0x003fe20003800000 */
.L_x_836:
[----:B------:R-:W-:Y:S05]  /*25c90*/  BRA `(.L_x_837) ;  /* 0xffffffe0002c7947 */ /* 0x000fea000383ffff */
.L_x_747:
[----:B------:R-:W-:Y:S01]  /*25ca0*/  BSSY B0, `(.L_x_838) ;  /* 0x0000006000007945 */ /* 0x000fe20003800000 */
[----:B------:R-:W-:Y:S02]  /*25cb0*/  PLOP3.LUT P6, PT, P6, PT, PT, 0x8, 0x0 ;  /* 0x000000000000781c */ /* 0x000fe400037ce170 */
[----:B------:R-:W-:-:S11]  /*25cc0*/  MOV R15, 0xffffffff ;  /* 0xffffffff000f7802 */ /* 0x000fd60000000f00 */
[----:B01----:R-:W-:Y:S05]  /*25cd0*/  WARPSYNC.COLLECTIVE R15, `(.L_x_839) ;  /* 0x000000000f087348 */ /* 0x003fea0003c00000 */
[----:B------:R-:W-:Y:S01]  /*25ce0*/  VOTE.ANY R14, PT, P6 ;  /* 0x00000000000e7806 */ /* 0x000fe200030e0100 */
[----:B01----:R-:W-:Y:S06]  /*25cf0*/  ENDCOLLECTIVE ;  /* 0x000000000000791b */ /* 0x003fec0003800000 */
.L_x_839:
[----:B------:R-:W-:Y:S05]  /*25d00*/  BSYNC B0 ;  /* 0x0000000000007941 */ /* 0x000fea0003800000 */
.L_x_838:
[----:B------:R-:W-:Y:S01]  /*25d10*/  IMAD.MOV.U32 R3, RZ, RZ, R14 ;  /* 0x000000ffff037224 */ /* 0x000fe200078e000e */
[----:B------:R-:W-:Y:S01]  /*25d20*/  MOV R13, R17 ;  /* 0x00000011000d7202 */ /* 0x000fe20000000f00 */
[----:B------:R-:W-:Y:S01]  /*25d30*/  IMAD.MOV.U32 R15, RZ, RZ, -0x1 ;  /* 0xffffffffff0f7424 */ /* 0x000fe200078e00ff */
[----:B------:R-:W-:Y:S01]  /*25d40*/  MOV R11, 0x1f ;  /* 0x0000001f000b7802 */ /* 0x000fe20000000f00 */
[----:B------:R-:W0:Y:S02]  /*25d50*/  POPC R5, R3 ;  /* 0x0000000300057309 */ /* 0x000e240000000000 */
[----:B0-----:R-:W-:-:S07]  /*25d60*/  IMAD.MOV.U32 R12, RZ, RZ, R5 ;  /* 0x000000ffff0c7224 */ /* 0x001fce00078e0005 */
[----:B------:R-:W-:Y:S05]  /*25d70*/  WARPSYNC.COLLECTIVE R15, `(.L_x_840) ;  /* 0x000000000f087348 */ /* 0x000fea0003c00000 */
[----:B------:R0:W1:Y:S02]  /*25d80*/  SHFL.IDX P6, R14, R13, R12, R11 ;  /* 0x0000000c0d0e7389 */ /* 0x00006400000c000b */
[----:B01----:R-:W-:Y:S01]  /*25d90*/  ENDCOLLECTIVE ;  /* 0x000000000000791b */ /* 0x003fe20003800000 */
.L_x_840:
[----:B------:R-:W-:Y:S01]  /*25da0*/  MOV R17, R14 ;  /* 0x0000000e00117202 */ /* 0x000fe20000000f00 */
[----:B------:R-:W-:Y:S06]  /*25db0*/  BRA `(.L_x_841) ;  /* 0xffffffe0001c7947 */ /* 0x000fec000383ffff */
.L_x_749:
[----:B------:R-:W-:Y:S01]  /*25dc0*/  BSSY B0, `(.L_x_842) ;  /* 0x0000007000007945 */ /* 0x000fe20003800000 */
[----:B------:R-:W-:Y:S01]  /*25dd0*/  IMAD.MOV.U32 R13, RZ, RZ, R2 ;  /* 0x000000ffff0d7224 */ /* 0x000fe200078e0002 */
[----:B------:R-:W-:Y:S01]  /*25de0*/  MOV R11, 0x1f ;  /* 0x0000001f000b7802 */ /* 0x000fe20000000f00 */
[----:B------:R-:W-:-:S07]  /*25df0*/  IMAD.MOV.U32 R15, RZ, RZ, -0x1 ;  /* 0xffffffffff0f7424 */ /* 0x000fce00078e00ff */
[----:B0123--:R-:W-:Y:S05]  /*25e00*/  WARPSYNC.COLLECTIVE R15, `(.L_x_843) ;  /* 0x000000000f087348 */ /* 0x00ffea0003c00000 */
[----:B------:R4:W0:Y:S02]  /*25e10*/  SHFL.IDX P6, R14, R13, R12, R11 ;  /* 0x0000000c0d0e7389 */ /* 0x00082400000c000b */
[----:B01234-:R-:W-:Y:S01]  /*25e20*/  ENDCOLLECTIVE ;  /* 0x000000000000791b */ /* 0x01ffe20003800000 */
.L_x_843:
[----:B------:R-:W-:Y:S05]  /*25e30*/  BSYNC B0 ;  /* 0x0000000000007941 */ /* 0x000fea0003800000 */
.L_x_842:
[----:B------:R-:W-:Y:S05]  /*25e40*/  BRA `(.L_x_748) ;  /* 0xffffffe000147947 */ /* 0x000fea000383ffff */
.L_x_753:
[----:B0-----:R0:W1:Y:S02]  /*25e50*/  SYNCS.PHASECHK.TRANS64.TRYWAIT P0, [R0+URZ+0x36820], R3 ;  /* 0x03682003000075a7 */ /* 0x001064000800017f */
[----:B-1----:R-:W-:Y:S05]  /*25e60*/  @!P0 NANOSLEEP.SYNCS 0x989680 ;  /* 0x009896800000895d */ /* 0x002fea0003900000 */
[----:B------:R-:W1:Y:S02]  /*25e70*/  @!P0 SYNCS.PHASECHK.TRANS64 P0, [R0+URZ+0x36820], R3 ;  /* 0x03682003000085a7 */ /* 0x000e64000800007f */
[----:B-1----:R-:W-:Y:S05]  /*25e80*/  @!P0 BRA `(.L_x_753) ;  /* 0xfffffffc00f08947 */ /* 0x002fea000383ffff */
[----:B------:R-:W-:Y:S05]  /*25e90*/  BRA `(.L_x_844) ;  /* 0xffffffe000f87947 */ /* 0x000fea000383ffff */
.L_x_754:
[----:B------:R-:W1:Y:S01]  /*25ea0*/  S2R R2, SR_TID.X ;  /* 0x0000000000027919 */ /* 0x000e620000002100 */
[----:B------:R-:W-:Y:S01]  /*25eb0*/  BSSY B0, `(.L_x_845) ;  /* 0x000000a000007945 */ /* 0x000fe20003800000 */
[----:B------:R-:W-:Y:S01]  /*25ec0*/  IMAD.MOV.U32 R12, RZ, RZ, RZ ;  /* 0x000000ffff0c7224 */ /* 0x000fe200078e00ff */
[----:B------:R-:W-:Y:S01]  /*25ed0*/  MOV R11, 0x1f ;  /* 0x0000001f000b7802 */ /* 0x000fe20000000f00 */
[----:B------:R-:W-:Y:S01]  /*25ee0*/  IMAD.MOV.U32 R15, RZ, RZ, -0x1 ;  /* 0xffffffffff0f7424 */ /* 0x000fe200078e00ff */
[----:B-1----:R-:W-:-:S04]  /*25ef0*/  SHF.R.U32.HI R2, RZ, 0x5, R2 ;  /* 0x00000005ff027819 */ /* 0x002fc80000011602 */
[----:B------:R-:W-:-:S04]  /*25f00*/  LOP3.LUT R2, R2, 0x3, RZ, 0xc0, !PT ;  /* 0x0000000302027812 */ /* 0x000fc800078ec0ff */
[----:B------:R-:W-:-:S07]  /*25f10*/  MOV R13, R2 ;  /* 0x00000002000d7202 */ /* 0x000fce0000000f00 */
[----:B0-----:R-:W-:Y:S05]  /*25f20*/  WARPSYNC.COLLECTIVE R15, `(.L_x_846) ;  /* 0x000000000f087348 */ /* 0x001fea0003c00000 */
[----:B------:R1:W2:Y:S02]  /*25f30*/  SHFL.IDX P6, R14, R13, R12, R11 ;  /* 0x0000000c0d0e7389 */ /* 0x0002a400000c000b */
[----:B012---:R-:W-:Y:S01]  /*25f40*/  ENDCOLLECTIVE ;  /* 0x000000000000791b */ /* 0x007fe20003800000 */
.L_x_846:
[----:B------:R-:W-:Y:S05]  /*25f50*/  BSYNC B0 ;  /* 0x0000000000007941 */ /* 0x000fea0003800000 */
.L_x_845:
[----:B------:R-:W-:Y:S05]  /*25f60*/  BRA `(.L_x_847) ;  /* 0xffffffe000e07947 */ /* 0x000fea000383ffff */
.L_x_755:
[----:B------:R-:W-:Y:S01]  /*25f70*/  BSSY B0, `(.L_x_848) ;  /* 0x0000006000007945 */ /* 0x000fe20003800000 */
[----:B------:R-:W-:-:S07]  /*25f80*/  MOV R15, 0xffffffff ;  /* 0xffffffff000f7802 */ /* 0x000fce0000000f00 */
[----:B01----:R-:W-:Y:S05]  /*25f90*/  WARPSYNC.COLLECTIVE R15, `(.L_x_849) ;  /* 0x000000000f0c7348 */ /* 0x003fea0003c00000 */
[----:B------:R-:W-:Y:S02]  /*25fa0*/  ELECT P6, UR62, PT ;  /* 0x00000000003e782f */ /* 0x000fe400038c0000 */
[----:B------:R-:W-:Y:S01]  /*25fb0*/  MOV R14, UR62 ;  /* 0x0000003e000e7c02 */ /* 0x000fe20008000f00 */
[----:B01----:R-:W-:Y:S10]  /*25fc0*/  ENDCOLLECTIVE ;  /* 0x000000000000791b */ /* 0x003ff40003800000 */
.L_x_849:
[----:B------:R-:W-:Y:S05]  /*25fd0*/  BSYNC B0 ;  /* 0x0000000000007941 */ /* 0x000fea0003800000 */
.L_x_848:
[----:B------:R-:W-:Y:S05]  /*25fe0*/  BRA `(.L_x_850) ;  /* 0xffffffe000d47947 */ /* 0x000fea000383ffff */
.L_x_757:
[----:B0-----:R0:W1:Y:S02]  /*25ff0*/  SYNCS.PHASECHK.TRANS64.TRYWAIT P0, [R6+URZ], R5 ;  /* 0x00000005060075a7 */ /* 0x001064000800017f */
[----:B-1----:R-:W-:Y:S05]  /*26000*/  @!P0 NANOSLEEP.SYNCS 0x989680 ;  /* 0x009896800000895d */ /* 0x002fea0003900000 */
[----:B------:R-:W1:Y:S02]  /*26010*/  @!P0 SYNCS.PHASECHK.TRANS64 P0, [R6+URZ], R5 ;  /* 0x00000005060085a7 */ /* 0x000e64000800007f */
[----:B-1----:R-:W-:Y:S05]  /*26020*/  @!P0 BRA `(.L_x_757) ;  /* 0xfffffffc00f08947 */ /* 0x002fea000383ffff */
[----:B------:R-:W-:Y:S05]  /*26030*/  BRA `(.L_x_851) ;  /* 0xffffffe400187947 */ /* 0x000fea000383ffff */
.L_x_758:
[----:B-1----:R1:W2:Y:S02]  /*26040*/  SYNCS.PHASECHK.TRANS64.TRYWAIT P0, [R7+URZ], R2 ;  /* 0x00000002070075a7 */ /* 0x0022a4000800017f */
[----:B--2---:R-:W-:Y:S05]  /*26050*/  @!P0 NANOSLEEP.SYNCS 0x989680 ;  /* 0x009896800000895d */ /* 0x004fea0003900000 */
[----:B------:R-:W2:Y:S02]  /*26060*/  @!P0 SYNCS.PHASECHK.TRANS64 P0, [R7+URZ], R2 ;  /* 0x00000002070085a7 */ /* 0x000ea4000800007f */
[----:B--2---:R-:W-:Y:S05]  /*26070*/  @!P0 BRA `(.L_x_758) ;  /* 0xfffffffc00f08947 */ /* 0x004fea000383ffff */
[----:B------:R-:W-:Y:S05]  /*26080*/  BRA `(.L_x_852) ;  /* 0xffffffe4000c7947 */ /* 0x000fea000383ffff */
.L_x_760:
[----:B--2---:R2:W3:Y:S02]  /*26090*/  SYNCS.PHASECHK.TRANS64.TRYWAIT P0, [R4+URZ], R5 ;  /* 0x00000005040075a7 */ /* 0x0044e4000800017f */
[----:B---3--:R-:W-:Y:S05]  /*260a0*/  @!P0 NANOSLEEP.SYNCS 0x989680 ;  /* 0x009896800000895d */ /* 0x008fea0003900000 */
[----:B------:R-:W3:Y:S02]  /*260b0*/  @!P0 SYNCS.PHASECHK.TRANS64 P0, [R4+URZ], R5 ;  /* 0x00000005040085a7 */ /* 0x000ee4000800007f */
[----:B---3--:R-:W-:Y:S05]  /*260c0*/  @!P0 BRA `(.L_x_760) ;  /* 0xfffffffc00f08947 */ /* 0x008fea000383ffff */
[----:B------:R-:W-:Y:S05]  /*260d0*/  BRA `(.L_x_853) ;  /* 0xffffffe400147947 */ /* 0x000fea000383ffff */
.L_x_854:
        /* <DEDUP_REMOVED lines=10> */
.L_x_2658:


//--------------------- .text._ZN7cutlass13device_kernelIN5flash11enable_sm90INS1_16FlashAttnFwdSm90INS1_25CollectiveMainloopFwdSm90ILi2EN4cute5tupleIJNS5_1CILi1EEES8_S8_EEENS6_IJNS7_ILi128EEENS7_ILi96EEENS7_ILi192EEEEEELi192ENS_6half_tEfNS_4arch4Sm90ELb0ELb1ELb1ELb0ELb0ELb0ELb0ELb1ELb1ELb0ELb0ELb0EEENS1_21CollectiveEpilogueFwdINS6_IJSA_SC_SB_EEES9_SE_SG_Li256ELb0ELb0ELb0ELb0EEENS1_30DynamicPersistentTileSchedulerILi256ELi32ELb0ELb0ELb1EEEEEEEEEvNT_6ParamsE --------------------------
	.section	.text._ZN7cutlass13device_kernelIN5flash11enable_sm90INS1_16FlashAttnFwdSm90INS1_25CollectiveMainloopFwdSm90ILi2EN4cute5tupleIJNS5_1CILi1EEES8_S8_EEENS6_IJNS7_ILi128EEENS7_ILi96EEENS7_ILi192EEEEEELi192ENS_6half_tEfNS_4arch4Sm90ELb0ELb1ELb1ELb0ELb0ELb0ELb0ELb1ELb1ELb0ELb0ELb0EEENS1_21CollectiveEpilogueFwdINS6_IJSA_SC_SB_EEES9_SE_SG_Li256ELb0ELb0ELb0ELb0EEENS1_30DynamicPersistentTileSchedulerILi256ELi32ELb0ELb0ELb1EEEEEEEEEvNT_6ParamsE,"ax",@progbits
	.align	128
.text._ZN7cutlass13device_kernelIN5flash11enable_sm90INS1_16FlashAttnFwdSm90INS1_25CollectiveMainloopFwdSm90ILi2EN4cute5tupleIJNS5_1CILi1EEES8_S8_EEENS6_IJNS7_ILi128EEENS7_ILi96EEENS7_ILi192EEEEEELi192ENS_6half_tEfNS_4arch4Sm90ELb0ELb1ELb1ELb0ELb0ELb0ELb0ELb1ELb1ELb0ELb0ELb0EEENS1_21CollectiveEpilogueFwdINS6_IJSA_SC_SB_EEES9_SE_SG_Li256ELb0ELb0ELb0ELb0EEENS1_30DynamicPersistentTileSchedulerILi256ELi32ELb0ELb0ELb1EEEEEEEEEvNT_6ParamsE:
        .type           _ZN7cutlass13device_kernelIN5flash11enable_sm90INS1_16FlashAttnFwdSm90INS1_25CollectiveMainloopFwdSm90ILi2EN4cute5tupleIJNS5_1CILi1EEES8_S8_EEENS6_IJNS7_ILi128EEENS7_ILi96EEENS7_ILi192EEEEEELi192ENS_6half_tEfNS_4arch4Sm90ELb0ELb1ELb1ELb0ELb0ELb0ELb0ELb1ELb1ELb0ELb0ELb0EEENS1_21CollectiveEpilogueFwdINS6_IJSA_SC_SB_EEES9_SE_SG_Li256ELb0ELb0ELb0ELb0EEENS1_30DynamicPersistentTileSchedulerILi256ELi32ELb0ELb0ELb1EEEEEEEEEvNT_6ParamsE,@function
        .size           _ZN7cutlass13device_kernelIN5flash11enable_sm90INS1_16FlashAttnFwdSm90INS1_25CollectiveMainloopFwdSm90ILi2EN4cute5tupleIJNS5_1CILi1EEES8_S8_EEENS6_IJNS7_ILi128EEENS7_ILi96EEENS7_ILi192EEEEEELi192ENS_6half_tEfNS_4arch4Sm90ELb0ELb1ELb1ELb0ELb0ELb0ELb0ELb1ELb1ELb0ELb0ELb0EEENS1_21CollectiveEpilogueFwdINS6_IJSA_SC_SB_EEES9_SE_SG_Li256ELb0ELb0ELb0ELb0EEENS1_30DynamicPersistentTileSchedulerILi256ELi32ELb0ELb0ELb1EEEEEEEEEvNT_6ParamsE,(.L_x_2659 - _ZN7cutlass13device_kernelIN5flash11enable_sm90INS1_16FlashAttnFwdSm90INS1_25CollectiveMainloopFwdSm90ILi2EN4cute5tupleIJNS5_1CILi1EEES8_S8_EEENS6_IJNS7_ILi128EEENS7_ILi96EEENS7_ILi192EEEEEELi192ENS_6half_tEfNS_4arch4Sm90ELb0ELb1ELb1ELb0ELb0ELb0ELb0ELb1ELb1ELb0ELb0ELb0EEENS1_21CollectiveEpilogueFwdINS6_IJSA_SC_SB_EEES9_SE_SG_Li256ELb0ELb0ELb0ELb0EEENS1_30DynamicPersistentTileSchedulerILi256ELi32ELb0ELb0ELb1EEEEEEEEEvNT_6ParamsE)
        .other          _ZN7cutlass13device_kernelIN5flash11enable_sm90INS1_16FlashAttnFwdSm90INS1_25CollectiveMainloopFwdSm90ILi2EN4cute5tupleIJNS5_1CILi1EEES8_S8_EEENS6_IJNS7_ILi128EEENS7_ILi96EEENS7_ILi192EEEEEELi192ENS_6half_tEfNS_4arch4Sm90ELb0ELb1ELb1ELb0ELb0ELb0ELb0ELb1ELb1ELb0ELb0ELb0EEENS1_21CollectiveEpilogueFwdINS6_IJSA_SC_SB_EEES9_SE_SG_Li256ELb0ELb0ELb0ELb0EEENS1_30DynamicPersistentTileSchedulerILi256ELi32ELb0ELb0ELb1EEEEEEEEEvNT_6ParamsE,@"STO_CUDA_ENTRY STV_DEFAULT"
_ZN7cutlass13device_kernelIN5flash11enable_sm90INS1_16FlashAttnFwdSm90INS1_25CollectiveMainloopFwdSm90ILi2EN4cute5tupleIJNS5_1CILi1EEES8_S8_EEENS6_IJNS7_ILi128EEENS7_ILi96EEENS7_ILi192EEEEEELi192ENS_6half_tEfNS_4arch4Sm90ELb0ELb1ELb1ELb0ELb0ELb0ELb0ELb1ELb1ELb0ELb0ELb0EEENS1_21CollectiveEpilogueFwdINS6_IJSA_SC_SB_EEES9_SE_SG_Li256ELb0ELb0ELb0ELb0EEENS1_30DynamicPersistentTileSchedulerILi256ELi32ELb0ELb0ELb1EEEEEEEEEvNT_6ParamsE:
        /* <DEDUP_REMOVED lines=24> */
.L_x_856:
[----:B------:R-:W-:Y:S05]  /*0180*/  BSYNC B0 ;  /* 0x0000000000007941 */ /* 0x000fea0003800000 */
.L_x_855:
        /* <DEDUP_REMOVED lines=37> */
.L_x_857:
        /* <DEDUP_REMOVED lines=22> */
.L_x_858:
        /* <DEDUP_REMOVED lines=18> */
.L_x_859:
        /* <DEDUP_REMOVED lines=22> */
.L_x_860:
        /* <DEDUP_REMOVED lines=22> */
.L_x_861:
[----:B-1----:R-:W-:Y:S01]  /*0920*/  UMOV UR4, 0x1 ;  /* 0x0000000100047882 */ /* 0x002fe20000000000 */
[----:B------:R-:W-:Y:S01]  /*0930*/  PLOP3.LUT P0, PT, PT, PT, UP0, 0x80, 0x0 ;  /* 0x000000000000781c */ /* 0x000fe20003f0f008 */
[----:B------:R-:W-:Y:S01]  /*0940*/  USEL UR4, UR4, 0x2, !UP0 ;  /* 0x0000000204047887 */ /* 0x000fe2000c000000 */
[----:B------:R-:W-:Y:S01]  /*0950*/  NOP ;  /* 0x0000000000007918 */ /* 0x000fe20000000000 */
[----:B------:R-:W-:-:S04]  /*0960*/  ULDC.64 UR60, c[0x0][0x208] ;  /* 0x00008200003c7ab9 */ /* 0x000fc80000000a00 */
[----:B------:R-:W-:-:S05]  /*0970*/  IMAD.U32 R2, RZ, RZ, UR4 ;  /* 0x00000004ff027e24 */ /* 0x000fca000f8e00ff */
[----:B------:R1:W-:Y:S01]  /*0980*/  STL [R1], R2 ;  /* 0x0000000201007387 */ /* 0x0003e20000100800 */
[----:B--23--:R-:W-:Y:S06]  /*0990*/  BAR.SYNC.DEFER_BLOCKING 0x0 ;  /* 0x0000000000007b1d */ /* 0x00cfec0000010000 */
[----:B------:R-:W-:Y:S05]  /*09a0*/  @!P0 BRA `(.L_x_862) ;  /* 0x000000fc002c8947 */ /* 0x000fea0003800000 */
.L_x_863:
[----:B------:R-:W-:-:S08]  /*09b0*/  NOP ;  /* 0x0000000000007918 */ /* 0x000fd00000000000 */
[----:B------:R-:W2:Y:S02]  /*09c0*/  USETMAXREG.TRY_ALLOC.CTAPOOL UP0, 0xf0 ;  /* 0x000000f0000079c8 */ /* 0x000ea40008000600 */
[----:B--2---:R-:W-:-:S13]  /*09d0*/  PLOP3.LUT P0, PT, PT, PT, UP0, 0x80, 0x0 ;  /* 0x000000000000781c */ /* 0x004fda0003f0f008 */
[----:B------:R-:W-:Y:S05]  /*09e0*/  @!P0 BRA `(.L_x_863) ;  /* 0xfffffffc00f08947 */ /* 0x000fea000383ffff */
[----:B------:R-:W2:Y:S08]  /*09f0*/  S2UR UR7, SR_CTAID.X ;  /* 0x00000000000779c3 */ /* 0x000eb00000002500 */
[----:B------:R-:W-:Y:S08]  /*0a00*/  BAR.ARV 0x4, 0x120 ;  /* 0x0104800000007b1d */ /* 0x000ff00000002000 */
[----:B------:R-:W2:Y:S08]  /*0a10*/  LDC R0, c[0x0][0xda8] ;  /* 0x00036a00ff007b82 */ /* 0x000eb00000000800 */
[----:B------:R-:W-:Y:S06]  /*0a20*/  BAR.ARV 0x8, 0x120 ;  /* 0x0204800000007b1d */ /* 0x000fec0000002000 */
[----:B--2---:R-:W-:-:S13]  /*0a30*/  ISETP.LE.AND P0, PT, R0, UR7, PT ;  /* 0x0000000700007c0c */ /* 0x004fda000bf03270 */
[----:B------:R-:W-:Y:S05]  /*0a40*/  @P0 EXIT ;  /* 0x000000000000094d */ /* 0x000fea0003800000 */
[----:B------:R-:W2:Y:S01]  /*0a50*/  LDL R3, [R1] ;  /* 0x0000000001037983 */ /* 0x000ea20000100800 */
[----:B------:R-:W3:Y:S01]  /*0a60*/  S2UR UR4, SR_CgaCtaId ;  /* 0x00000000000479c3 */ /* 0x000ee20000008800 */
[----:B------:R-:W-:Y:S01]  /*0a70*/  UMOV UR37, 0x400 ;  /* 0x0000040000257882 */ /* 0x000fe20000000000 */
[----:B------:R-:W-:Y:S01]  /*0a80*/  UMOV UR39, URZ ;  /* 0x0000003f00277c82 */ /* 0x000fe20008000000 */
[----:B-1----:R-:W1:Y:S01]  /*0a90*/  S2R R2, SR_TID.X ;  /* 0x0000000000027919 */ /* 0x002e620000002100 */
[----:B------:R-:W-:-:S04]  /*0aa0*/  UMOV UR36, URZ ;  /* 0x0000003f00247c82 */ /* 0x000fc80008000000 */
[----:B------:R-:W4:Y:S01]  /*0ab0*/  S2UR UR6, SR_SWINHI ;  /* 0x00000000000679c3 */ /* 0x000f220000002f00 */
[----:B---3--:R-:W-:-:S07]  /*0ac0*/  ULEA UR37, UR4, UR37, 0x18 ;  /* 0x0000002504257291 */ /* 0x008fce000f8ec03f */
[----:B------:R-:W-:Y:S01]  /*0ad0*/  UMOV UR4, UR37 ;  /* 0x0000002500047c82 */ /* 0x000fe20008000000 */
[----:B----4-:R-:W-:Y:S01]  /*0ae0*/  UMOV UR5, UR6 ;  /* 0x0000000600057c82 */ /* 0x010fe20008000000 */
[----:B------:R-:W-:Y:S01]  /*0af0*/  IMAD.U32 R22, RZ, RZ, UR4 ;  /* 0x00000004ff167e24 */ /* 0x000fe2000f8e00ff */
[----:B------:R-:W-:Y:S01]  /*0b00*/  UMOV UR4, UR7 ;  /* 0x0000000700047c82 */ /* 0x000fe20008000000 */
[----:B-1----:R-:W-:Y:S02]  /*0b10*/  VIADD R206, R2, 0xffffff80 ;  /* 0xffffff8002ce7836 */ /* 0x002fe40000000000 */
[----:B------:R-:W-:Y:S01]  /*0b20*/  IMAD.U32 R23, RZ, RZ, UR5 ;  /* 0x00000005ff177e24 */ /* 0x000fe2000f8e00ff */
[----:B--2---:R-:W-:Y:S02]  /*0b30*/  R2UR UR8, R3 ;  /* 0x00000000030872ca */ /* 0x004fe400000e0000 */
[----:B------:R-:W-:-:S04]  /*0b40*/  SHF.R.S32.HI R3, RZ, 0x1f, R206 ;  /* 0x0000001fff037819 */ /* 0x000fc800000114ce */
[CC--:B------:R-:W-:Y:S02]  /*0b50*/  LEA.HI R2, R3.reuse, R206.reuse, RZ, 0x4 ;  /* 0x000000ce03027211 */ /* 0x0c0fe400078f20ff */
[CC--:B------:R-:W-:Y:S02]  /*0b60*/  LEA.HI R0, R3.reuse, R206.reuse, RZ, 0x7 ;  /* 0x000000ce03007211 */ /* 0x0c0fe400078f38ff */
[----:B------:R-:W-:Y:S02]  /*0b70*/  SHF.R.S32.HI R5, RZ, 0x4, R2 ;  /* 0x00000004ff057819 */ /* 0x000fe40000011402 */
[----:B------:R-:W-:Y:S01]  /*0b80*/  LOP3.LUT R201, R0, 0xffffff80, RZ, 0xc0, !PT ;  /* 0xffffff8000c97812 */ /* 0x000fe200078ec0ff */
[----:B------:R-:W-:Y:S01]  /*0b90*/  ULOP3.LUT UR5, UR8, 0x1, URZ, 0xfc, !UPT ;  /* 0x0000000108057892 */ /* 0x000fe2000f8efc3f */
[----:B------:R-:W-:Y:S02]  /*0ba0*/  LEA.HI R4, R2, R5, RZ, 0x1 ;  /* 0x0000000502047211 */ /* 0x000fe400078f08ff */
[----:B------:R-:W-:Y:S01]  /*0bb0*/  LEA.HI R204, R3, R206, RZ, 0x5 ;  /* 0x000000ce03cc7211 */ /* 0x000fe200078f28ff */
[----:B------:R-:W-:Y:S01]  /*0bc0*/  IMAD.IADD R201, R206, 0x1, -R201 ;  /* 0x00000001cec97824 */ /* 0x000fe200078e0ac9 */
[----:B------:R-:W-:Y:S01]  /*0bd0*/  LOP3.LUT R4, R4, 0x1ffffffe, RZ, 0xc0, !PT ;  /* 0x1ffffffe04047812 */ /* 0x000fe200078ec0ff */
[----:B------:R-:W-:Y:S01]  /*0be0*/  IMAD.U32 R205, RZ, RZ, UR5 ;  /* 0x00000005ffcd7e24 */ /* 0x000fe2000f8e00ff */
[----:B------:R-:W-:Y:S01]  /*0bf0*/  SHF.R.S32.HI R204, RZ, 0x5, R204 ;  /* 0x00000005ffcc7819 */ /* 0x000fe200000114cc */
[----:B------:R-:W-:Y:S01]  /*0c00*/  UMOV UR5, URZ ;  /* 0x0000003f00057c82 */ /* 0x000fe20008000000 */
[----:B------:R-:W-:Y:S01]  /*0c10*/  SHF.R.S32.HI R6, RZ, 0x1f, R201 ;  /* 0x0000001fff067819 */ /* 0x000fe200000114c9 */
[----:B------:R-:W-:Y:S01]  /*0c20*/  IMAD.IADD R4, R5, 0x1, -R4 ;  /* 0x0000000105047824 */ /* 0x000fe200078e0a04 */
[----:B------:R-:W-:Y:S01]  /*0c30*/  LOP3.LUT R5, R2, 0x3fffff0, RZ, 0xc0, !PT ;  /* 0x03fffff002057812 */ /* 0x000fe200078ec0ff */
[----:B------:R-:W-:Y:S01]  /*0c40*/  IMAD.U32 R199, RZ, RZ, UR5 ;  /* 0x00000005ffc77e24 */ /* 0x000fe2000f8e00ff */
[----:B------:R-:W-:-:S02]  /*0c50*/  LEA.HI R2, R6, R201, RZ, 0x2 ;  /* 0x000000c906027211 */ /* 0x000fc400078f10ff */
[----:B------:R-:W-:Y:S01]  /*0c60*/  SHF.R.S32.HI R203, RZ, 0x7, R0 ;  /* 0x00000007ffcb7819 */ /* 0x000fe20000011400 */
[----:B------:R-:W-:Y:S01]  /*0c70*/  IMAD.IADD R5, R206, 0x1, -R5 ;  /* 0x00000001ce057824 */ /* 0x000fe200078e0a05 */
[--C-:B------:R-:W-:Y:S02]  /*0c80*/  SHF.R.S32.HI R7, RZ, 0x2, R2.reuse ;  /* 0x00000002ff077819 */ /* 0x100fe40000011402 */
[----:B------:R-:W-:Y:S01]  /*0c90*/  SHF.R.S32.HI R8, RZ, 0x1f, R2 ;  /* 0x0000001fff087819 */ /* 0x000fe20000011402 */
[----:B------:R-:W-:Y:S01]  /*0ca0*/  IMAD R5, R204, 0x10, R5 ;  /* 0x00000010cc057824 */ /* 0x000fe200078e0205 */
[----:B------:R-:W-:Y:S02]  /*0cb0*/  LEA.HI R6, R6, R201, RZ, 0x5 ;  /* 0x000000c906067211 */ /* 0x000fe400078f28ff */
[----:B------:R-:W-:Y:S01]  /*0cc0*/  LEA.HI R8, R8, R7, RZ, 0x3 ;  /* 0x0000000708087211 */ /* 0x000fe200078f18ff */
[----:B------:R-:W-:Y:S01]  /*0cd0*/  IMAD R5, R5, 0x8, R4 ;  /* 0x0000000805057824 */ /* 0x000fe200078e0204 */
[----:B------:R-:W-:-:S02]  /*0ce0*/  LEA.HI R0, R0, R203, RZ, 0x1 ;  /* 0x000000cb00007211 */ /* 0x000fc400078f08ff */
[----:B------:R-:W-:Y:S01]  /*0cf0*/  LOP3.LUT R8, R8, 0xfffffff8, RZ, 0xc0, !PT ;  /* 0xfffffff808087812 */ /* 0x000fe200078ec0ff */
[----:B------:R-:W-:Y:S01]  /*0d00*/  IMAD.SHL.U32 R5, R5, 0x8, RZ ;  /* 0x0000000805057824 */ /* 0x000fe200078e00ff */
[----:B------:R-:W-:Y:S02]  /*0d10*/  LEA.HI R3, R3, R206, RZ, 0x3 ;  /* 0x000000ce03037211 */ /* 0x000fe400078f18ff */
[----:B------:R-:W-:Y:S01]  /*0d20*/  SHF.R.S32.HI R6, RZ, 0x5, R6 ;  /* 0x00000005ff067819 */ /* 0x000fe20000011406 */
[----:B------:R-:W-:Y:S01]  /*0d30*/  IMAD.WIDE R22, R5, 0x2, R22 ;  /* 0x0000000205167825 */ /* 0x000fe200078e0216 */
[----:B------:R-:W-:Y:S02]  /*0d40*/  LOP3.LUT R0, R0, 0x3fffffe, RZ, 0xc0, !PT ;  /* 0x03fffffe00007812 */ /* 0x000fe400078ec0ff */
[----:B------:R-:W-:Y:S01]  /*0d50*/  LOP3.LUT R5, R3, 0x1ffffff8, RZ, 0xc0, !PT ;  /* 0x1ffffff803057812 */ /* 0x000fe200078ec0ff */
[----:B------:R-:W-:Y:S01]  /*0d60*/  IMAD.IADD R7, R7, 0x1, -R8 ;  /* 0x0000000107077824 */ /* 0x000fe200078e0a08 */
[----:B------:R-:W-:Y:S01]  /*0d70*/  LOP3.LUT R16, R2, 0x7ffffffc, RZ, 0xc0, !PT ;  /* 0x7ffffffc02107812 */ /* 0x000fe200078ec0ff */
[----:B------:R-:W-:Y:S01]  /*0d80*/  IMAD.IADD R0, R203, 0x1, -R0 ;  /* 0x00000001cb007824 */ /* 0x000fe200078e0a00 */
[----:B------:R-:W-:Y:S01]  /*0d90*/  SHF.R.S32.HI R196, RZ, 0x3, R3 ;  /* 0x00000003ffc47819 */ /* 0x000fe20000011403 */
[----:B------:R-:W-:-:S02]  /*0da0*/  IMAD R7, R6, 0x10, R7 ;  /* 0x0000001006077824 */ /* 0x000fc400078e0207 */
[----:B------:R-:W-:Y:S02]  /*0db0*/  IMAD.IADD R5, R206, 0x1, -R5 ;  /* 0x00000001ce057824 */ /* 0x000fe400078e0a05 */
[----:B------:R-:W-:Y:S02]  /*0dc0*/  IMAD R202, R0, 0x40, R7 ;  /* 0x0000004000ca7824 */ /* 0x000fe400078e0207 */
[----:B------:R-:W-:Y:S02]  /*0dd0*/  IMAD.SHL.U32 R192, R5, 0x8, RZ ;  /* 0x0000000805c07824 */ /* 0x000fe400078e00ff */
[----:B------:R-:W-:-:S07]  /*0de0*/  IMAD.IADD R16, R201, 0x1, -R16 ;  /* 0x00000001c9107824 */ /* 0x000fce00078e0a10 */
.L_x_956:
[----:B------:R-:W-:Y:S01]  /*0df0*/  ULDC UR5, c[0x0][0xdd0] ;  /* 0x0003740000057ab9 */ /* 0x000fe20000000800 */
[----:B-1----:R-:W1:Y:S01]  /*0e00*/  LDC R0, c[0x0][0xde8] ;  /* 0x00037a00ff007b82 */ /* 0x002e620000000800 */
[----:B------:R-:W-:Y:S01]  /*0e10*/  UISETP.NE.AND UP0, UPT, UR5, 0x1, UPT ;  /* 0x000000010500788c */ /* 0x000fe2000bf05270 */
[----:B------:R-:W-:-:S10]  /*0e20*/  UMOV UR8, UR4 ;  /* 0x0000000400087c82 */ /* 0x000fd40008000000 */
[----:B------:R-:W-:Y:S01]  /*0e30*/  @UP0 ULDC UR6, c[0x0][0xdd4] ;  /* 0x0003750000060ab9 */ /* 0x000fe20000000800 */
[----:B------:R-:W-:Y:S01]  /*0e40*/  @UP0 ULDC UR9, c[0x0][0xdd8] ;  /* 0x0003760000090ab9 */ /* 0x000fe20000000800 */
[----:B------:R-:W-:-:S04]  /*0e50*/  UIMAD.WIDE.U32 UR6, UR4, UR6, URZ ;  /* 0x00000006040672a5 */ /* 0x000fc8000f8e003f */
[----:B------:R-:W-:-:S04]  /*0e60*/  @UP0 USHF.R.U32.HI UR8, URZ, UR9, UR7 ;  /* 0x000000093f080299 */ /* 0x000fc80008011607 */
[----:B------:R-:W-:Y:S02]  /*0e70*/  UIADD3 UR6, -UR8, URZ, URZ ;  /* 0x0000003f08067290 */ /* 0x000fe4000fffe13f */
[----:B-1----:R-:W-:Y:S02]  /*0e80*/  ISETP.LE.AND P0, PT, R0, UR8, PT ;  /* 0x0000000800007c0c */ /* 0x002fe4000bf03270 */
[----:B------:R-:W-:-:S11]  /*0e90*/  UIMAD UR7, UR5, UR6, UR4 ;  /* 0x00000006050772a4 */ /* 0x000fd6000f8e0204 */
[----:B--234-:R-:W-:Y:S05]  /*0ea0*/  @!P0 BRA `(.L_x_864) ;  /* 0x0000000000248947 */ /* 0x01cfea0003800000 */
[----:B------:R-:W-:Y:S01]  /*0eb0*/  ULDC UR6, c[0x0][0xddc] ;  /* 0x0003770000067ab9 */ /* 0x000fe20000000800 */
[----:B------:R-:W-:Y:S01]  /*0ec0*/  UMOV UR9, UR7 ;  /* 0x0000000700097c82 */ /* 0x000fe20008000000 */
[----:B------:R-:W-:-:S11]  /*0ed0*/  UISETP.NE.AND UP0, UPT, UR6, 0x1, UPT ;  /* 0x000000010600788c */ /* 0x000fd6000bf05270 */
[----:B------:R-:W-:Y:S02]  /*0ee0*/  @UP0 ULDC.64 UR10, c[0x0][0xde0] ;  /* 0x00037800000a0ab9 */ /* 0x000fe40000000a00 */
[----:B------:R-:W-:-:S04]  /*0ef0*/  UIMAD.WIDE.U32 UR4, UR7, UR10, URZ ;  /* 0x0000000a070472a5 */ /* 0x000fc8000f8e003f */
[----:B------:R-:W-:-:S04]  /*0f00*/  @UP0 USHF.R.U32.HI UR9, URZ, UR11, UR5 ;  /* 0x0000000b3f090299 */ /* 0x000fc80008011605 */
[----:B------:R-:W-:Y:S02]  /*0f10*/  UIMAD UR4, UR9, UR6, URZ ;  /* 0x00000006090472a4 */ /* 0x000fe4000f8e023f */
[----:B------:R-:W-:Y:S01]  /*0f20*/  IMAD.U32 R198, RZ, RZ, UR9 ;  /* 0x00000009ffc67e24 */ /* 0x000fe2000f8e00ff */
[----:B------:R-:W-:Y:S09]  /*0f30*/  BRA `(.L_x_865) ;  /* 0x0000000000207947 */ /* 0x000ff20003800000 */
.L_x_864:
[----:B------:R-:W-:Y:S01]  /*0f40*/  ULDC UR6, c[0x0][0xdc4] ;  /* 0x0003710000067ab9 */ /* 0x000fe20000000800 */
[----:B------:R-:W-:Y:S01]  /*0f50*/  UMOV UR9, UR7 ;  /* 0x0000000700097c82 */ /* 0x000fe20008000000 */
[----:B------:R-:W-:-:S11]  /*0f60*/  UISETP.NE.AND UP0, UPT, UR6, 0x1, UPT ;  /* 0x000000010600788c */ /* 0x000fd6000bf05270 */
[----:B------:R-:W-:Y:S02]  /*0f70*/  @UP0 ULDC.64 UR10, c[0x0][0xdc8] ;  /* 0x00037200000a0ab9 */ /* 0x000fe40000000a00 */
[----:B------:R-:W-:-:S04]  /*0f80*/  UIMAD.WIDE.U32 UR4, UR7, UR10, URZ ;  /* 0x0000000a070472a5 */ /* 0x000fc8000f8e003f */
[----:B------:R-:W-:-:S04]  /*0f90*/  @UP0 USHF.R.U32.HI UR9, URZ, UR11, UR5 ;  /* 0x0000000b3f090299 */ /* 0x000fc80008011605 */
[----:B------:R-:W-:Y:S02]  /*0fa0*/  UIMAD UR4, UR9, UR6, URZ ;  /* 0x00000006090472a4 */ /* 0x000fe4000f8e023f */
[----:B------:R-:W-:-:S10]  /*0fb0*/  IMAD.U32 R198, RZ, RZ, UR9 ;  /* 0x00000009ffc67e24 */ /* 0x000fd4000f8e00ff */
.L_x_865:
[----:B------:R-:W-:Y:S01]  /*0fc0*/  R2UR UR5, R198 ;  /* 0x00000000c60572ca */ /* 0x000fe200000e0000 */
[----:B------:R-:W1:Y:S01]  /*0fd0*/  LDC.64 R8, c[0x0][0x9e0] ;  /* 0x00027800ff087b82 */ /* 0x000e620000000a00 */
[----:B------:R-:W-:Y:S01]  /*0fe0*/  ULDC UR43, c[0x0][0xdb8] ;  /* 0x00036e00002b7ab9 */ /* 0x000fe20000000800 */
[----:B------:R-:W-:Y:S01]  /*0ff0*/  ULDC UR6, c[0x0][0xdac] ;  /* 0x00036b0000067ab9 */ /* 0x000fe20000000800 */
[----:B------:R-:W-:Y:S02]  /*1000*/  UISETP.NE.AND UP0, UPT, UR43, 0x1, UPT ;  /* 0x000000012b00788c */ /* 0x000fe4000bf05270 */
[----:B------:R-:W-:Y:S01]  /*1010*/  UIADD3 UR4, UR7, -UR4, URZ ;  /* 0x8000000407047290 */ /* 0x000fe2000fffe03f */
[----:B------:R-:W-:Y:S02]  /*1020*/  ULDC.64 UR10, c[0x0][0x3f8] ;  /* 0x0000fe00000a7ab9 */ /* 0x000fe40000000a00 */
[----:B------:R-:W2:Y:S01]  /*1030*/  LDC R17, c[0x0][0x404] ;  /* 0x00010100ff117b82 */ /* 0x000ea20000000800 */
[----:B------:R-:W-:Y:S01]  /*1040*/  ULDC UR7, c[0x0][0xdc4] ;  /* 0x0003710000077ab9 */ /* 0x000fe20000000800 */
[----:B------:R-:W-:Y:S01]  /*1050*/  ISETP.NE.U32.AND P0, PT, RZ, UR10, PT ;  /* 0x0000000aff007c0c */ /* 0x000fe2000bf05070 */
[----:B------:R-:W-:-:S02]  /*1060*/  UIMAD UR8, UR8, UR7, UR4 ;  /* 0x00000007080872a4 */ /* 0x000fc4000f8e0204 */
[----:B------:R-:W-:Y:S01]  /*1070*/  ULOP3.LUT UR5, URZ, UR5, URZ, 0x33, !UPT ;  /* 0x000000053f057292 */ /* 0x000fe2000f8e333f */
[----:B------:R-:W-:Y:S01]  /*1080*/  ISETP.NE.AND.EX P0, PT, RZ, UR11, PT, P0 ;  /* 0x0000000bff007c0c */ /* 0x000fe2000bf05300 */
[----:B------:R-:W-:Y:S01]  /*1090*/  @UP0 ULDC UR4, c[0x0][0xdbc] ;  /* 0x00036f0000040ab9 */ /* 0x000fe20000000800 */
[----:B------:R-:W3:Y:S01]  /*10a0*/  LDC R5, c[0x0][0x288] ;  /* 0x0000a200ff057b82 */ /* 0x000ee20000000800 */
[----:B------:R-:W-:Y:S01]  /*10b0*/  UIADD3 UR5, UR5, UR6, URZ ;  /* 0x0000000605057290 */ /* 0x000fe2000fffe03f */
[----:B------:R-:W-:Y:S02]  /*10c0*/  UMOV UR44, UR8 ;  /* 0x00000008002c7c82 */ /* 0x000fe40008000000 */
[----:B------:R-:W-:Y:S01]  /*10d0*/  @UP0 ULDC UR6, c[0x0][0xdc0] ;  /* 0x0003700000060ab9 */ /* 0x000fe20000000800 */
[----:B------:R-:W-:Y:S02]  /*10e0*/  USHF.L.U32 UR42, UR5, 0x7, URZ ;  /* 0x00000007052a7899 */ /* 0x000fe4000800063f */
[----:B------:R-:W-:Y:S01]  /*10f0*/  UIMAD.WIDE.U32 UR4, UR8, UR4, URZ ;  /* 0x00000004080472a5 */ /* 0x000fe2000f8e003f */
[----:B------:R-:W4:Y:S01]  /*1100*/  LDC R6, c[0x0][0x2e0] ;  /* 0x0000b800ff067b82 */ /* 0x000f220000000800 */
[----:B-1----:R-:W-:-:S02]  /*1110*/  ISETP.GE.AND P1, PT, R9, 0x1, PT ;  /* 0x000000010900780c */ /* 0x002fc40003f26270 */
[----:B------:R-:W-:Y:S01]  /*1120*/  IMAD.U32 R200, RZ, RZ, UR42 ;  /* 0x0000002affc87e24 */ /* 0x000fe2000f8e00ff */
[----:B------:R-:W-:Y:S01]  /*1130*/  @UP0 USHF.R.U32.HI UR44, URZ, UR6, UR5 ;  /* 0x000000063f2c0299 */ /* 0x000fe20008011605 */
[----:B--2---:R-:W-:-:S03]  /*1140*/  SEL R17, R17, 0x1, P0 ;  /* 0x0000000111117807 */ /* 0x004fc60000000000 */
[----:B------:R-:W-:-:S04]  /*1150*/  UIADD3 UR4, -UR44, URZ, URZ ;  /* 0x0000003f2c047290 */ /* 0x000fc8000fffe13f */
[----:B------:R-:W-:Y:S01]  /*1160*/  UIMAD UR43, UR43, UR4, UR8 ;  /* 0x000000042b2b72a4 */ /* 0x000fe2000f8e0208 */
[----:B---3--:R-:W-:-:S05]  /*1170*/  IADD3 R194, R200, 0x80, -R5 ;  /* 0x00000080c8c27810 */ /* 0x008fca0007ffe805 */
[CC--:B----4-:R-:W-:Y:S02]  /*1180*/  IMAD R194, R17.reuse, R6.reuse, R194 ;  /* 0x0000000611c27224 */ /* 0x0d0fe400078e02c2 */
[----:B------:R-:W-:Y:S02]  /*1190*/  IMAD R72, R17, R6, RZ ;  /* 0x0000000611487224 */ /* 0x000fe400078e02ff */
[----:B------:R-:W-:Y:S01]  /*11a0*/  IMAD.IADD R0, R194, 0x1, R8 ;  /* 0x00000001c2007824 */ /* 0x000fe200078e0208 */
[----:B------:R-:W-:Y:S06]  /*11b0*/  @!P1 BRA `(.L_x_866) ;  /* 0x0000000000409947 */ /* 0x000fec0003800000 */
[C---:B------:R-:W-:Y:S01]  /*11c0*/  ISETP.GT.AND P0, PT, R194.reuse, RZ, PT ;  /* 0x000000ffc200720c */ /* 0x040fe20003f04270 */
[----:B------:R-:W-:-:S12]  /*11d0*/  VIADD R2, R194, 0xffffffff ;  /* 0xffffffffc2027836 */ /* 0x000fd80000000000 */
[----:B------:R-:W-:Y:S05]  /*11e0*/  @P0 BRA `(.L_x_867) ;  /* 0x00000000001c0947 */ /* 0x000fea0003800000 */
[----:B------:R-:W-:Y:S01]  /*11f0*/  ISETP.NE.AND P0, PT, R9, 0x1, PT ;  /* 0x000000010900780c */ /* 0x000fe20003f05270 */
[----:B------:R-:W-:-:S12]  /*1200*/  IMAD.MOV R3, RZ, RZ, -R194 ;  /* 0x000000ffff037224 */ /* 0x000fd800078e0ac2 */
[----:B------:R-:W1:Y:S02]  /*1210*/  @P0 LDC.64 R10, c[0x0][0x9e8] ;  /* 0x00027a00ff0a0b82 */ /* 0x000e640000000a00 */
[----:B-1----:R-:W-:-:S05]  /*1220*/  @P0 IMAD.HI.U32 R2, R3, R10, RZ ;  /* 0x0000000a03020227 */ /* 0x002fca00078e00ff */
[----:B------:R-:W-:-:S04]  /*1230*/  @P0 SHF.R.U32.HI R3, RZ, R11, R2 ;  /* 0x0000000bff030219 */ /* 0x000fc80000011602 */
[----:B------:R-:W-:Y:S01]  /*1240*/  LOP3.LUT R2, RZ, R3, RZ, 0x33, !PT ;  /* 0x00000003ff027212 */ /* 0x000fe200078e33ff */
[----:B------:R-:W-:Y:S06]  /*1250*/  BRA `(.L_x_868) ;  /* 0x0000000000107947 */ /* 0x000fec0003800000 */
.L_x_867:
[----:B------:R-:W-:-:S13]  /*1260*/  ISETP.NE.AND P0, PT, R9, 0x1, PT ;  /* 0x000000010900780c */ /* 0x000fda0003f05270 */
[----:B------:R-:W1:Y:S02]  /*1270*/  @P0 LDC.64 R10, c[0x0][0x9e8] ;  /* 0x00027a00ff0a0b82 */ /* 0x000e640000000a00 */
[----:B-1----:R-:W-:-:S05]  /*1280*/  @P0 IMAD.HI.U32 R4, R2, R10, RZ ;  /* 0x0000000a02040227 */ /* 0x002fca00078e00ff */
[----:B------:R-:W-:-:S07]  /*1290*/  @P0 SHF.R.U32.HI R2, RZ, R11, R4 ;  /* 0x0000000bff020219 */ /* 0x000fce0000011604 */
.L_x_868:
[----:B------:R-:W-:-:S05]  /*12a0*/  IMAD R3, R2, R9, R9 ;  /* 0x0000000902037224 */ /* 0x000fca00078e0209 */
[----:B------:R-:W-:-:S07]  /*12b0*/  VIMNMX R0, R0, R3, PT ;  /* 0x0000000300007248 */ /* 0x000fce0003fe0100 */
.L_x_866:
[----:B------:R-:W-:Y:S01]  /*12c0*/  VIADD R2, R0, 0x5f ;  /* 0x0000005f00027836 */ /* 0x000fe20000000000 */
[----:B------:R-:W-:Y:S01]  /*12d0*/  IADD3 R4, -R5, UR42, RZ ;  /* 0x0000002a05047c10 */ /* 0x000fe2000fffe1ff */
[----:B------:R-:W-:Y:S01]  /*12e0*/  IMAD R0, R17, R6, 0x5f ;  /* 0x0000005f11007424 */ /* 0x000fe200078e0206 */
[----:B------:R-:W-:Y:S01]  /*12f0*/  ULDC UR4, c[0x0][0x9dc] ;  /* 0x0002770000047ab9 */ /* 0x000fe20000000800 */
[----:B------:R-:W-:-:S04]  /*1300*/  IMAD.HI R2, R2, 0x2aaaaaab, RZ ;  /* 0x2aaaaaab02027827 */ /* 0x000fc800078e02ff */
[----:B------:R-:W-:Y:S01]  /*1310*/  IMAD.HI R0, R0, 0x2aaaaaab, RZ ;  /* 0x2aaaaaab00007827 */ /* 0x000fe200078e02ff */
[----:B------:R-:W-:-:S03]  /*1320*/  SHF.R.U32.HI R5, RZ, 0x1f, R2 ;  /* 0x0000001fff057819 */ /* 0x000fc60000011602 */
[----:B------:R-:W-:Y:S01]  /*1330*/  IMAD R4, R17, R6, R4 ;  /* 0x0000000611047224 */ /* 0x000fe200078e0204 */
[----:B------:R-:W-:Y:S02]  /*1340*/  SHF.R.U32.HI R3, RZ, 0x1f, R0 ;  /* 0x0000001fff037819 */ /* 0x000fe40000011600 */
[----:B------:R-:W-:Y:S01]  /*1350*/  LEA.HI.SX32 R2, R2, R5, 0x1c ;  /* 0x0000000502027211 */ /* 0x000fe200078fe2ff */
[----:B------:R-:W-:Y:S01]  /*1360*/  VIADD R6, R4, -UR4 ;  /* 0x8000000404067c36 */ /* 0x000fe20008000000 */
[----:B------:R-:W-:-:S04]  /*1370*/  LEA.HI.SX32 R3, R0, R3, 0x1c ;  /* 0x0000000300037211 */ /* 0x000fc800078fe2ff */
[----:B------:R-:W-:Y:S02]  /*1380*/  R2UR UR4, R6 ;  /* 0x00000000060472ca */ /* 0x000fe400000e0000 */
[----:B------:R-:W-:Y:S01]  /*1390*/  VIMNMX R19, R3, R2, PT ;  /* 0x0000000203137248 */ /* 0x000fe20003fe0100 */
[----:B------:R-:W-:-:S12]  /*13a0*/  @!P1 BRA `(.L_x_869) ;  /* 0x0000000000449947 */ /* 0x000fd80003800000 */
[----:B------:R-:W-:-:S13]  /*13b0*/  ISETP.GT.AND P0, PT, R4, -0x1, PT ;  /* 0xffffffff0400780c */ /* 0x000fda0003f04270 */
[----:B------:R-:W-:Y:S05]  /*13c0*/  @P0 BRA `(.L_x_870) ;  /* 0x00000000001c0947 */ /* 0x000fea0003800000 */
[----:B------:R-:W-:Y:S02]  /*13d0*/  ISETP.NE.AND P0, PT, R9, 0x1, PT ;  /* 0x000000010900780c */ /* 0x000fe40003f05270 */
[----:B------:R-:W-:-:S11]  /*13e0*/  LOP3.LUT R3, RZ, R4, RZ, 0x33, !PT ;  /* 0x00000004ff037212 */ /* 0x000fd600078e33ff */
[----:B------:R-:W1:Y:S02]  /*13f0*/  @P0 LDC.64 R6, c[0x0][0x9e8] ;  /* 0x00027a00ff060b82 */ /* 0x000e640000000a00 */
[----:B-1----:R-:W-:-:S05]  /*1400*/  @P0 IMAD.HI.U32 R0, R3, R6, RZ ;  /* 0x0000000603000227 */ /* 0x002fca00078e00ff */
[----:B------:R-:W-:-:S04]  /*1410*/  @P0 SHF.R.U32.HI R3, RZ, R7, R0 ;  /* 0x00000007ff030219 */ /* 0x000fc80000011600 */
[----:B------:R-:W-:Y:S01]  /*1420*/  LOP3.LUT R4, RZ, R3, RZ, 0x33, !PT ;  /* 0x00000003ff047212 */ /* 0x000fe200078e33ff */
[----:B------:R-:W-:Y:S06]  /*1430*/  BRA `(.L_x_871) ;  /* 0x0000000000107947 */ /* 0x000fec0003800000 */
.L_x_870:
[----:B------:R-:W-:-:S13]  /*1440*/  ISETP.NE.AND P0, PT, R9, 0x1, PT ;  /* 0x000000010900780c */ /* 0x000fda0003f05270 */
[----:B------:R-:W1:Y:S02]  /*1450*/  @P0 LDC.64 R2, c[0x0][0x9e8] ;  /* 0x00027a00ff020b82 */ /* 0x000e640000000a00 */
[----:B-1----:R-:W-:-:S05]  /*1460*/  @P0 IMAD.HI.U32 R0, R4, R2, RZ ;  /* 0x0000000204000227 */ /* 0x002fca00078e00ff */
[----:B------:R-:W-:-:S07]  /*1470*/  @P0 SHF.R.U32.HI R4, RZ, R3, R0 ;  /* 0x00000003ff040219 */ /* 0x000fce0000011600 */
.L_x_871:
[----:B------:R-:W-:-:S05]  /*1480*/  IMAD R4, R4, R9, RZ ;  /* 0x0000000904047224 */ /* 0x000fca00078e02ff */
[----:B------:R-:W-:-:S13]  /*1490*/  R2UR UR5, R4 ;  /* 0x00000000040572ca */ /* 0x000fda00000e0000 */
[----:B------:R-:W-:-:S04]  /*14a0*/  UISETP.LT.AND UP0, UPT, UR4, UR5, UPT ;  /* 0x000000050400728c */ /* 0x000fc8000bf01270 */
[----:B------:R-:W-:-:S12]  /*14b0*/  USEL UR4, UR4, UR5, !UP0 ;  /* 0x0000000504047287 */ /* 0x000fd8000c000000 */
.L_x_869:
[----:B------:R-:W-:Y:S01]  /*14c0*/  UIMAD.WIDE UR4, UR4, 0x2aaaaaab, URZ ;  /* 0x2aaaaaab040478a5 */ /* 0x000fe2000f8e023f */
[----:B------:R-:W-:Y:S02]  /*14d0*/  PLOP3.LUT P0, PT, PT, PT, PT, 0x80, 0x0 ;  /* 0x000000000000781c */ /* 0x000fe40003f0f070 */
[----:B------:R-:W-:Y:S01]  /*14e0*/  CS2R R2, SRZ ;  /* 0x0000000000027805 */ /* 0x000fe2000001ff00 */
[----:B------:R-:W-:Y:S01]  /*14f0*/  IMAD.MOV.U32 R0, RZ, RZ, RZ ;  /* 0x000000ffff007224 */ /* 0x000fe200078e00ff */
[----:B------:R-:W-:Y:S01]  /*1500*/  USHF.R.U32.HI UR4, URZ, 0x1f, UR5 ;  /* 0x0000001f3f047899 */ /* 0x000fe20008011605 */
[----:B------:R-:W-:Y:S02]  /*1510*/  CS2R R118, SRZ ;  /* 0x0000000000767805 */ /* 0x000fe4000001ff00 */
[----:B------:R-:W-:Y:S02]  /*1520*/  CS2R R116, SRZ ;  /* 0x0000000000747805 */ /* 0x000fe4000001ff00 */
[----:B------:R-:W-:Y:S01]  /*1530*/  CS2R R114, SRZ ;  /* 0x0000000000727805 */ /* 0x000fe2000001ff00 */
[----:B------:R-:W-:Y:S01]  /*1540*/  ULEA.HI.SX32 UR4, UR5, UR4, 0x1c ;  /* 0x0000000405047291 */ /* 0x000fe2000f8fe23f */
[----:B------:R-:W-:-:S02]  /*1550*/  CS2R R112, SRZ ;  /* 0x0000000000707805 */ /* 0x000fc4000001ff00 */
[----:B------:R-:W-:Y:S02]  /*1560*/  CS2R R110, SRZ ;  /* 0x00000000006e7805 */ /* 0x000fe4000001ff00 */
[----:B------:R-:W-:Y:S01]  /*1570*/  CS2R R108, SRZ ;  /* 0x00000000006c7805 */ /* 0x000fe2000001ff00 */
[----:B------:R-:W-:Y:S01]  /*1580*/  UISETP.LT.AND UP0, UPT, URZ, UR4, UPT ;  /* 0x000000043f00728c */ /* 0x000fe2000bf01270 */
[----:B------:R-:W-:Y:S02]  /*1590*/  CS2R R106, SRZ ;  /* 0x00000000006a7805 */ /* 0x000fe4000001ff00 */
[----:B------:R-:W-:Y:S02]  /*15a0*/  CS2R R104, SRZ ;  /* 0x0000000000687805 */ /* 0x000fe4000001ff00 */
[----:B------:R-:W-:Y:S01]  /*15b0*/  CS2R R102, SRZ ;  /* 0x0000000000667805 */ /* 0x000fe2000001ff00 */
[----:B------:R-:W-:Y:S01]  /*15c0*/  USEL UR47, URZ, UR4, !UP0 ;  /* 0x000000043f2f7287 */ /* 0x000fe2000c000000 */
[----:B------:R-:W-:-:S02]  /*15d0*/  CS2R R100, SRZ ;  /* 0x0000000000647805 */ /* 0x000fc4000001ff00 */
[----:B------:R-:W-:Y:S02]  /*15e0*/  CS2R R98, SRZ ;  /* 0x0000000000627805 */ /* 0x000fe4000001ff00 */
[----:B------:R-:W-:Y:S02]  /*15f0*/  CS2R R96, SRZ ;  /* 0x0000000000607805 */ /* 0x000fe4000001ff00 */
[----:B------:R-:W-:Y:S02]  /*1600*/  CS2R R94, SRZ ;  /* 0x00000000005e7805 */ /* 0x000fe4000001ff00 */
[----:B------:R-:W-:Y:S02]  /*1610*/  CS2R R92, SRZ ;  /* 0x00000000005c7805 */ /* 0x000fe4000001ff00 */
[----:B------:R-:W-:Y:S02]  /*1620*/  ISETP.GT.AND P1, PT, R19, UR47, PT ;  /* 0x0000002f13007c0c */ /* 0x000fe4000bf24270 */
        /* <DEDUP_REMOVED lines=9> */
[----:B------:R-:W-:Y:S01]  /*16c0*/  IMAD.MOV.U32 R73, RZ, RZ, RZ ;  /* 0x000000ffff497224 */ /* 0x000fe200078e00ff */
        /* <DEDUP_REMOVED lines=19> */
[----:B------:R-:W-:Y:S01]  /*1800*/  CS2R R36, SRZ ;  /* 0x0000000000247805 */ /* 0x000fe2000001ff00 */
[----:B------:R-:W-:Y:S01]  /*1810*/  IMAD.MOV.U32 R126, RZ, RZ, RZ ;  /* 0x000000ffff7e7224 */ /* 0x000fe200078e00ff */
[----:B------:R-:W-:Y:S01]  /*1820*/  CS2R R32, SRZ ;  /* 0x0000000000207805 */ /* 0x000fe2000001ff00 */
[----:B------:R-:W-:Y:S01]  /*1830*/  IMAD.MOV.U32 R120, RZ, RZ, RZ ;  /* 0x000000ffff787224 */ /* 0x000fe200078e00ff */
[----:B------:R-:W-:Y:S01]  /*1840*/  CS2R R6, SRZ ;  /* 0x0000000000067805 */ /* 0x000fe2000001ff00 */
[----:B------:R-:W-:Y:S02]  /*1850*/  IMAD.MOV.U32 R25, RZ, RZ, RZ ;  /* 0x000000ffff197224 */ /* 0x000fe400078e00ff */
[----:B------:R-:W-:-:S02]  /*1860*/  IMAD.MOV.U32 R27, RZ, RZ, RZ ;  /* 0x000000ffff1b7224 */ /* 0x000fc400078e00ff */
[----:B------:R-:W-:Y:S01]  /*1870*/  IMAD.MOV.U32 R122, RZ, RZ, RZ ;  /* 0x000000ffff7a7224 */ /* 0x000fe200078e00ff */
[----:B------:R-:W-:Y:S06]  /*1880*/  @!P1 BRA `(.L_x_872) ;  /* 0x000000d400e09947 */ /* 0x000fec0003800000 */
[----:B------:R-:W1:Y:S01]  /*1890*/  SHFL.IDX PT, R0, R203, RZ, 0x1f ;  /* 0x00001fffcb007589 */ /* 0x000e6200000e0000 */
[----:B------:R-:W-:-:S04]  /*18a0*/  UIADD3 UR6, UR37, 0x12400, URZ ;  /* 0x0001240025067890 */ /* 0x000fc8000fffe03f */
[----:B------:R-:W-:-:S06]  /*18b0*/  ULOP3.LUT UP0, URZ, UR6, 0x1bf, URZ, 0xc0, !UPT ;  /* 0x000001bf063f7892 */ /* 0x000fcc000f80c03f */
[----:B------:R-:W-:Y:S02]  /*18c0*/  PLOP3.LUT P0, PT, PT, PT, UP0, 0x80, 0x0 ;  /* 0x000000000000781c */ /* 0x000fe40003f0f008 */
[----:B-1----:R-:W-:-:S13]  /*18d0*/  R2UR UR4, R0 ;  /* 0x00000000000472ca */ /* 0x002fda00000e0000 */
[----:B------:R-:W-:-:S04]  /*18e0*/  ULEA.HI UR5, UR4, UR4, URZ, 0x1 ;  /* 0x0000000404057291 */ /* 0x000fc8000f8f083f */
        /* <DEDUP_REMOVED lines=9> */
[----:B------:R-:W-:Y:S01]  /*1980*/  IMAD.U32 R4, RZ, RZ, UR4 ;  /* 0x00000004ff047e24 */ /* 0x000fe2000f8e00ff */
[----:B------:R1:W2:Y:S01]  /*1990*/  LDC.64 R2, c[0x4][R0] ;  /* 0x0100000000027b82 */ /* 0x0002a20000000a00 */
[----:B------:R-:W-:Y:S01]  /*19a0*/  IMAD.U32 R5, RZ, RZ, UR5 ;  /* 0x00000005ff057e24 */ /* 0x000fe2000f8e00ff */
[----:B------:R-:W-:Y:S01]  /*19b0*/  ULDC.64 UR4, c[0x4][0xb0] ;  /* 0x01002c0000047ab9 */ /* 0x000fe20000000a00 */
[----:B------:R-:W-:Y:S02]  /*19c0*/  IMAD.U32 R10, RZ, RZ, UR6 ;  /* 0x00000006ff0a7e24 */ /* 0x000fe4000f8e00ff */
[----:B------:R-:W-:Y:S02]  /*19d0*/  IMAD.U32 R6, RZ, RZ, UR4 ;  /* 0x00000004ff067e24 */ /* 0x000fe4000f8e00ff */
[----:B------:R-:W-:-:S02]  /*19e0*/  IMAD.U32 R7, RZ, RZ, UR5 ;  /* 0x00000005ff077e24 */ /* 0x000fc4000f8e00ff */
[----:B------:R-:W-:Y:S02]  /*19f0*/  IMAD.U32 R11, RZ, RZ, UR7 ;  /* 0x00000007ff0b7e24 */ /* 0x000fe4000f8e00ff */
[----:B------:R-:W-:Y:S02]  /*1a00*/  IMAD.MOV.U32 R8, RZ, RZ, 0x70 ;  /* 0x00000070ff087424 */ /* 0x000fe400078e00ff */
[----:B------:R-:W-:Y:S02]  /*1a10*/  IMAD.MOV.U32 R12, RZ, RZ, 0x1 ;  /* 0x00000001ff0c7424 */ /* 0x000fe400078e00ff */
[----:B-1----:R-:W-:-:S07]  /*1a20*/  IMAD.MOV.U32 R13, RZ, RZ, RZ ;  /* 0x000000ffff0d7224 */ /* 0x002fce00078e00ff */
[----:B------:R-:W-:-:S07]  /*1a30*/  LEPC R20, `(.L_x_873) ;  /* 0x000000001014794e */ /* 0x000fce0000000000 */
[----:B--2---:R-:W-:Y:S05]  /*1a40*/  CALL.ABS.NOINC R2 ;  /* 0x0000000002007343 */ /* 0x004fea0003c00000 */
.L_x_873:
[----:B------:R-:W-:Y:S02]  /*1a50*/  R2UR UR6, R199 ;  /* 0x00000000c70672ca */ /* 0x000fe400000e0000 */
[----:B------:R-:W-:-:S11]  /*1a60*/  R2UR UR5, R205 ;  /* 0x00000000cd0572ca */ /* 0x000fd600000e0000 */
[----:B------:R-:W-:Y:S02]  /*1a70*/  ULEA.HI UR4, UR6, UR6, URZ, 0x1 ;  /* 0x0000000606047291 */ /* 0x000fe4000f8f083f */
[----:B------:R-:W-:Y:S02]  /*1a80*/  IMAD.U32 R2, RZ, RZ, UR5 ;  /* 0x00000005ff027e24 */ /* 0x000fe4000f8e00ff */
[----:B------:R-:W-:-:S03]  /*1a90*/  ULOP3.LUT UR4, UR4, 0xfffffffe, URZ, 0xc0, !UPT ;  /* 0xfffffffe04047892 */ /* 0x000fc6000f8ec03f */
[----:B------:R-:W-:Y:S01]  /*1aa0*/  ISETP.NE.AND P0, PT, R2, 0x3, PT ;  /* 0x000000030200780c */ /* 0x000fe20003f05270 */
[----:B------:R-:W-:-:S06]  /*1ab0*/  UIADD3 UR4, UR6, -UR4, URZ ;  /* 0x8000000406047290 */ /* 0x000fcc000fffe03f */
[----:B------:R-:W-:-:S05]  /*1ac0*/  IMAD.U32 R0, RZ, RZ, UR4 ;  /* 0x00000004ff007e24 */ /* 0x000fca000f8e00ff */
[----:B------:R-:W-:-:S04]  /*1ad0*/  SHF.L.U32 R0, R0, 0x1f, RZ ;  /* 0x0000001f00007819 */ /* 0x000fc800000006ff */
[----:B------:R-:W1:Y:S02]  /*1ae0*/  SYNCS.PHASECHK.TRANS64.TRYWAIT P1, [UR37+0x30800], R0 ;  /* 0x03080000ff0075a7 */ /* 0x000e640008020165 */
[----:B-1----:R-:W-:Y:S05]  /*1af0*/  @!P1 BRA `(.L_x_874) ;  /* 0x0000012000309947 */ /* 0x002fea0003800000 */
.L_x_1021:
[----:B------:R-:W-:Y:S05]  /*1b00*/  @!P0 BRA `(.L_x_875) ;  /* 0x0000000000048947 */ /* 0x000fea0003800000 */
[----:B------:R-:W-:Y:S01]  /*1b10*/  BPT.TRAP 0x1 ;  /* 0x000000040000795c */ /* 0x000fe20000300000 */
.L_x_875:
[----:B------:R-:W-:Y:S02]  /*1b20*/  IMAD.U32 R5, RZ, RZ, UR36 ;  /* 0x00000024ff057e24 */ /* 0x000fe4000f8e00ff */
[----:B-1----:R-:W-:-:S03]  /*1b30*/  IMAD.U32 R0, RZ, RZ, UR39 ;  /* 0x00000027ff007e24 */ /* 0x002fc6000f8e00ff */
[----:B------:R-:W-:Y:S02]  /*1b40*/  LEA R5, R5, UR37, 0x3 ;  /* 0x0000002505057c11 */ /* 0x000fe4000f8e18ff */
[----:B------:R-:W-:-:S04]  /*1b50*/  SHF.L.U32 R0, R0, 0x1f, RZ ;  /* 0x0000001f00007819 */ /* 0x000fc800000006ff */
[----:B------:R1:W2:Y:S01]  /*1b60*/  SYNCS.PHASECHK.TRANS64.TRYWAIT P1, [R5+URZ+0x30830], R0 ;  /* 0x03083000050075a7 */ /* 0x0002a2000802017f */
[----:B------:R-:W-:Y:S05]  /*1b70*/  @!P0 BRA `(.L_x_876) ;  /* 0x0000000000048947 */ /* 0x000fea0003800000 */
[----:B------:R-:W-:Y:S01]  /*1b80*/  BPT.TRAP 0x1 ;  /* 0x000000040000795c */ /* 0x000fe20000300000 */
.L_x_876:
[----:B------:R-:W3:Y:S01]  /*1b90*/  S2R R2, SR_TID.X ;  /* 0x0000000000027919 */ /* 0x000ee20000002100 */
[----:B------:R-:W-:Y:S02]  /*1ba0*/  LOP3.LUT R195, R195, 0xfff7ffff, RZ, 0xc0, !PT ;  /* 0xfff7ffffc3c37812 */ /* 0x000fe400078ec0ff */
[----:B---3--:R-:W-:-:S13]  /*1bb0*/  LOP3.LUT P2, RZ, R2, 0x7f, RZ, 0xc0, !PT ;  /* 0x0000007f02ff7812 */ /* 0x008fda000784c0ff */
[----:B------:R-:W-:Y:S01]  /*1bc0*/  @P2 LOP3.LUT R195, R195, 0x80000, RZ, 0xfc, !PT ;  /* 0x00080000c3c32812 */ /* 0x000fe200078efcff */
[----:B--2---:R-:W-:Y:S06]  /*1bd0*/  @P1 BRA `(.L_x_877) ;  /* 0x0000000000081947 */ /* 0x004fec0003800000 */
[----:B------:R-:W2:Y:S02]  /*1be0*/  SYNCS.PHASECHK.TRANS64.TRYWAIT P1, [R5+URZ+0x30830], R0 ;  /* 0x03083000050075a7 */ /* 0x000ea4000802017f */
[----:B--2---:R-:W-:Y:S05]  /*1bf0*/  @!P1 BRA `(.L_x_878) ;  /* 0x0000012000089947 */ /* 0x004fea0003800000 */
.L_x_877:
[----:B------:R-:W-:Y:S05]  /*1c00*/  WARPSYNC.ALL ;  /* 0x0000000000007948 */ /* 0x000fea0003800000 */
[----:B------:R-:W-:Y:S01]  /*1c10*/  UIADD3 UR4, UR37, 0x1e400, URZ ;  /* 0x0001e40025047890 */ /* 0x000fe2000fffe03f */
[----:B------:R-:W-:Y:S01]  /*1c20*/  WARPGROUP.ARRIVE ;  /* 0x00000000000079c5 */ /* 0x000fe20000000000 */
[----:B------:R-:W-:Y:S01]  /*1c30*/  UMOV UR9, 0x40000040 ;  /* 0x4000004000097882 */ /* 0x000fe20000000000 */
[----:B------:R-:W-:Y:S01]  /*1c40*/  UMOV UR11, 0x40000040 ;  /* 0x40000040000b7882 */ /* 0x000fe20000000000 */
[----:B------:R-:W-:Y:S01]  /*1c50*/  USHF.R.U32.HI UR4, URZ, 0x4, UR4 ;  /* 0x000000043f047899 */ /* 0x000fe20008011604 */
[----:B------:R-:W-:Y:S01]  /*1c60*/  IMAD.U32 R13, RZ, RZ, UR9 ;  /* 0x00000009ff0d7e24 */ /* 0x000fe2000f8e00ff */
[----:B------:R-:W-:Y:S01]  /*1c70*/  UMOV UR13, 0x40000040 ;  /* 0x40000040000d7882 */ /* 0x000fe20000000000 */
[----:B------:R-:W-:Y:S01]  /*1c80*/  UMOV UR15, 0x40000040 ;  /* 0x40000040000f7882 */ /* 0x000fe20000000000 */
[----:B------:R-:W-:Y:S01]  /*1c90*/  ULOP3.LUT UR4, UR4, 0x3fff, URZ, 0xc0, !UPT ;  /* 0x00003fff04047892 */ /* 0x000fe2000f8ec03f */
[----:B------:R-:W3:Y:S01]  /*1ca0*/  S2R R6, SR_TID.X ;  /* 0x0000000000067919 */ /* 0x000ee20000002100 */
[----:B------:R-:W-:Y:S01]  /*1cb0*/  UMOV UR17, 0x40000040 ;  /* 0x4000004000117882 */ /* 0x000fe20000000000 */
[----:B------:R-:W-:Y:S01]  /*1cc0*/  UMOV UR19, 0x40000040 ;  /* 0x4000004000137882 */ /* 0x000fe20000000000 */
[----:B------:R-:W-:Y:S01]  /*1cd0*/  ULOP3.LUT UR38, UR4, 0x10000, URZ, 0xfc, !UPT ;  /* 0x0001000004267892 */ /* 0x000fe2000f8efc3f */
[----:B------:R-:W4:Y:S01]  /*1ce0*/  LDC R15, c[0x0][0x288] ;  /* 0x0000a200ff0f7b82 */ /* 0x000f220000000800 */
[----:B------:R-:W-:-:S02]  /*1cf0*/  ULOP3.LUT UR4, UR40, 0x10000, URZ, 0xfc, !UPT ;  /* 0x0001000028047892 */ /* 0x000fc4000f8efc3f */
[----:B------:R-:W-:Y:S02]  /*1d00*/  UIMAD UR5, UR36, 0x900, UR38 ;  /* 0x00000900240578a4 */ /* 0x000fe4000f8e0226 */
[----:B------:R-:W-:Y:S02]  /*1d10*/  UIADD3 UR6, UR4, 0x2, URZ ;  /* 0x0000000204067890 */ /* 0x000fe4000fffe03f */
[----:B------:R-:W-:Y:S01]  /*1d20*/  UIADD3 UR7, UR5, 0x2, URZ ;  /* 0x0000000205077890 */ /* 0x000fe2000fffe03f */
[----:B------:R-:W5:Y:S01]  /*1d30*/  LDC R104, c[0x0][0x2e0] ;  /* 0x0000b800ff687b82 */ /* 0x000f620000000800 */
[----:B------:R-:W-:Y:S01]  /*1d40*/  UMOV UR8, UR4 ;  /* 0x0000000400087c82 */ /* 0x000fe20008000000 */
[----:B------:R-:W-:Y:S01]  /*1d50*/  UMOV UR10, UR5 ;  /* 0x00000005000a7c82 */ /* 0x000fe20008000000 */
[----:B------:R-:W-:Y:S01]  /*1d60*/  IMAD.U32 R12, RZ, RZ, UR8 ;  /* 0x00000008ff0c7e24 */ /* 0x000fe2000f8e00ff */
[----:B------:R-:W-:Y:S01]  /*1d70*/  HGMMA.64x96x16.F32 R24, gdesc[UR8], RZ, !UPT, gsb0 ;  /* 0x01600000081879f0 */ /* 0x000fe2000c0008ff */
[----:B------:R-:W-:Y:S01]  /*1d80*/  UMOV UR8, UR6 ;  /* 0x0000000600087c82 */ /* 0x000fe20008000000 */
[----:B------:R-:W-:Y:S01]  /*1d90*/  UMOV UR9, 0x40000040 ;  /* 0x4000004000097882 */ /* 0x000fe20000000000 */
[----:B------:R-:W-:Y:S01]  /*1da0*/  UMOV UR10, UR7 ;  /* 0x00000007000a7c82 */ /* 0x000fe20008000000 */
[----:B------:R-:W-:Y:S01]  /*1db0*/  UMOV UR11, 0x40000040 ;  /* 0x40000040000b7882 */ /* 0x000fe20000000000 */
[----:B------:R-:W-:Y:S01]  /*1dc0*/  UIADD3 UR6, UR4, 0x4, URZ ;  /* 0x0000000404067890 */ /* 0x000fe2000fffe03f */
[----:B------:R-:W-:Y:S01]  /*1dd0*/  IMAD.U32 R10, RZ, RZ, UR8 ;  /* 0x00000008ff0a7e24 */ /* 0x000fe2000f8e00ff */
[----:B------:R-:W-:Y:S01]  /*1de0*/  UIADD3 UR7, UR5, 0x4, URZ ;  /* 0x0000000405077890 */ /* 0x000fe2000fffe03f */
[----:B------:R-:W-:Y:S01]  /*1df0*/  IMAD.U32 R11, RZ, RZ, UR9 ;  /* 0x00000009ff0b7e24 */ /* 0x000fe2000f8e00ff */
[----:B------:R-:W-:-:S02]  /*1e00*/  UIADD3 UR12, UR4, 0x400, URZ ;  /* 0x00000400040c7890 */ /* 0x000fc4000fffe03f */
[----:B------:R-:W-:Y:S02]  /*1e10*/  UIADD3 UR14, UR5, 0x300, URZ ;  /* 0x00000300050e7890 */ /* 0x000fe4000fffe03f */
[----:B------:R-:W-:Y:S02]  /*1e20*/  UIADD3 UR16, UR4, 0x402, URZ ;  /* 0x0000040204107890 */ /* 0x000fe4000fffe03f */
[----:B------:R-:W-:Y:S01]  /*1e30*/  UIADD3 UR18, UR5, 0x302, URZ ;  /* 0x0000030205127890 */ /* 0x000fe2000fffe03f */
[----:B---3--:R-:W-:Y:S01]  /*1e40*/  LOP3.LUT P1, RZ, R6, 0x7f, RZ, 0xc0, !PT ;  /* 0x0000007f06ff7812 */ /* 0x008fe2000782c0ff */
[----:B------:R-:W-:Y:S01]  /*1e50*/  UIADD3 UR20, UR4, 0x404, URZ ;  /* 0x0000040404147890 */ /* 0x000fe2000fffe03f */
[----:B------:R-:W-:Y:S01]  /*1e60*/  IMAD R6, R19, -0x60, R72 ;  /* 0xffffffa013067824 */ /* 0x000fe200078e0248 */
[----:B------:R-:W-:Y:S01]  /*1e70*/  UIADD3 UR22, UR5, 0x304, URZ ;  /* 0x0000030405167890 */ /* 0x000fe2000fffe03f */
[----:B------:R-:W-:Y:S01]  /*1e80*/  UMOV UR21, 0x40000040 ;  /* 0x4000004000157882 */ /* 0x000fe20000000000 */
[----:B------:R-:W-:Y:S01]  /*1e90*/  UMOV UR23, 0x40000040 ;  /* 0x4000004000177882 */ /* 0x000fe20000000000 */
[----:B------:R-:W-:-:S02]  /*1ea0*/  UIADD3 UR24, UR4, 0x406, URZ ;  /* 0x0000040604187890 */ /* 0x000fc4000fffe03f */
[----:B------:R-:W-:Y:S01]  /*1eb0*/  UIADD3 UR26, UR5, 0x306, URZ ;  /* 0x00000306051a7890 */ /* 0x000fe2000fffe03f */
[----:B------:R-:W-:Y:S01]  /*1ec0*/  UMOV UR25, 0x40000040 ;  /* 0x4000004000197882 */ /* 0x000fe20000000000 */
[----:B------:R-:W-:Y:S01]  /*1ed0*/  UMOV UR27, 0x40000040 ;  /* 0x40000040001b7882 */ /* 0x000fe20000000000 */
[----:B------:R-:W-:Y:S02]  /*1ee0*/  UIADD3 UR28, UR4, 0x800, URZ ;  /* 0x00000800041c7890 */ /* 0x000fe4000fffe03f */
[----:B-12---:R-:W-:Y:S01]  /*1ef0*/  @!P1 VIADD R5, R5, 0x30840 ;  /* 0x0003084005059836 */ /* 0x006fe20000000000 */
[----:B------:R-:W-:Y:S01]  /*1f00*/  UIADD3 UR30, UR5, 0x600, URZ ;  /* 0x00000600051e7890 */ /* 0x000fe2000fffe03f */
[----:B------:R-:W-:Y:S01]  /*1f10*/  UMOV UR29, 0x40000040 ;  /* 0x40000040001d7882 */ /* 0x000fe20000000000 */
[----:B------:R-:W-:Y:S01]  /*1f20*/  UMOV UR31, 0x40000040 ;  /* 0x40000040001f7882 */ /* 0x000fe20000000000 */
[----:B------:R-:W-:Y:S01]  /*1f30*/  UIADD3 UR32, UR4, 0x802, URZ ;  /* 0x0000080204207890 */ /* 0x000fe2000fffe03f */
[----:B------:R-:W-:Y:S01]  /*1f40*/  @!P1 PRMT R5, RZ, 0x654, R5 ;  /* 0x00000654ff059816 */ /* 0x000fe20000000005 */
        /* <DEDUP_REMOVED lines=8> */
[----:B------:R-:W-:Y:S01]  /*1fd0*/  UIADD3 UR58, UR5, 0x606, URZ ;  /* 0x00000606053a7890 */ /* 0x000fe2000fffe03f */
[----:B------:R-:W-:Y:S01]  /*1fe0*/  UMOV UR57, 0x40000040 ;  /* 0x4000004000397882 */ /* 0x000fe20000000000 */
[----:B------:R-:W-:Y:S01]  /*1ff0*/  UMOV UR59, 0x40000040 ;  /* 0x40000040003b7882 */ /* 0x000fe20000000000 */
[----:B------:R-:W-:Y:S02]  /*2000*/  WARPGROUP.DEPBAR.LE gsb0, 0x0 ;  /* 0x00008000000079c5 */ /* 0x000fe40000010000 */
[----:B------:R-:W-:-:S06]  /*2010*/  WARPGROUP.ARRIVE ;  /* 0x00000000000079c5 */ /* 0x000fcc0000000000 */
[----:B------:R-:W-:Y:S01]  /*2020*/  HGMMA.64x96x16.F32 R24, gdesc[UR8], R24, gsb0 ;  /* 0x01600000081879f0 */ /* 0x000fe20008000818 */
[----:B------:R-:W-:Y:S01]  /*2030*/  UMOV UR8, UR6 ;  /* 0x0000000600087c82 */ /* 0x000fe20008000000 */
[----:B------:R-:W-:Y:S01]  /*2040*/  UMOV UR9, 0x40000040 ;  /* 0x4000004000097882 */ /* 0x000fe20000000000 */
[----:B------:R-:W-:Y:S01]  /*2050*/  UMOV UR10, UR7 ;  /* 0x00000007000a7c82 */ /* 0x000fe20008000000 */
[----:B------:R-:W-:Y:S01]  /*2060*/  UMOV UR11, 0x40000040 ;  /* 0x40000040000b7882 */ /* 0x000fe20000000000 */
[----:B------:R-:W-:Y:S01]  /*2070*/  IMAD.U32 R8, RZ, RZ, UR8 ;  /* 0x00000008ff087e24 */ /* 0x000fe2000f8e00ff */
[----:B------:R-:W-:Y:S01]  /*2080*/  ULDC.64 UR6, c[0x0][0x9d8] ;  /* 0x0002760000067ab9 */ /* 0x000fe20000000a00 */
[----:B------:R-:W-:Y:S01]  /*2090*/  IMAD.U32 R9, RZ, RZ, UR9 ;  /* 0x00000009ff097e24 */ /* 0x000fe2000f8e00ff */
[----:B------:R-:W-:Y:S01]  /*20a0*/  ULOP3.LUT UR45, URZ, UR7, URZ, 0x33, !UPT ;  /* 0x000000073f2d7292 */ /* 0x000fe2000f8e333f */
[----:B------:R-:W-:Y:S02]  /*20b0*/  WARPGROUP.DEPBAR.LE gsb0, 0x0 ;  /* 0x00008000000079c5 */ /* 0x000fe40000010000 */
[----:B------:R-:W-:-:S06]  /*20c0*/  WARPGROUP.ARRIVE ;  /* 0x00000000000079c5 */ /* 0x000fcc0000000000 */
[----:B------:R-:W-:Y:S01]  /*20d0*/  HGMMA.64x96x16.F32 R24, gdesc[UR8], R24, gsb0 ;  /* 0x01600000081879f0 */ /* 0x000fe20008000818 */
[----:B------:R-:W-:Y:S02]  /*20e0*/  UIADD3 UR8, UR4, 0x6, URZ ;  /* 0x0000000604087890 */ /* 0x000fe4000fffe03f */
[----:B------:R-:W-:Y:S01]  /*20f0*/  UIADD3 UR10, UR5, 0x6, URZ ;  /* 0x00000006050a7890 */ /* 0x000fe2000fffe03f */
[----:B------:R-:W-:Y:S01]  /*2100*/  UMOV UR9, 0x40000040 ;  /* 0x4000004000097882 */ /* 0x000fe20000000000 */
[----:B------:R-:W-:Y:S01]  /*2110*/  UMOV UR11, 0x40000040 ;  /* 0x40000040000b7882 */ /* 0x000fe20000000000 */
[----:B------:R-:W-:Y:S02]  /*2120*/  ULDC.64 UR4, c[0x0][0x9e0] ;  /* 0x0002780000047ab9 */ /* 0x000fe40000000a00 */
[----:B------:R-:W-:Y:S01]  /*2130*/  UISETP.GE.AND UP0, UPT, UR5, 0x1, UPT ;  /* 0x000000010500788c */ /* 0x000fe2000bf06270 */
[----:B------:R-:W-:Y:S02]  /*2140*/  WARPGROUP.DEPBAR.LE gsb0, 0x0 ;  /* 0x00008000000079c5 */ /* 0x000fe40000010000 */
[----:B------:R-:W-:-:S06]  /*2150*/  WARPGROUP.ARRIVE ;  /* 0x00000000000079c5 */ /* 0x000fcc0000000000 */
[----:B------:R-:W-:Y:S03]  /*2160*/  HGMMA.64x96x16.F32 R24, gdesc[UR8], R24, gsb0 ;  /* 0x01600000081879f0 */ /* 0x000fe60008000818 */
        /* <DEDUP_REMOVED lines=25> */
[----:B------:R-:W-:Y:S01]  /*2300*/  FMUL.FTZ R24, R24, UR6 ;  /* 0x0000000618187c20 */ /* 0x000fe20008410000 */
[----:B------:R-:W-:Y:S01]  /*2310*/  FMUL.FTZ R25, R25, UR6 ;  /* 0x0000000619197c20 */ /* 0x000fe20008410000 */
[----:B------:R-:W-:Y:S01]  /*2320*/  FMUL.FTZ R0, R26, UR6 ;  /* 0x000000061a007c20 */ /* 0x000fe20008410000 */
[----:B------:R-:W-:Y:S01]  /*2330*/  FMUL.FTZ R4, R27, UR6 ;  /* 0x000000061b047c20 */ /* 0x000fe20008410000 */
[----:B------:R1:W2:Y:S01]  /*2340*/  MUFU.TANH R21, R24 ;  /* 0x0000001800157308 */ /* 0x0002a20000002400 */
[----:B------:R-:W-:Y:S01]  /*2350*/  FMUL.FTZ R28, R28, UR6 ;  /* 0x000000061c1c7c20 */ /* 0x000fe20008410000 */
        /* <DEDUP_REMOVED lines=33> */
[----:B-1----:R-:W-:Y:S01]  /*2570*/  FMUL.FTZ R24, R71, UR6 ;  /* 0x0000000647187c20 */ /* 0x002fe20008410000 */
[----:B------:R-:W-:-:S02]  /*2580*/  IMAD.MOV.U32 R26, RZ, RZ, -0x60 ;  /* 0xffffffa0ff1a7424 */ /* 0x000fc400078e00ff */
[----:B------:R-:W-:Y:S01]  /*2590*/  FMUL.FTZ R51, R51, UR6 ;  /* 0x0000000633337c20 */ /* 0x000fe20008410000 */
[----:B------:R-:W-:Y:S01]  /*25a0*/  FMUL.FTZ R55, R55, UR6 ;  /* 0x0000000637377c20 */ /* 0x000fe20008410000 */
[----:B------:R-:W-:Y:S01]  /*25b0*/  FMUL.FTZ R59, R59, UR6 ;  /* 0x000000063b3b7c20 */ /* 0x000fe20008410000 */
[----:B------:R-:W-:Y:S01]  /*25c0*/  FMUL.FTZ R61, R61, UR6 ;  /* 0x000000063d3d7c20 */ /* 0x000fe20008410000 */
[----:B------:R-:W-:Y:S01]  /*25d0*/  FMUL.FTZ R65, R65, UR6 ;  /* 0x0000000641417c20 */ /* 0x000fe20008410000 */
[----:B------:R4:W-:Y:S01]  /*25e0*/  @!P1 SYNCS.ARRIVE.TRANS64.RED.A1T0 RZ, [R5+URZ], RZ ;  /* 0x000000ff05ff99a7 */ /* 0x0009e2000810043f */
[----:B------:R-:W-:Y:S01]  /*25f0*/  PLOP3.LUT P1, PT, PT, PT, UP0, 0x40, 0x0 ;  /* 0x000000000000781c */ /* 0x000fe20003f2e808 */
[----:B------:R-:W1:Y:S01]  /*2600*/  MUFU.TANH R73, R31 ;  /* 0x0000001f00497308 */ /* 0x000e620000002400 */
[----:B------:R-:W-:Y:S02]  /*2610*/  IMAD R26, R19, R26, 0x60 ;  /* 0x00000060131a7424 */ /* 0x000fe400078e021a */
[----:B------:R-:W-:Y:S01]  /*2620*/  FMUL.FTZ R30, R30, UR6 ;  /* 0x000000061e1e7c20 */ /* 0x000fe20008410000 */
[----:B------:R-:W-:Y:S01]  /*2630*/  FMUL.FTZ R39, R39, UR6 ;  /* 0x0000000627277c20 */ /* 0x000fe20008410000 */
[----:B------:R-:W-:Y:S01]  /*2640*/  FMUL.FTZ R43, R43, UR6 ;  /* 0x000000062b2b7c20 */ /* 0x000fe20008410000 */
[----:B-----5:R-:W-:Y:S01]  /*2650*/  IMAD R7, R17, R104, R26 ;  /* 0x0000006811077224 */ /* 0x020fe200078e021a */
[----:B----4-:R-:W-:Y:S01]  /*2660*/  IADD3 R5, -R15, 0x61, R6 ;  /* 0x000000610f057810 */ /* 0x010fe20007ffe106 */
[----:B------:R-:W-:Y:S01]  /*2670*/  FMUL.FTZ R47, R47, UR6 ;  /* 0x000000062f2f7c20 */ /* 0x000fe20008410000 */
[----:B------:R-:W3:Y:S03]  /*2680*/  MUFU.TANH R74, R35 ;  /* 0x00000023004a7308 */ /* 0x000ee60000002400 */
[----:B------:R-:W-:-:S02]  /*2690*/  IMAD R6, R16, -0x2, R5 ;  /* 0xfffffffe10067824 */ /* 0x000fc400078e0205 */
[----:B------:R-:W-:-:S03]  /*26a0*/  VIADD R5, R202, UR42 ;  /* 0x0000002aca057c36 */ /* 0x000fc60008000000 */
[----:B------:R-:W4:Y:S08]  /*26b0*/  MUFU.TANH R25, R25 ;  /* 0x0000001900197308 */ /* 0x000f300000002400 */
[----:B------:R-:W1:Y:S08]  /*26c0*/  MUFU.TANH R0, R0 ;  /* 0x0000000000007308 */ /* 0x000e700000002400 */
        /* <DEDUP_REMOVED lines=39> */
[----:B------:R5:W1:Y:S08]  /*2940*/  MUFU.TANH R27, R30 ;  /* 0x0000001e001b7308 */ /* 0x000a700000002400 */
[----:B------:R2:W1:Y:S01]  /*2950*/  MUFU.TANH R75, R39 ;  /* 0x00000027004b7308 */ /* 0x0004620000002400 */
[----:B-----5:R-:W-:-:S07]  /*2960*/  IMAD R30, R16, -0x2, R7 ;  /* 0xfffffffe101e7824 */ /* 0x020fce00078e0207 */
[----:B------:R5:W1:Y:S01]  /*2970*/  MUFU.TANH R76, R43 ;  /* 0x0000002b004c7308 */ /* 0x000a620000002400 */
[----:B--2---:R-:W-:-:S07]  /*2980*/  VIADD R39, R6, UR4 ;  /* 0x0000000406277c36 */ /* 0x004fce0008000000 */
[----:B------:R2:W1:Y:S01]  /*2990*/  MUFU.TANH R77, R47 ;  /* 0x0000002f004d7308 */ /* 0x0004620000002400 */
[----:B-----5:R-:W-:Y:S01]  /*29a0*/  VIADD R43, R6, UR45 ;  /* 0x0000002d062b7c36 */ /* 0x020fe20008000000 */
[----:B------:R-:W-:-:S03]  /*29b0*/  VIADDMNMX R6, R5, R39, R30, PT ;  /* 0x0000002705067246 */ /* 0x000fc6000380011e */
[----:B------:R-:W-:Y:S02]  /*29c0*/  IMAD.IADD R7, R43, 0x1, R5 ;  /* 0x000000012b077824 */ /* 0x000fe400078e0205 */
[----:B--2---:R-:W-:Y:S01]  /*29d0*/  IMAD R47, R16, -0x2, R26 ;  /* 0xfffffffe102f7824 */ /* 0x004fe200078e021a */
[----:B---34-:R-:W-:Y:S06]  /*29e0*/  @P1 BRA `(.L_x_879) ;  /* 0x0000000000581947 */ /* 0x018fec0003800000 */
[----:B------:R-:W-:Y:S01]  /*29f0*/  IMAD R18, R17, R104, R5 ;  /* 0x0000006811127224 */ /* 0x000fe200078e0205 */
[----:B------:R-:W-:Y:S03]  /*2a00*/  BSSY B0, `(.L_x_880) ;  /* 0x0000011000007945 */ /* 0x000fe60003800000 */
[----:B------:R-:W-:-:S05]  /*2a10*/  IMAD.IADD R18, R18, 0x1, -R15 ;  /* 0x0000000112127824 */ /* 0x000fca00078e0a0f */
[----:B------:R-:W-:-:S13]  /*2a20*/  ISETP.GT.AND P1, PT, R18, -0x1, PT ;  /* 0xffffffff1200780c */ /* 0x000fda0003f24270 */
[----:B------:R-:W-:Y:S05]  /*2a30*/  @P1 BRA `(.L_x_881) ;  /* 0x0000000000201947 */ /* 0x000fea0003800000 */
[----:B------:R-:W-:Y:S01]  /*2a40*/  UISETP.NE.AND UP1, UPT, UR5, 0x1, UPT ;  /* 0x000000010500788c */ /* 0x000fe2000bf25270 */
[----:B------:R-:W-:-:S05]  /*2a50*/  LOP3.LUT R18, RZ, R18, RZ, 0x33, !PT ;  /* 0x00000012ff127212 */ /* 0x000fca00078e33ff */
[----:B------:R-:W-:-:S05]  /*2a60*/  PLOP3.LUT P1, PT, PT, PT, UP1, 0x80, 0x0 ;  /* 0x000000000000781c */ /* 0x000fca0003f2f018 */
[----:B------:R-:W-:-:S08]  /*2a70*/  @UP1 ULDC.64 UR6, c[0x0][0x9e8] ;  /* 0x00027a0000061ab9 */ /* 0x000fd00000000a00 */
[----:B------:R-:W-:-:S05]  /*2a80*/  @P1 IMAD.HI.U32 R51, R18, UR6, RZ ;  /* 0x0000000612331c27 */ /* 0x000fca000f8e00ff */
[----:B------:R-:W-:-:S04]  /*2a90*/  @P1 SHF.R.U32.HI R18, RZ, UR7, R51 ;  /* 0x00000007ff121c19 */ /* 0x000fc80008011633 */
[----:B------:R-:W-:Y:S01]  /*2aa0*/  LOP3.LUT R18, RZ, R18, RZ, 0x33, !PT ;  /* 0x00000012ff127212 */ /* 0x000fe200078e33ff */
[----:B------:R-:W-:Y:S06]  /*2ab0*/  BRA `(.L_x_882) ;  /* 0x0000000000147947 */ /* 0x000fec0003800000 */
.L_x_881:
[----:B------:R-:W-:-:S06]  /*2ac0*/  UISETP.NE.AND UP1, UPT, UR5, 0x1, UPT ;  /* 0x000000010500788c */ /* 0x000fcc000bf25270 */
[----:B------:R-:W-:-:S05]  /*2ad0*/  PLOP3.LUT P1, PT, PT, PT, UP1, 0x80, 0x0 ;  /* 0x000000000000781c */ /* 0x000fca0003f2f018 */
[----:B------:R-:W-:-:S08]  /*2ae0*/  @UP1 ULDC.64 UR6, c[0x0][0x9e8] ;  /* 0x00027a0000061ab9 */ /* 0x000fd00000000a00 */
[----:B------:R-:W-:-:S05]  /*2af0*/  @P1 IMAD.HI.U32 R51, R18, UR6, RZ ;  /* 0x0000000612331c27 */ /* 0x000fca000f8e00ff */
[----:B------:R-:W-:-:S07]  /*2b00*/  @P1 SHF.R.U32.HI R18, RZ, UR7, R51 ;  /* 0x00000007ff121c19 */ /* 0x000fce0008011633 */
.L_x_882:
[----:B------:R-:W-:Y:S05]  /*2b10*/  BSYNC B0 ;  /* 0x0000000000007941 */ /* 0x000fea0003800000 */
.L_x_880:
[----:B------:R-:W-:-:S05]  /*2b20*/  IMAD R18, R18, UR5, R47 ;  /* 0x0000000512127c24 */ /* 0x000fca000f8e022f */
[----:B------:R-:W-:Y:S02]  /*2b30*/  VIMNMX R7, R7, R18, !PT ;  /* 0x0000001207077248 */ /* 0x000fe40007fe0100 */
[----:B------:R-:W-:-:S07]  /*2b40*/  VIADDMNMX R6, R18, UR5, R6, PT ;  /* 0x0000000512067c46 */ /* 0x000fce000b800106 */
.L_x_879:
[C---:B------:R-:W-:Y:S02]  /*2b50*/  ISETP.GE.AND P1, PT, R26.reuse, 0x2, PT ;  /* 0x000000021a00780c */ /* 0x040fe40003f26270 */
[C---:B------:R-:W-:Y:S02]  /*2b60*/  ISETP.GE.AND P5, PT, R26.reuse, 0xa, PT ;  /* 0x0000000a1a00780c */ /* 0x040fe40003fa6270 */
[----:B------:R-:W-:Y:S02]  /*2b70*/  ISETP.GT.AND P3, PT, R7, 0x1, !P1 ;  /* 0x000000010700780c */ /* 0x000fe40004f64270 */
[----:B------:R-:W-:Y:S02]  /*2b80*/  ISETP.GE.AND P2, PT, R26, 0x9, PT ;  /* 0x000000091a00780c */ /* 0x000fe40003f46270 */
[----:B------:R-:W-:Y:S02]  /*2b90*/  ISETP.LT.OR P3, PT, R6, 0x2, P3 ;  /* 0x000000020600780c */ /* 0x000fe40001f61670 */
[----:B------:R-:W-:-:S02]  /*2ba0*/  P2R R51, PR, RZ, 0x20 ;  /* 0x00000020ff337803 */ /* 0x000fc40000000000 */
[----:B------:R-:W-:Y:S02]  /*2bb0*/  FSEL R66, R25, -INF , !P3 ;  /* 0xff80000019427808 */ /* 0x000fe40005800000 */
[C---:B------:R-:W-:Y:S02]  /*2bc0*/  ISETP.GT.AND P3, PT, R7.reuse, 0x9, !P5 ;  /* 0x000000090700780c */ /* 0x040fe40006f64270 */
[----:B------:R-:W-:Y:S02]  /*2bd0*/  ISETP.GT.AND P4, PT, R7, 0x8, !P2 ;  /* 0x000000080700780c */ /* 0x000fe40005784270 */
[----:B------:R-:W-:Y:S02]  /*2be0*/  ISETP.LT.OR P3, PT, R6, 0xa, P3 ;  /* 0x0000000a0600780c */ /* 0x000fe40001f61670 */
[----:B------:R-:W-:Y:S02]  /*2bf0*/  ISETP.GE.AND P5, PT, R26, 0x11, PT ;  /* 0x000000111a00780c */ /* 0x000fe40003fa6270 */
[----:B-1----:R-:W-:-:S02]  /*2c00*/  FSEL R82, R29, -INF , !P3 ;  /* 0xff8000001d527808 */ /* 0x002fc40005800000 */
[----:B------:R-:W-:Y:S02]  /*2c10*/  ISETP.LT.OR P4, PT, R6, 0x9, P4 ;  /* 0x000000090600780c */ /* 0x000fe40002781670 */
[----:B------:R-:W-:Y:S02]  /*2c20*/  ISETP.GT.AND P3, PT, R7, 0x10, !P5 ;  /* 0x000000100700780c */ /* 0x000fe40006f64270 */
[----:B------:R-:W-:Y:S02]  /*2c30*/  FSEL R70, R28, -INF , !P4 ;  /* 0xff8000001c467808 */ /* 0x000fe40006000000 */
[----:B------:R-:W-:Y:S02]  /*2c40*/  ISETP.LT.OR P3, PT, R6, 0x11, P3 ;  /* 0x000000110600780c */ /* 0x000fe40001f61670 */
[----:B------:R-:W-:Y:S02]  /*2c50*/  ISETP.GE.AND P4, PT, R26, 0x12, PT ;  /* 0x000000121a00780c */ /* 0x000fe40003f86270 */
[----:B------:R-:W-:-:S02]  /*2c60*/  FSEL R84, R32, -INF , !P3 ;  /* 0xff80000020547808 */ /* 0x000fc40005800000 */
[----:B------:R-:W-:Y:S02]  /*2c70*/  ISETP.GT.AND P3, PT, R7, 0x11, !P4 ;  /* 0x000000110700780c */ /* 0x000fe40006764270 */
[----:B------:R-:W-:Y:S02]  /*2c80*/  P2R R32, PR, RZ, 0x10 ;  /* 0x00000010ff207803 */ /* 0x000fe40000000000 */
[----:B------:R-:W-:Y:S02]  /*2c90*/  ISETP.LT.OR P3, PT, R6, 0x12, P3 ;  /* 0x000000120600780c */ /* 0x000fe40001f61670 */
[----:B------:R-:W-:Y:S02]  /*2ca0*/  ISETP.GE.AND P4, PT, R26, 0x19, PT ;  /* 0x000000191a00780c */ /* 0x000fe40003f86270 */
[----:B------:R-:W-:Y:S02]  /*2cb0*/  FSEL R86, R33, -INF , !P3 ;  /* 0xff80000021567808 */ /* 0x000fe40005800000 */
[----:B------:R-:W-:-:S02]  /*2cc0*/  ISETP.GT.AND P3, PT, R7, 0x18, !P4 ;  /* 0x000000180700780c */ /* 0x000fc40006764270 */
[----:B------:R-:W-:Y:S02]  /*2cd0*/  P2R R59, PR, RZ, 0x10 ;  /* 0x00000010ff3b7803 */ /* 0x000fe40000000000 */
[----:B------:R-:W-:Y:S02]  /*2ce0*/  ISETP.LT.OR P3, PT, R6, 0x19, P3 ;  /* 0x000000190600780c */ /* 0x000fe40001f61670 */
[----:B------:R-:W-:Y:S02]  /*2cf0*/  ISETP.GE.AND P4, PT, R26, 0x1a, PT ;  /* 0x0000001a1a00780c */ /* 0x000fe40003f86270 */
[----:B------:R-:W-:Y:S02]  /*2d00*/  FSEL R88, R36, -INF , !P3 ;  /* 0xff80000024587808 */ /* 0x000fe40005800000 */
[----:B------:R-:W-:Y:S02]  /*2d10*/  ISETP.GT.AND P3, PT, R7, 0x19, !P4 ;  /* 0x000000190700780c */ /* 0x000fe40006764270 */
[----:B------:R-:W-:-:S02]  /*2d20*/  P2R R61, PR, RZ, 0x10 ;  /* 0x00000010ff3d7803 */ /* 0x000fc40000000000 */
[----:B------:R-:W-:Y:S02]  /*2d30*/  ISETP.LT.OR P3, PT, R6, 0x1a, P3 ;  /* 0x0000001a0600780c */ /* 0x000fe40001f61670 */
[----:B------:R-:W-:Y:S02]  /*2d40*/  ISETP.GE.AND P4, PT, R26, 0x21, PT ;  /* 0x000000211a00780c */ /* 0x000fe40003f86270 */
[----:B------:R-:W-:Y:S02]  /*2d50*/  FSEL R90, R37, -INF , !P3 ;  /* 0xff800000255a7808 */ /* 0x000fe40005800000 */
[----:B------:R-:W-:Y:S02]  /*2d60*/  ISETP.GT.AND P3, PT, R7, 0x20, !P4 ;  /* 0x000000200700780c */ /* 0x000fe40006764270 */
[----:B------:R-:W-:Y:S02]  /*2d70*/  P2R R37, PR, RZ, 0x10 ;  /* 0x00000010ff257803 */ /* 0x000fe40000000000 */
[----:B------:R-:W-:-:S02]  /*2d80*/  ISETP.LT.OR P3, PT, R6, 0x21, P3 ;  /* 0x000000210600780c */ /* 0x000fc40001f61670 */
[----:B------:R-:W-:Y:S02]  /*2d90*/  ISETP.GE.AND P4, PT, R26, 0x22, PT ;  /* 0x000000221a00780c */ /* 0x000fe40003f86270 */
[----:B------:R-:W-:Y:S02]  /*2da0*/  FSEL R92, R40, -INF , !P3 ;  /* 0xff800000285c7808 */ /* 0x000fe40005800000 */
[----:B------:R-:W-:Y:S02]  /*2db0*/  ISETP.GT.AND P3, PT, R7, 0x21, !P4 ;  /* 0x000000210700780c */ /* 0x000fe40006764270 */
[----:B------:R-:W-:Y:S02]  /*2dc0*/  P2R R40, PR, RZ, 0x10 ;  /* 0x00000010ff287803 */ /* 0x000fe40000000000 */
[----:B------:R-:W-:Y:S02]  /*2dd0*/  ISETP.LT.OR P3, PT, R6, 0x22, P3 ;  /* 0x000000220600780c */ /* 0x000fe40001f61670 */
[----:B------:R-:W-:-:S02]  /*2de0*/  ISETP.GE.AND P4, PT, R26, 0x29, PT ;  /* 0x000000291a00780c */ /* 0x000fc40003f86270 */
[----:B------:R-:W-:Y:S02]  /*2df0*/  FSEL R94, R41, -INF , !P3 ;  /* 0xff800000295e7808 */ /* 0x000fe40005800000 */
[----:B------:R-:W-:Y:S02]  /*2e00*/  ISETP.GT.AND P3, PT, R7, 0x28, !P4 ;  /* 0x000000280700780c */ /* 0x000fe40006764270 */
[----:B------:R-:W-:Y:S02]  /*2e10*/  P2R R63, PR, RZ, 0x10 ;  /* 0x00000010ff3f7803 */ /* 0x000fe40000000000 */
        /* <DEDUP_REMOVED lines=51> */
[----:B------:R-:W-:Y:S02]  /*3150*/  P2R R55, PR, RZ, 0x20 ;  /* 0x00000020ff377803 */ /* 0x000fe40000000000 */
[----:B------:R-:W-:Y:S02]  /*3160*/  FSEL R33, R64, -INF , !P3 ;  /* 0xff80000040217808 */ /* 0x000fe40005800000 */
[C---:B------:R-:W-:Y:S02]  /*3170*/  ISETP.GE.AND P3, PT, R26.reuse, 0x52, PT ;  /* 0x000000521a00780c */ /* 0x040fe40003f66270 */
[----:B------:R-:W-:Y:S02]  /*3180*/  ISETP.GE.AND P6, PT, R26, 0x1, PT ;  /* 0x000000011a00780c */ /* 0x000fe40003fc6270 */
[----:B------:R-:W-:-:S04]  /*3190*/  ISETP.GT.AND P4, PT, R7, 0x51, !P3 ;  /* 0x000000510700780c */ /* 0x000fc80005f84270 */
[----:B------:R-:W-:-:S04]  /*31a0*/  ISETP.LT.OR P4, PT, R6, 0x52, P4 ;  /* 0x000000520600780c */ /* 0x000fc80002781670 */
[----:B------:R-:W-:Y:S02]  /*31b0*/  FSEL R31, R31, -INF , !P4 ;  /* 0xff8000001f1f7808 */ /* 0x000fe40006000000 */
[----:B------:R-:W-:-:S04]  /*31c0*/  ISETP.GE.AND P4, PT, R26, 0x59, PT ;  /* 0x000000591a00780c */ /* 0x000fc80003f86270 */
[----:B------:R-:W-:-:S04]  /*31d0*/  ISETP.GT.AND P5, PT, R7, 0x58, !P4 ;  /* 0x000000580700780c */ /* 0x000fc800067a4270 */
[----:B------:R-:W-:-:S04]  /*31e0*/  ISETP.LT.OR P5, PT, R6, 0x59, P5 ;  /* 0x000000590600780c */ /* 0x000fc80002fa1670 */
[----:B------:R-:W-:Y:S02]  /*31f0*/  FSEL R25, R68, -INF , !P5 ;  /* 0xff80000044197808 */ /* 0x000fe40006800000 */
[----:B------:R-:W-:-:S04]  /*3200*/  ISETP.GT.AND P5, PT, R7, RZ, !P6 ;  /* 0x000000ff0700720c */ /* 0x000fc800077a4270 */
[----:B------:R-:W-:-:S04]  /*3210*/  ISETP.LT.OR P5, PT, R6, 0x1, P5 ;  /* 0x000000010600780c */ /* 0x000fc80002fa1670 */
[----:B------:R-:W-:Y:S02]  /*3220*/  FSEL R36, R21, -INF , !P5 ;  /* 0xff80000015247808 */ /* 0x000fe40006800000 */
[----:B------:R-:W-:-:S04]  /*3230*/  ISETP.GE.AND P5, PT, R26, 0x5a, PT ;  /* 0x0000005a1a00780c */ /* 0x000fc80003fa6270 */
[----:B------:R-:W-:Y:S02]  /*3240*/  P2R R64, PR, RZ, 0x20 ;  /* 0x00000020ff407803 */ /* 0x000fe40000000000 */
[----:B------:R-:W-:-:S04]  /*3250*/  ISETP.GT.AND P5, PT, R7, 0x59, !P5 ;  /* 0x000000590700780c */ /* 0x000fc80006fa4270 */
[----:B------:R-:W-:Y:S01]  /*3260*/  ISETP.LT.OR P5, PT, R6, 0x5a, P5 ;  /* 0x0000005a0600780c */ /* 0x000fe20002fa1670 */
[----:B------:R-:W-:-:S03]  /*3270*/  VIADD R6, R5, 0x8 ;  /* 0x0000000805067836 */ /* 0x000fc60000000000 */
[----:B------:R-:W-:Y:S01]  /*3280*/  FSEL R29, R69, -INF , !P5 ;  /* 0xff800000451d7808 */ /* 0x000fe20006800000 */
[----:B------:R-:W-:Y:S01]  /*3290*/  IMAD.IADD R28, R43, 0x1, R6 ;  /* 0x000000012b1c7824 */ /* 0x000fe200078e0206 */
[----:B------:R-:W-:Y:S02]  /*32a0*/  PLOP3.LUT P5, PT, PT, PT, UP0, 0x40, 0x0 ;  /* 0x000000000000781c */ /* 0x000fe40003fae808 */
[----:B------:R-:W-:-:S11]  /*32b0*/  VIADDMNMX R26, R6, R39, R30, PT ;  /* 0x00000027061a7246 */ /* 0x000fd6000380011e */
[----:B------:R-:W-:Y:S05]  /*32c0*/  @P5 BRA `(.L_x_883) ;  /* 0x0000000000605947 */ /* 0x000fea0003800000 */
        /* <DEDUP_REMOVED lines=9> */
[----:B------:R-:W-:Y:S01]  /*3360*/  @P5 IMAD.HI.U32 R7, R18, UR6, RZ ;  /* 0x0000000612075c27 */ /* 0x000fe2000f8e00ff */
[----:B------:R-:W-:-:S13]  /*3370*/  PLOP3.LUT P5, PT, PT, PT, UP1, 0x80, 0x0 ;  /* 0x000000000000781c */ /* 0x000fda0003faf018 */
[----:B------:R-:W-:-:S04]  /*3380*/  @P5 SHF.R.U32.HI R18, RZ, UR7, R7 ;  /* 0x00000007ff125c19 */ /* 0x000fc80008011607 */
[----:B------:R-:W-:Y:S01]  /*3390*/  LOP3.LUT R18, RZ, R18, RZ, 0x33, !PT ;  /* 0x00000012ff127212 */ /* 0x000fe200078e33ff */
[----:B------:R-:W-:Y:S06]  /*33a0*/  BRA `(.L_x_886) ;  /* 0x0000000000187947 */ /* 0x000fec0003800000 */
.L_x_885:
[----:B------:R-:W-:-:S06]  /*33b0*/  UISETP.NE.AND UP1, UPT, UR5, 0x1, UPT ;  /* 0x000000010500788c */ /* 0x000fcc000bf25270 */
[----:B------:R-:W-:-:S05]  /*33c0*/  PLOP3.LUT P5, PT, PT, PT, UP1, 0x80, 0x0 ;  /* 0x000000000000781c */ /* 0x000fca0003faf018 */
[----:B------:R-:W-:-:S08]  /*33d0*/  @UP1 ULDC.64 UR6, c[0x0][0x9e8] ;  /* 0x00027a0000061ab9 */ /* 0x000fd00000000a00 */
[----:B------:R-:W-:Y:S01]  /*33e0*/  @P5 IMAD.HI.U32 R7, R18, UR6, RZ ;  /* 0x0000000612075c27 */ /* 0x000fe2000f8e00ff */
[----:B------:R-:W-:-:S13]  /*33f0*/  PLOP3.LUT P5, PT, PT, PT, UP1, 0x80, 0x0 ;  /* 0x000000000000781c */ /* 0x000fda0003faf018 */
[----:B------:R-:W-:-:S07]  /*3400*/  @P5 SHF.R.U32.HI R18, RZ, UR7, R7 ;  /* 0x00000007ff125c19 */ /* 0x000fce0008011607 */
.L_x_886:
[----:B------:R-:W-:Y:S05]  /*3410*/  BSYNC B0 ;  /* 0x0000000000007941 */ /* 0x000fea0003800000 */
.L_x_884:
[----:B------:R-:W-:-:S05]  /*3420*/  IMAD R7, R18, UR5, R47 ;  /* 0x0000000512077c24 */ /* 0x000fca000f8e022f */
[----:B------:R-:W-:Y:S02]  /*3430*/  VIMNMX R28, R28, R7, !PT ;  /* 0x000000071c1c7248 */ /* 0x000fe40007fe0100 */
[----:B------:R-:W-:-:S07]  /*3440*/  VIADDMNMX R26, R7, UR5, R26, PT ;  /* 0x00000005071a7c46 */ /* 0x000fce000b80011a */
.L_x_883:
[C---:B------:R-:W-:Y:S01]  /*3450*/  ISETP.GT.AND P1, PT, R28.reuse, 0x1, !P1 ;  /* 0x000000011c00780c */ /* 0x040fe20004f24270 */
[----:B------:R-:W-:Y:S01]  /*3460*/  ULDC UR6, c[0x0][0x988] ;  /* 0x0002620000067ab9 */ /* 0x000fe20000000800 */
[----:B------:R-:W-:Y:S01]  /*3470*/  ISETP.GT.AND P2, PT, R28, 0x8, !P2 ;  /* 0x000000081c00780c */ /* 0x000fe20005744270 */
[----:B------:R-:W-:Y:S01]  /*3480*/  IMAD.U32 R18, RZ, RZ, UR6 ;  /* 0x00000006ff127e24 */ /* 0x000fe2000f8e00ff */
[----:B------:R-:W-:Y:S01]  /*3490*/  ISETP.LT.OR P1, PT, R26, 0x2, P1 ;  /* 0x000000021a00780c */ /* 0x000fe20000f21670 */
[----:B------:R-:W-:Y:S01]  /*34a0*/  IMAD.IADD R15, R72, 0x1, -R15 ;  /* 0x00000001480f7824 */ /* 0x000fe200078e0a0f */
[----:B------:R-:W-:Y:S01]  /*34b0*/  ISETP.LT.OR P2, PT, R26, 0x9, P2 ;  /* 0x000000091a00780c */ /* 0x000fe20001741670 */
[----:B------:R-:W-:Y:S01]  /*34c0*/  VIADD R19, R19, 0xfffffffe ;  /* 0xfffffffe13137836 */ /* 0x000fe20000000000 */
[----:B------:R-:W-:Y:S02]  /*34d0*/  FSEL R30, R4, -INF , !P1 ;  /* 0xff800000041e7808 */ /* 0x000fe40004800000 */
[----:B------:R-:W-:-:S02]  /*34e0*/  ISETP.NE.AND P1, PT, R51, RZ, PT ;  /* 0x000000ff3300720c */ /* 0x000fc40003f25270 */
[----:B------:R-:W-:Y:S02]  /*34f0*/  FSEL R39, R27, -INF , !P2 ;  /* 0xff8000001b277808 */ /* 0x000fe40005000000 */
[----:B------:R-:W-:Y:S02]  /*3500*/  ISETP.GT.AND P1, PT, R28, 0x9, !P1 ;  /* 0x000000091c00780c */ /* 0x000fe40004f24270 */
[----:B------:R-:W-:Y:S02]  /*3510*/  ISETP.NE.AND P2, PT, R32, RZ, PT ;  /* 0x000000ff2000720c */ /* 0x000fe40003f45270 */
[----:B------:R-:W-:Y:S02]  /*3520*/  ISETP.LT.OR P1, PT, R26, 0xa, P1 ;  /* 0x0000000a1a00780c */ /* 0x000fe40000f21670 */
[----:B------:R-:W-:Y:S02]  /*3530*/  ISETP.NE.AND P5, PT, R59, RZ, PT ;  /* 0x000000ff3b00720c */ /* 0x000fe40003fa5270 */
[----:B------:R-:W-:-:S02]  /*3540*/  FSEL R41, R73, -INF , !P1 ;  /* 0xff80000049297808 */ /* 0x000fc40004800000 */
[----:B------:R-:W-:Y:S02]  /*3550*/  ISETP.NE.AND P1, PT, R55, RZ, PT ;  /* 0x000000ff3700720c */ /* 0x000fe40003f25270 */
[C---:B------:R-:W-:Y:S02]  /*3560*/  ISETP.GT.AND P6, PT, R28.reuse, RZ, !P6 ;  /* 0x000000ff1c00720c */ /* 0x040fe400077c4270 */
[----:B------:R-:W-:Y:S02]  /*3570*/  ISETP.GT.AND P1, PT, R28, 0x10, !P1 ;  /* 0x000000101c00780c */ /* 0x000fe40004f24270 */
[C---:B------:R-:W-:Y:S02]  /*3580*/  ISETP.LT.OR P6, PT, R26.reuse, 0x1, P6 ;  /* 0x000000011a00780c */ /* 0x040fe400037c1670 */
[----:B------:R-:W-:Y:S02]  /*3590*/  ISETP.LT.OR P1, PT, R26, 0x11, P1 ;  /* 0x000000111a00780c */ /* 0x000fe40000f21670 */
[----:B------:R-:W-:-:S02]  /*35a0*/  ISETP.GT.AND P3, PT, R28, 0x51, !P3 ;  /* 0x000000511c00780c */ /* 0x000fc40005f64270 */
[----:B------:R-:W-:Y:S02]  /*35b0*/  FSEL R43, R34, -INF , !P1 ;  /* 0xff800000222b7808 */ /* 0x000fe40004800000 */
[----:B------:R-:W-:Y:S02]  /*35c0*/  ISETP.GT.AND P1, PT, R28, 0x11, !P2 ;  /* 0x000000111c00780c */ /* 0x000fe40005724270 */
[----:B------:R-:W-:Y:S02]  /*35d0*/  ISETP.NE.AND P2, PT, R49, RZ, PT ;  /* 0x000000ff3100720c */ /* 0x000fe40003f45270 */
[----:B------:R-:W-:Y:S02]  /*35e0*/  ISETP.LT.OR P1, PT, R26, 0x12, P1 ;  /* 0x000000121a00780c */ /* 0x000fe40000f21670 */
[----:B------:R-:W-:Y:S02]  /*35f0*/  ISETP.GT.AND P4, PT, R28, 0x58, !P4 ;  /* 0x000000581c00780c */ /* 0x000fe40006784270 */
[----:B------:R-:W-:-:S02]  /*3600*/  FSEL R45, R74, -INF , !P1 ;  /* 0xff8000004a2d7808 */ /* 0x000fc40004800000 */
[----:B------:R-:W-:Y:S02]  /*3610*/  ISETP.GT.AND P1, PT, R28, 0x18, !P5 ;  /* 0x000000181c00780c */ /* 0x000fe40006f24270 */
[----:B------:R-:W-:Y:S02]  /*3620*/  ISETP.NE.AND P5, PT, R53, RZ, PT ;  /* 0x000000ff3500720c */ /* 0x000fe40003fa5270 */
[C---:B------:R-:W-:Y:S02]  /*3630*/  ISETP.LT.OR P1, PT, R26.reuse, 0x19, P1 ;  /* 0x000000191a00780c */ /* 0x040fe40000f21670 */
[----:B------:R-:W-:Y:S02]  /*3640*/  ISETP.LT.OR P3, PT, R26, 0x52, P3 ;  /* 0x000000521a00780c */ /* 0x000fe40001f61670 */
[----:B------:R-:W-:Y:S02]  /*3650*/  FSEL R47, R38, -INF , !P1 ;  /* 0xff800000262f7808 */ /* 0x000fe40004800000 */
[----:B------:R-:W-:-:S02]  /*3660*/  ISETP.NE.AND P1, PT, R61, RZ, PT ;  /* 0x000000ff3d00720c */ /* 0x000fc40003f25270 */
[----:B------:R-:W-:Y:S02]  /*3670*/  ISETP.LT.OR P4, PT, R26, 0x59, P4 ;  /* 0x000000591a00780c */ /* 0x000fe40002781670 */
[----:B------:R-:W-:Y:S02]  /*3680*/  ISETP.GT.AND P1, PT, R28, 0x19, !P1 ;  /* 0x000000191c00780c */ /* 0x000fe40004f24270 */
[----:B------:R-:W-:Y:S02]  /*3690*/  FSEL R73, R20, -INF , !P4 ;  /* 0xff80000014497808 */ /* 0x000fe40006000000 */
[----:B------:R-:W-:-:S04]  /*36a0*/  ISETP.LT.OR P1, PT, R26, 0x1a, P1 ;  /* 0x0000001a1a00780c */ /* 0x000fc80000f21670 */
[----:B------:R-:W-:Y:S02]  /*36b0*/  FSEL R49, R75, -INF , !P1 ;  /* 0xff8000004b317808 */ /* 0x000fe40004800000 */
[----:B------:R-:W-:Y:S02]  /*36c0*/  ISETP.NE.AND P1, PT, R37, RZ, PT ;  /* 0x000000ff2500720c */ /* 0x000fe40003f25270 */
[----:B------:R-:W-:Y:S02]  /*36d0*/  FSEL R37, R0, -INF , !P6 ;  /* 0xff80000000257808 */ /* 0x000fe40007000000 */
[----:B------:R-:W-:Y:S02]  /*36e0*/  FMNMX.FTZ R0, R36, R66, !PT ;  /* 0x0000004224007209 */ /* 0x000fe40007810000 */
[----:B------:R-:W-:Y:S02]  /*36f0*/  ISETP.GT.AND P1, PT, R28, 0x20, !P1 ;  /* 0x000000201c00780c */ /* 0x000fe40004f24270 */
[----:B------:R-:W-:-:S02]  /*3700*/  FMNMX.FTZ R0, R70, R0, !PT ;  /* 0x0000000046007209 */ /* 0x000fc40007810000 */
[----:B------:R-:W-:Y:S02]  /*3710*/  ISETP.LT.OR P1, PT, R26, 0x21, P1 ;  /* 0x000000211a00780c */ /* 0x000fe40000f21670 */
[----:B------:R-:W-:Y:S02]  /*3720*/  FMNMX.FTZ R0, R82, R0, !PT ;  /* 0x0000000052007209 */ /* 0x000fe40007810000 */
[----:B------:R-:W-:Y:S02]  /*3730*/  FSEL R51, R42, -INF , !P1 ;  /* 0xff8000002a337808 */ /* 0x000fe40004800000 */
[----:B------:R-:W-:Y:S02]  /*3740*/  FMNMX.FTZ R0, R84, R0, !PT ;  /* 0x0000000054007209 */ /* 0x000fe40007810000 */
[----:B------:R-:W-:Y:S02]  /*3750*/  ISETP.NE.AND P1, PT, R40, RZ, PT ;  /* 0x000000ff2800720c */ /* 0x000fe40003f25270 */
[----:B------:R-:W-:-:S02]  /*3760*/  FMNMX.FTZ R0, R86, R0, !PT ;  /* 0x0000000056007209 */ /* 0x000fc40007810000 */
[----:B------:R-:W-:Y:S02]  /*3770*/  ISETP.GT.AND P1, PT, R28, 0x21, !P1 ;  /* 0x000000211c00780c */ /* 0x000fe40004f24270 */
[----:B------:R-:W-:Y:S02]  /*3780*/  FMNMX.FTZ R0, R88, R0, !PT ;  /* 0x0000000058007209 */ /* 0x000fe40007810000 */
[----:B------:R-:W-:Y:S02]  /*3790*/  ISETP.LT.OR P1, PT, R26, 0x22, P1 ;  /* 0x000000221a00780c */ /* 0x000fe40000f21670 */
[----:B------:R-:W-:Y:S02]  /*37a0*/  FMNMX.FTZ R0, R90, R0, !PT ;  /* 0x000000005a007209 */ /* 0x000fe40007810000 */
[----:B------:R-:W-:Y:S02]  /*37b0*/  FSEL R53, R76, -INF , !P1 ;  /* 0xff8000004c357808 */ /* 0x000fe40004800000 */
[----:B------:R-:W-:-:S02]  /*37c0*/  FMNMX.FTZ R0, R92, R0, !PT ;  /* 0x000000005c007209 */ /* 0x000fc40007810000 */
[----:B------:R-:W-:Y:S02]  /*37d0*/  ISETP.NE.AND P1, PT, R63, RZ, PT ;  /* 0x000000ff3f00720c */ /* 0x000fe40003f25270 */
[----:B------:R-:W-:Y:S02]  /*37e0*/  FMNMX.FTZ R0, R94, R0, !PT ;  /* 0x000000005e007209 */ /* 0x000fe40007810000 */
[----:B------:R-:W-:Y:S02]  /*37f0*/  ISETP.GT.AND P1, PT, R28, 0x28, !P1 ;  /* 0x000000281c00780c */ /* 0x000fe40004f24270 */
[----:B------:R-:W-:Y:S02]  /*3800*/  FMNMX.FTZ R0, R44, R0, !PT ;  /* 0x000000002c007209 */ /* 0x000fe40007810000 */
[----:B------:R-:W-:Y:S02]  /*3810*/  ISETP.LT.OR P1, PT, R26, 0x29, P1 ;  /* 0x000000291a00780c */ /* 0x000fe40000f21670 */
[----:B------:R-:W-:-:S02]  /*3820*/  FMNMX.FTZ R0, R96, R0, !PT ;  /* 0x0000000060007209 */ /* 0x000fc40007810000 */
[----:B------:R-:W-:Y:S02]  /*3830*/  FSEL R55, R46, -INF , !P1 ;  /* 0xff8000002e377808 */ /* 0x000fe40004800000 */
[----:B------:R-:W-:Y:S02]  /*3840*/  FMNMX.FTZ R0, R48, R0, !PT ;  /* 0x0000000030007209 */ /* 0x000fe40007810000 */
[----:B------:R-:W-:Y:S02]  /*3850*/  ISETP.NE.AND P1, PT, R65, RZ, PT ;  /* 0x000000ff4100720c */ /* 0x000fe40003f25270 */
        /* <DEDUP_REMOVED lines=22> */
[----:B------:R-:W-:Y:S01]  /*39c0*/  ISETP.NE.AND P1, PT, R81, RZ, PT ;  /* 0x000000ff5100720c */ /* 0x000fe20003f25270 */
[----:B------:R-:W1:Y:S01]  /*39d0*/  SHFL.BFLY PT, R65, R0, 0x2, 0x1f ;  /* 0x0c401f0000417f89 */ /* 0x000e6200000e0000 */
[----:B------:R-:W-:Y:S02]  /*39e0*/  ISETP.NE.AND P6, PT, R87, RZ, PT ;  /* 0x000000ff5700720c */ /* 0x000fe40003fc5270 */
[----:B------:R-:W-:Y:S02]  /*39f0*/  ISETP.GT.AND P1, PT, R28, 0x38, !P1 ;  /* 0x000000381c00780c */ /* 0x000fe40004f24270 */
[----:B------:R-:W-:Y:S02]  /*3a00*/  FSEL R71, R3, -INF , !P3 ;  /* 0xff80000003477808 */ /* 0x000fe40005800000 */
[----:B------:R-:W-:-:S04]  /*3a10*/  ISETP.LT.OR P1, PT, R26, 0x39, P1 ;  /* 0x000000391a00780c */ /* 0x000fc80000f21670 */
[----:B------:R-:W-:Y:S02]  /*3a20*/  FSEL R63, R54, -INF , !P1 ;  /* 0xff800000363f7808 */ /* 0x000fe40004800000 */
[----:B------:R-:W-:-:S04]  /*3a30*/  ISETP.NE.AND P1, PT, R83, RZ, PT ;  /* 0x000000ff5300720c */ /* 0x000fc80003f25270 */
[----:B------:R-:W-:-:S04]  /*3a40*/  ISETP.GT.AND P1, PT, R28, 0x39, !P1 ;  /* 0x000000391c00780c */ /* 0x000fc80004f24270 */
[----:B------:R-:W-:Y:S02]  /*3a50*/  ISETP.LT.OR P1, PT, R26, 0x3a, P1 ;  /* 0x0000003a1a00780c */ /* 0x000fe40000f21670 */
[----:B-1----:R-:W-:Y:S02]  /*3a60*/  FMNMX.FTZ R32, R0, R65, !PT ;  /* 0x0000004100207209 */ /* 0x002fe40007810000 */
[----:B------:R-:W-:Y:S02]  /*3a70*/  FMNMX.FTZ R0, R37, R30, !PT ;  /* 0x0000001e25007209 */ /* 0x000fe40007810000 */
[----:B------:R-:W-:Y:S01]  /*3a80*/  FSEL R27, R79, -INF , !P1 ;  /* 0xff8000004f1b7808 */ /* 0x000fe20004800000 */
[----:B------:R-:W1:Y:S01]  /*3a90*/  SHFL.BFLY PT, R65, R32, 0x1, 0x1f ;  /* 0x0c201f0020417f89 */ /* 0x000e6200000e0000 */
[----:B------:R-:W-:Y:S02]  /*3aa0*/  FMNMX.FTZ R0, R39, R0, !PT ;  /* 0x0000000027007209 */ /* 0x000fe40007810000 */
[----:B------:R-:W-:-:S02]  /*3ab0*/  ISETP.GT.AND P1, PT, R28, 0x40, !P2 ;  /* 0x000000401c00780c */ /* 0x000fc40005724270 */
[----:B------:R-:W-:Y:S02]  /*3ac0*/  FMNMX.FTZ R0, R41, R0, !PT ;  /* 0x0000000029007209 */ /* 0x000fe40007810000 */
[----:B------:R-:W-:Y:S02]  /*3ad0*/  ISETP.LT.OR P1, PT, R26, 0x41, P1 ;  /* 0x000000411a00780c */ /* 0x000fe40000f21670 */
[----:B------:R-:W-:Y:S02]  /*3ae0*/  FMNMX.FTZ R0, R43, R0, !PT ;  /* 0x000000002b007209 */ /* 0x000fe40007810000 */
[----:B------:R-:W-:Y:S02]  /*3af0*/  FSEL R21, R58, -INF , !P1 ;  /* 0xff8000003a157808 */ /* 0x000fe40004800000 */
[----:B------:R-:W-:Y:S02]  /*3b00*/  FMNMX.FTZ R0, R45, R0, !PT ;  /* 0x000000002d007209 */ /* 0x000fe40007810000 */
[----:B------:R-:W-:-:S02]  /*3b10*/  ISETP.GT.AND P1, PT, R28, 0x41, !P5 ;  /* 0x000000411c00780c */ /* 0x000fc40006f24270 */
[----:B------:R-:W-:Y:S02]  /*3b20*/  FMNMX.FTZ R0, R47, R0, !PT ;  /* 0x000000002f007209 */ /* 0x000fe40007810000 */
[----:B------:R-:W-:Y:S02]  /*3b30*/  ISETP.LT.OR P1, PT, R26, 0x42, P1 ;  /* 0x000000421a00780c */ /* 0x000fe40000f21670 */
[----:B------:R-:W-:Y:S02]  /*3b40*/  FMNMX.FTZ R0, R49, R0, !PT ;  /* 0x0000000031007209 */ /* 0x000fe40007810000 */
[----:B------:R-:W-:Y:S02]  /*3b50*/  FSEL R7, R80, -INF , !P1 ;  /* 0xff80000050077808 */ /* 0x000fe40004800000 */
[----:B------:R-:W-:Y:S02]  /*3b60*/  FMNMX.FTZ R0, R51, R0, !PT ;  /* 0x0000000033007209 */ /* 0x000fe40007810000 */
[----:B-1----:R-:W-:-:S02]  /*3b70*/  FMNMX.FTZ R4, R32, R65, !PT ;  /* 0x0000004120047209 */ /* 0x002fc40007810000 */
[----:B------:R-:W-:Y:S02]  /*3b80*/  FMNMX.FTZ R0, R53, R0, !PT ;  /* 0x0000000035007209 */ /* 0x000fe40007810000 */
[C---:B------:R-:W-:Y:S01]  /*3b90*/  FSETP.NEU.FTZ.AND P1, PT, R4.reuse, -INF , PT ;  /* 0xff8000000400780b */ /* 0x040fe20003f3d000 */
[----:B------:R-:W-:Y:S01]  /*3ba0*/  FMUL.FTZ R34, R4, R18 ;  /* 0x0000001204227220 */ /* 0x000fe20000410000 */
[----:B------:R-:W-:Y:S02]  /*3bb0*/  FMNMX.FTZ R0, R55, R0, !PT ;  /* 0x0000000037007209 */ /* 0x000fe40007810000 */
[----:B------:R-:W-:Y:S02]  /*3bc0*/  ISETP.NE.AND P5, PT, R85, RZ, PT ;  /* 0x000000ff5500720c */ /* 0x000fe40003fa5270 */
[----:B------:R-:W-:Y:S02]  /*3bd0*/  FMNMX.FTZ R0, R57, R0, !PT ;  /* 0x0000000039007209 */ /* 0x000fe40007810000 */
[----:B------:R-:W-:-:S02]  /*3be0*/  FSEL R77, R34, RZ, P1 ;  /* 0x000000ff224d7208 */ /* 0x000fc40000800000 */
[----:B------:R-:W-:Y:S02]  /*3bf0*/  FMNMX.FTZ R0, R59, R0, !PT ;  /* 0x000000003b007209 */ /* 0x000fe40007810000 */
[----:B------:R-:W-:Y:S01]  /*3c00*/  ISETP.GT.AND P1, PT, R28, 0x48, !P5 ;  /* 0x000000481c00780c */ /* 0x000fe20006f24270 */
[--C-:B------:R-:W-:Y:S01]  /*3c10*/  FFMA.FTZ R32, R36, R18, -R77.reuse ;  /* 0x0000001224207223 */ /* 0x100fe2000001084d */
[----:B------:R-:W-:Y:S01]  /*3c20*/  FMNMX.FTZ R0, R61, R0, !PT ;  /* 0x000000003d007209 */ /* 0x000fe20007810000 */
[-CC-:B------:R-:W-:Y:S01]  /*3c30*/  FFMA.FTZ R34, R66, R18.reuse, -R77.reuse ;  /* 0x0000001242227223 */ /* 0x180fe2000001084d */
[----:B------:R-:W-:Y:S01]  /*3c40*/  ISETP.LT.OR P1, PT, R26, 0x49, P1 ;  /* 0x000000491a00780c */ /* 0x000fe20000f21670 */
[--C-:B------:R-:W-:Y:S01]  /*3c50*/  FFMA.FTZ R36, R70, R18, -R77.reuse ;  /* 0x0000001246247223 */ /* 0x100fe2000001084d */
[----:B------:R-:W-:Y:S01]  /*3c60*/  FMNMX.FTZ R0, R63, R0, !PT ;  /* 0x000000003f007209 */ /* 0x000fe20007810000 */
[----:B------:R-:W-:Y:S01]  /*3c70*/  MUFU.EX2 R32, R32 ;  /* 0x0000002000207308 */ /* 0x000fe20000000800 */
[----:B------:R-:W-:Y:S01]  /*3c80*/  FSEL R65, R62, -INF , !P1 ;  /* 0xff8000003e417808 */ /* 0x000fe20004800000 */
[--C-:B------:R-:W-:Y:S01]  /*3c90*/  FFMA.FTZ R38, R82, R18, -R77.reuse ;  /* 0x0000001252267223 */ /* 0x100fe2000001084d */
[----:B------:R-:W-:Y:S01]  /*3ca0*/  FMNMX.FTZ R0, R27, R0, !PT ;  /* 0x000000001b007209 */ /* 0x000fe20007810000 */
[-CC-:B------:R-:W-:Y:S01]  /*3cb0*/  FFMA.FTZ R40, R84, R18.reuse, -R77.reuse ;  /* 0x0000001254287223 */ /* 0x180fe2000001084d */
[----:B------:R-:W-:Y:S01]  /*3cc0*/  ISETP.NE.AND P2, PT, R89, RZ, PT ;  /* 0x000000ff5900720c */ /* 0x000fe20003f45270 */
[--C-:B------:R-:W-:Y:S01]  /*3cd0*/  FFMA.FTZ R29, R29, R18, -R77.reuse ;  /* 0x000000121d1d7223 */ /* 0x100fe2000001084d */
[----:B------:R-:W-:Y:S01]  /*3ce0*/  ISETP.GT.AND P1, PT, R28, 0x49, !P6 ;  /* 0x000000491c00780c */ /* 0x000fe20007724270 */
[----:B------:R1:W2:Y:S01]  /*3cf0*/  MUFU.EX2 R79, R34 ;  /* 0x00000022004f7308 */ /* 0x0002a20000000800 */
[----:B------:R-:W-:Y:S01]  /*3d00*/  FMNMX.FTZ R0, R21, R0, !PT ;  /* 0x0000000015007209 */ /* 0x000fe20007810000 */
[-CC-:B------:R-:W-:Y:S01]  /*3d10*/  FFMA.FTZ R42, R88, R18.reuse, -R77.reuse ;  /* 0x00000012582a7223 */ /* 0x180fe2000001084d */
[----:B------:R-:W-:Y:S01]  /*3d20*/  ISETP.GT.AND P2, PT, R28, 0x50, !P2 ;  /* 0x000000501c00780c */ /* 0x000fe20005744270 */
[-CC-:B------:R-:W-:Y:S01]  /*3d30*/  FFMA.FTZ R20, R96, R18.reuse, -R77.reuse ;  /* 0x0000001260147223 */ /* 0x180fe2000001084d */
[C---:B------:R-:W-:Y:S01]  /*3d40*/  ISETP.LT.OR P1, PT, R26.reuse, 0x4a, P1 ;  /* 0x0000004a1a00780c */ /* 0x040fe20000f21670 */
[--C-:B------:R-:W-:Y:S01]  /*3d50*/  FFMA.FTZ R31, R31, R18, -R77.reuse ;  /* 0x000000121f1f7223 */ /* 0x100fe2000001084d */
[----:B------:R-:W-:Y:S01]  /*3d60*/  FMNMX.FTZ R0, R7, R0, !PT ;  /* 0x0000000007007209 */ /* 0x000fe20007810000 */
[----:B------:R-:W-:Y:S01]  /*3d70*/  MUFU.EX2 R36, R36 ;  /* 0x0000002400247308 */ /* 0x000fe20000000800 */
[----:B------:R-:W-:Y:S01]  /*3d80*/  ISETP.LT.OR P2, PT, R26, 0x51, P2 ;  /* 0x000000511a00780c */ /* 0x000fe20001741670 */
[-CC-:B-1----:R-:W-:Y:S01]  /*3d90*/  FFMA.FTZ R34, R86, R18.reuse, -R77.reuse ;  /* 0x0000001256227223 */ /* 0x182fe2000001084d */
[----:B------:R-:W-:Y:S01]  /*3da0*/  FSEL R67, R2, -INF , !P1 ;  /* 0xff80000002437808 */ /* 0x000fe20004800000 */
[--C-:B------:R-:W-:Y:S01]  /*3db0*/  FFMA.FTZ R2, R92, R18, -R77.reuse ;  /* 0x000000125c027223 */ /* 0x100fe2000001084d */
[----:B------:R-:W-:Y:S01]  /*3dc0*/  FMNMX.FTZ R0, R65, R0, !PT ;  /* 0x0000000041007209 */ /* 0x000fe20007810000 */
[-CC-:B------:R-:W-:Y:S01]  /*3dd0*/  FFMA.FTZ R35, R35, R18.reuse, -R77.reuse ;  /* 0x0000001223237223 */ /* 0x180fe2000001084d */
[----:B------:R-:W-:Y:S01]  /*3de0*/  ISETP.NE.AND P5, PT, R64, RZ, PT ;  /* 0x000000ff4000720c */ /* 0x000fe20003fa5270 */
[----:B------:R1:W-:Y:S01]  /*3df0*/  MUFU.EX2 R180, R2 ;  /* 0x0000000200b47308 */ /* 0x0003e20000000800 */
[----:B------:R-:W-:Y:S01]  /*3e00*/  FSEL R69, R14, -INF , !P2 ;  /* 0xff8000000e457808 */ /* 0x000fe20005000000 */
[--C-:B------:R-:W-:Y:S01]  /*3e10*/  FFMA.FTZ R14, R94, R18, -R77.reuse ;  /* 0x000000125e0e7223 */ /* 0x100fe2000001084d */
[----:B------:R-:W-:Y:S01]  /*3e20*/  FMNMX.FTZ R0, R67, R0, !PT ;  /* 0x0000000043007209 */ /* 0x000fe20007810000 */
[-CC-:B------:R-:W-:Y:S01]  /*3e30*/  FFMA.FTZ R33, R33, R18.reuse, -R77.reuse ;  /* 0x0000001221217223 */ /* 0x180fe2000001084d */
[----:B------:R-:W-:Y:S01]  /*3e40*/  ISETP.GT.AND P5, PT, R28, 0x59, !P5 ;  /* 0x000000591c00780c */ /* 0x000fe20006fa4270 */
[--C-:B------:R-:W-:Y:S01]  /*3e50*/  FFMA.FTZ R28, R100, R18, -R77.reuse ;  /* 0x00000012641c7223 */ /* 0x100fe2000001084d */
[----:B------:R-:W-:Y:S01]  /*3e60*/  FMNMX.FTZ R0, R69, R0, !PT ;  /* 0x0000000045007209 */ /* 0x000fe20007810000 */
[----:B------:R3:W4:Y:S01]  /*3e70*/  MUFU.EX2 R81, R38 ;  /* 0x0000002600517308 */ /* 0x0007220000000800 */
[----:B------:R-:W-:Y:S01]  /*3e80*/  ISETP.LT.OR P5, PT, R26, 0x5a, P5 ;  /* 0x0000005a1a00780c */ /* 0x000fe20002fa1670 */
[--C-:B-1----:R-:W-:Y:S01]  /*3e90*/  FFMA.FTZ R2, R44, R18, -R77.reuse ;  /* 0x000000122c027223 */ /* 0x102fe2000001084d */
[----:B------:R-:W-:Y:S01]  /*3ea0*/  FMNMX.FTZ R0, R71, R0, !PT ;  /* 0x0000000047007209 */ /* 0x000fe20007810000 */
[-CC-:B------:R-:W-:Y:S01]  /*3eb0*/  FFMA.FTZ R26, R52, R18.reuse, -R77.reuse ;  /* 0x00000012341a7223 */ /* 0x180fe2000001084d */
[----:B------:R-:W-:Y:S01]  /*3ec0*/  FSEL R75, R24, -INF , !P5 ;  /* 0xff800000184b7808 */ /* 0x000fe20006800000 */
[--C-:B------:R-:W-:Y:S01]  /*3ed0*/  FFMA.FTZ R24, R48, R18, -R77.reuse ;  /* 0x0000001230187223 */ /* 0x100fe2000001084d */
[----:B------:R-:W-:Y:S01]  /*3ee0*/  FMNMX.FTZ R0, R73, R0, !PT ;  /* 0x0000000049007209 */ /* 0x000fe20007810000 */
[----:B------:R-:W-:Y:S01]  /*3ef0*/  MUFU.EX2 R182, R2 ;  /* 0x0000000200b67308 */ /* 0x000fe20000000800 */
[--C-:B---3--:R-:W-:Y:S01]  /*3f00*/  FFMA.FTZ R38, R90, R18, -R77.reuse ;  /* 0x000000125a267223 */ /* 0x108fe2000001084d */
[----:B--2---:R-:W-:Y:S01]  /*3f10*/  F2FP.F16.F32.PACK_AB R188, R79, R32 ;  /* 0x000000204fbc723e */ /* 0x004fe200000000ff */
[----:B------:R-:W-:Y:S01]  /*3f20*/  FFMA.FTZ R25, R25, R18, -R77 ;  /* 0x0000001219197223 */ /* 0x000fe2000001084d */
[----:B------:R-:W-:-:S04]  /*3f30*/  FMNMX.FTZ R0, R75, R0, !PT ;  /* 0x000000004b007209 */ /* 0x000fc80007810000 */
[----:B------:R-:W-:Y:S01]  /*3f40*/  MUFU.EX2 R40, R40 ;  /* 0x0000002800287308 */ /* 0x000fe20000000800 */
[----:B------:R-:W1:Y:S01]  /*3f50*/  SHFL.BFLY PT, R3, R0, 0x2, 0x1f ;  /* 0x0c401f0000037f89 */ /* 0x000e6200000e0000 */
[----:B----4-:R-:W-:-:S06]  /*3f60*/  F2FP.F16.F32.PACK_AB R190, R81, R36 ;  /* 0x0000002451be723e */ /* 0x010fcc00000000ff */
[----:B------:R2:W3:Y:S08]  /*3f70*/  MUFU.EX2 R83, R34 ;  /* 0x0000002200537308 */ /* 0x0004f00000000800 */
[----:B------:R4:W-:Y:S01]  /*3f80*/  MUFU.EX2 R170, R29 ;  /* 0x0000001d00aa7308 */ /* 0x0009e20000000800 */
[----:B--2---:R-:W-:-:S07]  /*3f90*/  FFMA.FTZ R34, R56, R18, -R77 ;  /* 0x0000001238227223 */ /* 0x004fce000001084d */
[----:B------:R-:W2:Y:S01]  /*3fa0*/  MUFU.EX2 R42, R42 ;  /* 0x0000002a002a7308 */ /* 0x000ea20000000800 */
[----:B-1----:R-:W-:Y:S01]  /*3fb0*/  FMNMX.FTZ R2, R0, R3, !PT ;  /* 0x0000000300027209 */ /* 0x002fe20007810000 */
[----:B------:R-:W-:Y:S01]  /*3fc0*/  FFMA.FTZ R0, R102, R18, -R77 ;  /* 0x0000001266007223 */ /* 0x000fe2000001084d */
[----:B----4-:R-:W-:Y:S01]  /*3fd0*/  FADD.FTZ R29, R32, R79 ;  /* 0x0000004f201d7221 */ /* 0x010fe20000010000 */
[----:B---3--:R-:W-:Y:S02]  /*3fe0*/  F2FP.F16.F32.PACK_AB R184, R83, R40 ;  /* 0x0000002853b8723e */ /* 0x008fe400000000ff */
[----:B------:R-:W1:Y:S01]  /*3ff0*/  SHFL.BFLY PT, R3, R2, 0x1, 0x1f ;  /* 0x0c201f0002037f89 */ /* 0x000e6200000e0000 */
[----:B------:R-:W-:Y:S01]  /*4000*/  FADD.FTZ R46, R36, R29 ;  /* 0x0000001d242e7221 */ /* 0x000fe20000010000 */
[----:B------:R-:W-:Y:S03]  /*4010*/  MUFU.EX2 R95, R0 ;  /* 0x00000000005f7308 */ /* 0x000fe60000000800 */
[----:B------:R-:W-:-:S04]  /*4020*/  FADD.FTZ R29, R81, R46 ;  /* 0x0000002e511d7221 */ /* 0x000fc80000010000 */
[----:B------:R-:W-:Y:S01]  /*4030*/  FADD.FTZ R48, R40, R29 ;  /* 0x0000001d28307221 */ /* 0x000fe20000010000 */
[----:B------:R-:W3:Y:S03]  /*4040*/  MUFU.EX2 R85, R38 ;  /* 0x0000002600557308 */ /* 0x000ee60000000800 */
[----:B------:R-:W-:-:S04]  /*4050*/  FADD.FTZ R29, R83, R48 ;  /* 0x00000030531d7221 */ /* 0x000fc80000010000 */
[----:B--2---:R-:W-:Y:S01]  /*4060*/  FADD.FTZ R50, R42, R29 ;  /* 0x0000001d2a327221 */ /* 0x004fe20000010000 */
[----:B------:R2:W-:Y:S01]  /*4070*/  MUFU.EX2 R87, R14 ;  /* 0x0000000e00577308 */ /* 0x0005e20000000800 */
[----:B-1----:R-:W-:-:S07]  /*4080*/  FMNMX.FTZ R3, R2, R3, !PT ;  /* 0x0000000302037209 */ /* 0x002fce0007810000 */
[----:B------:R-:W-:Y:S01]  /*4090*/  MUFU.EX2 R89, R20 ;  /* 0x0000001400597308 */ /* 0x000fe20000000800 */
[-C--:B--2---:R-:W-:Y:S01]  /*40a0*/  FFMA.FTZ R14, R98, R18.reuse, -R77 ;  /* 0x00000012620e7223 */ /* 0x084fe2000001084d */
[C---:B------:R-:W-:Y:S01]  /*40b0*/  FSETP.NEU.FTZ.AND P1, PT, R3.reuse, -INF , PT ;  /* 0xff8000000300780b */ /* 0x040fe20003f3d000 */
[----:B------:R-:W-:Y:S01]  /*40c0*/  FMUL.FTZ R0, R3, R18 ;  /* 0x0000001203007220 */ /* 0x000fe20000410000 */
[----:B---3--:R-:W-:-:S04]  /*40d0*/  F2FP.F16.F32.PACK_AB R186, R85, R42 ;  /* 0x0000002a55ba723e */ /* 0x008fc800000000ff */
[----:B------:R-:W-:Y:S01]  /*40e0*/  FSEL R0, R0, RZ, P1 ;  /* 0x000000ff00007208 */ /* 0x000fe20000800000 */
[----:B------:R-:W-:Y:S01]  /*40f0*/  MUFU.EX2 R93, R28 ;  /* 0x0000001c005d7308 */ /* 0x000fe20000000800 */
[----:B------:R-:W-:-:S03]  /*4100*/  PLOP3.LUT P1, PT, PT, PT, UP0, 0x40, 0x0 ;  /* 0x000000000000781c */ /* 0x000fc60003f2e808 */
[-CC-:B------:R-:W-:Y:S01]  /*4110*/  FFMA.FTZ R37, R37, R18.reuse, -R0.reuse ;  /* 0x0000001225257223 */ /* 0x180fe20000010800 */
[-CC-:B------:R-:W-:Y:S01]  /*4120*/  FFMA.FTZ R30, R30, R18.reuse, -R0.reuse ;  /* 0x000000121e1e7223 */ /* 0x180fe20000010800 */
        /* <DEDUP_REMOVED lines=22> */
[-CC-:B------:R-:W-:Y:S01]  /*4290*/  FFMA.FTZ R71, R71, R18.reuse, -R0.reuse ;  /* 0x0000001247477223 */ /* 0x180fe20000010800 */
[-CC-:B------:R-:W-:Y:S01]  /*42a0*/  FFMA.FTZ R73, R73, R18.reuse, -R0.reuse ;  /* 0x0000001249497223 */ /* 0x180fe20000010800 */
[----:B------:R-:W-:-:S04]  /*42b0*/  FFMA.FTZ R75, R75, R18, -R0 ;  /* 0x000000124b4b7223 */ /* 0x000fc80000010800 */
[----:B------:R-:W3:Y:S01]  /*42c0*/  MUFU.EX2 R2, R41 ;  /* 0x0000002900027308 */ /* 0x000ee20000000800 */
[----:B-1----:R-:W-:Y:S01]  /*42d0*/  FADD.FTZ R48, R37, R30 ;  /* 0x0000001e25307221 */ /* 0x002fe20000010000 */
[----:B------:R-:W-:-:S06]  /*42e0*/  F2FP.F16.F32.PACK_AB R189, R30, R37 ;  /* 0x000000251ebd723e */ /* 0x000fcc00000000ff */
[----:B------:R-:W-:Y:S01]  /*42f0*/  MUFU.EX2 R43, R43 ;  /* 0x0000002b002b7308 */ /* 0x000fe20000000800 */
[----:B--2---:R-:W-:-:S07]  /*4300*/  FADD.FTZ R29, R39, R48 ;  /* 0x00000030271d7221 */ /* 0x004fce0000010000 */
[----:B------:R-:W1:Y:S01]  /*4310*/  MUFU.EX2 R20, R45 ;  /* 0x0000002d00147308 */ /* 0x000e620000000800 */
[----:B---3--:R-:W-:-:S07]  /*4320*/  F2FP.F16.F32.PACK_AB R191, R2, R39 ;  /* 0x0000002702bf723e */ /* 0x008fce00000000ff */
[----:B------:R-:W-:Y:S08]  /*4330*/  MUFU.EX2 R47, R47 ;  /* 0x0000002f002f7308 */ /* 0x000ff00000000800 */
[----:B------:R2:W-:Y:S01]  /*4340*/  MUFU.EX2 R168, R31 ;  /* 0x0000001f00a87308 */ /* 0x0005e20000000800 */
[----:B-1----:R-:W-:-:S07]  /*4350*/  F2FP.F16.F32.PACK_AB R185, R20, R43 ;  /* 0x0000002b14b9723e */ /* 0x002fce00000000ff */
[----:B------:R-:W1:Y:S01]  /*4360*/  MUFU.EX2 R28, R49 ;  /* 0x00000031001c7308 */ /* 0x000e620000000800 */
[----:B--2---:R-:W-:Y:S01]  /*4370*/  FADD.FTZ R31, R85, R50 ;  /* 0x00000032551f7221 */ /* 0x004fe20000010000 */
[----:B------:R-:W-:-:S03]  /*4380*/  FADD.FTZ R50, R2, R29 ;  /* 0x0000001d02327221 */ /* 0x000fc60000010000 */
[----:B------:R-:W-:Y:S01]  /*4390*/  FADD.FTZ R52, R180, R31 ;  /* 0x0000001fb4347221 */ /* 0x000fe20000010000 */
[----:B------:R-:W-:Y:S01]  /*43a0*/  FADD.FTZ R29, R43, R50 ;  /* 0x000000322b1d7221 */ /* 0x000fe20000010000 */
[C---:B------:R-:W-:Y:S01]  /*43b0*/  F2FP.F16.F32.PACK_AB R180, R87.reuse, R180 ;  /* 0x000000b457b4723e */ /* 0x040fe200000000ff */
[----:B------:R-:W-:Y:S01]  /*43c0*/  MUFU.EX2 R51, R51 ;  /* 0x0000003300337308 */ /* 0x000fe20000000800 */
[----:B------:R-:W-:Y:S01]  /*43d0*/  FADD.FTZ R31, R87, R52 ;  /* 0x00000034571f7221 */ /* 0x000fe20000010000 */
[----:B------:R-:W-:-:S03]  /*43e0*/  FADD.FTZ R50, R20, R29 ;  /* 0x0000001d14327221 */ /* 0x000fc60000010000 */
[----:B------:R-:W-:Y:S01]  /*43f0*/  FADD.FTZ R52, R182, R31 ;  /* 0x0000001fb6347221 */ /* 0x000fe20000010000 */
[C---:B------:R-:W-:Y:S02]  /*4400*/  F2FP.F16.F32.PACK_AB R182, R89.reuse, R182 ;  /* 0x000000b659b6723e */ /* 0x040fe400000000ff */
[----:B------:R-:W2:Y:S01]  /*4410*/  MUFU.EX2 R38, R53 ;  /* 0x0000003500267308 */ /* 0x000ea20000000800 */
[----:B------:R-:W-:Y:S01]  /*4420*/  FADD.FTZ R29, R89, R52 ;  /* 0x00000034591d7221 */ /* 0x000fe20000010000 */
[----:B-1----:R-:W-:-:S06]  /*4430*/  F2FP.F16.F32.PACK_AB R187, R28, R47 ;  /* 0x0000002f1cbb723e */ /* 0x002fcc00000000ff */
[----:B------:R-:W-:Y:S08]  /*4440*/  MUFU.EX2 R55, R55 ;  /* 0x0000003700377308 */ /* 0x000ff00000000800 */
[----:B------:R1:W-:Y:S01]  /*4450*/  MUFU.EX2 R48, R27 ;  /* 0x0000001b00307308 */ /* 0x0003e20000000800 */
[----:B--2---:R-:W-:-:S07]  /*4460*/  F2FP.F16.F32.PACK_AB R181, R38, R51 ;  /* 0x0000003326b5723e */ /* 0x004fce00000000ff */
[----:B------:R-:W2:Y:S01]  /*4470*/  MUFU.EX2 R44, R57 ;  /* 0x00000039002c7308 */ /* 0x000ea20000000800 */
[----:B-1----:R-:W-:-:S04]  /*4480*/  FADD.FTZ R27, R47, R50 ;  /* 0x000000322f1b7221 */ /* 0x002fc80000010000 */
[----:B------:R-:W-:-:S03]  /*4490*/  FADD.FTZ R52, R28, R27 ;  /* 0x0000001b1c347221 */ /* 0x000fc60000010000 */
[----:B------:R-:W1:Y:S01]  /*44a0*/  MUFU.EX2 R24, R24 ;  /* 0x0000001800187308 */ /* 0x000e620000000800 */
[----:B------:R-:W-:-:S04]  /*44b0*/  FADD.FTZ R27, R51, R52 ;  /* 0x00000034331b7221 */ /* 0x000fc80000010000 */
[----:B------:R-:W-:-:S03]  /*44c0*/  FADD.FTZ R52, R38, R27 ;  /* 0x0000001b26347221 */ /* 0x000fc60000010000 */
[----:B------:R-:W-:Y:S01]  /*44d0*/  MUFU.EX2 R59, R59 ;  /* 0x0000003b003b7308 */ /* 0x000fe20000000800 */
[----:B--2---:R-:W-:-:S07]  /*44e0*/  F2FP.F16.F32.PACK_AB R183, R44, R55 ;  /* 0x000000372cb7723e */ /* 0x004fce00000000ff */
[----:B------:R2:W3:Y:S01]  /*44f0*/  MUFU.EX2 R91, R14 ;  /* 0x0000000e005b7308 */ /* 0x0004e20000000800 */
[----:B-1----:R-:W-:-:S07]  /*4500*/  FADD.FTZ R54, R24, R29 ;  /* 0x0000001d18367221 */ /* 0x002fce0000010000 */
[----:B------:R-:W1:Y:S01]  /*4510*/  MUFU.EX2 R46, R61 ;  /* 0x0000003d002e7308 */ /* 0x000e620000000800 */
[----:B--2---:R-:W-:-:S07]  /*4520*/  FFMA.FTZ R14, R60, R18, -R77 ;  /* 0x000000123c0e7223 */ /* 0x004fce000001084d */
[----:B------:R-:W2:Y:S01]  /*4530*/  MUFU.EX2 R26, R26 ;  /* 0x0000001a001a7308 */ /* 0x000ea20000000800 */
[C---:B---3--:R-:W-:Y:S01]  /*4540*/  FADD.FTZ R29, R91.reuse, R54 ;  /* 0x000000365b1d7221 */ /* 0x048fe20000010000 */
[----:B------:R-:W-:-:S06]  /*4550*/  F2FP.F16.F32.PACK_AB R176, R91, R24 ;  /* 0x000000185bb0723e */ /* 0x000fcc00000000ff */
[----:B------:R-:W3:Y:S01]  /*4560*/  MUFU.EX2 R63, R63 ;  /* 0x0000003f003f7308 */ /* 0x000ee20000000800 */
[----:B-1----:R-:W-:-:S07]  /*4570*/  F2FP.F16.F32.PACK_AB R177, R46, R59 ;  /* 0x0000003b2eb1723e */ /* 0x002fce00000000ff */
[----:B------:R1:W-:Y:S01]  /*4580*/  MUFU.EX2 R50, R7 ;  /* 0x0000000700327308 */ /* 0x0003e20000000800 */
[----:B--2---:R-:W-:Y:S01]  /*4590*/  FADD.FTZ R54, R26, R29 ;  /* 0x0000001d1a367221 */ /* 0x004fe20000010000 */
[----:B------:R-:W-:Y:S01]  /*45a0*/  F2FP.F16.F32.PACK_AB R178, R93, R26 ;  /* 0x0000001a5db2723e */ /* 0x000fe200000000ff */
[----:B------:R-:W-:Y:S02]  /*45b0*/  VIADD R29, R15, UR42 ;  /* 0x0000002a0f1d7c36 */ /* 0x000fe40008000000 */
[----:B------:R-:W-:-:S03]  /*45c0*/  FADD.FTZ R27, R93, R54 ;  /* 0x000000365d1b7221 */ /* 0x000fc60000010000 */
[----:B------:R-:W2:Y:S01]  /*45d0*/  MUFU.EX2 R34, R34 ;  /* 0x0000002200227308 */ /* 0x000ea20000000800 */
[----:B-1----:R-:W-:Y:S01]  /*45e0*/  FADD.FTZ R7, R55, R52 ;  /* 0x0000003437077221 */ /* 0x002fe20000010000 */
[----:B------:R-:W-:Y:S02]  /*45f0*/  R2UR UR6, R29 ;  /* 0x000000001d0672ca */ /* 0x000fe400000e0000 */
[----:B---3--:R-:W-:Y:S01]  /*4600*/  F2FP.F16.F32.PACK_AB R179, R48, R63 ;  /* 0x0000003f30b3723e */ /* 0x008fe200000000ff */
[----:B------:R-:W-:-:S03]  /*4610*/  FADD.FTZ R32, R44, R7 ;  /* 0x000000072c207221 */ /* 0x000fc60000010000 */
[----:B------:R-:W1:Y:S01]  /*4620*/  MUFU.EX2 R21, R21 ;  /* 0x0000001500157308 */ /* 0x000e620000000800 */
[----:B------:R-:W-:-:S04]  /*4630*/  FADD.FTZ R7, R59, R32 ;  /* 0x000000203b077221 */ /* 0x000fc80000010000 */
[----:B------:R-:W-:Y:S02]  /*4640*/  FADD.FTZ R32, R46, R7 ;  /* 0x000000072e207221 */ /* 0x000fe40000010000 */
[----:B------:R-:W-:Y:S01]  /*4650*/  UIADD3 UR4, UR6, UR4, URZ ;  /* 0x0000000406047290 */ /* 0x000fe2000fffe03f */
[----:B------:R-:W3:Y:S01]  /*4660*/  MUFU.EX2 R14, R14 ;  /* 0x0000000e000e7308 */ /* 0x000ee20000000800 */
[----:B------:R-:W-:Y:S01]  /*4670*/  FADD.FTZ R7, R63, R32 ;  /* 0x000000203f077221 */ /* 0x000fe20000010000 */
[----:B--2---:R-:W-:Y:S01]  /*4680*/  FADD.FTZ R36, R34, R27 ;  /* 0x0000001b22247221 */ /* 0x004fe20000010000 */
[C---:B------:R-:W-:Y:S02]  /*4690*/  F2FP.F16.F32.PACK_AB R172, R95.reuse, R34 ;  /* 0x000000225fac723e */ /* 0x040fe400000000ff */
[----:B------:R-:W-:Y:S01]  /*46a0*/  FADD.FTZ R26, R48, R7 ;  /* 0x00000007301a7221 */ /* 0x000fe20000010000 */
[----:B------:R-:W-:Y:S02]  /*46b0*/  FADD.FTZ R27, R95, R36 ;  /* 0x000000245f1b7221 */ /* 0x000fe40000010000 */
[----:B------:R-:W2:Y:S01]  /*46c0*/  MUFU.EX2 R65, R65 ;  /* 0x0000004100417308 */ /* 0x000ea20000000800 */
[----:B-1----:R-:W-:Y:S01]  /*46d0*/  FADD.FTZ R7, R21, R26 ;  /* 0x0000001a15077221 */ /* 0x002fe20000010000 */
[----:B------:R-:W-:-:S03]  /*46e0*/  F2FP.F16.F32.PACK_AB R173, R50, R21 ;  /* 0x0000001532ad723e */ /* 0x000fc600000000ff */
[----:B------:R-:W-:-:S03]  /*46f0*/  FADD.FTZ R26, R50, R7 ;  /* 0x00000007321a7221 */ /* 0x000fc60000010000 */
[----:B------:R-:W1:Y:S01]  /*4700*/  MUFU.EX2 R35, R35 ;  /* 0x0000002300237308 */ /* 0x000e620000000800 */
[----:B---3--:R-:W-:-:S07]  /*4710*/  FADD.FTZ R36, R14, R27 ;  /* 0x0000001b0e247221 */ /* 0x008fce0000010000 */
[----:B------:R-:W3:Y:S01]  /*4720*/  MUFU.EX2 R0, R67 ;  /* 0x0000004300007308 */ /* 0x000ee20000000800 */
[----:B--2---:R-:W-:-:S07]  /*4730*/  FADD.FTZ R7, R65, R26 ;  /* 0x0000001a41077221 */ /* 0x004fce0000010000 */
[----:B------:R-:W2:Y:S01]  /*4740*/  MUFU.EX2 R33, R33 ;  /* 0x0000002100217308 */ /* 0x000ea20000000800 */
[C---:B-1----:R-:W-:Y:S01]  /*4750*/  FADD.FTZ R36, R35.reuse, R36 ;  /* 0x0000002423247221 */ /* 0x042fe20000010000 */
[----:B------:R-:W-:-:S06]  /*4760*/  F2FP.F16.F32.PACK_AB R174, R35, R14 ;  /* 0x0000000e23ae723e */ /* 0x000fcc00000000ff */
[----:B------:R-:W1:Y:S01]  /*4770*/  MUFU.EX2 R69, R69 ;  /* 0x0000004500457308 */ /* 0x000e620000000800 */
[C---:B---3--:R-:W-:Y:S01]  /*4780*/  FADD.FTZ R30, R0.reuse, R7 ;  /* 0x00000007001e7221 */ /* 0x048fe20000010000 */
[----:B------:R-:W-:-:S06]  /*4790*/  F2FP.F16.F32.PACK_AB R175, R0, R65 ;  /* 0x0000004100af723e */ /* 0x000fcc00000000ff */
[----:B------:R-:W3:Y:S01]  /*47a0*/  MUFU.EX2 R24, R71 ;  /* 0x0000004700187308 */ /* 0x000ee20000000800 */
[----:B--2---:R-:W-:-:S04]  /*47b0*/  FADD.FTZ R27, R33, R36 ;  /* 0x00000024211b7221 */ /* 0x004fc80000010000 */
[C---:B------:R-:W-:Y:S01]  /*47c0*/  FADD.FTZ R32, R168.reuse, R27 ;  /* 0x0000001ba8207221 */ /* 0x040fe20000010000 */
[----:B------:R-:W-:Y:S02]  /*47d0*/  F2FP.F16.F32.PACK_AB R168, R168, R33 ;  /* 0x00000021a8a8723e */ /* 0x000fe400000000ff */
[----:B------:R-:W2:Y:S01]  /*47e0*/  MUFU.EX2 R25, R25 ;  /* 0x0000001900197308 */ /* 0x000ea20000000800 */
[----:B-1----:R-:W-:-:S07]  /*47f0*/  FADD.FTZ R7, R69, R30 ;  /* 0x0000001e45077221 */ /* 0x002fce0000010000 */
[----:B------:R-:W1:Y:S01]  /*4800*/  MUFU.EX2 R73, R73 ;  /* 0x0000004900497308 */ /* 0x000e620000000800 */
[C---:B---3--:R-:W-:Y:S01]  /*4810*/  FADD.FTZ R2, R24.reuse, R7 ;  /* 0x0000000718027221 */ /* 0x048fe20000010000 */
[----:B------:R-:W-:-:S06]  /*4820*/  F2FP.F16.F32.PACK_AB R169, R24, R69 ;  /* 0x0000004518a9723e */ /* 0x000fcc00000000ff */
[----:B------:R-:W3:Y:S01]  /*4830*/  MUFU.EX2 R26, R75 ;  /* 0x0000004b001a7308 */ /* 0x000ee20000000800 */
[----:B--2---:R-:W-:-:S04]  /*4840*/  FADD.FTZ R27, R25, R32 ;  /* 0x00000020191b7221 */ /* 0x004fc80000010000 */
[C---:B------:R-:W-:Y:S01]  /*4850*/  FADD.FTZ R14, R170.reuse, R27 ;  /* 0x0000001baa0e7221 */ /* 0x040fe20000010000 */
[----:B------:R-:W-:Y:S01]  /*4860*/  F2FP.F16.F32.PACK_AB R170, R170, R25 ;  /* 0x00000019aaaa723e */ /* 0x000fe200000000ff */
[----:B-1----:R-:W-:-:S04]  /*4870*/  FADD.FTZ R7, R73, R2 ;  /* 0x0000000249077221 */ /* 0x002fc80000010000 */
[C---:B---3--:R-:W-:Y:S01]  /*4880*/  FADD.FTZ R7, R26.reuse, R7 ;  /* 0x000000071a077221 */ /* 0x048fe20000010000 */
[----:B------:R-:W-:Y:S01]  /*4890*/  F2FP.F16.F32.PACK_AB R171, R26, R73 ;  /* 0x000000491aab723e */ /* 0x000fe200000000ff */
[----:B------:R-:W-:Y:S06]  /*48a0*/  @P1 BRA `(.L_x_887) ;  /* 0x0000000000481947 */ /* 0x000fec0003800000 */
[C---:B------:R-:W-:Y:S01]  /*48b0*/  ISETP.GT.AND P1, PT, R29.reuse, RZ, PT ;  /* 0x000000ff1d00720c */ /* 0x040fe20003f24270 */
[----:B------:R-:W-:-:S05]  /*48c0*/  VIADD R0, R29, 0xffffffff ;  /* 0xffffffff1d007836 */ /* 0x000fca0000000000 */
[----:B------:R-:W-:-:S07]  /*48d0*/  R2UR UR14, R0 ;  /* 0x00000000000e72ca */ /* 0x000fce00000e0000 */
[----:B------:R-:W-:Y:S08]  /*48e0*/  @P1 BRA `(.L_x_888) ;  /* 0x00000000001c1947 */ /* 0x000ff00003800000 */
[----:B------:R-:W-:Y:S02]  /*48f0*/  UISETP.NE.AND UP1, UPT, UR5, 0x1, UPT ;  /* 0x000000010500788c */ /* 0x000fe4000bf25270 */
[----:B------:R-:W-:-:S09]  /*4900*/  UIADD3 UR14, -UR6, URZ, URZ ;  /* 0x0000003f060e7290 */ /* 0x000fd2000fffe13f */
[----:B------:R-:W-:Y:S02]  /*4910*/  @UP1 ULDC.64 UR6, c[0x0][0x9e8] ;  /* 0x00027a0000061ab9 */ /* 0x000fe40000000a00 */
[----:B------:R-:W-:-:S04]  /*4920*/  UIMAD.WIDE.U32 UR10, UR14, UR6, URZ ;  /* 0x000000060e0a72a5 */ /* 0x000fc8000f8e003f */
[----:B------:R-:W-:-:S04]  /*4930*/  @UP1 USHF.R.U32.HI UR14, URZ, UR7, UR11 ;  /* 0x000000073f0e1299 */ /* 0x000fc8000801160b */
[----:B------:R-:W-:Y:S01]  /*4940*/  ULOP3.LUT UR14, URZ, UR14, URZ, 0x33, !UPT ;  /* 0x0000000e3f0e7292 */ /* 0x000fe2000f8e333f */
[----:B------:R-:W-:Y:S11]  /*4950*/  BRA `(.L_x_889) ;  /* 0x0000000000107947 */ /* 0x000ff60003800000 */
.L_x_888:
[----:B------:R-:W-:-:S11]  /*4960*/  UISETP.NE.AND UP1, UPT, UR5, 0x1, UPT ;  /* 0x000000010500788c */ /* 0x000fd6000bf25270 */
[----:B------:R-:W-:Y:S02]  /*4970*/  @UP1 ULDC.64 UR6, c[0x0][0x9e8] ;  /* 0x00027a0000061ab9 */ /* 0x000fe40000000a00 */
[----:B------:R-:W-:-:S04]  /*4980*/  UIMAD.WIDE.U32 UR10, UR14, UR6, URZ ;  /* 0x000000060e0a72a5 */ /* 0x000fc8000f8e003f */
[----:B------:R-:W-:-:S12]  /*4990*/  @UP1 USHF.R.U32.HI UR14, URZ, UR7, UR11 ;  /* 0x000000073f0e1299 */ /* 0x000fd8000801160b */
.L_x_889:
[----:B------:R-:W-:-:S04]  /*49a0*/  UIMAD UR5, UR14, UR5, UR5 ;  /* 0x000000050e0572a4 */ /* 0x000fc8000f8e0205 */
[----:B------:R-:W-:-:S04]  /*49b0*/  UISETP.LT.AND UP1, UPT, UR4, UR5, UPT ;  /* 0x000000050400728c */ /* 0x000fc8000bf21270 */
[----:B------:R-:W-:-:S12]  /*49c0*/  USEL UR4, UR4, UR5, UP1 ;  /* 0x0000000504047287 */ /* 0x000fd80008800000 */
.L_x_887:
[----:B------:R-:W-:Y:S01]  /*49d0*/  UIMAD.WIDE UR4, UR4, 0x2aaaaaab, URZ ;  /* 0x2aaaaaab040478a5 */ /* 0x000fe2000f8e023f */
[----:B------:R-:W-:Y:S01]  /*49e0*/  IMAD.MOV.U32 R2, RZ, RZ, 0x3f800000 ;  /* 0x3f800000ff027424 */ /* 0x000fe200078e00ff */
[----:B------:R-:W-:Y:S01]  /*49f0*/  CS2R R118, SRZ ;  /* 0x0000000000767805 */ /* 0x000fe2000001ff00 */
[----:B------:R-:W-:Y:S01]  /*4a00*/  IMAD.MOV.U32 R0, RZ, RZ, 0x3f800000 ;  /* 0x3f800000ff007424 */ /* 0x000fe200078e00ff */
        /* <DEDUP_REMOVED lines=8> */
[----:B------:R-:W-:Y:S01]  /*4a90*/  UISETP.LT.AND UP1, UPT, UR47, UR4, UPT ;  /* 0x000000042f00728c */ /* 0x000fe2000bf21270 */
[----:B------:R-:W-:Y:S02]  /*4aa0*/  CS2R R104, SRZ ;  /* 0x0000000000687805 */ /* 0x000fe4000001ff00 */
[----:B------:R-:W-:Y:S02]  /*4ab0*/  CS2R R102, SRZ ;  /* 0x0000000000667805 */ /* 0x000fe4000001ff00 */
[----:B------:R-:W-:Y:S01]  /*4ac0*/  CS2R R100, SRZ ;  /* 0x0000000000647805 */ /* 0x000fe2000001ff00 */
[----:B------:R-:W-:Y:S01]  /*4ad0*/  USEL UR41, UR47, UR4, !UP1 ;  /* 0x000000042f297287 */ /* 0x000fe2000c800000 */
[----:B------:R-:W-:-:S02]  /*4ae0*/  CS2R R98, SRZ ;  /* 0x0000000000627805 */ /* 0x000fc4000001ff00 */
[----:B------:R-:W-:Y:S02]  /*4af0*/  CS2R R96, SRZ ;  /* 0x0000000000607805 */ /* 0x000fe4000001ff00 */
[----:B------:R-:W-:Y:S02]  /*4b00*/  CS2R R94, SRZ ;  /* 0x00000000005e7805 */ /* 0x000fe4000001ff00 */
[----:B------:R-:W-:Y:S02]  /*4b10*/  CS2R R92, SRZ ;  /* 0x00000000005c7805 */ /* 0x000fe4000001ff00 */
[----:B------:R-:W-:Y:S02]  /*4b20*/  CS2R R90, SRZ ;  /* 0x00000000005a7805 */ /* 0x000fe4000001ff00 */
[----:B------:R-:W-:Y:S02]  /*4b30*/  ISETP.GE.AND P1, PT, R19, UR41, PT ;  /* 0x0000002913007c0c */ /* 0x000fe4000bf26270 */
        /* <DEDUP_REMOVED lines=33> */
[----:B------:R-:W-:Y:S06]  /*4d50*/  @!P1 BRA `(.L_x_890) ;  /* 0x0000003400609947 */ /* 0x000fec0003800000 */
[----:B------:R-:W-:Y:S01]  /*4d60*/  IMAD.IADD R20, R5, 0x1, R15 ;  /* 0x0000000105147824 */ /* 0x000fe200078e020f */
[----:B------:R-:W-:Y:S01]  /*4d70*/  ULDC UR46, c[0x0][0x9e4] ;  /* 0x00027900002e7ab9 */ /* 0x000fe20000000800 */
[----:B------:R-:W-:Y:S01]  /*4d80*/  IMAD.MOV.U32 R2, RZ, RZ, 0x3f800000 ;  /* 0x3f800000ff027424 */ /* 0x000fe200078e00ff */
[----:B------:R-:W-:Y:S01]  /*4d90*/  ULDC UR59, c[0x0][0x2e0] ;  /* 0x0000b800003b7ab9 */ /* 0x000fe20000000800 */
[----:B------:R-:W-:Y:S01]  /*4da0*/  IMAD.MOV.U32 R119, RZ, RZ, RZ ;  /* 0x000000ffff777224 */ /* 0x000fe200078e00ff */
[----:B------:R-:W-:Y:S01]  /*4db0*/  ULDC UR4, c[0x0][0x9d8] ;  /* 0x0002760000047ab9 */ /* 0x000fe20000000800 */
[----:B------:R-:W-:-:S05]  /*4dc0*/  ULDC UR58, c[0x0][0x9e0] ;  /* 0x00027800003a7ab9 */ /* 0x000fca0000000800 */
.L_x_907:
[----:B------:R-:W-:-:S04]  /*4dd0*/  UIADD3 UR5, UR36, 0x1, URZ ;  /* 0x0000000124057890 */ /* 0x000fc8000fffe03f */
[----:B------:R-:W-:-:S04]  /*4de0*/  UISETP.NE.AND UP1, UPT, UR5, 0x2, UPT ;  /* 0x000000020500788c */ /* 0x000fc8000bf25270 */
[----:B------:R-:W-:Y:S02]  /*4df0*/  USEL UR40, URZ, 0x1, UP1 ;  /* 0x000000013f287887 */ /* 0x000fe40008800000 */
[----:B------:R-:W-:Y:S02]  /*4e00*/  USEL UR5, UR5, URZ, UP1 ;  /* 0x0000003f05057287 */ /* 0x000fe40008800000 */
[----:B------:R-:W-:Y:S01]  /*4e10*/  ULOP3.LUT UR40, UR39, UR40, URZ, 0x3c, !UPT ;  /* 0x0000002827287292 */ /* 0x000fe2000f8e3c3f */
[----:B------:R-:W-:Y:S11]  /*4e20*/  @!P0 BRA `(.L_x_891) ;  /* 0x0000000000048947 */ /* 0x000ff60003800000 */
[----:B------:R-:W-:Y:S01]  /*4e30*/  BPT.TRAP 0x1 ;  /* 0x000000040000795c */ /* 0x000fe20000300000 */
.L_x_891:
[----:B------:R-:W-:Y:S01]  /*4e40*/  ULEA UR7, UR5, UR37, 0x3 ;  /* 0x0000002505077291 */ /* 0x000fe2000f8e183f */
[----:B------:R-:W-:-:S05]  /*4e50*/  IMAD.U32 R18, RZ, RZ, UR40 ;  /* 0x00000028ff127e24 */ /* 0x000fca000f8e00ff */
[----:B------:R-:W-:-:S04]  /*4e60*/  SHF.L.U32 R18, R18, 0x1f, RZ ;  /* 0x0000001f12127819 */ /* 0x000fc800000006ff */
[----:B------:R1:W2:Y:S01]  /*4e70*/  SYNCS.PHASECHK.TRANS64.TRYWAIT P1, [UR7+0x30830], R18 ;  /* 0x03083012ff0075a7 */ /* 0x0002a20008020147 */
[----:B------:R-:W-:Y:S05]  /*4e80*/  @!P0 BRA `(.L_x_892) ;  /* 0x0000000000048947 */ /* 0x000fea0003800000 */
[----:B------:R-:W-:Y:S01]  /*4e90*/  BPT.TRAP 0x1 ;  /* 0x000000040000795c */ /* 0x000fe20000300000 */
.L_x_892:
[----:B--2---:R-:W-:Y:S05]  /*4ea0*/  @P1 BRA `(.L_x_893) ;  /* 0x0000000000081947 */ /* 0x004fea0003800000 */
[----:B------:R-:W2:Y:S02]  /*4eb0*/  SYNCS.PHASECHK.TRANS64.TRYWAIT P1, [UR7+0x30830], R18 ;  /* 0x03083012ff0075a7 */ /* 0x000ea40008020147 */
[----:B--2---:R-:W-:Y:S05]  /*4ec0*/  @!P1 BRA `(.L_x_894) ;  /* 0x000000ec00689947 */ /* 0x004fea0003800000 */
.L_x_893:
[----:B------:R-:W-:Y:S01]  /*4ed0*/  R2UR UR52, R12 ;  /* 0x000000000c3472ca */ /* 0x000fe200000e0000 */
[----:B------:R-:W-:Y:S01]  /*4ee0*/  UIMAD UR6, UR5, 0x900, UR38 ;  /* 0x00000900050678a4 */ /* 0x000fe2000f8e0226 */
[----:B------:R-:W-:Y:S01]  /*4ef0*/  R2UR UR53, R13 ;  /* 0x000000000d3572ca */ /* 0x000fe200000e0000 */
[----:B------:R-:W-:Y:S01]  /*4f00*/  WARPGROUP.ARRIVE ;  /* 0x00000000000079c5 */ /* 0x000fe20000000000 */
[----:B------:R-:W-:Y:S01]  /*4f10*/  UMOV UR55, 0x40000040 ;  /* 0x4000004000377882 */ /* 0x000fe20000000000 */
[----:B------:R-:W-:Y:S01]  /*4f20*/  UIADD3 UR10, UR6, 0x6, URZ ;  /* 0x00000006060a7890 */ /* 0x000fe2000fffe03f */
[-C--:B------:R-:W-:Y:S01]  /*4f30*/  FMUL.FTZ R24, R24, R0.reuse ;  /* 0x0000000018187220 */ /* 0x080fe20000410000 */
[----:B------:R-:W-:Y:S01]  /*4f40*/  UMOV UR11, 0x40000040 ;  /* 0x40000040000b7882 */ /* 0x000fe20000000000 */
[----:B------:R-:W-:Y:S01]  /*4f50*/  UMOV UR54, UR6 ;  /* 0x0000000600367c82 */ /* 0x000fe20008000000 */
[----:B------:R-:W-:Y:S01]  /*4f60*/  UIADD3 UR14, UR6, 0x300, URZ ;  /* 0x00000300060e7890 */ /* 0x000fe2000fffe03f */
[-C--:B------:R-:W-:Y:S01]  /*4f70*/  FMUL.FTZ R25, R25, R0.reuse ;  /* 0x0000000019197220 */ /* 0x080fe20000410000 */
[----:B------:R-:W-:Y:S01]  /*4f80*/  UMOV UR15, 0x40000040 ;  /* 0x40000040000f7882 */ /* 0x000fe20000000000 */
[----:B------:R-:W-:Y:S01]  /*4f90*/  UIADD3 UR18, UR6, 0x302, URZ ;  /* 0x0000030206127890 */ /* 0x000fe2000fffe03f */
[-C--:B------:R-:W-:Y:S01]  /*4fa0*/  FMUL.FTZ R28, R28, R0.reuse ;  /* 0x000000001c1c7220 */ /* 0x080fe20000410000 */
[----:B------:R-:W-:Y:S01]  /*4fb0*/  UMOV UR19, 0x40000040 ;  /* 0x4000004000137882 */ /* 0x000fe20000000000 */
[----:B------:R-:W-:Y:S01]  /*4fc0*/  HGMMA.64x96x16.F32 R120, gdesc[UR52], RZ, !UPT, gsb0 ;  /* 0x01600000347879f0 */ /* 0x000fe2000c0008ff */
[----:B------:R-:W-:Y:S01]  /*4fd0*/  R2UR UR52, R10 ;  /* 0x000000000a3472ca */ /* 0x000fe200000e0000 */
[----:B------:R-:W-:Y:S01]  /*4fe0*/  UIADD3 UR54, UR6, 0x2, URZ ;  /* 0x0000000206367890 */ /* 0x000fe2000fffe03f */
[----:B------:R-:W-:Y:S01]  /*4ff0*/  R2UR UR53, R11 ;  /* 0x000000000b3572ca */ /* 0x000fe200000e0000 */
[----:B------:R-:W-:Y:S01]  /*5000*/  UMOV UR55, 0x40000040 ;  /* 0x4000004000377882 */ /* 0x000fe20000000000 */
[----:B------:R-:W-:Y:S01]  /*5010*/  UIADD3 UR22, UR6, 0x304, URZ ;  /* 0x0000030406167890 */ /* 0x000fe2000fffe03f */
[-C--:B------:R-:W-:Y:S01]  /*5020*/  FMUL.FTZ R29, R29, R0.reuse ;  /* 0x000000001d1d7220 */ /* 0x080fe20000410000 */
        /* <DEDUP_REMOVED lines=102> */
[----:B------:R-:W-:Y:S01]  /*5690*/  HGMMA.64x96x16.F32 R120, gdesc[UR52], R120, gsb0 ;  /* 0x01600000347879f0 */ /* 0x000fe20008000878 */
[----:B------:R-:W-:Y:S01]  /*56a0*/  R2UR UR52, R8 ;  /* 0x00000000083472ca */ /* 0x000fe200000e0000 */
[----:B------:R-:W-:Y:S01]  /*56b0*/  UIADD3 UR54, UR6, 0x4, URZ ;  /* 0x0000000406367890 */ /* 0x000fe2000fffe03f */
[----:B------:R-:W-:Y:S01]  /*56c0*/  R2UR UR53, R9 ;  /* 0x00000000093572ca */ /* 0x000fe200000e0000 */
[----:B------:R-:W-:Y:S01]  /*56d0*/  UMOV UR55, 0x40000040 ;  /* 0x4000004000377882 */ /* 0x000fe20000000000 */
[----:B------:R-:W-:Y:S01]  /*56e0*/  FMUL.FTZ R119, R119, R2 ;  /* 0x0000000277777220 */ /* 0x000fe20000410000 */
[----:B------:R-:W-:-:S02]  /*56f0*/  WARPGROUP.DEPBAR.LE gsb0, 0x0 ;  /* 0x00008000000079c5 */ /* 0x000fc40000010000 */
[----:B------:R-:W-:-:S08]  /*5700*/  WARPGROUP.ARRIVE ;  /* 0x00000000000079c5 */ /* 0x000fd00000000000 */
[----:B------:R-:W-:Y:S01]  /*5710*/  HGMMA.64x96x16.F32 R120, gdesc[UR52], R120, gsb0 ;  /* 0x01600000347879f0 */ /* 0x000fe20008000878 */
[----:B------:R-:W-:Y:S01]  /*5720*/  UIADD3 UR54, UR6, 0x606, URZ ;  /* 0x0000060606367890 */ /* 0x000fe2000fffe03f */
[----:B------:R-:W-:Y:S01]  /*5730*/  UMOV UR52, UR56 ;  /* 0x0000003800347c82 */ /* 0x000fe20008000000 */
[----:B------:R-:W-:Y:S01]  /*5740*/  UMOV UR53, UR57 ;  /* 0x0000003900357c82 */ /* 0x000fe20008000000 */
[----:B------:R-:W-:Y:S01]  /*5750*/  UMOV UR55, 0x40000040 ;  /* 0x4000004000377882 */ /* 0x000fe20000000000 */
        /* <DEDUP_REMOVED lines=28> */
[----:B------:R-:W-:Y:S05]  /*5920*/  @!P0 BRA `(.L_x_895) ;  /* 0x0000000000048947 */ /* 0x000fea0003800000 */
[----:B------:R-:W-:Y:S01]  /*5930*/  BPT.TRAP 0x1 ;  /* 0x000000040000795c */ /* 0x000fe20000300000 */
.L_x_895:
[----:B------:R-:W-:Y:S01]  /*5940*/  ULEA UR6, UR36, UR37, 0x3 ;  /* 0x0000002524067291 */ /* 0x000fe2000f8e183f */
[----:B------:R-:W-:-:S05]  /*5950*/  IMAD.U32 R0, RZ, RZ, UR39 ;  /* 0x00000027ff007e24 */ /* 0x000fca000f8e00ff */
[----:B------:R-:W-:-:S04]  /*5960*/  SHF.L.U32 R0, R0, 0x1f, RZ ;  /* 0x0000001f00007819 */ /* 0x000fc800000006ff */
[----:B------:R3:W4:Y:S01]  /*5970*/  SYNCS.PHASECHK.TRANS64.TRYWAIT P1, [UR6+0x30850], R0 ;  /* 0x03085000ff0075a7 */ /* 0x0007220008020146 */
[----:B------:R-:W-:Y:S05]  /*5980*/  @!P0 BRA `(.L_x_896) ;  /* 0x0000000000048947 */ /* 0x000fea0003800000 */
[----:B------:R-:W-:Y:S01]  /*5990*/  BPT.TRAP 0x1 ;  /* 0x000000040000795c */ /* 0x000fe20000300000 */
.L_x_896:
[----:B----4-:R-:W-:Y:S05]  /*59a0*/  @P1 BRA `(.L_x_897) ;  /* 0x0000000000081947 */ /* 0x010fea0003800000 */
[----:B------:R-:W4:Y:S02]  /*59b0*/  SYNCS.PHASECHK.TRANS64.TRYWAIT P1, [UR6+0x30850], R0 ;  /* 0x03085000ff0075a7 */ /* 0x000f240008020146 */
[----:B----4-:R-:W-:Y:S05]  /*59c0*/  @!P1 BRA `(.L_x_898) ;  /* 0x000000e000c09947 */ /* 0x010fea0003800000 */
.L_x_897:
[----:B------:R-:W-:Y:S01]  /*59d0*/  UIADD3 UR10, UR37, 0x400, URZ ;  /* 0x00000400250a7890 */ /* 0x000fe2000fffe03f */
[----:B------:R-:W-:Y:S01]  /*59e0*/  WARPGROUP.ARRIVE ;  /* 0x00000000000079c5 */ /* 0x000fe20000000000 */
[----:B------:R-:W-:-:S05]  /*59f0*/  UMOV UR11, 0x40000040 ;  /* 0x40000040000b7882 */ /* 0x000fca0000000000 */
[----:B------:R-:W4:Y:S01]  /*5a00*/  S2R R216, SR_TID.X ;  /* 0x0000000000d87919 */ /* 0x000f220000002100 */
[----:B------:R-:W-:Y:S01]  /*5a10*/  USHF.R.U32.HI UR10, URZ, 0x4, UR10 ;  /* 0x000000043f0a7899 */ /* 0x000fe2000801160a */
[----:B-12---:R-:W-:Y:S01]  /*5a20*/  FMUL.FTZ R18, R123, UR4 ;  /* 0x000000047b127c20 */ /* 0x006fe20008410000 */
[----:B------:R-:W-:Y:S01]  /*5a30*/  FMUL.FTZ R123, R130, UR4 ;  /* 0x00000004827b7c20 */ /* 0x000fe20008410000 */
[----:B------:R-:W-:Y:S01]  /*5a40*/  FMUL.FTZ R130, R143, UR4 ;  /* 0x000000048f827c20 */ /* 0x000fe20008410000 */
[----:B------:R-:W-:Y:S01]  /*5a50*/  ULOP3.LUT UR10, UR10, 0x3fff, URZ, 0xc0, !UPT ;  /* 0x00003fff0a0a7892 */ /* 0x000fe2000f8ec03f */
[----:B------:R-:W-:Y:S01]  /*5a60*/  FMUL.FTZ R143, R144, UR4 ;  /* 0x00000004908f7c20 */ /* 0x000fe20008410000 */
[----:B------:R-:W-:Y:S01]  /*5a70*/  FMUL.FTZ R144, R145, UR4 ;  /* 0x0000000491907c20 */ /* 0x000fe20008410000 */
[----:B------:R-:W-:Y:S01]  /*5a80*/  FMUL.FTZ R145, R148, UR4 ;  /* 0x0000000494917c20 */ /* 0x000fe20008410000 */
[----:B------:R-:W-:Y:S01]  /*5a90*/  ULOP3.LUT UR10, UR10, 0x3000000, URZ, 0xfc, !UPT ;  /* 0x030000000a0a7892 */ /* 0x000fe2000f8efc3f */
[----:B------:R-:W-:Y:S01]  /*5aa0*/  FMUL.FTZ R148, R152, UR4 ;  /* 0x0000000498947c20 */ /* 0x000fe20008410000 */
[----:B------:R-:W-:Y:S01]  /*5ab0*/  FMUL.FTZ R152, R156, UR4 ;  /* 0x000000049c987c20 */ /* 0x000fe20008410000 */
[----:B------:R-:W-:Y:S01]  /*5ac0*/  FMUL.FTZ R156, R160, UR4 ;  /* 0x00000004a09c7c20 */ /* 0x000fe20008410000 */
[----:B------:R-:W-:Y:S01]  /*5ad0*/  UIMAD UR14, UR36, 0x900, UR10 ;  /* 0x00000900240e78a4 */ /* 0x000fe2000f8e020a */
[----:B------:R-:W1:Y:S01]  /*5ae0*/  LDC R160, c[0x0][0x288] ;  /* 0x0000a200ffa07b82 */ /* 0x000e620000000800 */
[----:B------:R-:W-:Y:S01]  /*5af0*/  FMUL.FTZ R2, R120, UR4 ;  /* 0x0000000478027c20 */ /* 0x000fe20008410000 */
[----:B------:R-:W-:-:S02]  /*5b00*/  IMAD.U32 R120, RZ, RZ, UR7 ;  /* 0x00000007ff787e24 */ /* 0x000fc4000f8e00ff */
[----:B---3--:R-:W-:Y:S01]  /*5b10*/  FMUL.FTZ R0, R122, UR4 ;  /* 0x000000047a007c20 */ /* 0x008fe20008410000 */
[----:B------:R-:W-:Y:S01]  /*5b20*/  FMUL.FTZ R21, R126, UR4 ;  /* 0x000000047e157c20 */ /* 0x000fe20008410000 */
[----:B------:R-:W-:Y:S01]  /*5b30*/  FMUL.FTZ R122, R127, UR4 ;  /* 0x000000047f7a7c20 */ /* 0x000fe20008410000 */
[----:B------:R-:W-:Y:S01]  /*5b40*/  UMOV UR10, UR14 ;  /* 0x0000000e000a7c82 */ /* 0x000fe20008000000 */
[----:B------:R-:W-:Y:S01]  /*5b50*/  FMUL.FTZ R126, R135, UR4 ;  /* 0x00000004877e7c20 */ /* 0x000fe20008410000 */
[----:B------:R-:W-:Y:S01]  /*5b60*/  HGMMA.64x192x16.F32 R24, R188, gdesc[UR8].tnspB, R24, gsb0 ;  /* 0x42e00008bc187df0 */ /* 0x000fe20008000818 */
[----:B------:R-:W-:Y:S01]  /*5b70*/  UIADD3 UR10, UR14, 0x80, URZ ;  /* 0x000000800e0a7890 */ /* 0x000fe2000fffe03f */
[----:B------:R-:W-:Y:S01]  /*5b80*/  FMUL.FTZ R127, R138, UR4 ;  /* 0x000000048a7f7c20 */ /* 0x000fe20008410000 */
[----:B------:R-:W-:Y:S01]  /*5b90*/  UMOV UR11, 0x40000040 ;  /* 0x40000040000b7882 */ /* 0x000fe20000000000 */
[----:B------:R-:W-:Y:S01]  /*5ba0*/  FMUL.FTZ R138, R154, UR4 ;  /* 0x000000049a8a7c20 */ /* 0x000fe20008410000 */
[----:B------:R-:W-:Y:S01]  /*5bb0*/  FMUL.FTZ R135, R162, UR4 ;  /* 0x00000004a2877c20 */ /* 0x000fe20008410000 */
[----:B------:R-:W-:Y:S01]  /*5bc0*/  FMUL.FTZ R154, R157, UR4 ;  /* 0x000000049d9a7c20 */ /* 0x000fe20008410000 */
[----:B------:R-:W-:Y:S01]  /*5bd0*/  FMUL.FTZ R162, R165, UR4 ;  /* 0x00000004a5a27c20 */ /* 0x000fe20008410000 */
[----:B------:R-:W2:Y:S01]  /*5be0*/  MUFU.TANH R2, R2 ;  /* 0x0000000200027308 */ /* 0x000ea20000002400 */
[----:B----4-:R-:W-:-:S07]  /*5bf0*/  LOP3.LUT P1, RZ, R216, 0x7f, RZ, 0xc0, !PT ;  /* 0x0000007fd8ff7812 */ /* 0x010fce000782c0ff */
[----:B------:R-:W3:Y:S06]  /*5c00*/  MUFU.TANH R0, R0 ;  /* 0x0000000000007308 */ /* 0x000eec0000002400 */
[----:B------:R-:W-:Y:S02]  /*5c10*/  @!P1 VIADD R120, R120, 0x30840 ;  /* 0x0003084078789836 */ /* 0x000fe40000000000 */
[----:B------:R-:W4:Y:S03]  /*5c20*/  MUFU.TANH R18, R18 ;  /* 0x0000001200127308 */ /* 0x000f260000002400 */
[----:B------:R-:W-:-:S05]  /*5c30*/  @!P1 PRMT R120, RZ, 0x654, R120 ;  /* 0x00000654ff789816 */ /* 0x000fca0000000078 */
        /* <DEDUP_REMOVED lines=15> */
[----:B------:R-:W1:Y:S01]  /*5d30*/  MUFU.TANH R162, R162 ;  /* 0x000000a200a27308 */ /* 0x000e620000002400 */
[----:B------:R-:W-:-:S02]  /*5d40*/  WARPGROUP.DEPBAR.LE gsb0, 0x0 ;  /* 0x00008000000079c5 */ /* 0x000fc40000010000 */
[----:B------:R-:W-:-:S06]  /*5d50*/  WARPGROUP.ARRIVE ;  /* 0x00000000000079c5 */ /* 0x000fcc0000000000 */
[----:B------:R-:W-:Y:S01]  /*5d60*/  HGMMA.64x192x16.F32 R24, R184, gdesc[UR8].tnspB, R24, gsb0 ;  /* 0x42e00008b8187df0 */ /* 0x000fe20008000818 */
[----:B------:R-:W-:Y:S01]  /*5d70*/  UIADD3 UR10, UR14, 0x100, URZ ;  /* 0x000001000e0a7890 */ /* 0x000fe2000fffe03f */
[----:B------:R-:W-:Y:S01]  /*5d80*/  UMOV UR11, 0x40000040 ;  /* 0x40000040000b7882 */ /* 0x000fe20000000000 */
[----:B------:R-:W-:Y:S02]  /*5d90*/  WARPGROUP.DEPBAR.LE gsb0, 0x0 ;  /* 0x00008000000079c5 */ /* 0x000fe40000010000 */
[----:B------:R-:W-:Y:S01]  /*5da0*/  WARPGROUP.ARRIVE ;  /* 0x00000000000079c5 */ /* 0x000fe20000000000 */
[----:B------:R-:W-:Y:S01]  /*5db0*/  FMUL.FTZ R185, R133, UR4 ;  /* 0x0000000485b97c20 */ /* 0x000fe20008410000 */
[----:B------:R-:W-:Y:S01]  /*5dc0*/  FMUL.FTZ R187, R136, UR4 ;  /* 0x0000000488bb7c20 */ /* 0x000fe20008410000 */
[----:B------:R-:W-:Y:S01]  /*5dd0*/  FMUL.FTZ R133, R151, UR4 ;  /* 0x0000000497857c20 */ /* 0x000fe20008410000 */
[----:B------:R-:W-:-:S11]  /*5de0*/  FMUL.FTZ R136, R163, UR4 ;  /* 0x00000004a3887c20 */ /* 0x000fd60008410000 */
[----:B------:R-:W-:Y:S01]  /*5df0*/  HGMMA.64x192x16.F32 R24, R180, gdesc[UR8].tnspB, R24, gsb0 ;  /* 0x42e00008b4187df0 */ /* 0x000fe20008000818 */
[----:B------:R-:W-:Y:S01]  /*5e00*/  UIADD3 UR10, UR14, 0x180, URZ ;  /* 0x000001800e0a7890 */ /* 0x000fe2000fffe03f */
[----:B------:R-:W1:Y:S01]  /*5e10*/  MUFU.TANH R185, R185 ;  /* 0x000000b900b97308 */ /* 0x000e620000002400 */
[----:B------:R-:W-:-:S07]  /*5e20*/  UMOV UR11, 0x40000040 ;  /* 0x40000040000b7882 */ /* 0x000fce0000000000 */
[----:B------:R-:W1:Y:S08]  /*5e30*/  MUFU.TANH R187, R187 ;  /* 0x000000bb00bb7308 */ /* 0x000e700000002400 */
[----:B------:R-:W1:Y:S08]  /*5e40*/  MUFU.TANH R133, R133 ;  /* 0x0000008500857308 */ /* 0x000e700000002400 */
[----:B------:R-:W1:Y:S01]  /*5e50*/  MUFU.TANH R136, R136 ;  /* 0x0000008800887308 */ /* 0x000e620000002400 */
[----:B------:R-:W-:-:S02]  /*5e60*/  WARPGROUP.DEPBAR.LE gsb0, 0x0 ;  /* 0x00008000000079c5 */ /* 0x000fc40000010000 */
[----:B------:R-:W-:Y:S01]  /*5e70*/  WARPGROUP.ARRIVE ;  /* 0x00000000000079c5 */ /* 0x000fe20000000000 */
[----:B------:R-:W-:Y:S01]  /*5e80*/  FMUL.FTZ R181, R129, UR4 ;  /* 0x0000000481b57c20 */ /* 0x000fe20008410000 */
[----:B------:R-:W-:Y:S01]  /*5e90*/  FMUL.FTZ R129, R142, UR4 ;  /* 0x000000048e817c20 */ /* 0x000fe20008410000 */
[----:B------:R-:W-:Y:S01]  /*5ea0*/  FMUL.FTZ R183, R132, UR4 ;  /* 0x0000000484b77c20 */ /* 0x000fe20008410000 */
[----:B------:R-:W-:Y:S01]  /*5eb0*/  FMUL.FTZ R142, R158, UR4 ;  /* 0x000000049e8e7c20 */ /* 0x000fe20008410000 */
[----:B------:R-:W-:Y:S01]  /*5ec0*/  FMUL.FTZ R132, R147, UR4 ;  /* 0x0000000493847c20 */ /* 0x000fe20008410000 */
[----:B------:R-:W-:Y:S01]  /*5ed0*/  HGMMA.64x192x16.F32 R24, R176, gdesc[UR8].tnspB, R24, gsb0 ;  /* 0x42e00008b0187df0 */ /* 0x000fe20008000818 */
[----:B------:R-:W-:Y:S01]  /*5ee0*/  UIADD3 UR10, UR14, 0x200, URZ ;  /* 0x000002000e0a7890 */ /* 0x000fe2000fffe03f */
[----:B------:R-:W-:Y:S01]  /*5ef0*/  FMUL.FTZ R158, R161, UR4 ;  /* 0x00000004a19e7c20 */ /* 0x000fe20008410000 */
[----:B------:R-:W-:Y:S01]  /*5f00*/  UMOV UR11, 0x40000040 ;  /* 0x40000040000b7882 */ /* 0x000fe20000000000 */
[----:B------:R-:W1:Y:S08]  /*5f10*/  MUFU.TANH R181, R181 ;  /* 0x000000b500b57308 */ /* 0x000e700000002400 */
[----:B------:R-:W1:Y:S08]  /*5f20*/  MUFU.TANH R183, R183 ;  /* 0x000000b700b77308 */ /* 0x000e700000002400 */
[----:B------:R-:W1:Y:S08]  /*5f30*/  MUFU.TANH R129, R129 ;  /* 0x0000008100817308 */ /* 0x000e700000002400 */
        /* <DEDUP_REMOVED lines=46> */
[----:B------:R-:W2:Y:S01]  /*6220*/  MUFU.TANH R140, R140 ;  /* 0x0000008c008c7308 */ /* 0x000ea20000002400 */
[----:B------:R-:W-:-:S02]  /*6230*/  WARPGROUP.DEPBAR.LE gsb0, 0x0 ;  /* 0x00008000000079c5 */ /* 0x000fc40000010000 */
[----:B------:R-:W-:Y:S01]  /*6240*/  FMUL.FTZ R168, R164, UR4 ;  /* 0x00000004a4a87c20 */ /* 0x000fe20008410000 */
[----:B------:R-:W-:Y:S01]  /*6250*/  IMAD R164, R19, -0x60, RZ ;  /* 0xffffffa013a47824 */ /* 0x000fe200078e02ff */
[----:B------:R1:W-:Y:S01]  /*6260*/  @!P1 SYNCS.ARRIVE.TRANS64.RED.A1T0 RZ, [R120+URZ], RZ ;  /* 0x000000ff78ff99a7 */ /* 0x0003e2000810043f */
[----:B------:R-:W-:Y:S02]  /*6270*/  PLOP3.LUT P1, PT, PT, PT, UP0, 0x40, 0x0 ;  /* 0x000000000000781c */ /* 0x000fe40003f2e808 */
[----:B------:R-:W-:Y:S01]  /*6280*/  IMAD R121, R17, UR59, R164 ;  /* 0x0000003b11797c24 */ /* 0x000fe2000f8e02a4 */
[----:B------:R-:W2:Y:S04]  /*6290*/  MUFU.TANH R168, R168 ;  /* 0x000000a800a87308 */ /* 0x000ea80000002400 */
[----:B-1----:R-:W-:Y:S01]  /*62a0*/  IADD3 R121, R121, 0x1, -R160 ;  /* 0x0000000179797810 */ /* 0x002fe20007ffe8a0 */
[----:B------:R-:W-:-:S04]  /*62b0*/  IMAD R160, R16, -0x2, R164 ;  /* 0xfffffffe10a07824 */ /* 0x000fc800078e02a4 */
[----:B------:R-:W-:-:S04]  /*62c0*/  IMAD R121, R16, -0x2, R121 ;  /* 0xfffffffe10797824 */ /* 0x000fc800078e0279 */
[C---:B------:R-:W-:Y:S02]  /*62d0*/  VIADD R170, R121.reuse, UR58 ;  /* 0x0000003a79aa7c36 */ /* 0x040fe40008000000 */
[----:B------:R-:W-:Y:S02]  /*62e0*/  VIADD R166, R121, UR45 ;  /* 0x0000002d79a67c36 */ /* 0x000fe40008000000 */
[C---:B------:R-:W-:Y:S02]  /*62f0*/  IMAD.IADD R182, R5.reuse, 0x1, R170 ;  /* 0x0000000105b67824 */ /* 0x040fe400078e02aa */
[----:B------:R-:W-:Y:S01]  /*6300*/  IMAD.IADD R180, R5, 0x1, R166 ;  /* 0x0000000105b47824 */ /* 0x000fe200078e02a6 */
[----:B--234-:R-:W-:Y:S06]  /*6310*/  @P1 BRA `(.L_x_899) ;  /* 0x0000000000581947 */ /* 0x01cfec0003800000 */
[----:B------:R-:W-:Y:S01]  /*6320*/  ISETP.GT.AND P1, PT, R20, -0x1, PT ;  /* 0xffffffff1400780c */ /* 0x000fe20003f24270 */
[----:B------:R-:W-:-:S12]  /*6330*/  BSSY B0, `(.L_x_900) ;  /* 0x0000011000007945 */ /* 0x000fd80003800000 */
[----:B------:R-:W-:Y:S05]  /*6340*/  @P1 BRA `(.L_x_901) ;  /* 0x0000000000201947 */ /* 0x000fea0003800000 */
[----:B------:R-:W-:Y:S01]  /*6350*/  IMAD.U32 R149, RZ, RZ, UR46 ;  /* 0x0000002eff957e24 */ /* 0x000fe2000f8e00ff */
[----:B------:R-:W-:-:S04]  /*6360*/  LOP3.LUT R147, RZ, R20, RZ, 0x33, !PT ;  /* 0x00000014ff937212 */ /* 0x000fc800078e33ff */
[----:B------:R-:W-:-:S13]  /*6370*/  ISETP.NE.AND P1, PT, R149, 0x1, PT ;  /* 0x000000019500780c */ /* 0x000fda0003f25270 */
[----:B------:R-:W1:Y:S02]  /*6380*/  @P1 LDC.64 R120, c[0x0][0x9e8] ;  /* 0x00027a00ff781b82 */ /* 0x000e640000000a00 */
[----:B-1----:R-:W-:-:S05]  /*6390*/  @P1 IMAD.HI.U32 R120, R147, R120, RZ ;  /* 0x0000007893781227 */ /* 0x002fca00078e00ff */
[----:B------:R-:W-:-:S04]  /*63a0*/  @P1 SHF.R.U32.HI R147, RZ, R121, R120 ;  /* 0x00000079ff931219 */ /* 0x000fc80000011678 */
[----:B------:R-:W-:Y:S01]  /*63b0*/  LOP3.LUT R147, RZ, R147, RZ, 0x33, !PT ;  /* 0x00000093ff937212 */ /* 0x000fe200078e33ff */
[----:B------:R-:W-:Y:S06]  /*63c0*/  BRA `(.L_x_902) ;  /* 0x00000000001c7947 */ /* 0x000fec0003800000 */
.L_x_901:
[----:B------:R-:W-:-:S05]  /*63d0*/  IMAD.U32 R149, RZ, RZ, UR46 ;  /* 0x0000002eff957e24 */ /* 0x000fca000f8e00ff */
[----:B------:R-:W-:-:S13]  /*63e0*/  ISETP.NE.AND P1, PT, R149, 0x1, PT ;  /* 0x000000019500780c */ /* 0x000fda0003f25270 */
[----:B------:R-:W1:Y:S01]  /*63f0*/  @P1 LDC.64 R120, c[0x0][0x9e8] ;  /* 0x00027a00ff781b82 */ /* 0x000e620000000a00 */
[----:B------:R-:W-:-:S04]  /*6400*/  @P1 IMAD.IADD R147, R5, 0x1, R15 ;  /* 0x0000000105931824 */ /* 0x000fc800078e020f */
[----:B-1----:R-:W-:-:S04]  /*6410*/  @P1 IMAD.HI.U32 R120, R147, R120, RZ ;  /* 0x0000007893781227 */ /* 0x002fc800078e00ff */
[----:B------:R-:W-:Y:S01]  /*6420*/  IMAD.MOV.U32 R147, RZ, RZ, R20 ;  /* 0x000000ffff937224 */ /* 0x000fe200078e0014 */
[----:B------:R-:W-:-:S07]  /*6430*/  @P1 SHF.R.U32.HI R147, RZ, R121, R120 ;  /* 0x00000079ff931219 */ /* 0x000fce0000011678 */
.L_x_902:
[----:B------:R-:W-:Y:S05]  /*6440*/  BSYNC B0 ;  /* 0x0000000000007941 */ /* 0x000fea0003800000 */
.L_x_900:
[----:B------:R-:W-:-:S05]  /*6450*/  IMAD R121, R147, R149, R160 ;  /* 0x0000009593797224 */ /* 0x000fca00078e02a0 */
[----:B------:R-:W-:Y:S02]  /*6460*/  VIADDMNMX R182, R121, R149, R182, PT ;  /* 0x0000009579b67246 */ /* 0x000fe400038001b6 */
[----:B------:R-:W-:-:S07]  /*6470*/  VIMNMX R180, R180, R121, !PT ;  /* 0x00000079b4b47248 */ /* 0x000fce0007fe0100 */
.L_x_899:
[C---:B------:R-:W-:Y:S02]  /*6480*/  ISETP.GE.AND P1, PT, R164.reuse, 0x2, PT ;  /* 0x00000002a400780c */ /* 0x040fe40003f26270 */
[----:B------:R-:W-:Y:S02]  /*6490*/  ISETP.GE.AND P5, PT, R164, 0xa, PT ;  /* 0x0000000aa400780c */ /* 0x000fe40003fa6270 */
[----:B------:R-:W-:Y:S02]  /*64a0*/  ISETP.GT.AND P3, PT, R180, 0x1, !P1 ;  /* 0x00000001b400780c */ /* 0x000fe40004f64270 */
[----:B------:R-:W-:Y:S02]  /*64b0*/  ISETP.GE.AND P2, PT, R164, 0x9, PT ;  /* 0x00000009a400780c */ /* 0x000fe40003f46270 */
[----:B------:R-:W-:Y:S02]  /*64c0*/  ISETP.LT.OR P3, PT, R182, 0x2, P3 ;  /* 0x00000002b600780c */ /* 0x000fe40001f61670 */
[----:B------:R-:W-:-:S02]  /*64d0*/  ISETP.GT.AND P4, PT, R180, 0x8, !P2 ;  /* 0x00000008b400780c */ /* 0x000fc40005784270 */
[----:B------:R-:W-:Y:S02]  /*64e0*/  FSEL R173, R176, -INF , !P3 ;  /* 0xff800000b0ad7808 */ /* 0x000fe40005800000 */
[----:B------:R-:W-:Y:S02]  /*64f0*/  ISETP.GT.AND P3, PT, R180, 0x9, !P5 ;  /* 0x00000009b400780c */ /* 0x000fe40006f64270 */
[----:B------:R-:W-:Y:S02]  /*6500*/  P2R R176, PR, RZ, 0x20 ;  /* 0x00000020ffb07803 */ /* 0x000fe40000000000 */
[----:B------:R-:W-:Y:S02]  /*6510*/  ISETP.LT.OR P3, PT, R182, 0xa, P3 ;  /* 0x0000000ab600780c */ /* 0x000fe40001f61670 */
[----:B------:R-:W-:Y:S02]  /*6520*/  ISETP.GE.AND P5, PT, R164, 0x11, PT ;  /* 0x00000011a400780c */ /* 0x000fe40003fa6270 */
[----:B------:R-:W-:-:S02]  /*6530*/  FSEL R177, R177, -INF , !P3 ;  /* 0xff800000b1b17808 */ /* 0x000fc40005800000 */
        /* <DEDUP_REMOVED lines=50> */
[----:B------:R-:W-:Y:S01]  /*6860*/  FSEL R151, R144, -INF , !P3 ;  /* 0xff80000090977808 */ /* 0x000fe20005800000 */
[----:B------:R-:W-:Y:S01]  /*6870*/  IMAD.IADD R144, R6, 0x1, R166 ;  /* 0x0000000106907824 */ /* 0x000fe200078e02a6 */
        /* <DEDUP_REMOVED lines=28> */
[----:B------:R-:W-:Y:S02]  /*6a40*/  P2R R184, PR, RZ, 0x20 ;  /* 0x00000020ffb87803 */ /* 0x000fe40000000000 */
[----:B------:R-:W-:Y:S02]  /*6a50*/  FSEL R163, R154, -INF , !P3 ;  /* 0xff8000009aa37808 */ /* 0x000fe40005800000 */
[----:B------:R-:W-:-:S04]  /*6a60*/  ISETP.GE.AND P3, PT, R164, 0x51, PT ;  /* 0x00000051a400780c */ /* 0x000fc80003f66270 */
[----:B------:R-:W-:-:S04]  /*6a70*/  ISETP.GT.AND P4, PT, R180, 0x50, !P3 ;  /* 0x00000050b400780c */ /* 0x000fc80005f84270 */
[----:B------:R-:W-:-:S04]  /*6a80*/  ISETP.LT.OR P4, PT, R182, 0x51, P4 ;  /* 0x00000051b600780c */ /* 0x000fc80002781670 */
        /* <DEDUP_REMOVED lines=10> */
[----:B------:R-:W-:Y:S02]  /*6b30*/  P2R R152, PR, RZ, 0x40 ;  /* 0x00000040ff987803 */ /* 0x000fe40000000000 */
[----:B------:R-:W-:-:S04]  /*6b40*/  ISETP.GT.AND P6, PT, R180, RZ, !P6 ;  /* 0x000000ffb400720c */ /* 0x000fc800077c4270 */
[----:B------:R-:W-:-:S04]  /*6b50*/  ISETP.LT.OR P6, PT, R182, 0x1, P6 ;  /* 0x00000001b600780c */ /* 0x000fc800037c1670 */
[----:B------:R-:W-:Y:S01]  /*6b60*/  FSEL R223, R2, -INF , !P6 ;  /* 0xff80000002df7808 */ /* 0x000fe20007000000 */
[----:B------:R-:W-:Y:S01]  /*6b70*/  IMAD.IADD R2, R6, 0x1, R170 ;  /* 0x0000000106027824 */ /* 0x000fe200078e02aa */
[----:B------:R-:W-:-:S04]  /*6b80*/  ISETP.GE.AND P6, PT, R164, 0x5a, PT ;  /* 0x0000005aa400780c */ /* 0x000fc80003fc6270 */
[----:B------:R-:W-:Y:S02]  /*6b90*/  P2R R146, PR, RZ, 0x40 ;  /* 0x00000040ff927803 */ /* 0x000fe40000000000 */
[----:B------:R-:W-:-:S04]  /*6ba0*/  ISETP.GT.AND P6, PT, R180, 0x59, !P6 ;  /* 0x00000059b400780c */ /* 0x000fc800077c4270 */
[----:B------:R-:W-:-:S04]  /*6bb0*/  ISETP.LT.OR P6, PT, R182, 0x5a, P6 ;  /* 0x0000005ab600780c */ /* 0x000fc800037c1670 */
[----:B------:R-:W-:Y:S02]  /*6bc0*/  FSEL R143, R162, -INF , !P6 ;  /* 0xff800000a28f7808 */ /* 0x000fe40007000000 */
[----:B------:R-:W-:-:S13]  /*6bd0*/  PLOP3.LUT P6, PT, PT, PT, UP0, 0x40, 0x0 ;  /* 0x000000000000781c */ /* 0x000fda0003fce808 */
[----:B------:R-:W-:Y:S05]  /*6be0*/  @P6 BRA `(.L_x_903) ;  /* 0x0000000000546947 */ /* 0x000fea0003800000 */
[----:B------:R-:W-:Y:S01]  /*6bf0*/  IMAD.IADD R189, R6, 0x1, R15 ;  /* 0x0000000106bd7824 */ /* 0x000fe200078e020f */
[----:B------:R-:W-:Y:S04]  /*6c00*/  BSSY B0, `(.L_x_904) ;  /* 0x0000010000007945 */ /* 0x000fe80003800000 */
[----:B------:R-:W-:-:S13]  /*6c10*/  ISETP.GT.AND P6, PT, R189, -0x1, PT ;  /* 0xffffffffbd00780c */ /* 0x000fda0003fc4270 */
        /* <DEDUP_REMOVED lines=9> */
.L_x_905:
[----:B------:R-:W-:-:S05]  /*6cb0*/  IMAD.U32 R150, RZ, RZ, UR46 ;  /* 0x0000002eff967e24 */ /* 0x000fca000f8e00ff */
[----:B------:R-:W-:-:S13]  /*6cc0*/  ISETP.NE.AND P6, PT, R150, 0x1, PT ;  /* 0x000000019600780c */ /* 0x000fda0003fc5270 */
[----:B------:R-:W1:Y:S02]  /*6cd0*/  @P6 LDC.64 R120, c[0x0][0x9e8] ;  /* 0x00027a00ff786b82 */ /* 0x000e640000000a00 */
[----:B-1----:R-:W-:-:S05]  /*6ce0*/  @P6 IMAD.HI.U32 R120, R189, R120, RZ ;  /* 0x00000078bd786227 */ /* 0x002fca00078e00ff */
[----:B------:R-:W-:-:S07]  /*6cf0*/  @P6 SHF.R.U32.HI R189, RZ, R121, R120 ;  /* 0x00000079ffbd6219 */ /* 0x000fce0000011678 */
.L_x_906:
[----:B------:R-:W-:Y:S05]  /*6d00*/  BSYNC B0 ;  /* 0x0000000000007941 */ /* 0x000fea0003800000 */
.L_x_904:
[----:B------:R-:W-:-:S05]  /*6d10*/  IMAD R189, R189, R150, R160 ;  /* 0x00000096bdbd7224 */ /* 0x000fca00078e02a0 */
[----:B------:R-:W-:Y:S02]  /*6d20*/  VIADDMNMX R2, R189, R150, R2, PT ;  /* 0x00000096bd027246 */ /* 0x000fe40003800102 */
[----:B------:R-:W-:-:S07]  /*6d30*/  VIMNMX R144, R144, R189, !PT ;  /* 0x000000bd90907248 */ /* 0x000fce0007fe0100 */
.L_x_903:
[C---:B------:R-:W-:Y:S01]  /*6d40*/  ISETP.GT.AND P1, PT, R144.reuse, 0x1, !P1 ;  /* 0x000000019000780c */ /* 0x040fe20004f24270 */
[----:B------:R-:W-:Y:S01]  /*6d50*/  UMOV UR39, UR40 ;  /* 0x0000002800277c82 */ /* 0x000fe20008000000 */
[----:B------:R-:W-:Y:S01]  /*6d60*/  ISETP.GT.AND P2, PT, R144, 0x8, !P2 ;  /* 0x000000089000780c */ /* 0x000fe20005744270 */
[----:B------:R-:W-:Y:S01]  /*6d70*/  UMOV UR36, UR5 ;  /* 0x0000000500247c82 */ /* 0x000fe20008000000 */
[C---:B------:R-:W-:Y:S02]  /*6d80*/  ISETP.LT.OR P1, PT, R2.reuse, 0x2, P1 ;  /* 0x000000020200780c */ /* 0x040fe40000f21670 */
[----:B------:R-:W-:Y:S02]  /*6d90*/  ISETP.LT.OR P2, PT, R2, 0x9, P2 ;  /* 0x000000090200780c */ /* 0x000fe40001741670 */
        /* <DEDUP_REMOVED lines=9> */
[----:B------:R-:W-:Y:S02]  /*6e30*/  FMNMX.FTZ R18, R223, R4, !PT ;  /* 0x00000004df127209 */ /* 0x000fe40007810000 */
[----:B------:R-:W-:Y:S02]  /*6e40*/  ISETP.GT.AND P1, PT, R144, 0x10, !P1 ;  /* 0x000000109000780c */ /* 0x000fe40004f24270 */
[----:B------:R-:W-:Y:S02]  /*6e50*/  FMNMX.FTZ R18, R173, R18, !PT ;  /* 0x00000012ad127209 */ /* 0x000fe40007810000 */
[----:B------:R-:W-:Y:S02]  /*6e60*/  ISETP.LT.OR P1, PT, R2, 0x11, P1 ;  /* 0x000000110200780c */ /* 0x000fe40000f21670 */
[----:B------:R-:W-:-:S02]  /*6e70*/  FMNMX.FTZ R18, R175, R18, !PT ;  /* 0x00000012af127209 */ /* 0x000fc40007810000 */
[----:B------:R-:W-:Y:S02]  /*6e80*/  FSEL R209, R123, -INF , !P1 ;  /* 0xff8000007bd17808 */ /* 0x000fe40004800000 */
[----:B------:R-:W-:Y:S02]  /*6e90*/  ISETP.NE.AND P1, PT, R186, RZ, PT ;  /* 0x000000ffba00720c */ /* 0x000fe40003f25270 */
[----:B------:R-:W-:Y:S02]  /*6ea0*/  FMNMX.FTZ R18, R177, R18, !PT ;  /* 0x00000012b1127209 */ /* 0x000fe40007810000 */
[----:B------:R-:W-:Y:S02]  /*6eb0*/  ISETP.GT.AND P1, PT, R144, 0x11, !P1 ;  /* 0x000000119000780c */ /* 0x000fe40004f24270 */
[----:B------:R-:W-:Y:S02]  /*6ec0*/  FMNMX.FTZ R18, R179, R18, !PT ;  /* 0x00000012b3127209 */ /* 0x000fe40007810000 */
[----:B------:R-:W-:-:S02]  /*6ed0*/  ISETP.LT.OR P1, PT, R2, 0x12, P1 ;  /* 0x000000120200780c */ /* 0x000fc40000f21670 */
[----:B------:R-:W-:Y:S02]  /*6ee0*/  FMNMX.FTZ R18, R181, R18, !PT ;  /* 0x00000012b5127209 */ /* 0x000fe40007810000 */
[----:B------:R-:W-:Y:S02]  /*6ef0*/  FSEL R217, R124, -INF , !P1 ;  /* 0xff8000007cd97808 */ /* 0x000fe40004800000 */
[----:B------:R-:W-:Y:S02]  /*6f00*/  ISETP.NE.AND P1, PT, R188, RZ, PT ;  /* 0x000000ffbc00720c */ /* 0x000fe40003f25270 */
[----:B------:R-:W-:Y:S02]  /*6f10*/  FMNMX.FTZ R18, R183, R18, !PT ;  /* 0x00000012b7127209 */ /* 0x000fe40007810000 */
[----:B------:R-:W-:Y:S02]  /*6f20*/  ISETP.GT.AND P1, PT, R144, 0x18, !P1 ;  /* 0x000000189000780c */ /* 0x000fe40004f24270 */
[----:B------:R-:W-:-:S02]  /*6f30*/  FMNMX.FTZ R18, R185, R18, !PT ;  /* 0x00000012b9127209 */ /* 0x000fc40007810000 */
[----:B------:R-:W-:Y:S02]  /*6f40*/  ISETP.LT.OR P1, PT, R2, 0x19, P1 ;  /* 0x000000190200780c */ /* 0x000fe40000f21670 */
[----:B------:R-:W-:Y:S02]  /*6f50*/  FMNMX.FTZ R18, R187, R18, !PT ;  /* 0x00000012bb127209 */ /* 0x000fe40007810000 */
[----:B------:R-:W-:Y:S02]  /*6f60*/  FSEL R191, R125, -INF , !P1 ;  /* 0xff8000007dbf7808 */ /* 0x000fe40004800000 */
[----:B------:R-:W-:Y:S02]  /*6f70*/  ISETP.GT.AND P1, PT, R144, 0x19, !P2 ;  /* 0x000000199000780c */ /* 0x000fe40005724270 */
[----:B------:R-:W-:Y:S02]  /*6f80*/  ISETP.NE.AND P2, PT, R211, RZ, PT ;  /* 0x000000ffd300720c */ /* 0x000fe40003f45270 */
[----:B------:R-:W-:-:S02]  /*6f90*/  ISETP.LT.OR P1, PT, R2, 0x1a, P1 ;  /* 0x0000001a0200780c */ /* 0x000fc40000f21670 */
[----:B------:R-:W-:Y:S02]  /*6fa0*/  FMNMX.FTZ R18, R171, R18, !PT ;  /* 0x00000012ab127209 */ /* 0x000fe40007810000 */
[----:B------:R-:W-:Y:S02]  /*6fb0*/  FSEL R215, R126, -INF , !P1 ;  /* 0xff8000007ed77808 */ /* 0x000fe40004800000 */
[----:B------:R-:W-:Y:S02]  /*6fc0*/  ISETP.GT.AND P1, PT, R144, 0x20, !P6 ;  /* 0x000000209000780c */ /* 0x000fe40007724270 */
[----:B------:R-:W-:Y:S02]  /*6fd0*/  ISETP.NE.AND P6, PT, R213, RZ, PT ;  /* 0x000000ffd500720c */ /* 0x000fe40003fc5270 */
        /* <DEDUP_REMOVED lines=17> */
[----:B------:R-:W-:Y:S02]  /*70f0*/  ISETP.NE.AND P1, PT, R174, RZ, PT ;  /* 0x000000ffae00720c */ /* 0x000fe40003f25270 */
[----:B------:R-:W-:Y:S02]  /*7100*/  FMNMX.FTZ R18, R159, R18, !PT ;  /* 0x000000129f127209 */ /* 0x000fe40007810000 */
[----:B------:R-:W-:-:S02]  /*7110*/  ISETP.GT.AND P1, PT, R144, 0x29, !P1 ;  /* 0x000000299000780c */ /* 0x000fc40004f24270 */
[----:B------:R-:W-:Y:S02]  /*7120*/  FMNMX.FTZ R18, R161, R18, !PT ;  /* 0x00000012a1127209 */ /* 0x000fe40007810000 */
[----:B------:R-:W-:Y:S02]  /*7130*/  ISETP.LT.OR P1, PT, R2, 0x2a, P1 ;  /* 0x0000002a0200780c */ /* 0x000fe40000f21670 */
[----:B------:R-:W-:Y:S02]  /*7140*/  FMNMX.FTZ R18, R163, R18, !PT ;  /* 0x00000012a3127209 */ /* 0x000fe40007810000 */
[----:B------:R-:W-:Y:S02]  /*7150*/  FSEL R211, R130, -INF , !P1 ;  /* 0xff80000082d37808 */ /* 0x000fe40004800000 */
[----:B------:R-:W-:Y:S02]  /*7160*/  ISETP.NE.AND P1, PT, R178, RZ, PT ;  /* 0x000000ffb200720c */ /* 0x000fe40003f25270 */
[----:B------:R-:W-:-:S02]  /*7170*/  FMNMX.FTZ R18, R165, R18, !PT ;  /* 0x00000012a5127209 */ /* 0x000fc40007810000 */
[----:B------:R-:W-:Y:S02]  /*7180*/  ISETP.GT.AND P1, PT, R144, 0x30, !P1 ;  /* 0x000000309000780c */ /* 0x000fe40004f24270 */
[----:B------:R-:W-:Y:S02]  /*7190*/  FMNMX.FTZ R18, R167, R18, !PT ;  /* 0x00000012a7127209 */ /* 0x000fe40007810000 */
[----:B------:R-:W-:Y:S02]  /*71a0*/  ISETP.LT.OR P1, PT, R2, 0x31, P1 ;  /* 0x000000310200780c */ /* 0x000fe40000f21670 */
[----:B------:R-:W-:Y:S02]  /*71b0*/  FMNMX.FTZ R18, R145, R18, !PT ;  /* 0x0000001291127209 */ /* 0x000fe40007810000 */
[----:B------:R-:W-:Y:S02]  /*71c0*/  FSEL R131, R131, -INF , !P1 ;  /* 0xff80000083837808 */ /* 0x000fe40004800000 */
[----:B------:R-:W-:-:S02]  /*71d0*/  ISETP.NE.AND P1, PT, R208, RZ, PT ;  /* 0x000000ffd000720c */ /* 0x000fc40003f25270 */
[----:B------:R-:W-:Y:S02]  /*71e0*/  FMNMX.FTZ R122, R143, R18, !PT ;  /* 0x000000128f7a7209 */ /* 0x000fe40007810000 */
[C---:B------:R-:W-:Y:S01]  /*71f0*/  ISETP.GT.AND P1, PT, R144.reuse, 0x31, !P1 ;  /* 0x000000319000780c */ /* 0x040fe20004f24270 */
[----:B------:R-:W1:Y:S01]  /*7200*/  LDC R18, c[0x0][0x988] ;  /* 0x00026200ff127b82 */ /* 0x000e620000000800 */
[----:B------:R-:W-:Y:S01]  /*7210*/  ISETP.GT.AND P3, PT, R144, 0x50, !P3 ;  /* 0x000000509000780c */ /* 0x000fe20005f64270 */
[----:B------:R-:W2:Y:S01]  /*7220*/  SHFL.BFLY PT, R21, R122, 0x2, 0x1f ;  /* 0x0c401f007a157f89 */ /* 0x000ea200000e0000 */
[----:B------:R-:W-:Y:S02]  /*7230*/  ISETP.LT.OR P1, PT, R2, 0x32, P1 ;  /* 0x000000320200780c */ /* 0x000fe40000f21670 */
[----:B------:R-:W-:Y:S02]  /*7240*/  ISETP.GT.AND P4, PT, R144, 0x51, !P4 ;  /* 0x000000519000780c */ /* 0x000fe40006784270 */
[----:B------:R-:W-:-:S02]  /*7250*/  FSEL R121, R132, -INF , !P1 ;  /* 0xff80000084797808 */ /* 0x000fc40004800000 */
[----:B------:R-:W-:Y:S02]  /*7260*/  ISETP.NE.AND P1, PT, R210, RZ, PT ;  /* 0x000000ffd200720c */ /* 0x000fe40003f25270 */
[----:B------:R-:W-:Y:S02]  /*7270*/  ISETP.LT.OR P3, PT, R2, 0x51, P3 ;  /* 0x000000510200780c */ /* 0x000fe40001f61670 */
[C---:B------:R-:W-:Y:S02]  /*7280*/  ISETP.GT.AND P1, PT, R144.reuse, 0x38, !P1 ;  /* 0x000000389000780c */ /* 0x040fe40004f24270 */
[----:B------:R-:W-:Y:S02]  /*7290*/  ISETP.GT.AND P5, PT, R144, 0x58, !P5 ;  /* 0x000000589000780c */ /* 0x000fe40006fa4270 */
[C---:B------:R-:W-:Y:S02]  /*72a0*/  ISETP.LT.OR P1, PT, R2.reuse, 0x39, P1 ;  /* 0x000000390200780c */ /* 0x040fe40000f21670 */
[----:B------:R-:W-:-:S02]  /*72b0*/  ISETP.LT.OR P4, PT, R2, 0x52, P4 ;  /* 0x000000520200780c */ /* 0x000fc40002781670 */
[----:B------:R-:W-:Y:S02]  /*72c0*/  FSEL R127, R134, -INF , !P1 ;  /* 0xff800000867f7808 */ /* 0x000fe40004800000 */
[----:B------:R-:W-:Y:S02]  /*72d0*/  ISETP.NE.AND P1, PT, R212, RZ, PT ;  /* 0x000000ffd400720c */ /* 0x000fe40003f25270 */
[----:B------:R-:W-:Y:S02]  /*72e0*/  ISETP.LT.OR P5, PT, R2, 0x59, P5 ;  /* 0x000000590200780c */ /* 0x000fe40002fa1670 */
[----:B------:R-:W-:Y:S02]  /*72f0*/  ISETP.GT.AND P1, PT, R144, 0x39, !P1 ;  /* 0x000000399000780c */ /* 0x000fe40004f24270 */
[----:B--2---:R-:W-:Y:S02]  /*7300*/  FMNMX.FTZ R124, R122, R21, !PT ;  /* 0x000000157a7c7209 */ /* 0x004fe40007810000 */
[----:B------:R-:W-:-:S02]  /*7310*/  ISETP.LT.OR P1, PT, R2, 0x3a, P1 ;  /* 0x0000003a0200780c */ /* 0x000fc40000f21670 */
[----:B------:R-:W-:Y:S01]  /*7320*/  FSEL R139, R139, -INF , !P5 ;  /* 0xff8000008b8b7808 */ /* 0x000fe20006800000 */
[----:B------:R-:W2:Y:S01]  /*7330*/  SHFL.BFLY PT, R21, R124, 0x1, 0x1f ;  /* 0x0c201f007c157f89 */ /* 0x000ea200000e0000 */
[----:B------:R-:W-:Y:S02]  /*7340*/  FSEL R133, R133, -INF , !P1 ;  /* 0xff80000085857808 */ /* 0x000fe40004800000 */
[----:B------:R-:W-:-:S04]  /*7350*/  ISETP.NE.AND P1, PT, R214, RZ, PT ;  /* 0x000000ffd600720c */ /* 0x000fc80003f25270 */
[----:B------:R-:W-:-:S04]  /*7360*/  ISETP.GT.AND P1, PT, R144, 0x40, !P1 ;  /* 0x000000409000780c */ /* 0x000fc80004f24270 */
[----:B------:R-:W-:-:S04]  /*7370*/  ISETP.LT.OR P1, PT, R2, 0x41, P1 ;  /* 0x000000410200780c */ /* 0x000fc80000f21670 */
[----:B------:R-:W-:Y:S02]  /*7380*/  FSEL R125, R138, -INF , !P1 ;  /* 0xff8000008a7d7808 */ /* 0x000fe40004800000 */
[----:B------:R-:W-:-:S04]  /*7390*/  ISETP.NE.AND P1, PT, R148, RZ, PT ;  /* 0x000000ff9400720c */ /* 0x000fc80003f25270 */
[----:B------:R-:W-:Y:S02]  /*73a0*/  ISETP.GT.AND P1, PT, R144, 0x41, !P1 ;  /* 0x000000419000780c */ /* 0x000fe40004f24270 */
[----:B--2---:R-:W-:Y:S02]  /*73b0*/  FMNMX.FTZ R21, R124, R21, !PT ;  /* 0x000000157c157209 */ /* 0x004fe40007810000 */
[----:B------:R-:W-:-:S04]  /*73c0*/  ISETP.LT.OR P1, PT, R2, 0x42, P1 ;  /* 0x000000420200780c */ /* 0x000fc80000f21670 */
[----:B------:R-:W-:Y:S02]  /*73d0*/  FSEL R137, R137, -INF , !P1 ;  /* 0xff80000089897808 */ /* 0x000fe40004800000 */
[----:B------:R-:W-:-:S04]  /*73e0*/  ISETP.GT.AND P1, PT, R144, 0x48, !P2 ;  /* 0x000000489000780c */ /* 0x000fc80005724270 */
[----:B------:R-:W-:-:S04]  /*73f0*/  ISETP.LT.OR P1, PT, R2, 0x49, P1 ;  /* 0x000000490200780c */ /* 0x000fc80000f21670 */
[----:B------:R-:W-:Y:S02]  /*7400*/  FSEL R123, R142, -INF , !P1 ;  /* 0xff8000008e7b7808 */ /* 0x000fe40004800000 */
[----:B------:R-:W-:Y:S02]  /*7410*/  ISETP.GT.AND P1, PT, R144, 0x49, !P6 ;  /* 0x000000499000780c */ /* 0x000fe40007724270 */
[----:B------:R-:W-:Y:S02]  /*7420*/  ISETP.NE.AND P6, PT, R152, RZ, PT ;  /* 0x000000ff9800720c */ /* 0x000fe40003fc5270 */
[----:B------:R-:W-:-:S04]  /*7430*/  ISETP.LT.OR P1, PT, R2, 0x4a, P1 ;  /* 0x0000004a0200780c */ /* 0x000fc80000f21670 */
[----:B------:R-:W-:Y:S02]  /*7440*/  FSEL R141, R141, -INF , !P1 ;  /* 0xff8000008d8d7808 */ /* 0x000fe40004800000 */
[----:B------:R-:W-:Y:S02]  /*7450*/  ISETP.GT.AND P1, PT, R144, RZ, !P6 ;  /* 0x000000ff9000720c */ /* 0x000fe40007724270 */
[----:B------:R-:W-:Y:S02]  /*7460*/  ISETP.NE.AND P6, PT, R146, RZ, PT ;  /* 0x000000ff9200720c */ /* 0x000fe40003fc5270 */
[----:B------:R-:W-:Y:S02]  /*7470*/  ISETP.LT.OR P1, PT, R2, 0x1, P1 ;  /* 0x000000010200780c */ /* 0x000fe40000f21670 */
[----:B------:R-:W-:Y:S02]  /*7480*/  ISETP.GT.AND P2, PT, R144, 0x59, !P6 ;  /* 0x000000599000780c */ /* 0x000fe40007744270 */
[----:B------:R-:W-:Y:S01]  /*7490*/  FSEL R120, R0, -INF , !P1 ;  /* 0xff80000000787808 */ /* 0x000fe20004800000 */
[C---:B-1----:R-:W-:Y:S01]  /*74a0*/  FMUL.FTZ R0, R21.reuse, R18 ;  /* 0x0000001215007220 */ /* 0x042fe20000410000 */
[----:B------:R-:W-:-:S02]  /*74b0*/  FSETP.NEU.FTZ.AND P1, PT, R21, -INF , PT ;  /* 0xff8000001500780b */ /* 0x000fc40003f3d000 */
[----:B------:R-:W-:Y:S02]  /*74c0*/  FMNMX.FTZ R122, R120, R3, !PT ;  /* 0x00000003787a7209 */ /* 0x000fe40007810000 */
[----:B------:R-:W-:Y:S02]  /*74d0*/  FSEL R0, R0, RZ, P1 ;  /* 0x000000ff00007208 */ /* 0x000fe40000800000 */
[----:B------:R-:W-:Y:S02]  /*74e0*/  FMNMX.FTZ R122, R221, R122, !PT ;  /* 0x0000007add7a7209 */ /* 0x000fe40007810000 */
[----:B------:R-:W-:Y:S01]  /*74f0*/  ISETP.LT.OR P2, PT, R2, 0x5a, P2 ;  /* 0x0000005a0200780c */ /* 0x000fe20001741670 */
[--C-:B------:R-:W-:Y:S01]  /*7500*/  FFMA.FTZ R184, R179, R18, -R0.reuse ;  /* 0x00000012b3b87223 */ /* 0x100fe20000010800 */
[----:B------:R-:W-:Y:S01]  /*7510*/  FMNMX.FTZ R122, R189, R122, !PT ;  /* 0x0000007abd7a7209 */ /* 0x000fe20007810000 */
[-CC-:B------:R-:W-:Y:S01]  /*7520*/  FFMA.FTZ R182, R169, R18.reuse, -R0.reuse ;  /* 0x00000012a9b67223 */ /* 0x180fe20000010800 */
[----:B------:R-:W-:Y:S01]  /*7530*/  FSEL R179, R135, -INF , !P3 ;  /* 0xff80000087b37808 */ /* 0x000fe20005800000 */
        /* <DEDUP_REMOVED lines=11> */
[----:B------:R-:W-:Y:S01]  /*75f0*/  FSEL R159, R21, RZ, P1 ;  /* 0x000000ff159f7208 */ /* 0x000fe20000800000 */
[--C-:B------:R-:W-:Y:S01]  /*7600*/  FFMA.FTZ R188, R173, R18, -R0.reuse ;  /* 0x00000012adbc7223 */ /* 0x100fe20000010800 */
[----:B------:R-:W-:Y:S01]  /*7610*/  FMNMX.FTZ R122, R191, R122, !PT ;  /* 0x0000007abf7a7209 */ /* 0x000fe20007810000 */
[-CC-:B------:R-:W-:Y:S01]  /*7620*/  FFMA.FTZ R149, R151, R18.reuse, -R0.reuse ;  /* 0x0000001297957223 */ /* 0x180fe20000010800 */
[----:B------:R-:W-:Y:S01]  /*7630*/  FFMA.FTZ R173, R177, R18, -R0 ;  /* 0x00000012b1ad7223 */ /* 0x000fe20000010800 */
[----:B------:R-:W-:Y:S01]  /*7640*/  FADD.FTZ R159, -R159, R4 ;  /* 0x000000049f9f7221 */ /* 0x000fe20000010100 */
        /* <DEDUP_REMOVED lines=17> */
[-C--:B------:R-:W-:Y:S01]  /*7760*/  FFMA.FTZ R143, R143, R18.reuse, -R0 ;  /* 0x000000128f8f7223 */ /* 0x080fe20000010800 */
[----:B------:R-:W-:Y:S01]  /*7770*/  FMUL.FTZ R0, R159, R18 ;  /* 0x000000129f007220 */ /* 0x000fe20000410000 */
[----:B------:R-:W-:Y:S01]  /*7780*/  MUFU.EX2 R223, R223 ;  /* 0x000000df00df7308 */ /* 0x000fe20000000800 */
[----:B------:R-:W-:-:S02]  /*7790*/  FMNMX.FTZ R122, R131, R122, !PT ;  /* 0x0000007a837a7209 */ /* 0x000fc40007810000 */
[----:B------:R-:W-:Y:S02]  /*77a0*/  LOP3.LUT P6, RZ, R216, 0x7f, RZ, 0xc0, !PT ;  /* 0x0000007fd8ff7812 */ /* 0x000fe400078cc0ff */
        /* <DEDUP_REMOVED lines=8> */
[----:B------:R-:W-:-:S04]  /*7830*/  FMNMX.FTZ R122, R123, R122, !PT ;  /* 0x0000007a7b7a7209 */ /* 0x000fc80007810000 */
[----:B------:R-:W-:-:S03]  /*7840*/  FMNMX.FTZ R122, R141, R122, !PT ;  /* 0x0000007a8d7a7209 */ /* 0x000fc60007810000 */
[----:B------:R-:W4:Y:S01]  /*7850*/  MUFU.EX2 R173, R173 ;  /* 0x000000ad00ad7308 */ /* 0x000f220000000800 */
[----:B------:R-:W-:-:S04]  /*7860*/  FMNMX.FTZ R122, R179, R122, !PT ;  /* 0x0000007ab37a7209 */ /* 0x000fc80007810000 */
[----:B------:R-:W-:-:S03]  /*7870*/  FMNMX.FTZ R122, R171, R122, !PT ;  /* 0x0000007aab7a7209 */ /* 0x000fc60007810000 */
[----:B------:R-:W5:Y:S01]  /*7880*/  MUFU.EX2 R184, R184 ;  /* 0x000000b800b87308 */ /* 0x000f620000000800 */
[----:B------:R-:W-:-:S04]  /*7890*/  FMNMX.FTZ R122, R139, R122, !PT ;  /* 0x0000007a8b7a7209 */ /* 0x000fc80007810000 */
[----:B------:R-:W-:-:S03]  /*78a0*/  FMNMX.FTZ R122, R169, R122, !PT ;  /* 0x0000007aa97a7209 */ /* 0x000fc60007810000 */
[----:B------:R-:W5:Y:S02]  /*78b0*/  MUFU.EX2 R175, R175 ;  /* 0x000000af00af7308 */ /* 0x000f640000000800 */
[----:B------:R-:W1:Y:S06]  /*78c0*/  SHFL.BFLY PT, R181, R122, 0x2, 0x1f ;  /* 0x0c401f007ab57f89 */ /* 0x000e6c00000e0000 */
[----:B------:R-:W5:Y:S08]  /*78d0*/  MUFU.EX2 R186, R186 ;  /* 0x000000ba00ba7308 */ /* 0x000f700000000800 */
[----:B------:R-:W-:Y:S08]  /*78e0*/  MUFU.EX2 R177, R177 ;  /* 0x000000b100b17308 */ /* 0x000ff00000000800 */
[----:B------:R-:W-:Y:S01]  /*78f0*/  MUFU.EX2 R180, R180 ;  /* 0x000000b400b47308 */ /* 0x000fe20000000800 */
[----:B-1----:R-:W-:-:S05]  /*7900*/  FMNMX.FTZ R181, R122, R181, !PT ;  /* 0x000000b57ab57209 */ /* 0x002fca0007810000 */
[----:B------:R-:W1:Y:S02]  /*7910*/  SHFL.BFLY PT, R2, R181, 0x1, 0x1f ;  /* 0x0c201f00b5027f89 */ /* 0x000e6400000e0000 */
[----:B------:R-:W-:Y:S08]  /*7920*/  MUFU.EX2 R135, R135 ;  /* 0x0000008700877308 */ /* 0x000ff00000000800 */
[----:B------:R-:W-:Y:S08]  /*7930*/  MUFU.EX2 R182, R182 ;  /* 0x000000b600b67308 */ /* 0x000ff00000000800 */
[----:B------:R-:W-:Y:S01]  /*7940*/  MUFU.EX2 R147, R147 ;  /* 0x0000009300937308 */ /* 0x000fe20000000800 */
[----:B-1----:R-:W-:-:S07]  /*7950*/  FMNMX.FTZ R145, R181, R2, !PT ;  /* 0x00000002b5917209 */ /* 0x002fce0007810000 */
[----:B------:R-:W-:Y:S01]  /*7960*/  MUFU.EX2 R176, R176 ;  /* 0x000000b000b07308 */ /* 0x000fe20000000800 */
[C---:B------:R-:W-:Y:S01]  /*7970*/  FSETP.NEU.FTZ.AND P1, PT, R145.reuse, -INF , PT ;  /* 0xff8000009100780b */ /* 0x040fe20003f3d000 */
[----:B------:R-:W-:-:S03]  /*7980*/  FMUL.FTZ R124, R145, R18 ;  /* 0x00000012917c7220 */ /* 0x000fc60000410000 */
[----:B------:R-:W-:-:S03]  /*7990*/  FSEL R2, R145, RZ, P1 ;  /* 0x000000ff91027208 */ /* 0x000fc60000800000 */
[----:B------:R-:W-:Y:S01]  /*79a0*/  MUFU.EX2 R149, R149 ;  /* 0x0000009500957308 */ /* 0x000fe20000000800 */
[----:B------:R-:W-:Y:S02]  /*79b0*/  FSEL R124, R124, RZ, P1 ;  /* 0x000000ff7c7c7208 */ /* 0x000fe40000800000 */
[C---:B------:R-:W-:Y:S01]  /*79c0*/  ISETP.GT.AND P1, PT, R19.reuse, UR41, PT ;  /* 0x0000002913007c0c */ /* 0x040fe2000bf24270 */
[----:B------:R-:W-:Y:S01]  /*79d0*/  FADD.FTZ R3, -R2, R3 ;  /* 0x0000000302037221 */ /* 0x000fe20000010100 */
[----:B------:R-:W-:Y:S02]  /*79e0*/  VIADD R19, R19, 0xffffffff ;  /* 0xffffffff13137836 */ /* 0x000fe40000000000 */
[-CC-:B------:R-:W-:Y:S01]  /*79f0*/  FFMA.FTZ R159, R120, R18.reuse, -R124.reuse ;  /* 0x00000012789f7223 */ /* 0x180fe2000001087c */
[-CC-:B------:R-:W-:Y:S01]  /*7a00*/  FFMA.FTZ R4, R221, R18.reuse, -R124.reuse ;  /* 0x00000012dd047223 */ /* 0x180fe2000001087c */
[-C--:B------:R-:W-:Y:S01]  /*7a10*/  FMUL.FTZ R2, R3, R18.reuse ;  /* 0x0000001203027220 */ /* 0x080fe20000410000 */
[--C-:B------:R-:W-:Y:S01]  /*7a20*/  FFMA.FTZ R183, R129, R18, -R124.reuse ;  /* 0x0000001281b77223 */ /* 0x100fe2000001087c */
[----:B------:R-:W-:Y:S01]  /*7a30*/  FFMA.FTZ R129, R0, R14, R223 ;  /* 0x0000000e00817223 */ /* 0x000fe200000100df */
[-CC-:B------:R-:W-:Y:S01]  /*7a40*/  FFMA.FTZ R120, R189, R18.reuse, -R124.reuse ;  /* 0x00000012bd787223 */ /* 0x180fe2000001087c */
[----:B------:R-:W-:Y:S01]  /*7a50*/  MUFU.EX2 R159, R159 ;  /* 0x0000009f009f7308 */ /* 0x000fe20000000800 */
[-CC-:B------:R-:W-:Y:S01]  /*7a60*/  FFMA.FTZ R161, R219, R18.reuse, -R124.reuse ;  /* 0x00000012dba17223 */ /* 0x180fe2000001087c */
[----:B--2---:R-:W-:Y:S01]  /*7a70*/  FADD.FTZ R129, R188, R129 ;  /* 0x00000081bc817221 */ /* 0x004fe20000010000 */
[-CC-:B------:R-:W-:Y:S01]  /*7a80*/  FFMA.FTZ R185, R209, R18.reuse, -R124.reuse ;  /* 0x00000012d1b97223 */ /* 0x180fe2000001087c */
[-CC-:B------:R-:W-:Y:S01]  /*7a90*/  FFMA.FTZ R132, R121, R18.reuse, -R124.reuse ;  /* 0x0000001279847223 */ /* 0x180fe2000001087c */
[-CC-:B------:R-:W-:Y:S01]  /*7aa0*/  FFMA.FTZ R122, R217, R18.reuse, -R124.reuse ;  /* 0x00000012d97a7223 */ /* 0x180fe2000001087c */
[----:B---3--:R-:W-:Y:S01]  /*7ab0*/  FADD.FTZ R14, R190, R129 ;  /* 0x00000081be0e7221 */ /* 0x008fe20000010000 */
[-CC-:B------:R-:W-:Y:S01]  /*7ac0*/  FFMA.FTZ R187, R191, R18.reuse, -R124.reuse ;  /* 0x00000012bfbb7223 */ /* 0x180fe2000001087c */
[----:B------:R-:W1:Y:S01]  /*7ad0*/  MUFU.EX2 R2, R2 ;  /* 0x0000000200027308 */ /* 0x000e620000000800 */
[-C--:B------:R-:W-:Y:S01]  /*7ae0*/  FFMA.FTZ R126, R215, R18.reuse, -R124 ;  /* 0x00000012d77e7223 */ /* 0x080fe2000001087c */
[----:B----4-:R-:W-:Y:S01]  /*7af0*/  FADD.FTZ R121, R173, R14 ;  /* 0x0000000ead797221 */ /* 0x010fe20000010000 */
[-CC-:B------:R-:W-:Y:S01]  /*7b00*/  FFMA.FTZ R181, R207, R18.reuse, -R124.reuse ;  /* 0x00000012cfb57223 */ /* 0x180fe2000001087c */
[-CC-:B------:R-:W-:Y:S01]  /*7b10*/  FFMA.FTZ R128, R213, R18.reuse, -R124.reuse ;  /* 0x00000012d5807223 */ /* 0x180fe2000001087c */
[-CC-:B------:R-:W-:Y:S01]  /*7b20*/  FFMA.FTZ R127, R127, R18.reuse, -R124.reuse ;  /* 0x000000127f7f7223 */ /* 0x180fe2000001087c */
[----:B-----5:R-:W-:Y:S01]  /*7b30*/  FADD.FTZ R14, R184, R121 ;  /* 0x00000079b80e7221 */ /* 0x020fe20000010000 */
[-CC-:B------:R-:W-:Y:S01]  /*7b40*/  FFMA.FTZ R130, R211, R18.reuse, -R124.reuse ;  /* 0x00000012d3827223 */ /* 0x180fe2000001087c */
[----:B------:R-:W2:Y:S01]  /*7b50*/  MUFU.EX2 R4, R4 ;  /* 0x0000000400047308 */ /* 0x000ea20000000800 */
[-C--:B------:R-:W-:Y:S01]  /*7b60*/  FFMA.FTZ R3, R131, R18.reuse, -R124 ;  /* 0x0000001283037223 */ /* 0x080fe2000001087c */
[----:B------:R-:W-:Y:S01]  /*7b70*/  FADD.FTZ R129, R175, R14 ;  /* 0x0000000eaf817221 */ /* 0x000fe20000010000 */
[-CC-:B------:R-:W-:Y:S01]  /*7b80*/  FFMA.FTZ R134, R133, R18.reuse, -R124.reuse ;  /* 0x0000001285867223 */ /* 0x180fe2000001087c */
[-CC-:B------:R-:W-:Y:S01]  /*7b90*/  FFMA.FTZ R123, R123, R18.reuse, -R124.reuse ;  /* 0x000000127b7b7223 */ /* 0x180fe2000001087c */
[-CC-:B------:R-:W-:Y:S01]  /*7ba0*/  FFMA.FTZ R141, R141, R18.reuse, -R124.reuse ;  /* 0x000000128d8d7223 */ /* 0x180fe2000001087c */
[----:B------:R-:W-:Y:S01]  /*7bb0*/  FADD.FTZ R136, R186, R129 ;  /* 0x00000081ba887221 */ /* 0x000fe20000010000 */
[-CC-:B------:R-:W-:Y:S01]  /*7bc0*/  FFMA.FTZ R179, R179, R18.reuse, -R124.reuse ;  /* 0x00000012b3b37223 */ /* 0x180fe2000001087c */
[----:B------:R-:W3:Y:S01]  /*7bd0*/  MUFU.EX2 R120, R120 ;  /* 0x0000007800787308 */ /* 0x000ee20000000800 */
[----:B-1----:R-:W-:Y:S01]  /*7be0*/  FFMA.FTZ R121, R2, R7, R159 ;  /* 0x0000000702797223 */ /* 0x002fe2000001009f */
[-CC-:B------:R-:W-:Y:S01]  /*7bf0*/  FFMA.FTZ R171, R171, R18.reuse, -R124.reuse ;  /* 0x00000012abab7223 */ /* 0x180fe2000001087c */
[----:B------:R-:W-:Y:S01]  /*7c00*/  FFMA.FTZ R139, R139, R18, -R124 ;  /* 0x000000128b8b7223 */ /* 0x000fe2000001087c */
[----:B------:R-:W-:Y:S01]  /*7c10*/  IMAD.U32 R129, RZ, RZ, UR6 ;  /* 0x00000006ff817e24 */ /* 0x000fe2000f8e00ff */
[----:B------:R-:W-:-:S02]  /*7c20*/  F2FP.F16.F32.PACK_AB R186, R177, R186 ;  /* 0x000000bab1ba723e */ /* 0x000fc400000000ff */
[----:B------:R-:W-:Y:S01]  /*7c30*/  F2FP.F16.F32.PACK_AB R190, R173, R190 ;  /* 0x000000beadbe723e */ /* 0x000fe200000000ff */
[----:B------:R-:W1:Y:S01]  /*7c40*/  MUFU.EX2 R161, R161 ;  /* 0x000000a100a17308 */ /* 0x000e620000000800 */
[C---:B--2---:R-:W-:Y:S01]  /*7c50*/  FADD.FTZ R121, R4.reuse, R121 ;  /* 0x0000007904797221 */ /* 0x044fe20000010000 */
[----:B------:R-:W-:Y:S01]  /*7c60*/  @!P6 VIADD R129, R129, 0x30860 ;  /* 0x000308608181e836 */ /* 0x000fe20000000000 */
[----:B------:R-:W-:Y:S02]  /*7c70*/  F2FP.F16.F32.PACK_AB R184, R175, R184 ;  /* 0x000000b8afb8723e */ /* 0x000fe400000000ff */
[----:B------:R-:W-:Y:S01]  /*7c80*/  F2FP.F16.F32.PACK_AB R189, R4, R159 ;  /* 0x0000009f04bd723e */ /* 0x000fe200000000ff */
[----:B------:R-:W-:Y:S01]  /*7c90*/  IMAD.MOV.U32 R4, RZ, RZ, R21 ;  /* 0x000000ffff047224 */ /* 0x000fe200078e0015 */
[----:B------:R-:W-:Y:S01]  /*7ca0*/  @!P6 PRMT R129, RZ, 0x654, R129 ;  /* 0x00000654ff81e816 */ /* 0x000fe20000000081 */
[----:B------:R-:W2:Y:S01]  /*7cb0*/  MUFU.EX2 R185, R185 ;  /* 0x000000b900b97308 */ /* 0x000ea20000000800 */
[----:B---3--:R-:W-:Y:S01]  /*7cc0*/  FADD.FTZ R14, R120, R121 ;  /* 0x00000079780e7221 */ /* 0x008fe20000010000 */
[----:B------:R-:W-:Y:S01]  /*7cd0*/  FADD.FTZ R121, R177, R136 ;  /* 0x00000088b1797221 */ /* 0x000fe20000010000 */
[----:B------:R3:W-:Y:S01]  /*7ce0*/  @!P6 SYNCS.ARRIVE.TRANS64.RED.A1T0 RZ, [R129+URZ], RZ ;  /* 0x000000ff81ffe9a7 */ /* 0x0007e2000810043f */
[----:B------:R-:W-:-:S02]  /*7cf0*/  F2FP.F16.F32.PACK_AB R188, R188, R223 ;  /* 0x000000dfbcbc723e */ /* 0x000fc400000000ff */
[----:B------:R-:W-:Y:S01]  /*7d00*/  FADD.FTZ R136, R180, R121 ;  /* 0x00000079b4887221 */ /* 0x000fe20000010000 */
[----:B------:R-:W-:Y:S01]  /*7d10*/  FFMA.FTZ R121, R125, R18, -R124 ;  /* 0x000000127d797223 */ /* 0x000fe2000001087c */
[----:B------:R-:W4:Y:S01]  /*7d20*/  MUFU.EX2 R122, R122 ;  /* 0x0000007a007a7308 */ /* 0x000f220000000800 */
[----:B-1----:R-:W-:Y:S01]  /*7d30*/  FADD.FTZ R14, R161, R14 ;  /* 0x0000000ea10e7221 */ /* 0x002fe20000010000 */
[----:B------:R-:W-:Y:S02]  /*7d40*/  F2FP.F16.F32.PACK_AB R180, R135, R180 ;  /* 0x000000b487b4723e */ /* 0x000fe400000000ff */
[----:B------:R-:W-:-:S04]  /*7d50*/  F2FP.F16.F32.PACK_AB R191, R161, R120 ;  /* 0x00000078a1bf723e */ /* 0x000fc800000000ff */
[----:B------:R-:W1:Y:S01]  /*7d60*/  MUFU.EX2 R187, R187 ;  /* 0x000000bb00bb7308 */ /* 0x000e620000000800 */
[----:B--2---:R-:W-:-:S07]  /*7d70*/  FADD.FTZ R125, R185, R14 ;  /* 0x0000000eb97d7221 */ /* 0x004fce0000010000 */
[----:B------:R-:W2:Y:S01]  /*7d80*/  MUFU.EX2 R126, R126 ;  /* 0x0000007e007e7308 */ /* 0x000ea20000000800 */
[C---:B----4-:R-:W-:Y:S01]  /*7d90*/  FADD.FTZ R14, R122.reuse, R125 ;  /* 0x0000007d7a0e7221 */ /* 0x050fe20000010000 */
[----:B------:R-:W-:-:S06]  /*7da0*/  F2FP.F16.F32.PACK_AB R185, R122, R185 ;  /* 0x000000b97ab9723e */ /* 0x000fcc00000000ff */
[----:B------:R-:W4:Y:S01]  /*7db0*/  MUFU.EX2 R181, R181 ;  /* 0x000000b500b57308 */ /* 0x000f220000000800 */
[----:B-1----:R-:W-:-:S07]  /*7dc0*/  FADD.FTZ R125, R187, R14 ;  /* 0x0000000ebb7d7221 */ /* 0x002fce0000010000 */
[----:B------:R-:W1:Y:S01]  /*7dd0*/  MUFU.EX2 R128, R128 ;  /* 0x0000008000807308 */ /* 0x000e620000000800 */
[C---:B--2---:R-:W-:Y:S01]  /*7de0*/  FADD.FTZ R14, R126.reuse, R125 ;  /* 0x0000007d7e0e7221 */ /* 0x044fe20000010000 */
[----:B------:R-:W-:-:S06]  /*7df0*/  F2FP.F16.F32.PACK_AB R187, R126, R187 ;  /* 0x000000bb7ebb723e */ /* 0x000fcc00000000ff */
[----:B------:R2:W-:Y:S01]  /*7e00*/  MUFU.EX2 R7, R127 ;  /* 0x0000007f00077308 */ /* 0x0005e20000000800 */
[----:B----4-:R-:W-:-:S07]  /*7e10*/  FADD.FTZ R125, R181, R14 ;  /* 0x0000000eb57d7221 */ /* 0x010fce0000010000 */
[----:B------:R-:W4:Y:S01]  /*7e20*/  MUFU.EX2 R183, R183 ;  /* 0x000000b700b77308 */ /* 0x000f220000000800 */
[----:B--2---:R-:W-:Y:S01]  /*7e30*/  FADD.FTZ R127, R135, R136 ;  /* 0x00000088877f7221 */ /* 0x004fe20000010000 */
[----:B-1----:R-:W-:Y:S01]  /*7e40*/  FADD.FTZ R14, R128, R125 ;  /* 0x0000007d800e7221 */ /* 0x002fe20000010000 */
[-CC-:B------:R-:W-:Y:S01]  /*7e50*/  FFMA.FTZ R136, R137, R18.reuse, -R124.reuse ;  /* 0x0000001289887223 */ /* 0x180fe2000001087c */
[----:B------:R-:W-:Y:S01]  /*7e60*/  FFMA.FTZ R124, R169, R18, -R124 ;  /* 0x00000012a97c7223 */ /* 0x000fe2000001087c */
[----:B------:R-:W-:Y:S01]  /*7e70*/  FADD.FTZ R138, R182, R127 ;  /* 0x0000007fb68a7221 */ /* 0x000fe20000010000 */
[C---:B------:R-:W-:Y:S02]  /*7e80*/  F2FP.F16.F32.PACK_AB R182, R147.reuse, R182 ;  /* 0x000000b693b6723e */ /* 0x040fe400000000ff */
[----:B------:R-:W1:Y:S01]  /*7e90*/  MUFU.EX2 R178, R178 ;  /* 0x000000b200b27308 */ /* 0x000e620000000800 */
[----:B------:R-:W-:Y:S01]  /*7ea0*/  FADD.FTZ R127, R147, R138 ;  /* 0x0000008a937f7221 */ /* 0x000fe20000010000 */
[----:B------:R-:W-:-:S03]  /*7eb0*/  F2FP.F16.F32.PACK_AB R181, R128, R181 ;  /* 0x000000b580b5723e */ /* 0x000fc600000000ff */
[----:B------:R-:W-:Y:S01]  /*7ec0*/  FADD.FTZ R138, R176, R127 ;  /* 0x0000007fb08a7221 */ /* 0x000fe20000010000 */
[C---:B------:R-:W-:Y:S02]  /*7ed0*/  F2FP.F16.F32.PACK_AB R176, R149.reuse, R176 ;  /* 0x000000b095b0723e */ /* 0x040fe400000000ff */
[----:B------:R-:W2:Y:S01]  /*7ee0*/  MUFU.EX2 R130, R130 ;  /* 0x0000008200827308 */ /* 0x000ea20000000800 */
[----:B------:R-:W-:Y:S01]  /*7ef0*/  FADD.FTZ R127, R149, R138 ;  /* 0x0000008a957f7221 */ /* 0x000fe20000010000 */
[----:B----4-:R-:W-:-:S06]  /*7f00*/  FADD.FTZ R125, R183, R14 ;  /* 0x0000000eb77d7221 */ /* 0x010fcc0000010000 */
[----:B------:R-:W4:Y:S01]  /*7f10*/  MUFU.EX2 R151, R151 ;  /* 0x0000009700977308 */ /* 0x000f220000000800 */
[----:B-1----:R-:W-:-:S07]  /*7f20*/  FADD.FTZ R138, R178, R127 ;  /* 0x0000007fb28a7221 */ /* 0x002fce0000010000 */
[----:B------:R-:W-:Y:S01]  /*7f30*/  MUFU.EX2 R3, R3 ;  /* 0x0000000300037308 */ /* 0x000fe20000000800 */
[C---:B--2---:R-:W-:Y:S01]  /*7f40*/  FADD.FTZ R14, R130.reuse, R125 ;  /* 0x0000007d820e7221 */ /* 0x044fe20000010000 */
[----:B------:R-:W-:-:S06]  /*7f50*/  F2FP.F16.F32.PACK_AB R183, R130, R183 ;  /* 0x000000b782b7723e */ /* 0x000fcc00000000ff */
[----:B------:R-:W1:Y:S01]  /*7f60*/  MUFU.EX2 R172, R172 ;  /* 0x000000ac00ac7308 */ /* 0x000e620000000800 */
[C---:B----4-:R-:W-:Y:S01]  /*7f70*/  FADD.FTZ R127, R151.reuse, R138 ;  /* 0x0000008a977f7221 */ /* 0x050fe20000010000 */
[----:B------:R-:W-:-:S06]  /*7f80*/  F2FP.F16.F32.PACK_AB R178, R151, R178 ;  /* 0x000000b297b2723e */ /* 0x000fcc00000000ff */
[----:B------:R-:W2:Y:S08]  /*7f90*/  MUFU.EX2 R132, R132 ;  /* 0x0000008400847308 */ /* 0x000eb00000000800 */
[----:B------:R-:W4:Y:S01]  /*7fa0*/  MUFU.EX2 R153, R153 ;  /* 0x0000009900997308 */ /* 0x000f220000000800 */
[----:B-1----:R-:W-:-:S07]  /*7fb0*/  FADD.FTZ R138, R172, R127 ;  /* 0x0000007fac8a7221 */ /* 0x002fce0000010000 */
[----:B------:R-:W1:Y:S01]  /*7fc0*/  MUFU.EX2 R174, R174 ;  /* 0x000000ae00ae7308 */ /* 0x000e620000000800 */
[----:B--2---:R-:W-:-:S07]  /*7fd0*/  F2FP.F16.F32.PACK_AB R177, R132, R3 ;  /* 0x0000000384b1723e */ /* 0x004fce00000000ff */
[----:B------:R-:W-:Y:S01]  /*7fe0*/  MUFU.EX2 R134, R134 ;  /* 0x0000008600867308 */ /* 0x000fe20000000800 */
[C---:B----4-:R-:W-:Y:S01]  /*7ff0*/  FADD.FTZ R125, R153.reuse, R138 ;  /* 0x0000008a997d7221 */ /* 0x050fe20000010000 */
[----:B------:R-:W-:-:S06]  /*8000*/  F2FP.F16.F32.PACK_AB R172, R153, R172 ;  /* 0x000000ac99ac723e */ /* 0x000fcc00000000ff */
[----:B------:R-:W2:Y:S01]  /*8010*/  MUFU.EX2 R155, R155 ;  /* 0x0000009b009b7308 */ /* 0x000ea20000000800 */
[----:B-1----:R-:W-:-:S07]  /*8020*/  FADD.FTZ R138, R174, R125 ;  /* 0x0000007dae8a7221 */ /* 0x002fce0000010000 */
[----:B------:R-:W1:Y:S08]  /*8030*/  MUFU.EX2 R121, R121 ;  /* 0x0000007900797308 */ /* 0x000e700000000800 */
[----:B------:R4:W-:Y:S01]  /*8040*/  MUFU.EX2 R140, R123 ;  /* 0x0000007b008c7308 */ /* 0x0009e20000000800 */
[C---:B--2---:R-:W-:Y:S01]  /*8050*/  FADD.FTZ R125, R155.reuse, R138 ;  /* 0x0000008a9b7d7221 */ /* 0x044fe20000010000 */
[----:B------:R-:W-:-:S06]  /*8060*/  F2FP.F16.F32.PACK_AB R174, R155, R174 ;  /* 0x000000ae9bae723e */ /* 0x000fcc00000000ff */
[----:B------:R-:W2:Y:S01]  /*8070*/  MUFU.EX2 R168, R168 ;  /* 0x000000a800a87308 */ /* 0x000ea20000000800 */
[----:B----4-:R-:W-:Y:S01]  /*8080*/  FADD.FTZ R123, R3, R14 ;  /* 0x0000000e037b7221 */ /* 0x010fe20000010000 */
[----:B------:R-:W-:-:S03]  /*8090*/  IMAD.MOV.U32 R3, RZ, RZ, R145 ;  /* 0x000000ffff037224 */ /* 0x000fc600078e0091 */
[----:B------:R-:W-:-:S03]  /*80a0*/  FADD.FTZ R14, R132, R123 ;  /* 0x0000007b840e7221 */ /* 0x000fc60000010000 */
[----:B------:R-:W4:Y:S01]  /*80b0*/  MUFU.EX2 R136, R136 ;  /* 0x0000008800887308 */ /* 0x000f220000000800 */
[----:B------:R-:W-:-:S04]  /*80c0*/  FADD.FTZ R123, R7, R14 ;  /* 0x0000000e077b7221 */ /* 0x000fc80000010000 */
[----:B------:R-:W-:-:S03]  /*80d0*/  FADD.FTZ R14, R134, R123 ;  /* 0x0000007b860e7221 */ /* 0x000fc60000010000 */
[----:B------:R-:W5:Y:S01]  /*80e0*/  MUFU.EX2 R157, R157 ;  /* 0x0000009d009d7308 */ /* 0x000f620000000800 */
[----:B-1----:R-:W-:Y:S01]  /*80f0*/  FADD.FTZ R123, R121, R14 ;  /* 0x0000000e797b7221 */ /* 0x002fe20000010000 */
[----:B--2---:R-:W-:-:S06]  /*8100*/  FADD.FTZ R138, R168, R125 ;  /* 0x0000007da88a7221 */ /* 0x004fcc0000010000 */
[----:B------:R-:W1:Y:S01]  /*8110*/  MUFU.EX2 R141, R141 ;  /* 0x0000008d008d7308 */ /* 0x000e620000000800 */
[C---:B----4-:R-:W-:Y:S01]  /*8120*/  FADD.FTZ R123, R136.reuse, R123 ;  /* 0x0000007b887b7221 */ /* 0x050fe20000010000 */
[----:B------:R-:W-:-:S03]  /*8130*/  F2FP.F16.F32.PACK_AB R173, R136, R121 ;  /* 0x0000007988ad723e */ /* 0x000fc600000000ff */
[----:B------:R-:W-:-:S03]  /*8140*/  FADD.FTZ R123, R140, R123 ;  /* 0x0000007b8c7b7221 */ /* 0x000fc60000010000 */
[----:B------:R2:W4:Y:S01]  /*8150*/  MUFU.EX2 R142, R179 ;  /* 0x000000b3008e7308 */ /* 0x0005220000000800 */
[C---:B-----5:R-:W-:Y:S01]  /*8160*/  FADD.FTZ R125, R157.reuse, R138 ;  /* 0x0000008a9d7d7221 */ /* 0x060fe20000010000 */
[----:B------:R-:W-:-:S06]  /*8170*/  F2FP.F16.F32.PACK_AB R168, R157, R168 ;  /* 0x000000a89da8723e */ /* 0x000fcc00000000ff */
[----:B------:R-:W5:Y:S01]  /*8180*/  MUFU.EX2 R169, R171 ;  /* 0x000000ab00a97308 */ /* 0x000f620000000800 */
[C---:B-1----:R-:W-:Y:S01]  /*8190*/  FADD.FTZ R123, R141.reuse, R123 ;  /* 0x0000007b8d7b7221 */ /* 0x042fe20000010000 */
[----:B--2---:R-:W-:Y:S02]  /*81a0*/  F2FP.F16.F32.PACK_AB R179, R134, R7 ;  /* 0x0000000786b3723e */ /* 0x004fe400000000ff */
[----:B------:R-:W-:-:S04]  /*81b0*/  F2FP.F16.F32.PACK_AB R175, R141, R140 ;  /* 0x0000008c8daf723e */ /* 0x000fc800000000ff */
[----:B------:R-:W1:Y:S01]  /*81c0*/  MUFU.EX2 R170, R170 ;  /* 0x000000aa00aa7308 */ /* 0x000e620000000800 */
[----:B----4-:R-:W-:-:S07]  /*81d0*/  FADD.FTZ R123, R142, R123 ;  /* 0x0000007b8e7b7221 */ /* 0x010fce0000010000 */
[----:B------:R-:W2:Y:S01]  /*81e0*/  MUFU.EX2 R138, R139 ;  /* 0x0000008b008a7308 */ /* 0x000ea20000000800 */
[C---:B-----5:R-:W-:Y:S01]  /*81f0*/  FADD.FTZ R123, R169.reuse, R123 ;  /* 0x0000007ba97b7221 */ /* 0x060fe20000010000 */
[----:B------:R-:W-:-:S06]  /*8200*/  F2FP.F16.F32.PACK_AB R169, R169, R142 ;  /* 0x0000008ea9a9723e */ /* 0x000fcc00000000ff */
[----:B------:R-:W4:Y:S01]  /*8210*/  MUFU.EX2 R143, R143 ;  /* 0x0000008f008f7308 */ /* 0x000f220000000800 */
[----:B-1----:R-:W-:-:S07]  /*8220*/  FADD.FTZ R14, R170, R125 ;  /* 0x0000007daa0e7221 */ /* 0x002fce0000010000 */
[----:B------:R-:W1:Y:S01]  /*8230*/  MUFU.EX2 R124, R124 ;  /* 0x0000007c007c7308 */ /* 0x000e620000000800 */
[----:B--2---:R-:W-:Y:S01]  /*8240*/  FADD.FTZ R123, R138, R123 ;  /* 0x0000007b8a7b7221 */ /* 0x004fe20000010000 */
[C---:B----4-:R-:W-:Y:S01]  /*8250*/  FADD.FTZ R14, R143.reuse, R14 ;  /* 0x0000000e8f0e7221 */ /* 0x050fe20000010000 */
[----:B------:R-:W-:Y:S02]  /*8260*/  F2FP.F16.F32.PACK_AB R170, R143, R170 ;  /* 0x000000aa8faa723e */ /* 0x000fe400000000ff */
[C---:B-1----:R-:W-:Y:S01]  /*8270*/  FADD.FTZ R7, R124.reuse, R123 ;  /* 0x0000007b7c077221 */ /* 0x042fe20000010000 */
[----:B------:R-:W-:Y:S01]  /*8280*/  F2FP.F16.F32.PACK_AB R171, R124, R138 ;  /* 0x0000008a7cab723e */ /* 0x000fe200000000ff */
[----:B---3--:R-:W-:Y:S06]  /*8290*/  @P1 BRA `(.L_x_907) ;  /* 0xffffffc800cc1947 */ /* 0x008fec000383ffff */
[----:B------:R-:W-:Y:S01]  /*82a0*/  IMAD.MOV.U32 R3, RZ, RZ, R145 ;  /* 0x000000ffff037224 */ /* 0x000fe200078e0091 */
[----:B------:R-:W-:Y:S01]  /*82b0*/  UMOV UR36, UR5 ;  /* 0x0000000500247c82 */ /* 0x000fe20008000000 */
[----:B------:R-:W-:Y:S01]  /*82c0*/  IMAD.MOV.U32 R4, RZ, RZ, R21 ;  /* 0x000000ffff047224 */ /* 0x000fe200078e0015 */
[----:B------:R-:W-:-:S06]  /*82d0*/  UMOV UR39, UR40 ;  /* 0x0000002800277c82 */ /* 0x000fcc0008000000 */
.L_x_890:
[----:B------:R-:W1:Y:S01]  /*82e0*/  LDC R20, c[0x0][0x9e4] ;  /* 0x00027900ff147b82 */ /* 0x000e620000000800 */
[----:B------:R-:W-:Y:S01]  /*82f0*/  ULDC UR4, c[0x0][0x9dc] ;  /* 0x0002770000047ab9 */ /* 0x000fe20000000800 */
[----:B------:R-:W-:Y:S01]  /*8300*/  LOP3.LUT R195, R195, 0xffefffff, RZ, 0xc0, !PT ;  /* 0xffefffffc3c37812 */ /* 0x000fe200078ec0ff */
[----:B------:R-:W-:-:S05]  /*8310*/  VIADD R21, R194, -UR4 ;  /* 0x80000004c2157c36 */ /* 0x000fca0008000000 */
[----:B------:R-:W-:Y:S02]  /*8320*/  R2UR UR4, R21 ;  /* 0x00000000150472ca */ /* 0x000fe400000e0000 */
[----:B-1----:R-:W-:-:S13]  /*8330*/  ISETP.GE.AND P1, PT, R20, 0x1, PT ;  /* 0x000000011400780c */ /* 0x002fda0003f26270 */
[----:B------:R-:W-:Y:S01]  /*8340*/  @P1 LOP3.LUT R195, R195, 0x100000, RZ, 0xfc, !PT ;  /* 0x00100000c3c31812 */ /* 0x000fe200078efcff */
[----:B------:R-:W-:Y:S06]  /*8350*/  @!P1 BRA `(.L_x_908) ;  /* 0x0000000000449947 */ /* 0x000fec0003800000 */
        /* <DEDUP_REMOVED lines=9> */
.L_x_909:
[----:B------:R-:W-:-:S13]  /*83f0*/  ISETP.NE.AND P1, PT, R20, 0x1, PT ;  /* 0x000000011400780c */ /* 0x000fda0003f25270 */
[----:B------:R-:W1:Y:S02]  /*8400*/  @P1 LDC.64 R120, c[0x0][0x9e8] ;  /* 0x00027a00ff781b82 */ /* 0x000e640000000a00 */
[----:B-1----:R-:W-:-:S05]  /*8410*/  @P1 IMAD.HI.U32 R120, R194, R120, RZ ;  /* 0x00000078c2781227 */ /* 0x002fca00078e00ff */
[----:B------:R-:W-:-:S07]  /*8420*/  @P1 SHF.R.U32.HI R194, RZ, R121, R120 ;  /* 0x00000079ffc21219 */ /* 0x000fce0000011678 */
.L_x_910:
[----:B------:R-:W-:-:S05]  /*8430*/  IMAD R194, R194, R20, RZ ;  /* 0x00000014c2c27224 */ /* 0x000fca00078e02ff */
[----:B------:R-:W-:-:S13]  /*8440*/  R2UR UR5, R194 ;  /* 0x00000000c20572ca */ /* 0x000fda00000e0000 */
[----:B------:R-:W-:-:S04]  /*8450*/  UISETP.LT.AND UP0, UPT, UR4, UR5, UPT ;  /* 0x000000050400728c */ /* 0x000fc8000bf01270 */
[----:B------:R-:W-:-:S12]  /*8460*/  USEL UR4, UR4, UR5, !UP0 ;  /* 0x0000000504047287 */ /* 0x000fd8000c000000 */
.L_x_908:
[----:B------:R-:W-:-:S04]  /*8470*/  UIADD3 UR4, UR4, 0x5f, URZ ;  /* 0x0000005f04047890 */ /* 0x000fc8000fffe03f */
[----:B------:R-:W-:-:S04]  /*8480*/  UIMAD.WIDE UR4, UR4, 0x2aaaaaab, URZ ;  /* 0x2aaaaaab040478a5 */ /* 0x000fc8000f8e023f */
[----:B------:R-:W-:-:S04]  /*8490*/  USHF.R.U32.HI UR4, URZ, 0x1f, UR5 ;  /* 0x0000001f3f047899 */ /* 0x000fc80008011605 */
[----:B------:R-:W-:-:S04]  /*84a0*/  ULEA.HI.SX32 UR4, UR5, UR4, 0x1c ;  /* 0x0000000405047291 */ /* 0x000fc8000f8fe23f */
[----:B------:R-:W-:-:S04]  /*84b0*/  UISETP.LT.AND UP0, UPT, UR47, UR4, UPT ;  /* 0x000000042f00728c */ /* 0x000fc8000bf01270 */
[----:B------:R-:W-:-:S06]  /*84c0*/  USEL UR40, UR47, UR4, !UP0 ;  /* 0x000000042f287287 */ /* 0x000fcc000c000000 */
[----:B------:R-:W-:-:S13]  /*84d0*/  ISETP.GE.AND P1, PT, R19, UR40, PT ;  /* 0x0000002813007c0c */ /* 0x000fda000bf26270 */
[----:B------:R-:W-:Y:S05]  /*84e0*/  @!P1 BRA `(.L_x_911) ;  /* 0x00000024000c9947 */ /* 0x000fea0003800000 */
[----:B------:R-:W-:Y:S01]  /*84f0*/  IMAD.MOV.U32 R194, RZ, RZ, R3 ;  /* 0x000000ffffc27224 */ /* 0x000fe200078e0003 */
[----:B------:R-:W-:Y:S01]  /*8500*/  UMOV UR7, UR39 ;  /* 0x0000002700077c82 */ /* 0x000fe20008000000 */
[----:B------:R-:W-:Y:S01]  /*8510*/  IMAD.MOV.U32 R21, RZ, RZ, R4 ;  /* 0x000000ffff157224 */ /* 0x000fe200078e0004 */
[----:B------:R-:W-:Y:S01]  /*8520*/  UMOV UR4, UR36 ;  /* 0x0000002400047c82 */ /* 0x000fe20008000000 */
[----:B------:R-:W-:-:S05]  /*8530*/  ULDC UR5, c[0x0][0x9d8] ;  /* 0x0002760000057ab9 */ /* 0x000fca0000000800 */
.L_x_920:
[----:B------:R-:W-:-:S04]  /*8540*/  UIADD3 UR36, UR4, 0x1, URZ ;  /* 0x0000000104247890 */ /* 0x000fc8000fffe03f */
[----:B------:R-:W-:-:S04]  /*8550*/  UISETP.NE.AND UP0, UPT, UR36, 0x2, UPT ;  /* 0x000000022400788c */ /* 0x000fc8000bf05270 */
[----:B------:R-:W-:Y:S02]  /*8560*/  USEL UR39, URZ, 0x1, UP0 ;  /* 0x000000013f277887 */ /* 0x000fe40008000000 */
[----:B------:R-:W-:Y:S02]  /*8570*/  USEL UR36, UR36, URZ, UP0 ;  /* 0x0000003f24247287 */ /* 0x000fe40008000000 */
[----:B------:R-:W-:Y:S01]  /*8580*/  ULOP3.LUT UR39, UR7, UR39, URZ, 0x3c, !UPT ;  /* 0x0000002707277292 */ /* 0x000fe2000f8e3c3f */
[----:B------:R-:W-:Y:S11]  /*8590*/  @!P0 BRA `(.L_x_912) ;  /* 0x0000000000048947 */ /* 0x000ff60003800000 */
[----:B------:R-:W-:Y:S01]  /*85a0*/  BPT.TRAP 0x1 ;  /* 0x000000040000795c */ /* 0x000fe20000300000 */
.L_x_912:
[----:B------:R-:W-:Y:S01]  /*85b0*/  ULEA UR6, UR36, UR37, 0x3 ;  /* 0x0000002524067291 */ /* 0x000fe2000f8e183f */
[----:B------:R-:W-:-:S05]  /*85c0*/  IMAD.U32 R3, RZ, RZ, UR39 ;  /* 0x00000027ff037e24 */ /* 0x000fca000f8e00ff */
[----:B------:R-:W-:-:S04]  /*85d0*/  SHF.L.U32 R3, R3, 0x1f, RZ ;  /* 0x0000001f03037819 */ /* 0x000fc800000006ff */
[----:B------:R1:W2:Y:S01]  /*85e0*/  SYNCS.PHASECHK.TRANS64.TRYWAIT P1, [UR6+0x30830], R3 ;  /* 0x03083003ff0075a7 */ /* 0x0002a20008020146 */
[----:B------:R-:W-:Y:S05]  /*85f0*/  @!P0 BRA `(.L_x_913) ;  /* 0x0000000000048947 */ /* 0x000fea0003800000 */
[----:B------:R-:W-:Y:S01]  /*8600*/  BPT.TRAP 0x1 ;  /* 0x000000040000795c */ /* 0x000fe20000300000 */
.L_x_913:
[----:B--2---:R-:W-:Y:S05]  /*8610*/  @P1 BRA `(.L_x_914) ;  /* 0x0000000000081947 */ /* 0x004fea0003800000 */
[----:B------:R-:W2:Y:S02]  /*8620*/  SYNCS.PHASECHK.TRANS64.TRYWAIT P1, [UR6+0x30830], R3 ;  /* 0x03083003ff0075a7 */ /* 0x000ea40008020146 */
[----:B--2---:R-:W-:Y:S05]  /*8630*/  @!P1 BRA `(.L_x_915) ;  /* 0x000000b400bc9947 */ /* 0x004fea0003800000 */
.L_x_914:
        /* <DEDUP_REMOVED lines=167> */
.L_x_916:
[----:B------:R-:W-:Y:S01]  /*90b0*/  ULEA UR10, UR4, UR37, 0x3 ;  /* 0x00000025040a7291 */ /* 0x000fe2000f8e183f */
[----:B------:R-:W-:-:S05]  /*90c0*/  IMAD.U32 R0, RZ, RZ, UR7 ;  /* 0x00000007ff007e24 */ /* 0x000fca000f8e00ff */
[----:B------:R-:W-:-:S04]  /*90d0*/  SHF.L.U32 R0, R0, 0x1f, RZ ;  /* 0x0000001f00007819 */ /* 0x000fc800000006ff */
[----:B------:R3:W4:Y:S01]  /*90e0*/  SYNCS.PHASECHK.TRANS64.TRYWAIT P1, [UR10+0x30850], R0 ;  /* 0x03085000ff0075a7 */ /* 0x000722000802014a */
[----:B------:R-:W-:Y:S05]  /*90f0*/  @!P0 BRA `(.L_x_917) ;  /* 0x0000000000048947 */ /* 0x000fea0003800000 */
[----:B------:R-:W-:Y:S01]  /*9100*/  BPT.TRAP 0x1 ;  /* 0x000000040000795c */ /* 0x000fe20000300000 */
.L_x_917:
[----:B----4-:R-:W-:Y:S05]  /*9110*/  @P1 BRA `(.L_x_918) ;  /* 0x0000000000081947 */ /* 0x010fea0003800000 */
[----:B------:R-:W4:Y:S02]  /*9120*/  SYNCS.PHASECHK.TRANS64.TRYWAIT P1, [UR10+0x30850], R0 ;  /* 0x03085000ff0075a7 */ /* 0x000f24000802014a */
[----:B----4-:R-:W-:Y:S05]  /*9130*/  @!P1 BRA `(.L_x_919) ;  /* 0x000000ac00149947 */ /* 0x010fea0003800000 */
.L_x_918:
[----:B------:R-:W-:Y:S01]  /*9140*/  UIADD3 UR6, UR37, 0x400, URZ ;  /* 0x0000040025067890 */ /* 0x000fe2000fffe03f */
[----:B------:R-:W-:Y:S01]  /*9150*/  WARPGROUP.ARRIVE ;  /* 0x00000000000079c5 */ /* 0x000fe20000000000 */
[----:B------:R-:W-:Y:S01]  /*9160*/  UMOV UR7, 0x40000040 ;  /* 0x4000004000077882 */ /* 0x000fe20000000000 */
[----:B------:R-:W-:Y:S01]  /*9170*/  FMUL.FTZ R2, R120, UR5 ;  /* 0x0000000578027c20 */ /* 0x000fe20008410000 */
[----:B------:R-:W-:Y:S01]  /*9180*/  USHF.R.U32.HI UR6, URZ, 0x4, UR6 ;  /* 0x000000043f067899 */ /* 0x000fe20008011606 */
[----:B-12---:R-:W-:Y:S01]  /*9190*/  FMUL.FTZ R3, R121, UR5 ;  /* 0x0000000579037c20 */ /* 0x006fe20008410000 */
[----:B------:R-:W-:Y:S01]  /*91a0*/  FMUL.FTZ R207, R132, UR5 ;  /* 0x0000000584cf7c20 */ /* 0x000fe20008410000 */
[----:B------:R-:W-:Y:S01]  /*91b0*/  FMUL.FTZ R209, R133, UR5 ;  /* 0x0000000585d17c20 */ /* 0x000fe20008410000 */
[----:B------:R-:W-:Y:S01]  /*91c0*/  ULOP3.LUT UR6, UR6, 0x3fff, URZ, 0xc0, !UPT ;  /* 0x00003fff06067892 */ /* 0x000fe2000f8ec03f */
[----:B------:R-:W3:Y:S01]  /*91d0*/  MUFU.TANH R2, R2 ;  /* 0x0000000200027308 */ /* 0x000ee20000002400 */
[----:B------:R-:W-:Y:S01]  /*91e0*/  FMUL.FTZ R213, R136, UR5 ;  /* 0x0000000588d57c20 */ /* 0x000fe20008410000 */
[----:B------:R-:W-:Y:S01]  /*91f0*/  FMUL.FTZ R211, R137, UR5 ;  /* 0x0000000589d37c20 */ /* 0x000fe20008410000 */
[----:B------:R-:W-:Y:S01]  /*9200*/  ULOP3.LUT UR6, UR6, 0x3000000, URZ, 0xfc, !UPT ;  /* 0x0300000006067892 */ /* 0x000fe2000f8efc3f */
[----:B------:R-:W-:Y:S01]  /*9210*/  FMUL.FTZ R215, R140, UR5 ;  /* 0x000000058cd77c20 */ /* 0x000fe20008410000 */
[----:B------:R-:W-:Y:S01]  /*9220*/  FMUL.FTZ R217, R141, UR5 ;  /* 0x000000058dd97c20 */ /* 0x000fe20008410000 */
[----:B------:R-:W-:Y:S01]  /*9230*/  FMUL.FTZ R219, R144, UR5 ;  /* 0x0000000590db7c20 */ /* 0x000fe20008410000 */
[----:B------:R-:W-:Y:S01]  /*9240*/  UIMAD UR4, UR4, 0x900, UR6 ;  /* 0x00000900040478a4 */ /* 0x000fe2000f8e0206 */
[----:B------:R-:W1:Y:S01]  /*9250*/  MUFU.TANH R3, R3 ;  /* 0x0000000300037308 */ /* 0x000e620000002400 */
[----:B------:R-:W-:Y:S01]  /*9260*/  FMUL.FTZ R221, R145, UR5 ;  /* 0x0000000591dd7c20 */ /* 0x000fe20008410000 */
[----:B------:R-:W-:Y:S01]  /*9270*/  FMUL.FTZ R225, R152, UR5 ;  /* 0x0000000598e17c20 */ /* 0x000fe20008410000 */
[----:B------:R-:W-:Y:S01]  /*9280*/  FMUL.FTZ R233, R153, UR5 ;  /* 0x0000000599e97c20 */ /* 0x000fe20008410000 */
[----:B------:R-:W-:Y:S01]  /*9290*/  FMUL.FTZ R227, R156, UR5 ;  /* 0x000000059ce37c20 */ /* 0x000fe20008410000 */
[----:B------:R-:W-:Y:S01]  /*92a0*/  FMUL.FTZ R121, R122, UR5 ;  /* 0x000000057a797c20 */ /* 0x000fe20008410000 */
[----:B------:R-:W-:Y:S01]  /*92b0*/  UMOV UR6, UR4 ;  /* 0x0000000400067c82 */ /* 0x000fe20008000000 */
[----:B------:R-:W-:Y:S01]  /*92c0*/  FMUL.FTZ R237, R157, UR5 ;  /* 0x000000059ded7c20 */ /* 0x000fe20008410000 */
[----:B------:R-:W-:Y:S01]  /*92d0*/  HGMMA.64x192x16.F32 R24, R188, gdesc[UR4].tnspB, R24, gsb0 ;  /* 0x42e00004bc187df0 */ /* 0x000fe20008000818 */
[----:B------:R-:W-:Y:S01]  /*92e0*/  UIADD3 UR6, UR4, 0x80, URZ ;  /* 0x0000008004067890 */ /* 0x000fe2000fffe03f */
[----:B---3--:R-:W-:Y:S01]  /*92f0*/  FMNMX.FTZ R0, R2, R21, !PT ;  /* 0x0000001502007209 */ /* 0x008fe20007810000 */
[----:B------:R-:W-:Y:S01]  /*9300*/  UMOV UR7, 0x40000040 ;  /* 0x4000004000077882 */ /* 0x000fe20000000000 */
[----:B------:R-:W-:Y:S01]  /*9310*/  MUFU.TANH R207, R207 ;  /* 0x000000cf00cf7308 */ /* 0x000fe20000002400 */
[----:B------:R-:W-:Y:S01]  /*9320*/  FMUL.FTZ R123, R123, UR5 ;  /* 0x000000057b7b7c20 */ /* 0x000fe20008410000 */
[----:B------:R-:W-:Y:S01]  /*9330*/  FMUL.FTZ R229, R160, UR5 ;  /* 0x00000005a0e57c20 */ /* 0x000fe20008410000 */
[----:B------:R-:W-:Y:S01]  /*9340*/  FMUL.FTZ R235, R161, UR5 ;  /* 0x00000005a1eb7c20 */ /* 0x000fe20008410000 */
[----:B------:R-:W-:Y:S01]  /*9350*/  FMUL.FTZ R127, R127, UR5 ;  /* 0x000000057f7f7c20 */ /* 0x000fe20008410000 */
[----:B-1----:R-:W-:Y:S01]  /*9360*/  FMNMX.FTZ R0, R3, R0, !PT ;  /* 0x0000000003007209 */ /* 0x002fe20007810000 */
        /* <DEDUP_REMOVED lines=21> */
[----:B------:R-:W1:Y:S01]  /*94c0*/  LDC R18, c[0x0][0x988] ;  /* 0x00026200ff127b82 */ /* 0x000e620000000800 */
[----:B------:R-:W-:Y:S01]  /*94d0*/  FMUL.FTZ R167, R167, UR5 ;  /* 0x00000005a7a77c20 */ /* 0x000fe20008410000 */
[----:B------:R-:W2:Y:S03]  /*94e0*/  S2R R208, SR_TID.X ;  /* 0x0000000000d07919 */ /* 0x000ea60000002100 */
[----:B------:R-:W-:Y:S08]  /*94f0*/  MUFU.TANH R215, R215 ;  /* 0x000000d700d77308 */ /* 0x000ff00000002400 */
[----:B------:R-:W-:Y:S08]  /*9500*/  MUFU.TANH R217, R217 ;  /* 0x000000d900d97308 */ /* 0x000ff00000002400 */
[----:B------:R-:W-:Y:S08]  /*9510*/  MUFU.TANH R219, R219 ;  /* 0x000000db00db7308 */ /* 0x000ff00000002400 */
[----:B------:R-:W-:Y:S01]  /*9520*/  MUFU.TANH R221, R221 ;  /* 0x000000dd00dd7308 */ /* 0x000fe20000002400 */
[----:B--2---:R-:W-:-:S07]  /*9530*/  LOP3.LUT P1, RZ, R208, 0x7f, RZ, 0xc0, !PT ;  /* 0x0000007fd0ff7812 */ /* 0x004fce000782c0ff */
[----:B------:R-:W-:Y:S08]  /*9540*/  MUFU.TANH R225, R225 ;  /* 0x000000e100e17308 */ /* 0x000ff00000002400 */
[----:B------:R-:W-:Y:S08]  /*9550*/  MUFU.TANH R233, R233 ;  /* 0x000000e900e97308 */ /* 0x000ff00000002400 */
[----:B------:R-:W-:Y:S08]  /*9560*/  MUFU.TANH R227, R227 ;  /* 0x000000e300e37308 */ /* 0x000ff00000002400 */
[----:B------:R-:W2:Y:S08]  /*9570*/  MUFU.TANH R121, R121 ;  /* 0x0000007900797308 */ /* 0x000eb00000002400 */
[----:B------:R-:W-:Y:S08]  /*9580*/  MUFU.TANH R237, R237 ;  /* 0x000000ed00ed7308 */ /* 0x000ff00000002400 */
[----:B------:R-:W3:Y:S01]  /*9590*/  MUFU.TANH R123, R123 ;  /* 0x0000007b007b7308 */ /* 0x000ee20000002400 */
[----:B--2---:R-:W-:-:S07]  /*95a0*/  FMNMX.FTZ R122, R121, R194, !PT ;  /* 0x000000c2797a7209 */ /* 0x004fce0007810000 */
[----:B------:R-:W-:Y:S08]  /*95b0*/  MUFU.TANH R229, R229 ;  /* 0x000000e500e57308 */ /* 0x000ff00000002400 */
[----:B------:R-:W-:Y:S01]  /*95c0*/  MUFU.TANH R235, R235 ;  /* 0x000000eb00eb7308 */ /* 0x000fe20000002400 */
[----:B---3--:R-:W-:-:S07]  /*95d0*/  FMNMX.FTZ R122, R123, R122, !PT ;  /* 0x0000007a7b7a7209 */ /* 0x008fce0007810000 */
        /* <DEDUP_REMOVED lines=38> */
[----:B------:R-:W2:Y:S01]  /*9840*/  MUFU.TANH R185, R185 ;  /* 0x000000b900b97308 */ /* 0x000ea20000002400 */
[----:B------:R-:W-:-:S07]  /*9850*/  UMOV UR7, 0x40000040 ;  /* 0x4000004000077882 */ /* 0x000fce0000000000 */
[----:B------:R-:W3:Y:S08]  /*9860*/  MUFU.TANH R187, R187 ;  /* 0x000000bb00bb7308 */ /* 0x000ef00000002400 */
[----:B------:R-:W4:Y:S01]  /*9870*/  MUFU.TANH R125, R125 ;  /* 0x0000007d007d7308 */ /* 0x000f220000002400 */
[----:B--2---:R-:W-:-:S04]  /*9880*/  FMNMX.FTZ R0, R185, R0, !PT ;  /* 0x00000000b9007209 */ /* 0x004fc80007810000 */
[----:B---3--:R-:W-:-:S04]  /*9890*/  FMNMX.FTZ R0, R187, R0, !PT ;  /* 0x00000000bb007209 */ /* 0x008fc80007810000 */
[----:B------:R-:W-:-:S04]  /*98a0*/  FMNMX.FTZ R0, R189, R0, !PT ;  /* 0x00000000bd007209 */ /* 0x000fc80007810000 */
[----:B------:R-:W-:Y:S02]  /*98b0*/  FMNMX.FTZ R0, R191, R0, !PT ;  /* 0x00000000bf007209 */ /* 0x000fe40007810000 */
[----:B----4-:R-:W-:Y:S02]  /*98c0*/  FMNMX.FTZ R122, R125, R122, !PT ;  /* 0x0000007a7d7a7209 */ /* 0x010fe40007810000 */
        /* <DEDUP_REMOVED lines=41> */
[----:B------:R-:W-:-:S04]  /*9b60*/  FMNMX.FTZ R0, R235, R0, !PT ;  /* 0x00000000eb007209 */ /* 0x000fc80007810000 */
[----:B------:R-:W-:-:S04]  /*9b70*/  FMNMX.FTZ R0, R231, R0, !PT ;  /* 0x00000000e7007209 */ /* 0x000fc80007810000 */
[----:B------:R-:W-:-:S05]  /*9b80*/  FMNMX.FTZ R0, R223, R0, !PT ;  /* 0x00000000df007209 */ /* 0x000fca0007810000 */
[----:B------:R-:W2:Y:S02]  /*9b90*/  SHFL.BFLY PT, R157, R0, 0x2, 0x1f ;  /* 0x0c401f00009d7f89 */ /* 0x000ea400000e0000 */
[----:B--2---:R-:W-:Y:S01]  /*9ba0*/  FMNMX.FTZ R4, R0, R157, !PT ;  /* 0x0000009d00047209 */ /* 0x004fe20007810000 */
[----:B------:R-:W-:-:S06]  /*9bb0*/  FMUL.FTZ R157, R158, UR5 ;  /* 0x000000059e9d7c20 */ /* 0x000fcc0008410000 */
[----:B------:R-:W2:Y:S02]  /*9bc0*/  MUFU.TANH R157, R157 ;  /* 0x0000009d009d7308 */ /* 0x000ea40000002400 */
[----:B--2---:R-:W-:-:S04]  /*9bd0*/  FMNMX.FTZ R122, R157, R122, !PT ;  /* 0x0000007a9d7a7209 */ /* 0x004fc80007810000 */
[----:B------:R-:W-:-:S04]  /*9be0*/  FMNMX.FTZ R122, R159, R122, !PT ;  /* 0x0000007a9f7a7209 */ /* 0x000fc80007810000 */
[----:B------:R-:W-:-:S04]  /*9bf0*/  FMNMX.FTZ R122, R161, R122, !PT ;  /* 0x0000007aa17a7209 */ /* 0x000fc80007810000 */
[----:B------:R-:W-:-:S04]  /*9c00*/  FMNMX.FTZ R122, R163, R122, !PT ;  /* 0x0000007aa37a7209 */ /* 0x000fc80007810000 */
[----:B------:R-:W-:-:S04]  /*9c10*/  FMNMX.FTZ R122, R165, R122, !PT ;  /* 0x0000007aa57a7209 */ /* 0x000fc80007810000 */
[----:B------:R-:W-:Y:S01]  /*9c20*/  FMNMX.FTZ R122, R167, R122, !PT ;  /* 0x0000007aa77a7209 */ /* 0x000fe20007810000 */
[----:B------:R-:W-:Y:S02]  /*9c30*/  WARPGROUP.DEPBAR.LE gsb0, 0x0 ;  /* 0x00008000000079c5 */ /* 0x000fe40000010000 */
[----:B------:R-:W-:Y:S01]  /*9c40*/  WARPGROUP.ARRIVE ;  /* 0x00000000000079c5 */ /* 0x000fe20000000000 */
[----:B------:R-:W2:Y:S05]  /*9c50*/  SHFL.BFLY PT, R177, R4, 0x1, 0x1f ;  /* 0x0c201f0004b17f89 */ /* 0x000eaa00000e0000 */
[----:B------:R-:W-:Y:S01]  /*9c60*/  HGMMA.64x192x16.F32 R24, R172, gdesc[UR4].tnspB, R24, gsb0 ;  /* 0x42e00004ac187df0 */ /* 0x000fe20008000818 */
[----:B------:R-:W-:Y:S01]  /*9c70*/  UIADD3 UR6, UR4, 0x280, URZ ;  /* 0x0000028004067890 */ /* 0x000fe2000fffe03f */
[----:B------:R-:W-:-:S02]  /*9c80*/  UMOV UR7, 0x40000040 ;  /* 0x4000004000077882 */ /* 0x000fc40000000000 */
[----:B------:R-:W-:Y:S01]  /*9c90*/  UMOV UR4, UR36 ;  /* 0x0000002400047c82 */ /* 0x000fe20008000000 */
[----:B--2---:R-:W-:-:S05]  /*9ca0*/  FMNMX.FTZ R4, R4, R177, !PT ;  /* 0x000000b104047209 */ /* 0x004fca0007810000 */
[C---:B-1----:R-:W-:Y:S01]  /*9cb0*/  FMUL.FTZ R120, R4.reuse, R18 ;  /* 0x0000001204787220 */ /* 0x042fe20000410000 */
[----:B------:R-:W-:-:S03]  /*9cc0*/  FADD.FTZ R21, -R4, R21 ;  /* 0x0000001504157221 */ /* 0x000fc60000010100 */
[-CC-:B------:R-:W-:Y:S01]  /*9cd0*/  FFMA.FTZ R188, R3, R18.reuse, -R120.reuse ;  /* 0x0000001203bc7223 */ /* 0x180fe20000010878 */
[-C--:B------:R-:W-:Y:S01]  /*9ce0*/  FMUL.FTZ R0, R21, R18.reuse ;  /* 0x0000001215007220 */ /* 0x080fe20000410000 */
[----:B------:R-:W1:Y:S01]  /*9cf0*/  SHFL.BFLY PT, R3, R122, 0x2, 0x1f ;  /* 0x0c401f007a037f89 */ /* 0x000e6200000e0000 */
        /* <DEDUP_REMOVED lines=18> */
[----:B-1----:R-:W-:Y:S01]  /*9e20*/  FMNMX.FTZ R2, R122, R3, !PT ;  /* 0x000000037a027209 */ /* 0x002fe20007810000 */
[----:B------:R-:W-:-:S06]  /*9e30*/  FFMA.FTZ R122, R229, R18, -R120 ;  /* 0x00000012e57a7223 */ /* 0x000fcc0000010878 */
[----:B------:R-:W-:Y:S01]  /*9e40*/  MUFU.EX2 R21, R21 ;  /* 0x0000001500157308 */ /* 0x000fe20000000800 */
[----:B------:R-:W1:Y:S07]  /*9e50*/  SHFL.BFLY PT, R3, R2, 0x1, 0x1f ;  /* 0x0c201f0002037f89 */ /* 0x000e6e00000e0000 */
[----:B------:R-:W-:Y:S08]  /*9e60*/  MUFU.EX2 R188, R188 ;  /* 0x000000bc00bc7308 */ /* 0x000ff00000000800 */
[----:B------:R-:W-:Y:S08]  /*9e70*/  MUFU.EX2 R190, R190 ;  /* 0x000000be00be7308 */ /* 0x000ff00000000800 */
[----:B------:R-:W-:Y:S01]  /*9e80*/  MUFU.EX2 R177, R177 ;  /* 0x000000b100b17308 */ /* 0x000fe20000000800 */
[----:B-1----:R-:W-:-:S05]  /*9e90*/  FMNMX.FTZ R3, R2, R3, !PT ;  /* 0x0000000302037209 */ /* 0x002fca0007810000 */
[----:B------:R-:W-:Y:S02]  /*9ea0*/  FADD.FTZ R181, -R3, R194 ;  /* 0x000000c203b57221 */ /* 0x000fe40000010100 */
[----:B------:R-:W-:Y:S01]  /*9eb0*/  MUFU.EX2 R184, R184 ;  /* 0x000000b800b87308 */ /* 0x000fe20000000800 */
[----:B------:R-:W-:Y:S02]  /*9ec0*/  IMAD.MOV.U32 R194, RZ, RZ, R3 ;  /* 0x000000ffffc27224 */ /* 0x000fe400078e0003 */
[----:B------:R-:W-:-:S05]  /*9ed0*/  FMUL.FTZ R181, R181, R18 ;  /* 0x00000012b5b57220 */ /* 0x000fca0000410000 */
[----:B------:R1:W-:Y:S08]  /*9ee0*/  MUFU.EX2 R2, R181 ;  /* 0x000000b500027308 */ /* 0x0003f00000000800 */
        /* <DEDUP_REMOVED lines=18> */
[-CC-:B------:R-:W-:Y:S01]  /*a010*/  FFMA.FTZ R174, R227, R18.reuse, -R120.reuse ;  /* 0x00000012e3ae7223 */ /* 0x180fe20000010878 */
[-C--:B------:R-:W-:Y:S01]  /*a020*/  FFMA.FTZ R217, R223, R18.reuse, -R120 ;  /* 0x00000012dfd97223 */ /* 0x080fe20000010878 */
[----:B------:R-:W-:Y:S01]  /*a030*/  HGMMA.64x192x16.F32 R24, R168, gdesc[UR4].tnspB, R24, gsb0 ;  /* 0x42e00004a8187df0 */ /* 0x000fe20008000818 */
[-C--:B------:R-:W-:Y:S01]  /*a040*/  FMUL.FTZ R120, R3, R18.reuse ;  /* 0x0000001203787220 */ /* 0x080fe20000410000 */
[----:B------:R-:W-:Y:S01]  /*a050*/  MUFU.EX2 R173, R173 ;  /* 0x000000ad00ad7308 */ /* 0x000fe20000000800 */
[----:B------:R-:W-:Y:S02]  /*a060*/  UMOV UR7, UR39 ;  /* 0x0000002700077c82 */ /* 0x000fe40008000000 */
[-CC-:B------:R-:W-:Y:S01]  /*a070*/  FFMA.FTZ R189, R121, R18.reuse, -R120.reuse ;  /* 0x0000001279bd7223 */ /* 0x180fe20000010878 */
[----:B------:R-:W-:Y:S01]  /*a080*/  FFMA.FTZ R191, R125, R18, -R120 ;  /* 0x000000127dbf7223 */ /* 0x000fe20000010878 */
[----:B------:R-:W-:-:S02]  /*a090*/  IMAD.U32 R125, RZ, RZ, UR36 ;  /* 0x00000024ff7d7e24 */ /* 0x000fc4000f8e00ff */
[-CC-:B------:R-:W-:Y:S01]  /*a0a0*/  FFMA.FTZ R126, R123, R18.reuse, -R120.reuse ;  /* 0x000000127b7e7223 */ /* 0x180fe20000010878 */
[-CC-:B------:R-:W-:Y:S01]  /*a0b0*/  FFMA.FTZ R128, R127, R18.reuse, -R120.reuse ;  /* 0x000000127f807223 */ /* 0x180fe20000010878 */
[-CC-:B------:R-:W-:Y:S01]  /*a0c0*/  FFMA.FTZ R185, R129, R18.reuse, -R120.reuse ;  /* 0x0000001281b97223 */ /* 0x180fe20000010878 */
[----:B------:R-:W2:Y:S01]  /*a0d0*/  MUFU.EX2 R189, R189 ;  /* 0x000000bd00bd7308 */ /* 0x000ea20000000800 */
[----:B------:R-:W-:Y:S01]  /*a0e0*/  @!P1 LEA R125, R125, UR37, 0x3 ;  /* 0x000000257d7d9c11 */ /* 0x000fe2000f8e18ff */
[-CC-:B------:R-:W-:Y:S01]  /*a0f0*/  FFMA.FTZ R130, R131, R18.reuse, -R120.reuse ;  /* 0x0000001283827223 */ /* 0x180fe20000010878 */
[----:B------:R-:W-:Y:S02]  /*a100*/  IMAD.U32 R129, RZ, RZ, UR10 ;  /* 0x0000000aff817e24 */ /* 0x000fe4000f8e00ff */
[-CC-:B------:R-:W-:Y:S01]  /*a110*/  FFMA.FTZ R121, R133, R18.reuse, -R120.reuse ;  /* 0x0000001285797223 */ /* 0x180fe20000010878 */
[----:B------:R-:W-:Y:S01]  /*a120*/  FFMA.FTZ R132, R135, R18, -R120 ;  /* 0x0000001287847223 */ /* 0x000fe20000010878 */
[----:B------:R-:W-:-:S02]  /*a130*/  @!P1 VIADD R125, R125, 0x30840 ;  /* 0x000308407d7d9836 */ /* 0x000fc40000000000 */
[-CC-:B-1----:R-:W-:Y:S01]  /*a140*/  FFMA.FTZ R181, R137, R18.reuse, -R120.reuse ;  /* 0x0000001289b57223 */ /* 0x182fe20000010878 */
[----:B------:R-:W1:Y:S01]  /*a150*/  MUFU.EX2 R126, R126 ;  /* 0x0000007e007e7308 */ /* 0x000e620000000800 */
[----:B------:R-:W-:Y:S02]  /*a160*/  @!P1 VIADD R129, R129, 0x30860 ;  /* 0x0003086081819836 */ /* 0x000fe40000000000 */
[-CC-:B------:R-:W-:Y:S01]  /*a170*/  FFMA.FTZ R134, R139, R18.reuse, -R120.reuse ;  /* 0x000000128b867223 */ /* 0x180fe20000010878 */
[----:B------:R-:W-:Y:S01]  /*a180*/  @!P1 PRMT R125, RZ, 0x654, R125 ;  /* 0x00000654ff7d9816 */ /* 0x000fe2000000007d */
[-CC-:B------:R-:W-:Y:S01]  /*a190*/  FFMA.FTZ R183, R141, R18.reuse, -R120.reuse ;  /* 0x000000128db77223 */ /* 0x180fe20000010878 */
[-CC-:B------:R-:W-:Y:S01]  /*a1a0*/  FFMA.FTZ R136, R143, R18.reuse, -R120.reuse ;  /* 0x000000128f887223 */ /* 0x180fe20000010878 */
[----:B------:R-:W-:Y:S01]  /*a1b0*/  @!P1 PRMT R129, RZ, 0x654, R129 ;  /* 0x00000654ff819816 */ /* 0x000fe20000000081 */
[-CC-:B------:R-:W-:Y:S01]  /*a1c0*/  FFMA.FTZ R123, R145, R18.reuse, -R120.reuse ;  /* 0x00000012917b7223 */ /* 0x180fe20000010878 */
[----:B------:R-:W3:Y:S01]  /*a1d0*/  MUFU.EX2 R191, R191 ;  /* 0x000000bf00bf7308 */ /* 0x000ee20000000800 */
[----:B--2---:R-:W-:Y:S01]  /*a1e0*/  FFMA.FTZ R127, R2, R7, R189 ;  /* 0x00000007027f7223 */ /* 0x004fe200000100bd */
[-CC-:B------:R-:W-:Y:S01]  /*a1f0*/  FFMA.FTZ R138, R147, R18.reuse, -R120.reuse ;  /* 0x00000012938a7223 */ /* 0x180fe20000010878 */
[-CC-:B------:R-:W-:Y:S01]  /*a200*/  FFMA.FTZ R149, R149, R18.reuse, -R120.reuse ;  /* 0x0000001295957223 */ /* 0x180fe20000010878 */
[-CC-:B------:R-:W-:Y:S01]  /*a210*/  FFMA.FTZ R155, R155, R18.reuse, -R120.reuse ;  /* 0x000000129b9b7223 */ /* 0x180fe20000010878 */
[-CC-:B------:R-:W-:Y:S01]  /*a220*/  FFMA.FTZ R157, R157, R18.reuse, -R120.reuse ;  /* 0x000000129d9d7223 */ /* 0x180fe20000010878 */
[-CC-:B------:R-:W-:Y:S01]  /*a230*/  FFMA.FTZ R159, R159, R18.reuse, -R120.reuse ;  /* 0x000000129f9f7223 */ /* 0x180fe20000010878 */
[-CC-:B------:R-:W-:Y:S01]  /*a240*/  FFMA.FTZ R161, R161, R18.reuse, -R120.reuse ;  /* 0x00000012a1a17223 */ /* 0x180fe20000010878 */
[----:B------:R-:W2:Y:S01]  /*a250*/  MUFU.EX2 R128, R128 ;  /* 0x0000008000807308 */ /* 0x000ea20000000800 */
[C---:B-1----:R-:W-:Y:S01]  /*a260*/  FADD.FTZ R140, R126.reuse, R127 ;  /* 0x0000007f7e8c7221 */ /* 0x042fe20000010000 */
[----:B------:R-:W-:Y:S01]  /*a270*/  F2FP.F16.F32.PACK_AB R189, R126, R189 ;  /* 0x000000bd7ebd723e */ /* 0x000fe200000000ff */
[-CC-:B------:R-:W-:Y:S01]  /*a280*/  FFMA.FTZ R163, R163, R18.reuse, -R120.reuse ;  /* 0x00000012a3a37223 */ /* 0x180fe20000010878 */
[----:B------:R-:W-:-:S04]  /*a290*/  FFMA.FTZ R165, R165, R18, -R120 ;  /* 0x00000012a5a57223 */ /* 0x000fc80000010878 */
[----:B------:R-:W1:Y:S01]  /*a2a0*/  MUFU.EX2 R185, R185 ;  /* 0x000000b900b97308 */ /* 0x000e620000000800 */
[----:B---3--:R-:W-:-:S07]  /*a2b0*/  FADD.FTZ R127, R191, R140 ;  /* 0x0000008cbf7f7221 */ /* 0x008fce0000010000 */
[----:B------:R-:W3:Y:S01]  /*a2c0*/  MUFU.EX2 R130, R130 ;  /* 0x0000008200827308 */ /* 0x000ee20000000800 */
[C---:B--2---:R-:W-:Y:S01]  /*a2d0*/  FADD.FTZ R140, R128.reuse, R127 ;  /* 0x0000007f808c7221 */ /* 0x044fe20000010000 */
[----:B------:R-:W-:-:S06]  /*a2e0*/  F2FP.F16.F32.PACK_AB R191, R128, R191 ;  /* 0x000000bf80bf723e */ /* 0x000fcc00000000ff */
[----:B------:R-:W2:Y:S01]  /*a2f0*/  MUFU.EX2 R121, R121 ;  /* 0x0000007900797308 */ /* 0x000ea20000000800 */
[----:B-1----:R-:W-:-:S07]  /*a300*/  FADD.FTZ R127, R185, R140 ;  /* 0x0000008cb97f7221 */ /* 0x002fce0000010000 */
[----:B------:R-:W1:Y:S01]  /*a310*/  MUFU.EX2 R132, R132 ;  /* 0x0000008400847308 */ /* 0x000e620000000800 */
[C---:B---3--:R-:W-:Y:S01]  /*a320*/  FADD.FTZ R140, R130.reuse, R127 ;  /* 0x0000007f828c7221 */ /* 0x048fe20000010000 */
[----:B------:R-:W-:-:S06]  /*a330*/  F2FP.F16.F32.PACK_AB R185, R130, R185 ;  /* 0x000000b982b9723e */ /* 0x000fcc00000000ff */
[----:B------:R-:W-:Y:S01]  /*a340*/  MUFU.EX2 R181, R181 ;  /* 0x000000b500b57308 */ /* 0x000fe20000000800 */
[----:B--2---:R-:W-:-:S07]  /*a350*/  FADD.FTZ R127, R121, R140 ;  /* 0x0000008c797f7221 */ /* 0x004fce0000010000 */
[----:B------:R-:W-:Y:S01]  /*a360*/  MUFU.EX2 R134, R134 ;  /* 0x0000008600867308 */ /* 0x000fe20000000800 */
[----:B-1----:R-:W-:-:S07]  /*a370*/  FADD.FTZ R140, R132, R127 ;  /* 0x0000007f848c7221 */ /* 0x002fce0000010000 */
        /* <DEDUP_REMOVED lines=12> */
[----:B------:R-:W1:Y:S08]  /*a440*/  MUFU.EX2 R163, R163 ;  /* 0x000000a300a37308 */ /* 0x000e700000000800 */
[----:B------:R-:W-:Y:S08]  /*a450*/  MUFU.EX2 R124, R124 ;  /* 0x0000007c007c7308 */ /* 0x000ff00000000800 */
[----:B------:R-:W-:Y:S01]  /*a460*/  MUFU.EX2 R165, R165 ;  /* 0x000000a500a57308 */ /* 0x000fe20000000800 */
[----:B------:R-:W-:-:S02]  /*a470*/  WARPGROUP.DEPBAR.LE gsb0, 0x0 ;  /* 0x00008000000079c5 */ /* 0x000fc40000010000 */
[----:B------:R2:W-:Y:S01]  /*a480*/  @!P1 SYNCS.ARRIVE.TRANS64.RED.A1T0 RZ, [R125+URZ], RZ ;  /* 0x000000ff7dff99a7 */ /* 0x0005e2000810043f */
[----:B------:R-:W-:-:S04]  /*a490*/  F2FP.F16.F32.PACK_AB R168, R215, R122 ;  /* 0x0000007ad7a8723e */ /* 0x000fc800000000ff */
[----:B------:R-:W-:Y:S01]  /*a4a0*/  MUFU.EX2 R217, R217 ;  /* 0x000000d900d97308 */ /* 0x000fe20000000800 */
[----:B-1----:R-:W-:Y:S01]  /*a4b0*/  F2FP.F16.F32.PACK_AB R169, R163, R161 ;  /* 0x000000a1a3a9723e */ /* 0x002fe200000000ff */
[----:B--2---:R-:W-:Y:S01]  /*a4c0*/  FFMA.FTZ R125, R0, R14, R21 ;  /* 0x0000000e007d7223 */ /* 0x004fe20000010015 */
[----:B------:R1:W-:Y:S01]  /*a4d0*/  @!P1 SYNCS.ARRIVE.TRANS64.RED.A1T0 RZ, [R129+URZ], RZ ;  /* 0x000000ff81ff99a7 */ /* 0x0003e2000810043f */
[-C--:B------:R-:W-:Y:S01]  /*a4e0*/  FFMA.FTZ R14, R151, R18.reuse, -R120 ;  /* 0x00000012970e7223 */ /* 0x080fe20000010878 */
[----:B------:R-:W-:Y:S01]  /*a4f0*/  ISETP.GT.AND P1, PT, R19, UR40, PT ;  /* 0x0000002813007c0c */ /* 0x000fe2000bf24270 */
[C---:B------:R-:W-:Y:S01]  /*a500*/  FADD.FTZ R125, R188.reuse, R125 ;  /* 0x0000007dbc7d7221 */ /* 0x040fe20000010000 */
[----:B------:R-:W-:Y:S01]  /*a510*/  F2FP.F16.F32.PACK_AB R188, R188, R21 ;  /* 0x00000015bcbc723e */ /* 0x000fe200000000ff */
[----:B------:R-:W-:Y:S01]  /*a520*/  FADD.FTZ R21, R181, R140 ;  /* 0x0000008cb5157221 */ /* 0x000fe20000010000 */
[----:B------:R-:W-:Y:S01]  /*a530*/  F2FP.F16.F32.PACK_AB R181, R134, R181 ;  /* 0x000000b586b5723e */ /* 0x000fe200000000ff */
[----:B------:R-:W-:Y:S01]  /*a540*/  FADD.FTZ R142, R190, R125 ;  /* 0x0000007dbe8e7221 */ /* 0x000fe20000010000 */
[-C--:B------:R-:W-:Y:S01]  /*a550*/  FFMA.FTZ R125, R153, R18.reuse, -R120 ;  /* 0x00000012997d7223 */ /* 0x080fe20000010878 */
[----:B------:R-:W-:Y:S01]  /*a560*/  FADD.FTZ R140, R134, R21 ;  /* 0x00000015868c7221 */ /* 0x000fe20000010000 */
[----:B------:R-:W2:Y:S01]  /*a570*/  MUFU.EX2 R14, R14 ;  /* 0x0000000e000e7308 */ /* 0x000ea20000000800 */
[----:B-1----:R-:W-:Y:S01]  /*a580*/  FADD.FTZ R129, R177, R142 ;  /* 0x0000008eb1817221 */ /* 0x002fe20000010000 */
[----:B------:R-:W-:Y:S01]  /*a590*/  FFMA.FTZ R120, R167, R18, -R120 ;  /* 0x00000012a7787223 */ /* 0x000fe20000010878 */
[----:B------:R-:W-:Y:S01]  /*a5a0*/  FADD.FTZ R21, R183, R140 ;  /* 0x0000008cb7157221 */ /* 0x000fe20000010000 */
[----:B------:R-:W-:Y:S01]  /*a5b0*/  F2FP.F16.F32.PACK_AB R190, R177, R190 ;  /* 0x000000beb1be723e */ /* 0x000fe200000000ff */
[----:B------:R-:W-:Y:S01]  /*a5c0*/  FADD.FTZ R142, R184, R129 ;  /* 0x00000081b88e7221 */ /* 0x000fe20000010000 */
[C---:B------:R-:W-:Y:S01]  /*a5d0*/  F2FP.F16.F32.PACK_AB R184, R179.reuse, R184 ;  /* 0x000000b8b3b8723e */ /* 0x040fe200000000ff */
[C---:B------:R-:W-:Y:S01]  /*a5e0*/  FADD.FTZ R126, R136.reuse, R21 ;  /* 0x00000015887e7221 */ /* 0x040fe20000010000 */
[----:B------:R-:W1:Y:S01]  /*a5f0*/  MUFU.EX2 R125, R125 ;  /* 0x0000007d007d7308 */ /* 0x000e620000000800 */
[----:B------:R-:W-:Y:S01]  /*a600*/  FADD.FTZ R129, R179, R142 ;  /* 0x0000008eb3817221 */ /* 0x000fe20000010000 */
[----:B------:R-:W-:Y:S01]  /*a610*/  F2FP.F16.F32.PACK_AB R183, R136, R183 ;  /* 0x000000b788b7723e */ /* 0x000fe200000000ff */
[----:B------:R-:W-:Y:S01]  /*a620*/  FADD.FTZ R21, R123, R126 ;  /* 0x0000007e7b157221 */ /* 0x000fe20000010000 */
[----:B------:R-:W-:Y:S01]  /*a630*/  F2FP.F16.F32.PACK_AB R177, R138, R123 ;  /* 0x0000007b8ab1723e */ /* 0x000fe200000000ff */
[----:B------:R-:W-:Y:S01]  /*a640*/  FADD.FTZ R142, R186, R129 ;  /* 0x00000081ba8e7221 */ /* 0x000fe20000010000 */
[C---:B------:R-:W-:Y:S01]  /*a650*/  F2FP.F16.F32.PACK_AB R186, R187.reuse, R186 ;  /* 0x000000babbba723e */ /* 0x040fe200000000ff */
[----:B------:R-:W-:Y:S01]  /*a660*/  FADD.FTZ R126, R138, R21 ;  /* 0x000000158a7e7221 */ /* 0x000fe20000010000 */
[----:B------:R-:W3:Y:S01]  /*a670*/  MUFU.EX2 R120, R120 ;  /* 0x0000007800787308 */ /* 0x000ee20000000800 */
[----:B------:R-:W-:Y:S01]  /*a680*/  FADD.FTZ R129, R187, R142 ;  /* 0x0000008ebb817221 */ /* 0x000fe20000010000 */
[----:B------:R-:W-:Y:S01]  /*a690*/  F2FP.F16.F32.PACK_AB R187, R132, R121 ;  /* 0x0000007984bb723e */ /* 0x000fe200000000ff */
[----:B------:R-:W-:Y:S01]  /*a6a0*/  FADD.FTZ R21, R7, R126 ;  /* 0x0000007e07157221 */ /* 0x000fe20000010000 */
[----:B--2---:R-:W-:Y:S01]  /*a6b0*/  F2FP.F16.F32.PACK_AB R179, R14, R7 ;  /* 0x000000070eb3723e */ /* 0x004fe200000000ff */
[----:B------:R-:W-:Y:S01]  /*a6c0*/  FADD.FTZ R142, R180, R129 ;  /* 0x00000081b48e7221 */ /* 0x000fe20000010000 */
[----:B------:R-:W-:Y:S01]  /*a6d0*/  F2FP.F16.F32.PACK_AB R180, R207, R180 ;  /* 0x000000b4cfb4723e */ /* 0x000fe200000000ff */
[----:B------:R-:W-:Y:S01]  /*a6e0*/  FADD.FTZ R126, R14, R21 ;  /* 0x000000150e7e7221 */ /* 0x000fe20000010000 */
[----:B------:R-:W-:-:S02]  /*a6f0*/  VIADD R19, R19, 0xffffffff ;  /* 0xffffffff13137836 */ /* 0x000fc40000000000 */
[----:B------:R-:W-:Y:S01]  /*a700*/  FADD.FTZ R127, R207, R142 ;  /* 0x0000008ecf7f7221 */ /* 0x000fe20000010000 */
[----:B------:R-:W-:Y:S01]  /*a710*/  F2FP.F16.F32.PACK_AB R170, R217, R124 ;  /* 0x0000007cd9aa723e */ /* 0x000fe200000000ff */
[----:B-1----:R-:W-:Y:S02]  /*a720*/  FADD.FTZ R126, R125, R126 ;  /* 0x0000007e7d7e7221 */ /* 0x002fe40000010000 */
[----:B------:R-:W-:Y:S01]  /*a730*/  FADD.FTZ R142, R182, R127 ;  /* 0x0000007fb68e7221 */ /* 0x000fe20000010000 */
[----:B------:R-:W-:Y:S01]  /*a740*/  F2FP.F16.F32.PACK_AB R182, R173, R182 ;  /* 0x000000b6adb6723e */ /* 0x000fe200000000ff */
[----:B------:R-:W-:Y:S02]  /*a750*/  FADD.FTZ R126, R155, R126 ;  /* 0x0000007e9b7e7221 */ /* 0x000fe40000010000 */
[----:B------:R-:W-:Y:S01]  /*a760*/  FADD.FTZ R127, R173, R142 ;  /* 0x0000008ead7f7221 */ /* 0x000fe20000010000 */
[----:B------:R-:W-:Y:S01]  /*a770*/  F2FP.F16.F32.PACK_AB R173, R155, R125 ;  /* 0x0000007d9bad723e */ /* 0x000fe200000000ff */
[----:B------:R-:W-:Y:S01]  /*a780*/  FADD.FTZ R126, R157, R126 ;  /* 0x0000007e9d7e7221 */ /* 0x000fe20000010000 */
[----:B---3--:R-:W-:Y:S01]  /*a790*/  F2FP.F16.F32.PACK_AB R171, R120, R165 ;  /* 0x000000a578ab723e */ /* 0x008fe200000000ff */
[----:B------:R-:W-:Y:S01]  /*a7a0*/  FADD.FTZ R128, R176, R127 ;  /* 0x0000007fb0807221 */ /* 0x000fe20000010000 */
[----:B------:R-:W-:Y:S01]  /*a7b0*/  F2FP.F16.F32.PACK_AB R176, R175, R176 ;  /* 0x000000b0afb0723e */ /* 0x000fe200000000ff */
[----:B------:R-:W-:-:S02]  /*a7c0*/  FADD.FTZ R126, R159, R126 ;  /* 0x0000007e9f7e7221 */ /* 0x000fc40000010000 */
[----:B------:R-:W-:Y:S01]  /*a7d0*/  FADD.FTZ R121, R175, R128 ;  /* 0x00000080af797221 */ /* 0x000fe20000010000 */
[----:B------:R-:W-:Y:S01]  /*a7e0*/  F2FP.F16.F32.PACK_AB R175, R159, R157 ;  /* 0x0000009d9faf723e */ /* 0x000fe200000000ff */
[----:B------:R-:W-:Y:S02]  /*a7f0*/  FADD.FTZ R126, R161, R126 ;  /* 0x0000007ea17e7221 */ /* 0x000fe40000010000 */
[----:B------:R-:W-:Y:S01]  /*a800*/  FADD.FTZ R128, R178, R121 ;  /* 0x00000079b2807221 */ /* 0x000fe20000010000 */
[----:B------:R-:W-:Y:S01]  /*a810*/  F2FP.F16.F32.PACK_AB R178, R209, R178 ;  /* 0x000000b2d1b2723e */ /* 0x000fe200000000ff */
[----:B------:R-:W-:Y:S02]  /*a820*/  FADD.FTZ R126, R163, R126 ;  /* 0x0000007ea37e7221 */ /* 0x000fe40000010000 */
[----:B------:R-:W-:Y:S02]  /*a830*/  FADD.FTZ R121, R209, R128 ;  /* 0x00000080d1797221 */ /* 0x000fe40000010000 */
[----:B------:R-:W-:-:S02]  /*a840*/  FADD.FTZ R126, R165, R126 ;  /* 0x0000007ea57e7221 */ /* 0x000fc40000010000 */
[----:B------:R-:W-:Y:S01]  /*a850*/  FADD.FTZ R128, R172, R121 ;  /* 0x00000079ac807221 */ /* 0x000fe20000010000 */
[----:B------:R-:W-:-:S03]  /*a860*/  F2FP.F16.F32.PACK_AB R172, R211, R172 ;  /* 0x000000acd3ac723e */ /* 0x000fc600000000ff */
[----:B------:R-:W-:-:S04]  /*a870*/  FADD.FTZ R21, R211, R128 ;  /* 0x00000080d3157221 */ /* 0x000fc80000010000 */
[----:B------:R-:W-:Y:S01]  /*a880*/  FADD.FTZ R128, R174, R21 ;  /* 0x00000015ae807221 */ /* 0x000fe20000010000 */
[C---:B------:R-:W-:Y:S01]  /*a890*/  F2FP.F16.F32.PACK_AB R174, R213.reuse, R174 ;  /* 0x000000aed5ae723e */ /* 0x040fe200000000ff */
[----:B------:R-:W-:Y:S02]  /*a8a0*/  IMAD.MOV.U32 R21, RZ, RZ, R4 ;  /* 0x000000ffff157224 */ /* 0x000fe400078e0004 */
[----:B------:R-:W-:-:S04]  /*a8b0*/  FADD.FTZ R7, R213, R128 ;  /* 0x00000080d5077221 */ /* 0x000fc80000010000 */
[----:B------:R-:W-:-:S04]  /*a8c0*/  FADD.FTZ R14, R122, R7 ;  /* 0x000000077a0e7221 */ /* 0x000fc80000010000 */
[----:B------:R-:W-:-:S04]  /*a8d0*/  FADD.FTZ R7, R215, R14 ;  /* 0x0000000ed7077221 */ /* 0x000fc80000010000 */
[----:B------:R-:W-:Y:S01]  /*a8e0*/  FADD.FTZ R14, R124, R7 ;  /* 0x000000077c0e7221 */ /* 0x000fe20000010000 */
[----:B------:R-:W-:-:S03]  /*a8f0*/  FADD.FTZ R7, R120, R126 ;  /* 0x0000007e78077221 */ /* 0x000fc60000010000 */
[----:B------:R-:W-:Y:S01]  /*a900*/  FADD.FTZ R14, R217, R14 ;  /* 0x0000000ed90e7221 */ /* 0x000fe20000010000 */
[----:B------:R-:W-:Y:S06]  /*a910*/  @P1 BRA `(.L_x_920) ;  /* 0xffffffdc00081947 */ /* 0x000fec000383ffff */
.L_x_911:
[----:B------:R-:W-:-:S13]  /*a920*/  ISETP.GE.AND P1, PT, R19, UR47, PT ;  /* 0x0000002f13007c0c */ /* 0x000fda000bf26270 */
[----:B------:R-:W-:Y:S05]  /*a930*/  @!P1 BRA `(.L_x_921) ;  /* 0x00000034005c9947 */ /* 0x000fea0003800000 */
[----:B------:R-:W-:Y:S01]  /*a940*/  IMAD.MOV.U32 R207, RZ, RZ, R3 ;  /* 0x000000ffffcf7224 */ /* 0x000fe200078e0003 */
[----:B------:R-:W-:Y:S01]  /*a950*/  UMOV UR7, UR39 ;  /* 0x0000002700077c82 */ /* 0x000fe20008000000 */
[----:B------:R-:W-:Y:S01]  /*a960*/  IMAD.MOV.U32 R194, RZ, RZ, R4 ;  /* 0x000000ffffc27224 */ /* 0x000fe200078e0004 */
[----:B------:R-:W-:Y:S01]  /*a970*/  UMOV UR4, UR36 ;  /* 0x0000002400047c82 */ /* 0x000fe20008000000 */
[----:B------:R-:W-:Y:S01]  /*a980*/  IMAD.IADD R21, R5, 0x1, R15 ;  /* 0x0000000105157824 */ /* 0x000fe200078e020f */
[----:B------:R-:W-:Y:S01]  /*a990*/  ULDC UR40, c[0x0][0x9e4] ;  /* 0x0002790000287ab9 */ /* 0x000fe20000000800 */
[----:B------:R-:W-:Y:S01]  /*a9a0*/  ULDC UR46, c[0x0][0x2e0] ;  /* 0x0000b800002e7ab9 */ /* 0x000fe20000000800 */
[----:B------:R-:W-:Y:S01]  /*a9b0*/  ULDC UR5, c[0x0][0x9d8] ;  /* 0x0002760000057ab9 */ /* 0x000fe20000000800 */
[----:B------:R-:W-:-:S05]  /*a9c0*/  ULDC UR41, c[0x0][0x9e0] ;  /* 0x0002780000297ab9 */ /* 0x000fca0000000800 */
.L_x_938:
[----:B------:R-:W-:-:S04]  /*a9d0*/  UIADD3 UR36, UR4, 0x1, URZ ;  /* 0x0000000104247890 */ /* 0x000fc8000fffe03f */
[----:B------:R-:W-:-:S04]  /*a9e0*/  UISETP.NE.AND UP0, UPT, UR36, 0x2, UPT ;  /* 0x000000022400788c */ /* 0x000fc8000bf05270 */
[----:B------:R-:W-:Y:S02]  /*a9f0*/  USEL UR39, URZ, 0x1, UP0 ;  /* 0x000000013f277887 */ /* 0x000fe40008000000 */
[----:B------:R-:W-:Y:S02]  /*aa00*/  USEL UR36, UR36, URZ, UP0 ;  /* 0x0000003f24247287 */ /* 0x000fe40008000000 */
[----:B------:R-:W-:Y:S01]  /*aa10*/  ULOP3.LUT UR39, UR7, UR39, URZ, 0x3c, !UPT ;  /* 0x0000002707277292 */ /* 0x000fe2000f8e3c3f */
[----:B------:R-:W-:Y:S11]  /*aa20*/  @!P0 BRA `(.L_x_922) ;  /* 0x0000000000048947 */ /* 0x000ff60003800000 */
[----:B------:R-:W-:Y:S01]  /*aa30*/  BPT.TRAP 0x1 ;  /* 0x000000040000795c */ /* 0x000fe20000300000 */
.L_x_922:
[----:B------:R-:W-:Y:S01]  /*aa40*/  ULEA UR6, UR36, UR37, 0x3 ;  /* 0x0000002524067291 */ /* 0x000fe2000f8e183f */
[----:B------:R-:W-:-:S05]  /*aa50*/  IMAD.U32 R3, RZ, RZ, UR39 ;  /* 0x00000027ff037e24 */ /* 0x000fca000f8e00ff */
[----:B------:R-:W-:-:S04]  /*aa60*/  SHF.L.U32 R3, R3, 0x1f, RZ ;  /* 0x0000001f03037819 */ /* 0x000fc800000006ff */
[----:B------:R1:W2:Y:S01]  /*aa70*/  SYNCS.PHASECHK.TRANS64.TRYWAIT P1, [UR6+0x30830], R3 ;  /* 0x03083003ff0075a7 */ /* 0x0002a20008020146 */
[----:B------:R-:W-:Y:S05]  /*aa80*/  @!P0 BRA `(.L_x_923) ;  /* 0x0000000000048947 */ /* 0x000fea0003800000 */
[----:B------:R-:W-:Y:S01]  /*aa90*/  BPT.TRAP 0x1 ;  /* 0x000000040000795c */ /* 0x000fe20000300000 */
.L_x_923:
[----:B--2---:R-:W-:Y:S05]  /*aaa0*/  @P1 BRA `(.L_x_924) ;  /* 0x0000000000081947 */ /* 0x004fea0003800000 */
[----:B------:R-:W2:Y:S02]  /*aab0*/  SYNCS.PHASECHK.TRANS64.TRYWAIT P1, [UR6+0x30830], R3 ;  /* 0x03083003ff0075a7 */ /* 0x000ea40008020146 */
[----:B--2---:R-:W-:Y:S05]  /*aac0*/  @!P1 BRA `(.L_x_925) ;  /* 0x0000009000c89947 */ /* 0x004fea0003800000 */
.L_x_924:
        /* <DEDUP_REMOVED lines=167> */
.L_x_926:
[----:B------:R-:W-:Y:S01]  /*b540*/  ULEA UR10, UR4, UR37, 0x3 ;  /* 0x00000025040a7291 */ /* 0x000fe2000f8e183f */
[----:B------:R-:W-:-:S05]  /*b550*/  IMAD.U32 R0, RZ, RZ, UR7 ;  /* 0x00000007ff007e24 */ /* 0x000fca000f8e00ff */
[----:B------:R-:W-:-:S04]  /*b560*/  SHF.L.U32 R0, R0, 0x1f, RZ ;  /* 0x0000001f00007819 */ /* 0x000fc800000006ff */
[----:B------:R3:W4:Y:S01]  /*b570*/  SYNCS.PHASECHK.TRANS64.TRYWAIT P1, [UR10+0x30850], R0 ;  /* 0x03085000ff0075a7 */ /* 0x000722000802014a */
[----:B------:R-:W-:Y:S05]  /*b580*/  @!P0 BRA `(.L_x_927) ;  /* 0x0000000000048947 */ /* 0x000fea0003800000 */
[----:B------:R-:W-:Y:S01]  /*b590*/  BPT.TRAP 0x1 ;  /* 0x000000040000795c */ /* 0x000fe20000300000 */
.L_x_927:
[----:B----4-:R-:W-:Y:S05]  /*b5a0*/  @P1 BRA `(.L_x_928) ;  /* 0x0000000000081947 */ /* 0x010fea0003800000 */
[----:B------:R-:W4:Y:S02]  /*b5b0*/  SYNCS.PHASECHK.TRANS64.TRYWAIT P1, [UR10+0x30850], R0 ;  /* 0x03085000ff0075a7 */ /* 0x000f24000802014a */
[----:B----4-:R-:W-:Y:S05]  /*b5c0*/  @!P1 BRA `(.L_x_929) ;  /* 0x0000008800209947 */ /* 0x010fea0003800000 */
.L_x_928:
[----:B------:R-:W-:Y:S01]  /*b5d0*/  UIADD3 UR6, UR37, 0x400, URZ ;  /* 0x0000040025067890 */ /* 0x000fe2000fffe03f */
[----:B------:R-:W-:Y:S01]  /*b5e0*/  WARPGROUP.ARRIVE ;  /* 0x00000000000079c5 */ /* 0x000fe20000000000 */
[----:B------:R-:W-:-:S05]  /*b5f0*/  UMOV UR7, 0x40000040 ;  /* 0x4000004000077882 */ /* 0x000fca0000000000 */
[----:B------:R-:W4:Y:S01]  /*b600*/  S2R R216, SR_TID.X ;  /* 0x0000000000d87919 */ /* 0x000f220000002100 */
[----:B------:R-:W-:Y:S01]  /*b610*/  USHF.R.U32.HI UR6, URZ, 0x4, UR6 ;  /* 0x000000043f067899 */ /* 0x000fe20008011606 */
[----:B------:R-:W-:Y:S01]  /*b620*/  FMUL.FTZ R18, R126, UR5 ;  /* 0x000000057e127c20 */ /* 0x000fe20008410000 */
[----:B------:R-:W-:Y:S02]  /*b630*/  IMAD.U32 R126, RZ, RZ, UR36 ;  /* 0x00000024ff7e7e24 */ /* 0x000fe4000f8e00ff */
[----:B-12---:R-:W-:Y:S01]  /*b640*/  FMUL.FTZ R3, R121, UR5 ;  /* 0x0000000579037c20 */ /* 0x006fe20008410000 */
[----:B------:R-:W-:Y:S01]  /*b650*/  ULOP3.LUT UR6, UR6, 0x3fff, URZ, 0xc0, !UPT ;  /* 0x00003fff06067892 */ /* 0x000fe2000f8ec03f */
[----:B---3--:R-:W-:Y:S01]  /*b660*/  FMUL.FTZ R0, R122, UR5 ;  /* 0x000000057a007c20 */ /* 0x008fe20008410000 */
[----:B------:R-:W-:Y:S01]  /*b670*/  FMUL.FTZ R4, R123, UR5 ;  /* 0x000000057b047c20 */ /* 0x000fe20008410000 */
[----:B------:R-:W-:Y:S01]  /*b680*/  FMUL.FTZ R121, R130, UR5 ;  /* 0x0000000582797c20 */ /* 0x000fe20008410000 */
[----:B------:R-:W-:Y:S01]  /*b690*/  ULOP3.LUT UR6, UR6, 0x3000000, URZ, 0xfc, !UPT ;  /* 0x0300000006067892 */ /* 0x000fe2000f8efc3f */
[----:B------:R-:W-:Y:S01]  /*b6a0*/  FMUL.FTZ R122, R131, UR5 ;  /* 0x00000005837a7c20 */ /* 0x000fe20008410000 */
[----:B------:R-:W-:Y:S01]  /*b6b0*/  FMUL.FTZ R123, R134, UR5 ;  /* 0x00000005867b7c20 */ /* 0x000fe20008410000 */
[----:B------:R-:W-:Y:S01]  /*b6c0*/  FMUL.FTZ R2, R120, UR5 ;  /* 0x0000000578027c20 */ /* 0x000fe20008410000 */
[----:B------:R-:W-:Y:S01]  /*b6d0*/  UIMAD UR4, UR4, 0x900, UR6 ;  /* 0x00000900040478a4 */ /* 0x000fe2000f8e0206 */
[----:B------:R-:W-:Y:S01]  /*b6e0*/  FMUL.FTZ R130, R143, UR5 ;  /* 0x000000058f827c20 */ /* 0x000fe20008410000 */
        /* <DEDUP_REMOVED lines=13> */
[----:B------:R-:W1:Y:S01]  /*b7c0*/  MUFU.TANH R2, R2 ;  /* 0x0000000200027308 */ /* 0x000e620000002400 */
[----:B----4-:R-:W-:-:S07]  /*b7d0*/  LOP3.LUT P1, RZ, R216, 0x7f, RZ, 0xc0, !PT ;  /* 0x0000007fd8ff7812 */ /* 0x010fce000782c0ff */
[----:B------:R-:W2:Y:S08]  /*b7e0*/  MUFU.TANH R3, R3 ;  /* 0x0000000300037308 */ /* 0x000eb00000002400 */
[----:B------:R-:W3:Y:S01]  /*b7f0*/  MUFU.TANH R0, R0 ;  /* 0x0000000000007308 */ /* 0x000ee20000002400 */
[----:B------:R-:W-:-:S05]  /*b800*/  @!P1 LEA R126, R126, UR37, 0x3 ;  /* 0x000000257e7e9c11 */ /* 0x000fca000f8e18ff */
        /* <DEDUP_REMOVED lines=54> */
[----:B------:R-:W5:Y:S01]  /*bb70*/  LDC R162, c[0x0][0x288] ;  /* 0x0000a200ffa27b82 */ /* 0x000f620000000800 */
        /* <DEDUP_REMOVED lines=43> */
[----:B------:R-:W-:Y:S02]  /*be30*/  IMAD R170, R19, -0x60, RZ ;  /* 0xffffffa013aa7824 */ /* 0x000fe400078e02ff */
[----:B------:R-:W-:Y:S01]  /*be40*/  FMUL.FTZ R168, R164, UR5 ;  /* 0x00000005a4a87c20 */ /* 0x000fe20008410000 */
[----:B------:R-:W-:Y:S01]  /*be50*/  FMUL.FTZ R164, R165, UR5 ;  /* 0x00000005a5a47c20 */ /* 0x000fe20008410000 */
[----:B------:R1:W-:Y:S01]  /*be60*/  @!P1 SYNCS.ARRIVE.TRANS64.RED.A1T0 RZ, [R126+URZ], RZ ;  /* 0x000000ff7eff99a7 */ /* 0x0003e2000810043f */
[----:B------:R-:W-:Y:S01]  /*be70*/  IMAD R127, R17, UR46, R170 ;  /* 0x0000002e117f7c24 */ /* 0x000fe2000f8e02aa */
[----:B------:R-:W-:Y:S02]  /*be80*/  ISETP.GE.AND P1, PT, R20, 0x1, PT ;  /* 0x000000011400780c */ /* 0x000fe40003f26270 */
[----:B------:R-:W1:Y:S02]  /*be90*/  MUFU.TANH R168, R168 ;  /* 0x000000a800a87308 */ /* 0x000e640000002400 */
[----:B-----5:R-:W-:Y:S01]  /*bea0*/  IADD3 R127, R127, 0x1, -R162 ;  /* 0x000000017f7f7810 */ /* 0x020fe20007ffe8a2 */
[----:B------:R-:W-:-:S04]  /*beb0*/  IMAD R162, R16, -0x2, R170 ;  /* 0xfffffffe10a27824 */ /* 0x000fc800078e02aa */
[----:B------:R-:W-:Y:S01]  /*bec0*/  IMAD R127, R16, -0x2, R127 ;  /* 0xfffffffe107f7824 */ /* 0x000fe200078e027f */
[----:B------:R-:W1:Y:S03]  /*bed0*/  MUFU.TANH R164, R164 ;  /* 0x000000a400a47308 */ /* 0x000e660000002400 */
[C---:B------:R-:W-:Y:S02]  /*bee0*/  VIADD R178, R127.reuse, UR41 ;  /* 0x000000297fb27c36 */ /* 0x040fe40008000000 */
[----:B------:R-:W-:Y:S02]  /*bef0*/  VIADD R166, R127, UR45 ;  /* 0x0000002d7fa67c36 */ /* 0x000fe40008000000 */
[C---:B------:R-:W-:Y:S02]  /*bf00*/  IMAD.IADD R182, R5.reuse, 0x1, R178 ;  /* 0x0000000105b67824 */ /* 0x040fe400078e02b2 */
[----:B------:R-:W-:Y:S01]  /*bf10*/  IMAD.IADD R180, R5, 0x1, R166 ;  /* 0x0000000105b47824 */ /* 0x000fe200078e02a6 */
[----:B--234-:R-:W-:Y:S06]  /*bf20*/  @!P1 BRA `(.L_x_930) ;  /* 0x0000000000589947 */ /* 0x01cfec0003800000 */
[----:B------:R-:W-:Y:S01]  /*bf30*/  ISETP.GT.AND P1, PT, R21, -0x1, PT ;  /* 0xffffffff1500780c */ /* 0x000fe20003f24270 */
[----:B------:R-:W-:-:S12]  /*bf40*/  BSSY B0, `(.L_x_931) ;  /* 0x0000011000007945 */ /* 0x000fd80003800000 */
[----:B------:R-:W-:Y:S05]  /*bf50*/  @P1 BRA `(.L_x_932) ;  /* 0x0000000000201947 */ /* 0x000fea0003800000 */
[----:B------:R-:W-:Y:S01]  /*bf60*/  IMAD.U32 R147, RZ, RZ, UR40 ;  /* 0x00000028ff937e24 */ /* 0x000fe2000f8e00ff */
[----:B------:R-:W-:-:S04]  /*bf70*/  LOP3.LUT R145, RZ, R21, RZ, 0x33, !PT ;  /* 0x00000015ff917212 */ /* 0x000fc800078e33ff */
[----:B------:R-:W-:-:S13]  /*bf80*/  ISETP.NE.AND P1, PT, R147, 0x1, PT ;  /* 0x000000019300780c */ /* 0x000fda0003f25270 */
[----:B-1----:R-:W1:Y:S02]  /*bf90*/  @P1 LDC.64 R126, c[0x0][0x9e8] ;  /* 0x00027a00ff7e1b82 */ /* 0x002e640000000a00 */
[----:B-1----:R-:W-:-:S05]  /*bfa0*/  @P1 IMAD.HI.U32 R126, R145, R126, RZ ;  /* 0x0000007e917e1227 */ /* 0x002fca00078e00ff */
[----:B------:R-:W-:-:S04]  /*bfb0*/  @P1 SHF.R.U32.HI R145, RZ, R127, R126 ;  /* 0x0000007fff911219 */ /* 0x000fc8000001167e */
[----:B------:R-:W-:Y:S01]  /*bfc0*/  LOP3.LUT R145, RZ, R145, RZ, 0x33, !PT ;  /* 0x00000091ff917212 */ /* 0x000fe200078e33ff */
[----:B------:R-:W-:Y:S06]  /*bfd0*/  BRA `(.L_x_933) ;  /* 0x00000000001c7947 */ /* 0x000fec0003800000 */
.L_x_932:
[----:B------:R-:W-:-:S05]  /*bfe0*/  IMAD.U32 R147, RZ, RZ, UR40 ;  /* 0x00000028ff937e24 */ /* 0x000fca000f8e00ff */
[----:B------:R-:W-:-:S13]  /*bff0*/  ISETP.NE.AND P1, PT, R147, 0x1, PT ;  /* 0x000000019300780c */ /* 0x000fda0003f25270 */
[----:B-1----:R-:W1:Y:S01]  /*c000*/  @P1 LDC.64 R126, c[0x0][0x9e8] ;  /* 0x00027a00ff7e1b82 */ /* 0x002e620000000a00 */
[----:B------:R-:W-:-:S04]  /*c010*/  @P1 IMAD.IADD R145, R5, 0x1, R15 ;  /* 0x0000000105911824 */ /* 0x000fc800078e020f */
[----:B-1----:R-:W-:-:S04]  /*c020*/  @P1 IMAD.HI.U32 R126, R145, R126, RZ ;  /* 0x0000007e917e1227 */ /* 0x002fc800078e00ff */
[----:B------:R-:W-:Y:S01]  /*c030*/  IMAD.MOV.U32 R145, RZ, RZ, R21 ;  /* 0x000000ffff917224 */ /* 0x000fe200078e0015 */
[----:B------:R-:W-:-:S07]  /*c040*/  @P1 SHF.R.U32.HI R145, RZ, R127, R126 ;  /* 0x0000007fff911219 */ /* 0x000fce000001167e */
.L_x_933:
[----:B------:R-:W-:Y:S05]  /*c050*/  BSYNC B0 ;  /* 0x0000000000007941 */ /* 0x000fea0003800000 */
.L_x_931:
[----:B------:R-:W-:-:S05]  /*c060*/  IMAD R127, R145, R147, R162 ;  /* 0x00000093917f7224 */ /* 0x000fca00078e02a2 */
[----:B------:R-:W-:Y:S02]  /*c070*/  VIADDMNMX R182, R127, R147, R182, PT ;  /* 0x000000937fb67246 */ /* 0x000fe400038001b6 */
[----:B------:R-:W-:-:S07]  /*c080*/  VIMNMX R180, R180, R127, !PT ;  /* 0x0000007fb4b47248 */ /* 0x000fce0007fe0100 */
.L_x_930:
[----:B------:R-:W-:Y:S01]  /*c090*/  ISETP.GE.AND P2, PT, R170, 0x9, PT ;  /* 0x00000009aa00780c */ /* 0x000fe20003f46270 */
[----:B-1----:R-:W-:Y:S01]  /*c0a0*/  IMAD.IADD R126, R6, 0x1, R178 ;  /* 0x00000001067e7824 */ /* 0x002fe200078e02b2 */
[----:B------:R-:W-:Y:S02]  /*c0b0*/  ISETP.GE.AND P1, PT, R170, 0x2, PT ;  /* 0x00000002aa00780c */ /* 0x000fe40003f26270 */
[C---:B------:R-:W-:Y:S02]  /*c0c0*/  ISETP.GT.AND P3, PT, R180.reuse, 0x8, !P2 ;  /* 0x00000008b400780c */ /* 0x040fe40005764270 */
[----:B------:R-:W-:Y:S02]  /*c0d0*/  ISETP.GT.AND P4, PT, R180, 0x1, !P1 ;  /* 0x00000001b400780c */ /* 0x000fe40004f84270 */
[----:B------:R-:W-:Y:S02]  /*c0e0*/  ISETP.LT.OR P3, PT, R182, 0x9, P3 ;  /* 0x00000009b600780c */ /* 0x000fe40001f61670 */
[----:B------:R-:W-:-:S02]  /*c0f0*/  ISETP.GE.AND P5, PT, R170, 0xa, PT ;  /* 0x0000000aaa00780c */ /* 0x000fc40003fa6270 */
[----:B------:R-:W-:Y:S02]  /*c100*/  FSEL R171, R172, -INF , !P3 ;  /* 0xff800000acab7808 */ /* 0x000fe40005800000 */
[----:B------:R-:W-:Y:S02]  /*c110*/  ISETP.LT.OR P4, PT, R182, 0x2, P4 ;  /* 0x00000002b600780c */ /* 0x000fe40002781670 */
[----:B------:R-:W-:Y:S02]  /*c120*/  ISETP.GT.AND P3, PT, R180, 0x9, !P5 ;  /* 0x00000009b400780c */ /* 0x000fe40006f64270 */
[----:B------:R-:W-:Y:S02]  /*c130*/  FSEL R169, R3, -INF , !P4 ;  /* 0xff80000003a97808 */ /* 0x000fe40006000000 */
        /* <DEDUP_REMOVED lines=100> */
[----:B------:R-:W-:Y:S02]  /*c780*/  FSEL R227, R2, -INF , !P6 ;  /* 0xff80000002e37808 */ /* 0x000fe40007000000 */
[----:B------:R-:W-:-:S04]  /*c790*/  ISETP.GE.AND P6, PT, R170, 0x5a, PT ;  /* 0x0000005aaa00780c */ /* 0x000fc80003fc6270 */
[----:B------:R-:W-:Y:S02]  /*c7a0*/  P2R R146, PR, RZ, 0x40 ;  /* 0x00000040ff927803 */ /* 0x000fe40000000000 */
[----:B------:R-:W-:-:S04]  /*c7b0*/  ISETP.GT.AND P6, PT, R180, 0x59, !P6 ;  /* 0x00000059b400780c */ /* 0x000fc800077c4270 */
[----:B------:R-:W-:-:S04]  /*c7c0*/  ISETP.LT.OR P6, PT, R182, 0x5a, P6 ;  /* 0x0000005ab600780c */ /* 0x000fc800037c1670 */
[----:B------:R-:W-:Y:S02]  /*c7d0*/  FSEL R127, R164, -INF , !P6 ;  /* 0xff800000a47f7808 */ /* 0x000fe40007000000 */
[----:B------:R-:W-:-:S13]  /*c7e0*/  ISETP.GE.AND P6, PT, R20, 0x1, PT ;  /* 0x000000011400780c */ /* 0x000fda0003fc6270 */
[----:B------:R-:W-:Y:S05]  /*c7f0*/  @!P6 BRA `(.L_x_934) ;  /* 0x000000000054e947 */ /* 0x000fea0003800000 */
        /* <DEDUP_REMOVED lines=12> */
.L_x_936:
[----:B------:R-:W-:-:S05]  /*c8c0*/  IMAD.U32 R148, RZ, RZ, UR40 ;  /* 0x00000028ff947e24 */ /* 0x000fca000f8e00ff */
[----:B------:R-:W-:-:S13]  /*c8d0*/  ISETP.NE.AND P6, PT, R148, 0x1, PT ;  /* 0x000000019400780c */ /* 0x000fda0003fc5270 */
[----:B------:R-:W1:Y:S02]  /*c8e0*/  @P6 LDC.64 R2, c[0x0][0x9e8] ;  /* 0x00027a00ff026b82 */ /* 0x000e640000000a00 */
[----:B-1----:R-:W-:-:S05]  /*c8f0*/  @P6 IMAD.HI.U32 R2, R187, R2, RZ ;  /* 0x00000002bb026227 */ /* 0x002fca00078e00ff */
[----:B------:R-:W-:-:S07]  /*c900*/  @P6 SHF.R.U32.HI R187, RZ, R3, R2 ;  /* 0x00000003ffbb6219 */ /* 0x000fce0000011602 */
.L_x_937:
[----:B------:R-:W-:Y:S05]  /*c910*/  BSYNC B0 ;  /* 0x0000000000007941 */ /* 0x000fea0003800000 */
.L_x_935:
[----:B------:R-:W-:-:S05]  /*c920*/  IMAD R187, R187, R148, R162 ;  /* 0x00000094bbbb7224 */ /* 0x000fca00078e02a2 */
[----:B------:R-:W-:Y:S02]  /*c930*/  VIADDMNMX R126, R187, R148, R126, PT ;  /* 0x00000094bb7e7246 */ /* 0x000fe4000380017e */
[----:B------:R-:W-:-:S07]  /*c940*/  VIMNMX R144, R144, R187, !PT ;  /* 0x000000bb90907248 */ /* 0x000fce0007fe0100 */
.L_x_934:
[----:B------:R-:W-:Y:S01]  /*c950*/  ISETP.GT.AND P1, PT, R144, 0x1, !P1 ;  /* 0x000000019000780c */ /* 0x000fe20004f24270 */
[----:B------:R-:W-:Y:S01]  /*c960*/  UMOV UR7, UR39 ;  /* 0x0000002700077c82 */ /* 0x000fe20008000000 */
[----:B------:R-:W-:Y:S01]  /*c970*/  ISETP.NE.AND P6, PT, R209, RZ, PT ;  /* 0x000000ffd100720c */ /* 0x000fe20003fc5270 */
[----:B------:R-:W-:Y:S01]  /*c980*/  UMOV UR4, UR36 ;  /* 0x0000002400047c82 */ /* 0x000fe20008000000 */
[----:B------:R-:W-:Y:S02]  /*c990*/  ISETP.LT.OR P1, PT, R126, 0x2, P1 ;  /* 0x000000027e00780c */ /* 0x000fe40000f21670 */
[----:B------:R-:W-:Y:S02]  /*c9a0*/  ISETP.GT.AND P2, PT, R144, 0x8, !P2 ;  /* 0x000000089000780c */ /* 0x000fe40005744270 */
[----:B------:R-:W-:Y:S02]  /*c9b0*/  FSEL R223, R4, -INF , !P1 ;  /* 0xff80000004df7808 */ /* 0x000fe40004800000 */
[----:B------:R-:W-:-:S02]  /*c9c0*/  ISETP.NE.AND P1, PT, R189, RZ, PT ;  /* 0x000000ffbd00720c */ /* 0x000fc40003f25270 */
[----:B------:R-:W-:Y:S02]  /*c9d0*/  ISETP.LT.OR P2, PT, R126, 0x9, P2 ;  /* 0x000000097e00780c */ /* 0x000fe40001741670 */
[----:B------:R-:W-:Y:S02]  /*c9e0*/  ISETP.GT.AND P1, PT, R144, 0x9, !P1 ;  /* 0x000000099000780c */ /* 0x000fe40004f24270 */
[----:B------:R-:W-:Y:S02]  /*c9f0*/  FSEL R187, R18, -INF , !P2 ;  /* 0xff80000012bb7808 */ /* 0x000fe40005000000 */
[----:B------:R-:W-:Y:S01]  /*ca00*/  ISETP.LT.OR P1, PT, R126, 0xa, P1 ;  /* 0x0000000a7e00780c */ /* 0x000fe20000f21670 */
[----:B------:R-:W1:Y:S01]  /*ca10*/  LDC R18, c[0x0][0x988] ;  /* 0x00026200ff127b82 */ /* 0x000e620000000800 */
        /* <DEDUP_REMOVED lines=61> */
[----:B------:R-:W-:Y:S01]  /*cdf0*/  ISETP.NE.AND P1, PT, R208, RZ, PT ;  /* 0x000000ffd000720c */ /* 0x000fe20003f25270 */
[----:B------:R-:W2:Y:S01]  /*ce00*/  SHFL.BFLY PT, R2, R3, 0x2, 0x1f ;  /* 0x0c401f0003027f89 */ /* 0x000ea200000e0000 */
[----:B------:R-:W-:-:S02]  /*ce10*/  ISETP.NE.AND P6, PT, R154, RZ, PT ;  /* 0x000000ff9a00720c */ /* 0x000fc40003fc5270 */
[C---:B------:R-:W-:Y:S02]  /*ce20*/  ISETP.GT.AND P1, PT, R144.reuse, 0x31, !P1 ;  /* 0x000000319000780c */ /* 0x040fe40004f24270 */
[----:B------:R-:W-:Y:S02]  /*ce30*/  ISETP.GT.AND P3, PT, R144, 0x50, !P3 ;  /* 0x000000509000780c */ /* 0x000fe40005f64270 */
[C---:B------:R-:W-:Y:S02]  /*ce40*/  ISETP.LT.OR P1, PT, R126.reuse, 0x32, P1 ;  /* 0x000000327e00780c */ /* 0x040fe40000f21670 */
[----:B------:R-:W-:Y:S02]  /*ce50*/  ISETP.LT.OR P3, PT, R126, 0x51, P3 ;  /* 0x000000517e00780c */ /* 0x000fe40001f61670 */
[----:B------:R-:W-:Y:S02]  /*ce60*/  FSEL R123, R132, -INF , !P1 ;  /* 0xff800000847b7808 */ /* 0x000fe40004800000 */
[----:B------:R-:W-:-:S02]  /*ce70*/  ISETP.NE.AND P1, PT, R210, RZ, PT ;  /* 0x000000ffd200720c */ /* 0x000fc40003f25270 */
[C---:B------:R-:W-:Y:S02]  /*ce80*/  ISETP.GT.AND P4, PT, R144.reuse, 0x51, !P4 ;  /* 0x000000519000780c */ /* 0x040fe40006784270 */
[----:B------:R-:W-:Y:S02]  /*ce90*/  ISETP.GT.AND P1, PT, R144, 0x38, !P1 ;  /* 0x000000389000780c */ /* 0x000fe40004f24270 */
[----:B------:R-:W-:Y:S02]  /*cea0*/  FSEL R225, R142, -INF , !P3 ;  /* 0xff8000008ee17808 */ /* 0x000fe40005800000 */
[----:B------:R-:W-:Y:S02]  /*ceb0*/  ISETP.LT.OR P1, PT, R126, 0x39, P1 ;  /* 0x000000397e00780c */ /* 0x000fe40000f21670 */
[----:B------:R-:W-:Y:S02]  /*cec0*/  ISETP.GT.AND P5, PT, R144, 0x58, !P5 ;  /* 0x000000589000780c */ /* 0x000fe40006fa4270 */
[----:B------:R-:W-:-:S02]  /*ced0*/  FSEL R125, R134, -INF , !P1 ;  /* 0xff800000867d7808 */ /* 0x000fc40004800000 */
[----:B------:R-:W-:Y:S02]  /*cee0*/  ISETP.NE.AND P1, PT, R212, RZ, PT ;  /* 0x000000ffd400720c */ /* 0x000fe40003f25270 */
[----:B--2---:R-:W-:Y:S02]  /*cef0*/  FMNMX.FTZ R122, R3, R2, !PT ;  /* 0x00000002037a7209 */ /* 0x004fe40007810000 */
[----:B------:R-:W-:Y:S02]  /*cf00*/  ISETP.GT.AND P1, PT, R144, 0x39, !P1 ;  /* 0x000000399000780c */ /* 0x000fe40004f24270 */
[C---:B------:R-:W-:Y:S01]  /*cf10*/  ISETP.LT.OR P4, PT, R126.reuse, 0x52, P4 ;  /* 0x000000527e00780c */ /* 0x040fe20002781670 */
[----:B------:R-:W2:Y:S01]  /*cf20*/  SHFL.BFLY PT, R229, R122, 0x1, 0x1f ;  /* 0x0c201f007ae57f89 */ /* 0x000ea200000e0000 */
[C---:B------:R-:W-:Y:S02]  /*cf30*/  ISETP.LT.OR P1, PT, R126.reuse, 0x3a, P1 ;  /* 0x0000003a7e00780c */ /* 0x040fe40000f21670 */
[----:B------:R-:W-:-:S02]  /*cf40*/  ISETP.LT.OR P5, PT, R126, 0x59, P5 ;  /* 0x000000597e00780c */ /* 0x000fc40002fa1670 */
[----:B------:R-:W-:Y:S02]  /*cf50*/  FSEL R133, R133, -INF , !P1 ;  /* 0xff80000085857808 */ /* 0x000fe40004800000 */
[----:B------:R-:W-:-:S04]  /*cf60*/  ISETP.NE.AND P1, PT, R214, RZ, PT ;  /* 0x000000ffd600720c */ /* 0x000fc80003f25270 */
[----:B------:R-:W-:-:S04]  /*cf70*/  ISETP.GT.AND P1, PT, R144, 0x40, !P1 ;  /* 0x000000409000780c */ /* 0x000fc80004f24270 */
[----:B------:R-:W-:-:S04]  /*cf80*/  ISETP.LT.OR P1, PT, R126, 0x41, P1 ;  /* 0x000000417e00780c */ /* 0x000fc80000f21670 */
[----:B------:R-:W-:Y:S02]  /*cf90*/  FSEL R137, R137, -INF , !P1 ;  /* 0xff80000089897808 */ /* 0x000fe40004800000 */
[----:B------:R-:W-:Y:S02]  /*cfa0*/  ISETP.NE.AND P1, PT, R150, RZ, PT ;  /* 0x000000ff9600720c */ /* 0x000fe40003f25270 */
[----:B--2---:R-:W-:Y:S02]  /*cfb0*/  FMNMX.FTZ R4, R122, R229, !PT ;  /* 0x000000e57a047209 */ /* 0x004fe40007810000 */
[----:B------:R-:W-:-:S04]  /*cfc0*/  ISETP.GT.AND P1, PT, R144, 0x41, !P1 ;  /* 0x000000419000780c */ /* 0x000fc80004f24270 */
        /* <DEDUP_REMOVED lines=61> */
[----:B------:R-:W-:Y:S01]  /*d3a0*/  FMNMX.FTZ R120, R131, R120, !PT ;  /* 0x0000007883787209 */ /* 0x000fe20007810000 */
[----:B------:R-:W-:Y:S01]  /*d3b0*/  IMAD.MOV.U32 R194, RZ, RZ, R4 ;  /* 0x000000ffffc27224 */ /* 0x000fe200078e0004 */
[----:B------:R-:W-:-:S02]  /*d3c0*/  LOP3.LUT P6, RZ, R216, 0x7f, RZ, 0xc0, !PT ;  /* 0x0000007fd8ff7812 */ /* 0x000fc400078cc0ff */
        /* <DEDUP_REMOVED lines=12> */
[----:B------:R-:W-:Y:S01]  /*d490*/  FMNMX.FTZ R120, R225, R120, !PT ;  /* 0x00000078e1787209 */ /* 0x000fe20007810000 */
[C---:B--2---:R-:W-:Y:S01]  /*d4a0*/  FADD.FTZ R161, R188.reuse, R161 ;  /* 0x000000a1bca17221 */ /* 0x044fe20000010000 */
[----:B------:R-:W-:Y:S02]  /*d4b0*/  F2FP.F16.F32.PACK_AB R188, R188, R227 ;  /* 0x000000e3bcbc723e */ /* 0x000fe400000000ff */
[----:B------:R-:W-:-:S03]  /*d4c0*/  FMNMX.FTZ R120, R175, R120, !PT ;  /* 0x00000078af787209 */ /* 0x000fc60007810000 */
[----:B------:R-:W2:Y:S01]  /*d4d0*/  MUFU.EX2 R184, R184 ;  /* 0x000000b800b87308 */ /* 0x000ea20000000800 */
[----:B------:R-:W-:Y:S01]  /*d4e0*/  FMNMX.FTZ R120, R177, R120, !PT ;  /* 0x00000078b1787209 */ /* 0x000fe20007810000 */
[----:B---3--:R-:W-:-:S03]  /*d4f0*/  FADD.FTZ R14, R190, R161 ;  /* 0x000000a1be0e7221 */ /* 0x008fc60000010000 */
[----:B------:R-:W-:-:S03]  /*d500*/  FMNMX.FTZ R120, R139, R120, !PT ;  /* 0x000000788b787209 */ /* 0x000fc60007810000 */
[----:B------:R-:W3:Y:S01]  /*d510*/  MUFU.EX2 R171, R171 ;  /* 0x000000ab00ab7308 */ /* 0x000ee20000000800 */
[----:B-1----:R-:W-:Y:S01]  /*d520*/  F2FP.F16.F32.PACK_AB R190, R169, R190 ;  /* 0x000000bea9be723e */ /* 0x002fe200000000ff */
[----:B------:R-:W1:Y:S06]  /*d530*/  SHFL.BFLY PT, R3, R120, 0x2, 0x1f ;  /* 0x0c401f0078037f89 */ /* 0x000e6c00000e0000 */
[----:B------:R-:W4:Y:S08]  /*d540*/  MUFU.EX2 R186, R186 ;  /* 0x000000ba00ba7308 */ /* 0x000f300000000800 */
[----:B------:R5:W-:Y:S08]  /*d550*/  MUFU.EX2 R135, R185 ;  /* 0x000000b900877308 */ /* 0x000bf00000000800 */
        /* <DEDUP_REMOVED lines=9> */
[----:B------:R-:W-:-:S06]  /*d5f0*/  FMUL.FTZ R126, R3, R18 ;  /* 0x00000012037e7220 */ /* 0x000fcc0000410000 */
[----:B------:R-:W-:Y:S01]  /*d600*/  MUFU.EX2 R147, R147 ;  /* 0x0000009300937308 */ /* 0x000fe20000000800 */
[----:B------:R-:W-:-:S05]  /*d610*/  FSEL R126, R126, RZ, P1 ;  /* 0x000000ff7e7e7208 */ /* 0x000fca0000800000 */
[-CC-:B------:R-:W-:Y:S01]  /*d620*/  FFMA.FTZ R143, R2, R18.reuse, -R126.reuse ;  /* 0x00000012028f7223 */ /* 0x180fe2000001087e */
[----:B------:R-:W-:Y:S01]  /*d630*/  FSEL R2, R3, RZ, P1 ;  /* 0x000000ff03027208 */ /* 0x000fe20000800000 */
[-CC-:B------:R-:W-:Y:S01]  /*d640*/  FFMA.FTZ R120, R223, R18.reuse, -R126.reuse ;  /* 0x00000012df787223 */ /* 0x180fe2000001087e */
[-CC-:B------:R-:W-:Y:S01]  /*d650*/  FFMA.FTZ R122, R187, R18.reuse, -R126.reuse ;  /* 0x00000012bb7a7223 */ /* 0x180fe2000001087e */
[-CC-:B------:R-:W-:Y:S01]  /*d660*/  FFMA.FTZ R157, R221, R18.reuse, -R126.reuse ;  /* 0x00000012dd9d7223 */ /* 0x180fe2000001087e */
[-CC-:B-----5:R-:W-:Y:S01]  /*d670*/  FFMA.FTZ R185, R209, R18.reuse, -R126.reuse ;  /* 0x00000012d1b97223 */ /* 0x1a0fe2000001087e */
[----:B------:R-:W-:Y:S01]  /*d680*/  FADD.FTZ R159, -R2, R207 ;  /* 0x000000cf029f7221 */ /* 0x000fe20000010100 */
[----:B------:R-:W-:Y:S01]  /*d690*/  MUFU.EX2 R143, R143 ;  /* 0x0000008f008f7308 */ /* 0x000fe20000000800 */
[-CC-:B------:R-:W-:Y:S01]  /*d6a0*/  FFMA.FTZ R134, R123, R18.reuse, -R126.reuse ;  /* 0x000000127b867223 */ /* 0x180fe2000001087e */
[-C--:B------:R-:W-:Y:S01]  /*d6b0*/  FFMA.FTZ R124, R219, R18.reuse, -R126 ;  /* 0x00000012db7c7223 */ /* 0x080fe2000001087e */
[-C--:B------:R-:W-:Y:S01]  /*d6c0*/  FMUL.FTZ R159, R159, R18.reuse ;  /* 0x000000129f9f7220 */ /* 0x080fe20000410000 */
[----:B------:R-:W-:Y:S01]  /*d6d0*/  FADD.FTZ R123, R169, R14 ;  /* 0x0000000ea97b7221 */ /* 0x000fe20000010000 */
[-CC-:B------:R-:W-:Y:S01]  /*d6e0*/  FFMA.FTZ R187, R189, R18.reuse, -R126.reuse ;  /* 0x00000012bdbb7223 */ /* 0x180fe2000001087e */
[-CC-:B------:R-:W-:Y:S01]  /*d6f0*/  FFMA.FTZ R128, R217, R18.reuse, -R126.reuse ;  /* 0x00000012d9807223 */ /* 0x180fe2000001087e */
[-CC-:B------:R-:W-:Y:S01]  /*d700*/  FFMA.FTZ R181, R191, R18.reuse, -R126.reuse ;  /* 0x00000012bfb57223 */ /* 0x180fe2000001087e */
[----:B------:R-:W1:Y:S01]  /*d710*/  MUFU.EX2 R2, R159 ;  /* 0x0000009f00027308 */ /* 0x000e620000000800 */
[----:B--2---:R-:W-:Y:S01]  /*d720*/  FADD.FTZ R14, R184, R123 ;  /* 0x0000007bb80e7221 */ /* 0x004fe20000010000 */
[-CC-:B------:R-:W-:Y:S01]  /*d730*/  FFMA.FTZ R130, R215, R18.reuse, -R126.reuse ;  /* 0x00000012d7827223 */ /* 0x180fe2000001087e */
[-CC-:B------:R-:W-:Y:S01]  /*d740*/  FFMA.FTZ R183, R211, R18.reuse, -R126.reuse ;  /* 0x00000012d3b77223 */ /* 0x180fe2000001087e */
[-C--:B------:R-:W-:Y:S01]  /*d750*/  FFMA.FTZ R179, R125, R18.reuse, -R126 ;  /* 0x000000127db37223 */ /* 0x080fe2000001087e */
[----:B---3--:R-:W-:Y:S01]  /*d760*/  FADD.FTZ R123, R171, R14 ;  /* 0x0000000eab7b7221 */ /* 0x008fe20000010000 */
[-CC-:B------:R-:W-:Y:S01]  /*d770*/  FFMA.FTZ R132, R213, R18.reuse, -R126.reuse ;  /* 0x00000012d5847223 */ /* 0x180fe2000001087e */
[-CC-:B------:R-:W-:Y:S01]  /*d780*/  FFMA.FTZ R131, R131, R18.reuse, -R126.reuse ;  /* 0x0000001283837223 */ /* 0x180fe2000001087e */
[----:B------:R-:W2:Y:S01]  /*d790*/  MUFU.EX2 R120, R120 ;  /* 0x0000007800787308 */ /* 0x000ea20000000800 */
[----:B----4-:R-:W-:Y:S01]  /*d7a0*/  FADD.FTZ R138, R186, R123 ;  /* 0x0000007bba8a7221 */ /* 0x010fe20000010000 */
[-CC-:B------:R-:W-:Y:S01]  /*d7b0*/  FFMA.FTZ R136, R133, R18.reuse, -R126.reuse ;  /* 0x0000001285887223 */ /* 0x180fe2000001087e */
[-CC-:B------:R-:W-:Y:S01]  /*d7c0*/  FFMA.FTZ R141, R141, R18.reuse, -R126.reuse ;  /* 0x000000128d8d7223 */ /* 0x180fe2000001087e */
[-CC-:B------:R-:W-:Y:S01]  /*d7d0*/  FFMA.FTZ R129, R129, R18.reuse, -R126.reuse ;  /* 0x0000001281817223 */ /* 0x180fe2000001087e */
[-CC-:B------:R-:W-:Y:S01]  /*d7e0*/  FFMA.FTZ R225, R225, R18.reuse, -R126.reuse ;  /* 0x00000012e1e17223 */ /* 0x180fe2000001087e */
[-CC-:B------:R-:W-:Y:S01]  /*d7f0*/  FFMA.FTZ R175, R175, R18.reuse, -R126.reuse ;  /* 0x00000012afaf7223 */ /* 0x180fe2000001087e */
[----:B------:R-:W-:Y:S01]  /*d800*/  FFMA.FTZ R177, R177, R18, -R126 ;  /* 0x00000012b1b17223 */ /* 0x000fe2000001087e */
[----:B------:R-:W3:Y:S01]  /*d810*/  MUFU.EX2 R122, R122 ;  /* 0x0000007a007a7308 */ /* 0x000ee20000000800 */
[----:B-1----:R-:W-:Y:S01]  /*d820*/  FFMA.FTZ R7, R2, R7, R143 ;  /* 0x0000000702077223 */ /* 0x002fe2000001008f */
[----:B------:R-:W-:Y:S01]  /*d830*/  IMAD.U32 R133, RZ, RZ, UR10 ;  /* 0x0000000aff857e24 */ /* 0x000fe2000f8e00ff */
[C---:B------:R-:W-:Y:S01]  /*d840*/  ISETP.GT.AND P1, PT, R19.reuse, UR47, PT ;  /* 0x0000002f13007c0c */ /* 0x040fe2000bf24270 */
[----:B------:R-:W-:Y:S01]  /*d850*/  VIADD R19, R19, 0xffffffff ;  /* 0xffffffff13137836 */ /* 0x000fe20000000000 */
[----:B------:R-:W-:Y:S01]  /*d860*/  F2FP.F16.F32.PACK_AB R186, R173, R186 ;  /* 0x000000baadba723e */ /* 0x000fe200000000ff */
[----:B------:R-:W-:Y:S01]  /*d870*/  @!P6 VIADD R133, R133, 0x30860 ;  /* 0x000308608585e836 */ /* 0x000fe20000000000 */
[----:B------:R-:W-:Y:S01]  /*d880*/  F2FP.F16.F32.PACK_AB R184, R171, R184 ;  /* 0x000000b8abb8723e */ /* 0x000fe200000000ff */
[----:B------:R-:W1:Y:S01]  /*d890*/  MUFU.EX2 R157, R157 ;  /* 0x0000009d009d7308 */ /* 0x000e620000000800 */
[C---:B--2---:R-:W-:Y:S01]  /*d8a0*/  FADD.FTZ R7, R120.reuse, R7 ;  /* 0x0000000778077221 */ /* 0x044fe20000010000 */
[----:B------:R-:W-:Y:S01]  /*d8b0*/  F2FP.F16.F32.PACK_AB R189, R120, R143 ;  /* 0x0000008f78bd723e */ /* 0x000fe200000000ff */
[----:B------:R-:W-:Y:S01]  /*d8c0*/  IMAD.MOV.U32 R207, RZ, RZ, R3 ;  /* 0x000000ffffcf7224 */ /* 0x000fe200078e0003 */
[----:B------:R-:W-:-:S04]  /*d8d0*/  @!P6 PRMT R133, RZ, 0x654, R133 ;  /* 0x00000654ff85e816 */ /* 0x000fc80000000085 */
[----:B------:R-:W2:Y:S01]  /*d8e0*/  MUFU.EX2 R185, R185 ;  /* 0x000000b900b97308 */ /* 0x000ea20000000800 */
[----:B---3--:R-:W-:Y:S01]  /*d8f0*/  FADD.FTZ R14, R122, R7 ;  /* 0x000000077a0e7221 */ /* 0x008fe20000010000 */
[----:B------:R-:W-:Y:S01]  /*d900*/  FADD.FTZ R7, R173, R138 ;  /* 0x0000008aad077221 */ /* 0x000fe20000010000 */
[----:B------:R3:W-:Y:S03]  /*d910*/  @!P6 SYNCS.ARRIVE.TRANS64.RED.A1T0 RZ, [R133+URZ], RZ ;  /* 0x000000ff85ffe9a7 */ /* 0x0007e6000810043f */
[----:B------:R-:W-:Y:S01]  /*d920*/  FADD.FTZ R138, R180, R7 ;  /* 0x00000007b48a7221 */ /* 0x000fe20000010000 */
[-C--:B------:R-:W-:Y:S01]  /*d930*/  FFMA.FTZ R7, R137, R18.reuse, -R126 ;  /* 0x0000001289077223 */ /* 0x080fe2000001087e */
[----:B------:R-:W4:Y:S01]  /*d940*/  MUFU.EX2 R124, R124 ;  /* 0x0000007c007c7308 */ /* 0x000f220000000800 */
[----:B-1----:R-:W-:Y:S01]  /*d950*/  FADD.FTZ R14, R157, R14 ;  /* 0x0000000e9d0e7221 */ /* 0x002fe20000010000 */
[----:B------:R-:W-:Y:S01]  /*d960*/  FADD.FTZ R125, R135, R138 ;  /* 0x0000008a877d7221 */ /* 0x000fe20000010000 */
[-CC-:B------:R-:W-:Y:S01]  /*d970*/  FFMA.FTZ R138, R121, R18.reuse, -R126.reuse ;  /* 0x00000012798a7223 */ /* 0x180fe2000001087e */
[----:B------:R-:W-:Y:S01]  /*d980*/  FFMA.FTZ R126, R139, R18, -R126 ;  /* 0x000000128b7e7223 */ /* 0x000fe2000001087e */
[----:B------:R-:W-:Y:S01]  /*d990*/  F2FP.F16.F32.PACK_AB R180, R135, R180 ;  /* 0x000000b487b4723e */ /* 0x000fe200000000ff */
[----:B------:R-:W-:Y:S01]  /*d9a0*/  FADD.FTZ R140, R182, R125 ;  /* 0x0000007db68c7221 */ /* 0x000fe20000010000 */
[----:B------:R-:W-:Y:S01]  /*d9b0*/  F2FP.F16.F32.PACK_AB R182, R145, R182 ;  /* 0x000000b691b6723e */ /* 0x000fe200000000ff */
[----:B------:R-:W1:Y:S01]  /*d9c0*/  MUFU.EX2 R187, R187 ;  /* 0x000000bb00bb7308 */ /* 0x000e620000000800 */
[----:B--2---:R-:W-:Y:S01]  /*d9d0*/  FADD.FTZ R123, R185, R14 ;  /* 0x0000000eb97b7221 */ /* 0x004fe20000010000 */
[----:B------:R-:W-:-:S06]  /*d9e0*/  F2FP.F16.F32.PACK_AB R191, R157, R122 ;  /* 0x0000007a9dbf723e */ /* 0x000fcc00000000ff */
[----:B------:R-:W2:Y:S01]  /*d9f0*/  MUFU.EX2 R128, R128 ;  /* 0x0000008000807308 */ /* 0x000ea20000000800 */
[C---:B----4-:R-:W-:Y:S01]  /*da00*/  FADD.FTZ R14, R124.reuse, R123 ;  /* 0x0000007b7c0e7221 */ /* 0x050fe20000010000 */
[----:B------:R-:W-:Y:S01]  /*da10*/  FADD.FTZ R123, R145, R140 ;  /* 0x0000008c917b7221 */ /* 0x000fe20000010000 */
[----:B------:R-:W-:-:S03]  /*da20*/  F2FP.F16.F32.PACK_AB R185, R124, R185 ;  /* 0x000000b97cb9723e */ /* 0x000fc600000000ff */
[----:B------:R-:W-:Y:S01]  /*da30*/  FADD.FTZ R140, R176, R123 ;  /* 0x0000007bb08c7221 */ /* 0x000fe20000010000 */
[----:B------:R-:W-:Y:S01]  /*da40*/  F2FP.F16.F32.PACK_AB R176, R147, R176 ;  /* 0x000000b093b0723e */ /* 0x000fe200000000ff */
[----:B------:R-:W4:Y:S01]  /*da50*/  MUFU.EX2 R181, R181 ;  /* 0x000000b500b57308 */ /* 0x000f220000000800 */
[----:B-1----:R-:W-:Y:S01]  /*da60*/  FADD.FTZ R121, R187, R14 ;  /* 0x0000000ebb797221 */ /* 0x002fe20000010000 */
[----:B------:R-:W-:-:S06]  /*da70*/  FADD.FTZ R123, R147, R140 ;  /* 0x0000008c937b7221 */ /* 0x000fcc0000010000 */
[----:B------:R-:W1:Y:S01]  /*da80*/  MUFU.EX2 R130, R130 ;  /* 0x0000008200827308 */ /* 0x000e620000000800 */
[C---:B--2---:R-:W-:Y:S01]  /*da90*/  FADD.FTZ R14, R128.reuse, R121 ;  /* 0x00000079800e7221 */ /* 0x044fe20000010000 */
[----:B------:R-:W-:-:S06]  /*daa0*/  F2FP.F16.F32.PACK_AB R187, R128, R187 ;  /* 0x000000bb80bb723e */ /* 0x000fcc00000000ff */
[----:B------:R-:W2:Y:S01]  /*dab0*/  MUFU.EX2 R183, R183 ;  /* 0x000000b700b77308 */ /* 0x000ea20000000800 */
[----:B----4-:R-:W-:-:S07]  /*dac0*/  FADD.FTZ R121, R181, R14 ;  /* 0x0000000eb5797221 */ /* 0x010fce0000010000 */
[----:B------:R-:W4:Y:S01]  /*dad0*/  MUFU.EX2 R178, R178 ;  /* 0x000000b200b27308 */ /* 0x000f220000000800 */
[C---:B-1----:R-:W-:Y:S01]  /*dae0*/  FADD.FTZ R14, R130.reuse, R121 ;  /* 0x00000079820e7221 */ /* 0x042fe20000010000 */
[----:B------:R-:W-:-:S06]  /*daf0*/  F2FP.F16.F32.PACK_AB R181, R130, R181 ;  /* 0x000000b582b5723e */ /* 0x000fcc00000000ff */
[----:B------:R-:W1:Y:S01]  /*db00*/  MUFU.EX2 R132, R132 ;  /* 0x0000008400847308 */ /* 0x000e620000000800 */
[----:B--2---:R-:W-:-:S07]  /*db10*/  FADD.FTZ R121, R183, R14 ;  /* 0x0000000eb7797221 */ /* 0x004fce0000010000 */
[----:B------:R-:W2:Y:S01]  /*db20*/  MUFU.EX2 R149, R149 ;  /* 0x0000009500957308 */ /* 0x000ea20000000800 */
[----:B----4-:R-:W-:-:S07]  /*db30*/  FADD.FTZ R140, R178, R123 ;  /* 0x0000007bb28c7221 */ /* 0x010fce0000010000 */
[----:B------:R-:W4:Y:S01]  /*db40*/  MUFU.EX2 R131, R131 ;  /* 0x0000008300837308 */ /* 0x000f220000000800 */
[C---:B-1----:R-:W-:Y:S01]  /*db50*/  FADD.FTZ R14, R132.reuse, R121 ;  /* 0x00000079840e7221 */ /* 0x042fe20000010000 */
[----:B------:R-:W-:-:S06]  /*db60*/  F2FP.F16.F32.PACK_AB R183, R132, R183 ;  /* 0x000000b784b7723e */ /* 0x000fcc00000000ff */
[----:B------:R-:W1:Y:S01]  /*db70*/  MUFU.EX2 R172, R172 ;  /* 0x000000ac00ac7308 */ /* 0x000e620000000800 */
[C---:B--2---:R-:W-:Y:S01]  /*db80*/  FADD.FTZ R123, R149.reuse, R140 ;  /* 0x0000008c957b7221 */ /* 0x044fe20000010000 */
[----:B------:R-:W-:-:S06]  /*db90*/  F2FP.F16.F32.PACK_AB R178, R149, R178 ;  /* 0x000000b295b2723e */ /* 0x000fcc00000000ff */
[----:B------:R-:W2:Y:S01]  /*dba0*/  MUFU.EX2 R134, R134 ;  /* 0x0000008600867308 */ /* 0x000ea20000000800 */
[----:B----4-:R-:W-:-:S07]  /*dbb0*/  FADD.FTZ R121, R131, R14 ;  /* 0x0000000e83797221 */ /* 0x010fce0000010000 */
[----:B------:R-:W4:Y:S01]  /*dbc0*/  MUFU.EX2 R151, R151 ;  /* 0x0000009700977308 */ /* 0x000f220000000800 */
[----:B-1----:R-:W-:-:S07]  /*dbd0*/  FADD.FTZ R140, R172, R123 ;  /* 0x0000007bac8c7221 */ /* 0x002fce0000010000 */
        /* <DEDUP_REMOVED lines=27> */
[----:B------:R4:W5:Y:S01]  /*dd90*/  MUFU.EX2 R169, R175 ;  /* 0x000000af00a97308 */ /* 0x0009620000000800 */
[----:B-1----:R-:W-:-:S07]  /*dda0*/  FADD.FTZ R121, R129, R121 ;  /* 0x0000007981797221 */ /* 0x002fce0000010000 */
[----:B------:R-:W1:Y:S01]  /*ddb0*/  MUFU.EX2 R170, R170 ;  /* 0x000000aa00aa7308 */ /* 0x000e620000000800 */
[----:B--2---:R-:W-:Y:S01]  /*ddc0*/  FADD.FTZ R121, R144, R121 ;  /* 0x0000007990797221 */ /* 0x004fe20000010000 */
[----:B----4-:R-:W-:-:S06]  /*ddd0*/  F2FP.F16.F32.PACK_AB R175, R129, R142 ;  /* 0x0000008e81af723e */ /* 0x010fcc00000000ff */
[----:B------:R2:W4:Y:S01]  /*dde0*/  MUFU.EX2 R140, R177 ;  /* 0x000000b1008c7308 */ /* 0x0005220000000800 */
[C---:B-----5:R-:W-:Y:S01]  /*ddf0*/  FADD.FTZ R121, R169.reuse, R121 ;  /* 0x00000079a9797221 */ /* 0x060fe20000010000 */
[----:B------:R-:W-:-:S06]  /*de00*/  F2FP.F16.F32.PACK_AB R169, R169, R144 ;  /* 0x00000090a9a9723e */ /* 0x000fcc00000000ff */
[----:B------:R-:W5:Y:S01]  /*de10*/  MUFU.EX2 R127, R127 ;  /* 0x0000007f007f7308 */ /* 0x000f620000000800 */
[----:B-1----:R-:W-:Y:S01]  /*de20*/  FADD.FTZ R14, R170, R123 ;  /* 0x0000007baa0e7221 */ /* 0x002fe20000010000 */
[----:B--2---:R-:W-:-:S06]  /*de30*/  F2FP.F16.F32.PACK_AB R177, R134, R131 ;  /* 0x0000008386b1723e */ /* 0x004fcc00000000ff */
[----:B------:R-:W1:Y:S01]  /*de40*/  MUFU.EX2 R126, R126 ;  /* 0x0000007e007e7308 */ /* 0x000e620000000800 */
[----:B----4-:R-:W-:Y:S01]  /*de50*/  FADD.FTZ R121, R140, R121 ;  /* 0x000000798c797221 */ /* 0x010fe20000010000 */
[C---:B-----5:R-:W-:Y:S01]  /*de60*/  FADD.FTZ R14, R127.reuse, R14 ;  /* 0x0000000e7f0e7221 */ /* 0x060fe20000010000 */
[----:B------:R-:W-:Y:S02]  /*de70*/  F2FP.F16.F32.PACK_AB R170, R127, R170 ;  /* 0x000000aa7faa723e */ /* 0x000fe400000000ff */
[C---:B-1----:R-:W-:Y:S01]  /*de80*/  FADD.FTZ R7, R126.reuse, R121 ;  /* 0x000000797e077221 */ /* 0x042fe20000010000 */
[----:B------:R-:W-:Y:S01]  /*de90*/  F2FP.F16.F32.PACK_AB R171, R126, R140 ;  /* 0x0000008c7eab723e */ /* 0x000fe200000000ff */
[----:B---3--:R-:W-:Y:S06]  /*dea0*/  @P1 BRA `(.L_x_938) ;  /* 0xffffffc800c81947 */ /* 0x008fec000383ffff */
.L_x_921:
        /* <DEDUP_REMOVED lines=99> */
.L_x_939:
[----:B------:R-:W-:Y:S01]  /*e4e0*/  ULEA UR5, UR36, UR37, 0x3 ;  /* 0x0000002524057291 */ /* 0x000fe2000f8e183f */
[----:B------:R-:W-:-:S05]  /*e4f0*/  IMAD.U32 R0, RZ, RZ, UR39 ;  /* 0x00000027ff007e24 */ /* 0x000fca000f8e00ff */
[----:B------:R-:W-:-:S04]  /*e500*/  SHF.L.U32 R0, R0, 0x1f, RZ ;  /* 0x0000001f00007819 */ /* 0x000fc800000006ff */
[----:B------:R1:W2:Y:S01]  /*e510*/  SYNCS.PHASECHK.TRANS64.TRYWAIT P1, [UR5+0x30850], R0 ;  /* 0x03085000ff0075a7 */ /* 0x0002a20008020145 */
[----:B------:R-:W-:Y:S05]  /*e520*/  @!P0 BRA `(.L_x_940) ;  /* 0x0000000000048947 */ /* 0x000fea0003800000 */
[----:B------:R-:W-:Y:S01]  /*e530*/  BPT.TRAP 0x1 ;  /* 0x000000040000795c */ /* 0x000fe20000300000 */
.L_x_940:
[----:B--2---:R-:W-:Y:S05]  /*e540*/  @P1 BRA `(.L_x_941) ;  /* 0x0000000000081947 */ /* 0x004fea0003800000 */
[----:B------:R-:W2:Y:S02]  /*e550*/  SYNCS.PHASECHK.TRANS64.TRYWAIT P0, [UR5+0x30850], R0 ;  /* 0x03085000ff0075a7 */ /* 0x000ea40008000145 */
[----:B--2---:R-:W-:Y:S05]  /*e560*/  @!P0 BRA `(.L_x_942) ;  /* 0x0000005800508947 */ /* 0x004fea0003800000 */
.L_x_941:
[----:B------:R-:W-:Y:S01]  /*e570*/  UIADD3 UR37, UR37, 0x400, URZ ;  /* 0x0000040025257890 */ /* 0x000fe2000fffe03f */
[----:B------:R-:W-:Y:S01]  /*e580*/  WARPGROUP.ARRIVE ;  /* 0x00000000000079c5 */ /* 0x000fe20000000000 */
[----:B------:R-:W-:Y:S01]  /*e590*/  UMOV UR7, 0x40000040 ;  /* 0x4000004000077882 */ /* 0x000fe20000000000 */
[----:B--2---:R-:W2:Y:S01]  /*e5a0*/  SHFL.BFLY PT, R5, R14, 0x2, 0x1f ;  /* 0x0c401f000e057f89 */ /* 0x004ea200000e0000 */
[----:B------:R-:W-:Y:S01]  /*e5b0*/  USHF.R.U32.HI UR37, URZ, 0x4, UR37 ;  /* 0x000000043f257899 */ /* 0x000fe20008011625 */
[----:B------:R-:W-:Y:S02]  /*e5c0*/  R2UR UR8, R199 ;  /* 0x00000000c70872ca */ /* 0x000fe400000e0000 */
[----:B-1----:R-:W1:Y:S01]  /*e5d0*/  SHFL.BFLY PT, R0, R7, 0x2, 0x1f ;  /* 0x0c401f0007007f89 */ /* 0x002e6200000e0000 */
[----:B------:R-:W-:Y:S01]  /*e5e0*/  ULOP3.LUT UR37, UR37, 0x3fff, URZ, 0xc0, !UPT ;  /* 0x00003fff25257892 */ /* 0x000fe2000f8ec03f */
[----:B------:R-:W3:Y:S03]  /*e5f0*/  S2R R13, SR_TID.X ;  /* 0x00000000000d7919 */ /* 0x000ee60000002100 */
[----:B------:R-:W-:-:S04]  /*e600*/  ULOP3.LUT UR4, UR37, 0x3000000, URZ, 0xfc, !UPT ;  /* 0x0300000025047892 */ /* 0x000fc8000f8efc3f */
[----:B------:R-:W-:Y:S02]  /*e610*/  UIMAD UR4, UR36, 0x900, UR4 ;  /* 0x00000900240478a4 */ /* 0x000fe4000f8e0204 */
[----:B------:R-:W-:Y:S02]  /*e620*/  UIADD3 UR36, UR36, 0x1, URZ ;  /* 0x0000000124247890 */ /* 0x000fe4000fffe03f */
[----:B------:R-:W-:Y:S02]  /*e630*/  UIADD3 UR8, UR8, 0x1, URZ ;  /* 0x0000000108087890 */ /* 0x000fe4000fffe03f */
[----:B------:R-:W-:Y:S01]  /*e640*/  UISETP.NE.AND UP0, UPT, UR36, 0x2, UPT ;  /* 0x000000022400788c */ /* 0x000fe2000bf05270 */
[----:B------:R-:W-:Y:S02]  /*e650*/  UMOV UR6, UR4 ;  /* 0x0000000400067c82 */ /* 0x000fe40008000000 */
[----:B------:R-:W-:Y:S01]  /*e660*/  HGMMA.64x192x16.F32 R24, R188, gdesc[UR4].tnspB, R24, gsb0 ;  /* 0x42e00004bc187df0 */ /* 0x000fe20008000818 */
[----:B------:R-:W-:Y:S01]  /*e670*/  UIADD3 UR6, UR4, 0x80, URZ ;  /* 0x0000008004067890 */ /* 0x000fe2000fffe03f */
[----:B--2---:R-:W-:Y:S01]  /*e680*/  FADD.FTZ R5, R5, R14 ;  /* 0x0000000e05057221 */ /* 0x004fe20000010000 */
[----:B------:R-:W-:Y:S01]  /*e690*/  UMOV UR7, 0x40000040 ;  /* 0x4000004000077882 */ /* 0x000fe20000000000 */
[----:B------:R-:W-:-:S02]  /*e6a0*/  IMAD.U32 R199, RZ, RZ, UR8 ;  /* 0x00000008ffc77e24 */ /* 0x000fc4000f8e00ff */
[----:B-1----:R-:W-:Y:S01]  /*e6b0*/  FADD.FTZ R2, R0, R7 ;  /* 0x0000000700027221 */ /* 0x002fe20000010000 */
[----:B------:R-:W-:Y:S01]  /*e6c0*/  IMAD.U32 R7, RZ, RZ, UR5 ;  /* 0x00000005ff077e24 */ /* 0x000fe2000f8e00ff */
[----:B------:R-:W1:Y:S01]  /*e6d0*/  SHFL.BFLY PT, R0, R5, 0x1, 0x1f ;  /* 0x0c201f0005007f89 */ /* 0x000e6200000e0000 */
[----:B------:R-:W-:-:S03]  /*e6e0*/  USEL UR36, UR36, URZ, UP0 ;  /* 0x0000003f24247287 */ /* 0x000fc60008000000 */
[----:B------:R-:W2:Y:S01]  /*e6f0*/  SHFL.BFLY PT, R9, R2, 0x1, 0x1f ;  /* 0x0c201f0002097f89 */ /* 0x000ea200000e0000 */
[----:B---3--:R-:W-:-:S13]  /*e700*/  LOP3.LUT P2, RZ, R13, 0x7f, RZ, 0xc0, !PT ;  /* 0x0000007f0dff7812 */ /* 0x008fda000784c0ff */
[----:B------:R-:W-:Y:S02]  /*e710*/  @!P2 VIADD R7, R7, 0x30860 ;  /* 0x000308600707a836 */ /* 0x000fe40000000000 */
[----:B-1----:R-:W-:Y:S01]  /*e720*/  FADD.FTZ R11, R5, R0 ;  /* 0x00000000050b7221 */ /* 0x002fe20000010000 */
[----:B------:R-:W-:Y:S02]  /*e730*/  IMAD.MOV.U32 R0, RZ, RZ, -0x800000 ;  /* 0xff800000ff007424 */ /* 0x000fe400078e00ff */
[----:B--2---:R-:W-:Y:S02]  /*e740*/  FADD.FTZ R12, R2, R9 ;  /* 0x00000009020c7221 */ /* 0x004fe40000010000 */
[----:B------:R-:W-:Y:S02]  /*e750*/  FSETP.NE.FTZ.AND P0, PT, R11, RZ, PT ;  /* 0x000000ff0b00720b */ /* 0x000fe40003f15000 */
[----:B------:R-:W-:Y:S01]  /*e760*/  CS2R R8, SRZ ;  /* 0x0000000000087805 */ /* 0x000fe2000001ff00 */
[----:B------:R-:W-:Y:S01]  /*e770*/  IMAD.MOV.U32 R2, RZ, RZ, -0x800000 ;  /* 0xff800000ff027424 */ /* 0x000fe200078e00ff */
[----:B------:R-:W-:-:S09]  /*e780*/  FSETP.NE.FTZ.AND P1, PT, R12, RZ, PT ;  /* 0x000000ff0c00720b */ /* 0x000fd20003f35000 */
[----:B------:R-:W1:Y:S01]  /*e790*/  @P0 MUFU.LG2 R6, R11 ;  /* 0x0000000b00060308 */ /* 0x000e620000000c00 */
[----:B------:R-:W-:-:S03]  /*e7a0*/  @P0 FMUL.FTZ R5, R18, 0.69314718246459960938 ;  /* 0x3f31721812050820 */ /* 0x000fc60000410000 */
[----:B------:R-:W-:-:S04]  /*e7b0*/  @P1 FMUL.FTZ R13, R18, 0.69314718246459960938 ;  /* 0x3f317218120d1820 */ /* 0x000fc80000410000 */
[----:B------:R-:W2:Y:S08]  /*e7c0*/  @P1 MUFU.LG2 R10, R12 ;  /* 0x0000000c000a1308 */ /* 0x000eb00000000c00 */
[----:B------:R-:W3:Y:S01]  /*e7d0*/  @P0 MUFU.RCP R8, R11 ;  /* 0x0000000b00080308 */ /* 0x000ee20000001000 */
[----:B-1----:R-:W-:-:S04]  /*e7e0*/  @P0 FMUL.FTZ R6, R6, 0.69314718246459960938 ;  /* 0x3f31721806060820 */ /* 0x002fc80000410000 */
[----:B------:R-:W-:Y:S01]  /*e7f0*/  @P0 FFMA.FTZ R0, R5, R4, R6 ;  /* 0x0000000405000223 */ /* 0x000fe20000010006 */
[----:B------:R-:W-:Y:S02]  /*e800*/  @!P2 PRMT R4, RZ, 0x654, R7 ;  /* 0x00000654ff04a816 */ /* 0x000fe40000000007 */
[----:B------:R-:W1:Y:S01]  /*e810*/  @P1 MUFU.RCP R9, R12 ;  /* 0x0000000c00091308 */ /* 0x000e620000001000 */
[----:B--2---:R-:W-:Y:S01]  /*e820*/  @P1 FMUL.FTZ R10, R10, 0.69314718246459960938 ;  /* 0x3f3172180a0a1820 */ /* 0x004fe20000410000 */
[----:B------:R-:W-:-:S03]  /*e830*/  PLOP3.LUT P0, PT, PT, PT, PT, 0x8, 0x0 ;  /* 0x000000000000781c */ /* 0x000fc60003f0e170 */
        /* <DEDUP_REMOVED lines=22> */
[----:B------:R-:W-:-:S04]  /*e9a0*/  USEL UR4, URZ, 0x1, UP0 ;  /* 0x000000013f047887 */ /* 0x000fc80008000000 */
[----:B------:R-:W-:Y:S01]  /*e9b0*/  ULOP3.LUT UR39, UR39, UR4, URZ, 0x3c, !UPT ;  /* 0x0000000427277292 */ /* 0x000fe2000f8e3c3f */
[----:B------:R-:W-:Y:S02]  /*e9c0*/  WARPGROUP.DEPBAR.LE gsb0, 0x0 ;  /* 0x00008000000079c5 */ /* 0x000fe40000010000 */
[----:B------:R-:W-:-:S10]  /*e9d0*/  WARPGROUP.ARRIVE ;  /* 0x00000000000079c5 */ /* 0x000fd40000000000 */
[----:B------:R-:W-:Y:S03]  /*e9e0*/  HGMMA.64x192x16.F32 R24, R168, gdesc[UR4].tnspB, R24, gsb0 ;  /* 0x42e00004a8187df0 */ /* 0x000fe60008000818 */
[----:B------:R-:W-:Y:S02]  /*e9f0*/  WARPGROUP.DEPBAR.LE gsb0, 0x0 ;  /* 0x00008000000079c5 */ /* 0x000fe40000010000 */
[----:B------:R2:W-:Y:S01]  /*ea00*/  @!P2 SYNCS.ARRIVE.TRANS64.RED.A1T0 RZ, [R4+URZ], RZ ;  /* 0x000000ff04ffa9a7 */ /* 0x0005e2000810043f */
[-C--:B---3--:R-:W-:Y:S01]  /*ea10*/  FMUL.FTZ R122, R25, R8.reuse ;  /* 0x00000008197a7220 */ /* 0x088fe20000410000 */
        /* <DEDUP_REMOVED lines=94> */
[----:B--2---:R-:W-:-:S07]  /*f000*/  FMUL.FTZ R119, R119, R9 ;  /* 0x0000000977777220 */ /* 0x004fce0000410000 */
.L_x_872:
[----:B------:R-:W1:Y:S08]  /*f010*/  S2UR UR4, SR_CgaCtaId ;  /* 0x00000000000479c3 */ /* 0x000e700000008800 */
[----:B------:R-:W-:Y:S06]  /*f020*/  BAR.SYNC.DEFER_BLOCKING 0x5, 0x120 ;  /* 0x0144800000007b1d */ /* 0x000fec0000010000 */
[----:B------:R-:W-:-:S02]  /*f030*/  UMOV UR37, 0x400 ;  /* 0x0000040000257882 */ /* 0x000fc40000000000 */
[----:B-1----:R-:W-:-:S09]  /*f040*/  ULEA UR37, UR4, UR37, 0x18 ;  /* 0x0000002504257291 */ /* 0x002fd2000f8ec03f */
[----:B------:R-:W1:Y:S02]  /*f050*/  LDS R4, [UR37+0x308d0] ;  /* 0x0308d025ff047984 */ /* 0x000e640008000800 */
[----:B-1----:R-:W-:Y:S01]  /*f060*/  R2UR UR4, R4 ;  /* 0x00000000040472ca */ /* 0x002fe200000e0000 */
[----:B------:R-:W-:Y:S06]  /*f070*/  BAR.ARV 0x4, 0x120 ;  /* 0x0104800000007b1d */ /* 0x000fec0000002000 */
[----:B------:R-:W-:Y:S08]  /*f080*/  @P0 BRA `(.L_x_943) ;  /* 0x0000000c00180947 */ /* 0x000ff00003800000 */
[----:B------:R-:W-:Y:S01]  /*f090*/  IADD3 R9, P3, R22, 0x20, RZ ;  /* 0x0000002016097810 */ /* 0x000fe20007f7e0ff */
[----:B------:R-:W-:Y:S01]  /*f0a0*/  VIADD R125, R202, UR42 ;  /* 0x0000002aca7d7c36 */ /* 0x000fe20008000000 */
[----:B------:R-:W-:Y:S01]  /*f0b0*/  IADD3 R13, P4, R22, 0x60, RZ ;  /* 0x00000060160d7810 */ /* 0x000fe20007f9e0ff */
[----:B------:R-:W-:Y:S01]  /*f0c0*/  ULDC UR10, c[0x0][0xa88] ;  /* 0x0002a200000a7ab9 */ /* 0x000fe20000000800 */
[----:B------:R-:W-:Y:S01]  /*f0d0*/  LOP3.LUT R8, R9, 0x380, RZ, 0xc0, !PT ;  /* 0x0000038009087812 */ /* 0x000fe200078ec0ff */
[----:B------:R-:W-:Y:S01]  /*f0e0*/  VIADD R4, R125, 0x8 ;  /* 0x000000087d047836 */ /* 0x000fe20000000000 */
[----:B------:R-:W-:Y:S01]  /*f0f0*/  LOP3.LUT R12, R13, 0x380, RZ, 0xc0, !PT ;  /* 0x000003800d0c7812 */ /* 0x000fe200078ec0ff */
[----:B------:R-:W-:Y:S01]  /*f100*/  USHF.R.S32.HI UR5, URZ, 0x1f, UR43 ;  /* 0x0000001f3f057899 */ /* 0x000fe2000801142b */
[----:B------:R-:W-:Y:S01]  /*f110*/  SHF.R.U64 R8, R8, 0x3, RZ ;  /* 0x0000000308087819 */ /* 0x000fe200000012ff */
[----:B------:R-:W-:Y:S01]  /*f120*/  ULDC.64 UR8, c[0x0][0xb70] ;  /* 0x0002dc0000087ab9 */ /* 0x000fe20000000a00 */
[----:B------:R-:W-:Y:S01]  /*f130*/  SHF.R.U64 R12, R12, 0x3, RZ ;  /* 0x000000030c0c7819 */ /* 0x000fe200000012ff */
[----:B------:R-:W-:Y:S01]  /*f140*/  UIMAD UR5, UR5, UR8, URZ ;  /* 0x00000008050572a4 */ /* 0x000fe2000f8e023f */
[----:B------:R-:W-:Y:S01]  /*f150*/  LOP3.LUT R8, R8, R9, RZ, 0x3c, !PT ;  /* 0x0000000908087212 */ /* 0x000fe200078e3cff */
[--C-:B------:R-:W-:Y:S01]  /*f160*/  IMAD.X R9, RZ, RZ, R23.reuse, P3 ;  /* 0x000000ffff097224 */ /* 0x100fe200018e0617 */
[----:B------:R-:W-:Y:S01]  /*f170*/  IADD3 R21, P3, R22, 0x4040, RZ ;  /* 0x0000404016157810 */ /* 0x000fe20007f7e0ff */
[----:B------:R-:W-:Y:S01]  /*f180*/  UIMAD.WIDE.U32 UR6, UR43, UR8, URZ ;  /* 0x000000082b0672a5 */ /* 0x000fe2000f8e003f */
[----:B------:R-:W-:Y:S01]  /*f190*/  LOP3.LUT R12, R12, R13, RZ, 0x3c, !PT ;  /* 0x0000000d0c0c7212 */ /* 0x000fe200078e3cff */
[----:B------:R-:W-:Y:S01]  /*f1a0*/  IMAD.X R13, RZ, RZ, R23, P4 ;  /* 0x000000ffff0d7224 */ /* 0x000fe200020e0617 */
[C---:B------:R-:W-:Y:S01]  /*f1b0*/  LOP3.LUT R5, R22.reuse, 0x380, RZ, 0xc0, !PT ;  /* 0x0000038016057812 */ /* 0x040fe200078ec0ff */
[----:B------:R-:W-:Y:S01]  /*f1c0*/  UIMAD UR5, UR43, UR9, UR5 ;  /* 0x000000092b0572a4 */ /* 0x000fe2000f8e0205 */
[----:B------:R-:W-:-:S02]  /*f1d0*/  IADD3 R17, P4, R22, 0x8000, RZ ;  /* 0x0000800016117810 */ /* 0x000fc40007f9e0ff */
[----:B------:R-:W-:Y:S01]  /*f1e0*/  LOP3.LUT R20, R21, 0x380, RZ, 0xc0, !PT ;  /* 0x0000038015147812 */ /* 0x000fe200078ec0ff */
[----:B------:R-:W-:Y:S01]  /*f1f0*/  UIADD3 UR5, UR7, UR5, URZ ;  /* 0x0000000507057290 */ /* 0x000fe2000fffe03f */
[----:B------:R-:W-:Y:S02]  /*f200*/  LOP3.LUT P0, RZ, R201, 0x3, RZ, 0xc0, !PT ;  /* 0x00000003c9ff7812 */ /* 0x000fe4000780c0ff */
[----:B------:R-:W-:Y:S02]  /*f210*/  SHF.R.U64 R5, R5, 0x3, RZ ;  /* 0x0000000305057819 */ /* 0x000fe400000012ff */
[----:B------:R-:W-:Y:S02]  /*f220*/  LOP3.LUT R26, R17, 0x380, RZ, 0xc0, !PT ;  /* 0x00000380111a7812 */ /* 0x000fe400078ec0ff */
[----:B------:R-:W-:Y:S02]  /*f230*/  SHF.R.U64 R20, R20, 0x3, RZ ;  /* 0x0000000314147819 */ /* 0x000fe400000012ff */
[----:B------:R-:W-:-:S02]  /*f240*/  ISETP.GE.OR P1, PT, R4, UR10, P0 ;  /* 0x0000000a04007c0c */ /* 0x000fc40008726670 */
[----:B------:R-:W-:Y:S02]  /*f250*/  IADD3 R19, P5, R22, 0x4020, RZ ;  /* 0x0000402016137810 */ /* 0x000fe40007fbe0ff */
[----:B------:R-:W-:Y:S01]  /*f260*/  LOP3.LUT R4, R5, R22, RZ, 0x3c, !PT ;  /* 0x0000001605047212 */ /* 0x000fe200078e3cff */
[--C-:B------:R-:W-:Y:S01]  /*f270*/  IMAD.MOV.U32 R5, RZ, RZ, R23.reuse ;  /* 0x000000ffff057224 */ /* 0x100fe200078e0017 */
[----:B------:R-:W-:Y:S02]  /*f280*/  SHF.R.U64 R26, R26, 0x3, RZ ;  /* 0x000000031a1a7819 */ /* 0x000fe400000012ff */
[----:B------:R-:W-:Y:S01]  /*f290*/  LOP3.LUT R20, R20, R21, RZ, 0x3c, !PT ;  /* 0x0000001514147212 */ /* 0x000fe200078e3cff */
[----:B------:R-:W-:Y:S01]  /*f2a0*/  IMAD.X R21, RZ, RZ, R23, P3 ;  /* 0x000000ffff157224 */ /* 0x000fe200018e0617 */
[----:B------:R-:W-:Y:S02]  /*f2b0*/  LOP3.LUT R18, R19, 0x380, RZ, 0xc0, !PT ;  /* 0x0000038013127812 */ /* 0x000fe400078ec0ff */
[----:B------:R-:W-:-:S02]  /*f2c0*/  IADD3 R11, P2, R22, 0x40, RZ ;  /* 0x00000040160b7810 */ /* 0x000fc40007f5e0ff */
[C---:B------:R-:W-:Y:S02]  /*f2d0*/  IADD3 R87, P3, R22.reuse, 0x8060, RZ ;  /* 0x0000806016577810 */ /* 0x040fe40007f7e0ff */
[----:B------:R-:W-:Y:S02]  /*f2e0*/  IADD3 R15, P6, R22, 0x4000, RZ ;  /* 0x00004000160f7810 */ /* 0x000fe40007fde0ff */
[----:B------:R-:W-:Y:S02]  /*f2f0*/  LOP3.LUT R26, R26, R17, RZ, 0x3c, !PT ;  /* 0x000000111a1a7212 */ /* 0x000fe400078e3cff */
[----:B------:R-:W-:Y:S02]  /*f300*/  MOV R17, R4 ;  /* 0x0000000400117202 */ /* 0x000fe40000000f00 */
[----:B------:R-:W-:Y:S02]  /*f310*/  SHF.R.U64 R18, R18, 0x3, RZ ;  /* 0x0000000312127819 */ /* 0x000fe400000012ff */
[----:B------:R-:W-:-:S02]  /*f320*/  F2FP.F16.F32.PACK_AB R5, R27, R32 ;  /* 0x000000201b05723e */ /* 0x000fc400000000ff */
[----:B------:R-:W-:Y:S02]  /*f330*/  LOP3.LUT R10, R11, 0x380, RZ, 0xc0, !PT ;  /* 0x000003800b0a7812 */ /* 0x000fe400078ec0ff */
[----:B------:R-:W-:Y:S02]  /*f340*/  LOP3.LUT R32, R87, 0x380, RZ, 0xc0, !PT ;  /* 0x0000038057207812 */ /* 0x000fe400078ec0ff */
[----:B------:R-:W-:Y:S02]  /*f350*/  LOP3.LUT R14, R15, 0x380, RZ, 0xc0, !PT ;  /* 0x000003800f0e7812 */ /* 0x000fe400078ec0ff */
[----:B------:R-:W-:Y:S01]  /*f360*/  LOP3.LUT R18, R18, R19, RZ, 0x3c, !PT ;  /* 0x0000001312127212 */ /* 0x000fe200078e3cff */
[----:B------:R-:W-:Y:S01]  /*f370*/  IMAD.X R19, RZ, RZ, R23, P5 ;  /* 0x000000ffff137224 */ /* 0x000fe200028e0617 */
[----:B------:R-:W-:Y:S02]  /*f380*/  SHF.R.U64 R10, R10, 0x3, RZ ;  /* 0x000000030a0a7819 */ /* 0x000fe400000012ff */
[----:B------:R-:W-:-:S02]  /*f390*/  SHF.R.U64 R32, R32, 0x3, RZ ;  /* 0x0000000320207819 */ /* 0x000fc400000012ff */
[----:B------:R-:W-:Y:S02]  /*f3a0*/  SHF.R.U64 R14, R14, 0x3, RZ ;  /* 0x000000030e0e7819 */ /* 0x000fe400000012ff */
[----:B------:R-:W-:Y:S01]  /*f3b0*/  LOP3.LUT R10, R10, R11, RZ, 0x3c, !PT ;  /* 0x0000000b0a0a7212 */ /* 0x000fe200078e3cff */
[----:B------:R-:W-:Y:S01]  /*f3c0*/  IMAD.X R11, RZ, RZ, R23, P2 ;  /* 0x000000ffff0b7224 */ /* 0x000fe200010e0617 */
[----:B------:R-:W-:Y:S02]  /*f3d0*/  LOP3.LUT R32, R32, R87, RZ, 0x3c, !PT ;  /* 0x0000005720207212 */ /* 0x000fe400078e3cff */
[----:B------:R-:W-:Y:S02]  /*f3e0*/  LOP3.LUT R14, R14, R15, RZ, 0x3c, !PT ;  /* 0x0000000f0e0e7212 */ /* 0x000fe400078e3cff */
[----:B------:R-:W-:Y:S02]  /*f3f0*/  MOV R87, R18 ;  /* 0x0000001200577202 */ /* 0x000fe40000000f00 */
[C---:B------:R-:W-:Y:S01]  /*f400*/  IADD3 R15, P2, R22.reuse, 0x4060, RZ ;  /* 0x00004060160f7810 */ /* 0x040fe20007f5e0ff */
[----:B------:R-:W1:Y:S01]  /*f410*/  LDC.64 R18, c[0x0][0xb78] ;  /* 0x0002de00ff127b82 */ /* 0x000e620000000a00 */
[----:B------:R-:W-:-:S02]  /*f420*/  IADD3 R72, P5, R22, 0x8040, RZ ;  /* 0x0000804016487810 */ /* 0x000fc40007fbe0ff */
[----:B------:R-:W-:Y:S02]  /*f430*/  LOP3.LUT R24, R15, 0x380, RZ, 0xc0, !PT ;  /* 0x000003800f187812 */ /* 0x000fe400078ec0ff */
[----:B------:R-:W-:Y:S02]  /*f440*/  F2FP.F16.F32.PACK_AB R4, R122, R7 ;  /* 0x000000077a04723e */ /* 0x000fe400000000ff */
[----:B------:R-:W-:Y:S02]  /*f450*/  SHF.R.U64 R24, R24, 0x3, RZ ;  /* 0x0000000318187819 */ /* 0x000fe400000012ff */
[----:B------:R-:W-:Y:S02]  /*f460*/  LOP3.LUT R27, R72, 0x380, RZ, 0xc0, !PT ;  /* 0x00000380481b7812 */ /* 0x000fe400078ec0ff */
[----:B------:R-:W-:Y:S02]  /*f470*/  F2FP.F16.F32.PACK_AB R6, R29, R6 ;  /* 0x000000061d06723e */ /* 0x000fe400000000ff */
[----:B------:R-:W-:Y:S01]  /*f480*/  F2FP.F16.F32.PACK_AB R7, R25, R30 ;  /* 0x0000001e1907723e */ /* 0x000fe200000000ff */
[----:B------:R-:W-:Y:S01]  /*f490*/  BAR.SYNC.DEFER_BLOCKING 0x1, 0x100 ;  /* 0x0044000000007b1d */ /* 0x000fe20000010000 */
[----:B------:R-:W-:Y:S01]  /*f4a0*/  LOP3.LUT R24, R24, R15, RZ, 0x3c, !PT ;  /* 0x0000000f18187212 */ /* 0x000fe200078e3cff */
[--C-:B------:R-:W-:Y:S01]  /*f4b0*/  IMAD.X R15, RZ, RZ, R23.reuse, P6 ;  /* 0x000000ffff0f7224 */ /* 0x100fe200030e0617 */
[----:B------:R-:W-:Y:S01]  /*f4c0*/  IADD3 R35, P6, R22, 0x8020, RZ ;  /* 0x0000802016237810 */ /* 0x000fe20007fde0ff */
[----:B------:R-:W-:Y:S01]  /*f4d0*/  IMAD.X R25, RZ, RZ, R23, P2 ;  /* 0x000000ffff197224 */ /* 0x000fe200010e0617 */
[----:B------:R-:W-:-:S02]  /*f4e0*/  SHF.R.U64 R27, R27, 0x3, RZ ;  /* 0x000000031b1b7819 */ /* 0x000fc400000012ff */
[----:B------:R-:W-:Y:S01]  /*f4f0*/  MOV R86, R20 ;  /* 0x0000001400567202 */ /* 0x000fe20000000f00 */
[----:B------:R-:W-:Y:S01]  /*f500*/  IMAD.U32 R21, RZ, RZ, UR7 ;  /* 0x00000007ff157e24 */ /* 0x000fe2000f8e00ff */
[----:B------:R-:W-:Y:S01]  /*f510*/  LOP3.LUT R34, R35, 0x380, RZ, 0xc0, !PT ;  /* 0x0000038023227812 */ /* 0x000fe200078ec0ff */
[----:B------:R-:W-:Y:S01]  /*f520*/  IMAD.U32 R21, RZ, RZ, UR5 ;  /* 0x00000005ff157e24 */ /* 0x000fe2000f8e00ff */
[----:B------:R-:W-:Y:S01]  /*f530*/  USHF.R.S32.HI UR5, URZ, 0x1f, UR44 ;  /* 0x0000001f3f057899 */ /* 0x000fe2000801142c */
[----:B------:R-:W-:Y:S01]  /*f540*/  LOP3.LUT R30, R27, R72, RZ, 0x3c, !PT ;  /* 0x000000481b1e7212 */ /* 0x000fe200078e3cff */
[----:B------:R-:W-:Y:S01]  /*f550*/  IMAD.X R27, RZ, RZ, R23, P4 ;  /* 0x000000ffff1b7224 */ /* 0x000fe200020e0617 */
[----:B------:R-:W-:Y:S01]  /*f560*/  SHF.R.U64 R34, R34, 0x3, RZ ;  /* 0x0000000322227819 */ /* 0x000fe200000012ff */
[----:B------:R-:W-:Y:S01]  /*f570*/  IMAD.U32 R20, RZ, RZ, UR6 ;  /* 0x00000006ff147e24 */ /* 0x000fe2000f8e00ff */
[----:B------:R-:W-:Y:S01]  /*f580*/  MOV R29, R8 ;  /* 0x00000008001d7202 */ /* 0x000fe20000000f00 */
[----:B------:R-:W-:Y:S01]  /*f590*/  ULDC.64 UR6, c[0x0][0xb40] ;  /* 0x0002d00000067ab9 */ /* 0x000fe20000000a00 */
[----:B------:R-:W-:-:S02]  /*f5a0*/  MOV R123, R10 ;  /* 0x0000000a007b7202 */ /* 0x000fc40000000f00 */
[----:B------:R-:W-:Y:S02]  /*f5b0*/  MOV R122, R12 ;  /* 0x0000000c007a7202 */ /* 0x000fe40000000f00 */
[----:B------:R-:W-:Y:S01]  /*f5c0*/  MOV R121, R14 ;  /* 0x0000000e00797202 */ /* 0x000fe20000000f00 */
[----:B------:R2:W-:Y:S01]  /*f5d0*/  STSM.16.M88.4 [R17], R4 ;  /* 0x0000000411007844 */ /* 0x0005e20000000200 */
[----:B------:R-:W-:Y:S02]  /*f5e0*/  F2FP.F16.F32.PACK_AB R8, R41, R40 ;  /* 0x000000282908723e */ /* 0x000fe400000000ff */
[----:B------:R-:W-:Y:S02]  /*f5f0*/  F2FP.F16.F32.PACK_AB R9, R43, R42 ;  /* 0x0000002a2b09723e */ /* 0x000fe400000000ff */
[----:B------:R-:W-:Y:S02]  /*f600*/  F2FP.F16.F32.PACK_AB R10, R45, R44 ;  /* 0x0000002c2d0a723e */ /* 0x000fe400000000ff */
[----:B------:R-:W-:-:S02]  /*f610*/  F2FP.F16.F32.PACK_AB R11, R47, R46 ;  /* 0x0000002e2f0b723e */ /* 0x000fc400000000ff */
[----:B------:R-:W-:Y:S01]  /*f620*/  LOP3.LUT R34, R34, R35, RZ, 0x3c, !PT ;  /* 0x0000002322227212 */ /* 0x000fe200078e3cff */
[--C-:B------:R-:W-:Y:S01]  /*f630*/  IMAD.X R35, RZ, RZ, R23.reuse, P6 ;  /* 0x000000ffff237224 */ /* 0x100fe200030e0617 */
[----:B------:R-:W-:Y:S02]  /*f640*/  MOV R72, R24 ;  /* 0x0000001800487202 */ /* 0x000fe40000000f00 */
[----:B------:R-:W-:Y:S02]  /*f650*/  F2FP.F16.F32.PACK_AB R12, R49, R48 ;  /* 0x00000030310c723e */ /* 0x000fe400000000ff */
[----:B------:R-:W-:Y:S02]  /*f660*/  F2FP.F16.F32.PACK_AB R13, R51, R50 ;  /* 0x00000032330d723e */ /* 0x000fe400000000ff */
[----:B--2---:R-:W-:Y:S01]  /*f670*/  F2FP.F16.F32.PACK_AB R7, R124, R31 ;  /* 0x0000001f7c07723e */ /* 0x004fe200000000ff */
[--C-:B------:R-:W-:Y:S01]  /*f680*/  IMAD.X R31, RZ, RZ, R23.reuse, P5 ;  /* 0x000000ffff1f7224 */ /* 0x100fe200028e0617 */
[----:B------:R-:W-:Y:S01]  /*f690*/  F2FP.F16.F32.PACK_AB R5, R126, R33 ;  /* 0x000000217e05723e */ /* 0x000fe200000000ff */
[----:B------:R-:W-:Y:S01]  /*f6a0*/  IMAD.X R33, RZ, RZ, R23, P3 ;  /* 0x000000ffff217224 */ /* 0x000fe200018e0617 */
[----:B------:R-:W-:-:S02]  /*f6b0*/  F2FP.F16.F32.PACK_AB R4, R120, R3 ;  /* 0x000000037804723e */ /* 0x000fc400000000ff */
[----:B------:R-:W-:Y:S02]  /*f6c0*/  F2FP.F16.F32.PACK_AB R6, R37, R36 ;  /* 0x000000242506723e */ /* 0x000fe400000000ff */
[----:B------:R-:W-:Y:S01]  /*f6d0*/  MOV R3, R30 ;  /* 0x0000001e00037202 */ /* 0x000fe20000000f00 */
[C---:B-1----:R-:W-:Y:S01]  /*f6e0*/  IMAD R30, R18.reuse, UR5, RZ ;  /* 0x00000005121e7c24 */ /* 0x042fe2000f8e02ff */
[----:B------:R-:W-:Y:S01]  /*f6f0*/  MOV R17, R26 ;  /* 0x0000001a00117202 */ /* 0x000fe20000000f00 */
[----:B------:R1:W-:Y:S01]  /*f700*/  STSM.16.M88.4 [R29], R4 ;  /* 0x000000041d007844 */ /* 0x0003e20000000200 */
[----:B------:R-:W-:Y:S02]  /*f710*/  F2FP.F16.F32.PACK_AB R14, R53, R52 ;  /* 0x00000034350e723e */ /* 0x000fe400000000ff */
[----:B------:R-:W-:Y:S01]  /*f720*/  F2FP.F16.F32.PACK_AB R15, R55, R54 ;  /* 0x00000036370f723e */ /* 0x000fe200000000ff */
[----:B------:R-:W-:Y:S01]  /*f730*/  STSM.16.M88.4 [R123], R8 ;  /* 0x000000087b007844 */ /* 0x000fe20000000200 */
[----:B------:R-:W-:Y:S01]  /*f740*/  MOV R32, R32 ;  /* 0x0000002000207202 */ /* 0x000fe20000000f00 */
[----:B------:R-:W-:Y:S01]  /*f750*/  IMAD R33, R19, UR44, R30 ;  /* 0x0000002c13217c24 */ /* 0x000fe2000f8e021e */
[----:B------:R-:W-:Y:S01]  /*f760*/  F2FP.F16.F32.PACK_AB R24, R57, R56 ;  /* 0x000000383918723e */ /* 0x000fe200000000ff */
[----:B------:R-:W-:Y:S01]  /*f770*/  STSM.16.M88.4 [R122], R12 ;  /* 0x0000000c7a007844 */ /* 0x000fe20000000200 */
[----:B------:R-:W-:Y:S01]  /*f780*/  F2FP.F16.F32.PACK_AB R25, R59, R58 ;  /* 0x0000003a3b19723e */ /* 0x000fe200000000ff */
[----:B------:R-:W-:Y:S01]  /*f790*/  IMAD.WIDE.U32 R18, R18, UR44, R20 ;  /* 0x0000002c12127c25 */ /* 0x000fe2000f8e0014 */
[----:B------:R-:W-:-:S02]  /*f7a0*/  F2FP.F16.F32.PACK_AB R26, R61, R60 ;  /* 0x0000003c3d1a723e */ /* 0x000fc400000000ff */
[----:B------:R-:W-:Y:S02]  /*f7b0*/  F2FP.F16.F32.PACK_AB R27, R63, R62 ;  /* 0x0000003e3f1b723e */ /* 0x000fe400000000ff */
[----:B------:R-:W-:Y:S02]  /*f7c0*/  F2FP.F16.F32.PACK_AB R80, R81, R80 ;  /* 0x000000505150723e */ /* 0x000fe400000000ff */
[----:B-1----:R-:W-:Y:S01]  /*f7d0*/  F2FP.F16.F32.PACK_AB R4, R65, R64 ;  /* 0x000000404104723e */ /* 0x002fe200000000ff */
[----:B------:R-:W-:Y:S01]  /*f7e0*/  STSM.16.M88.4 [R121], R24 ;  /* 0x0000001879007844 */ /* 0x000fe20000000200 */
[----:B------:R-:W-:Y:S02]  /*f7f0*/  F2FP.F16.F32.PACK_AB R5, R67, R66 ;  /* 0x000000424305723e */ /* 0x000fe400000000ff */
[----:B------:R-:W-:Y:S02]  /*f800*/  F2FP.F16.F32.PACK_AB R6, R69, R68 ;  /* 0x000000444506723e */ /* 0x000fe400000000ff */
[----:B------:R-:W-:-:S02]  /*f810*/  F2FP.F16.F32.PACK_AB R7, R71, R70 ;  /* 0x000000464707723e */ /* 0x000fc400000000ff */
[----:B------:R-:W-:Y:S02]  /*f820*/  F2FP.F16.F32.PACK_AB R28, R73, R28 ;  /* 0x0000001c491c723e */ /* 0x000fe400000000ff */
[----:B------:R-:W-:Y:S01]  /*f830*/  F2FP.F16.F32.PACK_AB R29, R75, R74 ;  /* 0x0000004a4b1d723e */ /* 0x000fe200000000ff */
[----:B------:R1:W-:Y:S01]  /*f840*/  STSM.16.M88.4 [R87], R4 ;  /* 0x0000000457007844 */ /* 0x0003e20000000200 */
[----:B------:R-:W-:Y:S02]  /*f850*/  F2FP.F16.F32.PACK_AB R30, R77, R76 ;  /* 0x0000004c4d1e723e */ /* 0x000fe400000000ff */
[----:B------:R-:W-:Y:S02]  /*f860*/  F2FP.F16.F32.PACK_AB R31, R79, R78 ;  /* 0x0000004e4f1f723e */ /* 0x000fe400000000ff */
[----:B------:R-:W-:Y:S02]  /*f870*/  F2FP.F16.F32.PACK_AB R81, R39, R82 ;  /* 0x000000522751723e */ /* 0x000fe400000000ff */
[----:B------:R-:W-:Y:S01]  /*f880*/  F2FP.F16.F32.PACK_AB R88, R89, R88 ;  /* 0x000000585958723e */ /* 0x000fe200000000ff */
[----:B------:R-:W-:Y:S01]  /*f890*/  STSM.16.M88.4 [R86], R28 ;  /* 0x0000001c56007844 */ /* 0x000fe20000000200 */
[----:B------:R-:W-:-:S02]  /*f8a0*/  F2FP.F16.F32.PACK_AB R82, R85, R84 ;  /* 0x000000545552723e */ /* 0x000fc400000000ff */
[----:B------:R-:W-:Y:S02]  /*f8b0*/  F2FP.F16.F32.PACK_AB R83, R38, R83 ;  /* 0x000000532653723e */ /* 0x000fe400000000ff */
[----:B------:R-:W-:Y:S02]  /*f8c0*/  F2FP.F16.F32.PACK_AB R89, R91, R90 ;  /* 0x0000005a5b59723e */ /* 0x000fe400000000ff */
[----:B------:R-:W-:Y:S01]  /*f8d0*/  F2FP.F16.F32.PACK_AB R96, R97, R96 ;  /* 0x000000606160723e */ /* 0x000fe200000000ff */
[----:B------:R-:W-:Y:S01]  /*f8e0*/  STSM.16.M88.4 [R72], R80 ;  /* 0x0000005048007844 */ /* 0x000fe20000000200 */
[----:B------:R-:W-:Y:S02]  /*f8f0*/  F2FP.F16.F32.PACK_AB R90, R93, R92 ;  /* 0x0000005c5d5a723e */ /* 0x000fe400000000ff */
[----:B------:R-:W-:Y:S02]  /*f900*/  F2FP.F16.F32.PACK_AB R91, R95, R94 ;  /* 0x0000005e5f5b723e */ /* 0x000fe400000000ff */
[----:B------:R-:W-:-:S02]  /*f910*/  F2FP.F16.F32.PACK_AB R97, R99, R98 ;  /* 0x000000626361723e */ /* 0x000fc400000000ff */
[----:B------:R-:W-:Y:S01]  /*f920*/  F2FP.F16.F32.PACK_AB R104, R105, R104 ;  /* 0x000000686968723e */ /* 0x000fe200000000ff */
[----:B------:R-:W-:Y:S01]  /*f930*/  STSM.16.M88.4 [R17], R88 ;  /* 0x0000005811007844 */ /* 0x000fe20000000200 */
[----:B------:R-:W-:Y:S02]  /*f940*/  MOV R34, R34 ;  /* 0x0000002200227202 */ /* 0x000fe40000000f00 */
        /* <DEDUP_REMOVED lines=11> */
[----:B-1----:R-:W-:Y:S02]  /*fa00*/  SHF.R.S32.HI R5, RZ, 0x1f, R125 ;  /* 0x0000001fff057819 */ /* 0x002fe4000001147d */
[C---:B------:R-:W-:Y:S01]  /*fa10*/  IADD3 R6, P2, R125.reuse, R18, RZ ;  /* 0x000000127d067210 */ /* 0x040fe20007f5e0ff */
[----:B------:R-:W-:Y:S01]  /*fa20*/  STSM.16.M88.4 [R32], R112 ;  /* 0x0000007020007844 */ /* 0x000fe20000000200 */
[----:B------:R-:W-:-:S02]  /*fa30*/  ISETP.GE.OR P0, PT, R125, UR10, P0 ;  /* 0x0000000a7d007c0c */ /* 0x000fc40008706670 */
[----:B------:R-:W-:Y:S01]  /*fa40*/  IADD3.X R5, R5, R19, R33, P2, !PT ;  /* 0x0000001305057210 */ /* 0x000fe200017fe421 */
[----:B------:R-:W-:Y:S01]  /*fa50*/  @!PT LDS RZ, [RZ] ;  /* 0x00000000fffff984 */ /* 0x000fe20000000800 */
[----:B------:R-:W-:Y:S01]  /*fa60*/  @!PT LDS RZ, [RZ] ;  /* 0x00000000fffff984 */ /* 0x000fe20000000800 */
[----:B------:R-:W-:Y:S01]  /*fa70*/  @!PT LDS RZ, [RZ] ;  /* 0x00000000fffff984 */ /* 0x000fe20000000800 */
[----:B------:R-:W-:Y:S01]  /*fa80*/  @!PT LDS RZ, [RZ] ;  /* 0x00000000fffff984 */ /* 0x000fe20000000800 */
[----:B------:R1:W-:Y:S06]  /*fa90*/  MEMBAR.ALL.CTA ;  /* 0x0000000000007992 */ /* 0x0003ec0000008000 */
[----:B-1----:R-:W1:Y:S02]  /*faa0*/  FENCE.VIEW.ASYNC.S ;  /* 0x00000000000073c6 */ /* 0x002e640000000000 */
[----:B-1----:R-:W-:Y:S06]  /*fab0*/  BAR.ARV 0x1, 0x120 ;  /* 0x0044800000007b1d */ /* 0x002fec0000002000 */
[----:B------:R-:W-:-:S04]  /*fac0*/  LEA R4, P2, R6, UR6, 0x2 ;  /* 0x0000000606047c11 */ /* 0x000fc8000f8410ff */
[----:B------:R-:W-:Y:S02]  /*fad0*/  LEA.HI.X R5, R6, UR7, R5, 0x2, P2 ;  /* 0x0000000706057c11 */ /* 0x000fe400090f1405 */
[----:B------:R-:W1:Y:S04]  /*fae0*/  SHFL.IDX PT, R6, R204, RZ, 0x1f ;  /* 0x00001fffcc067589 */ /* 0x000e6800000e0000 */
[----:B------:R2:W-:Y:S04]  /*faf0*/  @!P1 STG.E desc[UR60][R4.64+0x20], R2 ;  /* 0x0000200204009986 */ /* 0x0005e8000c10193c */
[----:B------:R2:W-:Y:S01]  /*fb00*/  @!P0 STG.E desc[UR60][R4.64], R0 ;  /* 0x0000000004008986 */ /* 0x0005e2000c10193c */
[----:B-1----:R-:W-:-:S13]  /*fb10*/  ISETP.NE.AND P0, PT, R6, 0x7, PT ;  /* 0x000000070600780c */ /* 0x002fda0003f05270 */
[----:B--2---:R-:W-:Y:S05]  /*fb20*/  @P0 BRA `(.L_x_944) ;  /* 0x0000000800bc0947 */ /* 0x004fea0003800000 */
[----:B------:R-:W-:Y:S01]  /*fb30*/  BAR.SYNC.DEFER_BLOCKING 0x1, 0x120 ;  /* 0x0044800000007b1d */ /* 0x000fe20000010000 */
[----:B------:R-:W-:-:S05]  /*fb40*/  ELECT P0, URZ, PT ;  /* 0x00000000003f782f */ /* 0x000fca0003800000 */
[----:B------:R-:W-:Y:S08]  /*fb50*/  BSSY B0, `(.L_x_945) ;  /* 0x0000018000007945 */ /* 0x000ff00003800000 */
[----:B------:R-:W-:Y:S05]  /*fb60*/  @!P0 BRA `(.L_x_946) ;  /* 0x0000000000588947 */ /* 0x000fea0003800000 */
[----:B------:R-:W-:Y:S01]  /*fb70*/  ULDC.64 UR10, c[0x0][0x198] ;  /* 0x00006600000a7ab9 */ /* 0x000fe20000000a00 */
[----:B------:R-:W-:Y:S02]  /*fb80*/  UIADD3 UR5, UR37, 0x4000, URZ ;  /* 0x0000400025057890 */ /* 0x000fe4000fffe03f */
[----:B------:R-:W-:Y:S02]  /*fb90*/  UIADD3 UR6, UP0, UR10, 0x9f0, URZ ;  /* 0x000009f00a067890 */ /* 0x000fe4000ff1e03f */
[----:B------:R-:W-:Y:S02]  /*fba0*/  UIADD3 UR9, UR37, 0x8000, URZ ;  /* 0x0000800025097890 */ /* 0x000fe4000fffe03f */
[----:B------:R-:W-:Y:S01]  /*fbb0*/  UIADD3.X UR7, URZ, UR11, URZ, UP0, !UPT ;  /* 0x0000000b3f077290 */ /* 0x000fe200087fe43f */
[----:B------:R-:W-:Y:S01]  /*fbc0*/  UMOV UR41, URZ ;  /* 0x0000003f00297c82 */ /* 0x000fe20008000000 */
[----:B------:R-:W-:Y:S01]  /*fbd0*/  UMOV UR45, URZ ;  /* 0x0000003f002d7c82 */ /* 0x000fe20008000000 */
[----:B------:R-:W-:Y:S01]  /*fbe0*/  UMOV UR40, UR37 ;  /* 0x0000002500287c82 */ /* 0x000fe20008000000 */
[----:B------:R-:W-:-:S05]  /*fbf0*/  UMOV UR8, 0x40 ;  /* 0x0000004000087882 */ /* 0x000fca0000000000 */
        /* <DEDUP_REMOVED lines=13> */
.L_x_946:
[----:B------:R-:W-:Y:S05]  /*fcd0*/  BSYNC B0 ;  /* 0x0000000000007941 */ /* 0x000fea0003800000 */
.L_x_945:
[----:B------:R-:W-:Y:S05]  /*fce0*/  BRA `(.L_x_944) ;  /* 0x00000008004c7947 */ /* 0x000fea0003800000 */
.L_x_943:
[----:B------:R-:W1:Y:S01]  /*fcf0*/  LDC R12, c[0x0][0xdac] ;  /* 0x00036b00ff0c7b82 */ /* 0x000e620000000800 */
[----:B------:R-:W-:Y:S01]  /*fd00*/  ISETP.GT.AND P0, PT, R206, 0x7f, PT ;  /* 0x0000007fce00780c */ /* 0x000fe20003f04270 */
[----:B------:R-:W-:Y:S01]  /*fd10*/  USHF.R.S32.HI UR6, URZ, 0x1f, UR43 ;  /* 0x0000001f3f067899 */ /* 0x000fe2000801142b */
[----:B------:R-:W-:Y:S01]  /*fd20*/  BSSY B0, `(.L_x_947) ;  /* 0x000001b000007945 */ /* 0x000fe20003800000 */
[----:B------:R-:W-:Y:S01]  /*fd30*/  USHF.R.S32.HI UR7, URZ, 0x1f, UR44 ;  /* 0x0000001f3f077899 */ /* 0x000fe2000801142c */
[----:B------:R-:W-:-:S03]  /*fd40*/  SHF.R.S32.HI R193, RZ, 0x1f, R192 ;  /* 0x0000001fffc17819 */ /* 0x000fc600000114c0 */
[----:B------:R-:W2:Y:S08]  /*fd50*/  LDC.64 R6, c[0x0][0xae0] ;  /* 0x0002b800ff067b82 */ /* 0x000eb00000000a00 */
[----:B------:R-:W3:Y:S01]  /*fd60*/  LDC.64 R8, c[0x0][0xae8] ;  /* 0x0002ba00ff087b82 */ /* 0x000ee20000000a00 */
[----:B------:R-:W-:Y:S05]  /*fd70*/  @P0 BRA `(.L_x_948) ;  /* 0x0000000000540947 */ /* 0x000fea0003800000 */
[----:B------:R-:W4:Y:S01]  /*fd80*/  S2R R0, SR_TID.X ;  /* 0x0000000000007919 */ /* 0x000f220000002100 */
[----:B------:R-:W-:Y:S01]  /*fd90*/  ULDC UR5, c[0x0][0xa88] ;  /* 0x0002a20000057ab9 */ /* 0x000fe20000000800 */
[----:B----4-:R-:W-:-:S04]  /*fda0*/  IADD3 R2, R200, -0x80, R0 ;  /* 0xffffff80c8027810 */ /* 0x010fc80007ffe000 */
[----:B------:R-:W-:-:S13]  /*fdb0*/  ISETP.GE.AND P0, PT, R2, UR5, PT ;  /* 0x0000000502007c0c */ /* 0x000fda000bf06270 */
[----:B------:R-:W-:Y:S05]  /*fdc0*/  @P0 BRA `(.L_x_948) ;  /* 0x0000000000400947 */ /* 0x000fea0003800000 */
[----:B------:R-:W4:Y:S01]  /*fdd0*/  LDC.64 R4, c[0x0][0xb70] ;  /* 0x0002dc00ff047b82 */ /* 0x000f220000000a00 */
[----:B------:R-:W-:Y:S01]  /*fde0*/  SHF.R.S32.HI R3, RZ, 0x1f, R2 ;  /* 0x0000001fff037819 */ /* 0x000fe20000011402 */
[----:B------:R-:W-:-:S06]  /*fdf0*/  ULDC.64 UR8, c[0x0][0xb40] ;  /* 0x0002d00000087ab9 */ /* 0x000fcc0000000a00 */
[----:B------:R-:W5:Y:S01]  /*fe00*/  LDC.64 R10, c[0x0][0xb78] ;  /* 0x0002de00ff0a7b82 */ /* 0x000f620000000a00 */
[C---:B----4-:R-:W-:Y:S02]  /*fe10*/  IMAD R0, R4.reuse, UR6, RZ ;  /* 0x0000000604007c24 */ /* 0x050fe4000f8e02ff */
[----:B------:R-:W-:-:S04]  /*fe20*/  IMAD.WIDE.U32 R2, R4, UR43, R2 ;  /* 0x0000002b04027c25 */ /* 0x000fc8000f8e0002 */
[----:B------:R-:W-:Y:S02]  /*fe30*/  IMAD R5, R5, UR43, R0 ;  /* 0x0000002b05057c24 */ /* 0x000fe4000f8e0200 */
[C---:B-----5:R-:W-:Y:S02]  /*fe40*/  IMAD R0, R10.reuse, UR7, RZ ;  /* 0x000000070a007c24 */ /* 0x060fe4000f8e02ff */
[----:B------:R-:W-:Y:S02]  /*fe50*/  IMAD.IADD R3, R3, 0x1, R5 ;  /* 0x0000000103037824 */ /* 0x000fe400078e0205 */
[----:B------:R-:W-:Y:S02]  /*fe60*/  IMAD R5, R11, UR44, R0 ;  /* 0x0000002c0b057c24 */ /* 0x000fe4000f8e0200 */
[----:B------:R-:W-:-:S04]  /*fe70*/  IMAD.WIDE.U32 R2, R10, UR44, R2 ;  /* 0x0000002c0a027c25 */ /* 0x000fc8000f8e0002 */
[----:B------:R-:W-:Y:S01]  /*fe80*/  IMAD.IADD R3, R3, 0x1, R5 ;  /* 0x0000000103037824 */ /* 0x000fe200078e0205 */
[----:B------:R-:W-:-:S04]  /*fe90*/  LEA R4, P0, R2, UR8, 0x2 ;  /* 0x0000000802047c11 */ /* 0x000fc8000f8010ff */
[----:B------:R-:W-:Y:S01]  /*fea0*/  LEA.HI.X R5, R2, UR9, R3, 0x2, P0 ;  /* 0x0000000902057c11 */ /* 0x000fe200080f1403 */
[----:B------:R-:W-:-:S05]  /*feb0*/  IMAD.MOV.U32 R3, RZ, RZ, -0x800000 ;  /* 0xff800000ff037424 */ /* 0x000fca00078e00ff */
[----:B------:R4:W-:Y:S03]  /*fec0*/  STG.E desc[UR60][R4.64], R3 ;  /* 0x0000000304007986 */ /* 0x0009e6000c10193c */
.L_x_948:
[----:B------:R-:W-:Y:S05]  /*fed0*/  BSYNC B0 ;  /* 0x0000000000007941 */ /* 0x000fea0003800000 */
.L_x_947:
[----:B------:R-:W-:Y:S01]  /*fee0*/  R2UR UR8, R198 ;  /* 0x00000000c60872ca */ /* 0x000fe200000e0000 */
[----:B------:R-:W-:Y:S01]  /*fef0*/  ULDC UR5, c[0x0][0xa88] ;  /* 0x0002a20000057ab9 */ /* 0x000fe20000000800 */
[C---:B--2---:R-:W-:Y:S01]  /*ff00*/  IMAD R0, R6.reuse, UR6, RZ ;  /* 0x0000000606007c24 */ /* 0x044fe2000f8e02ff */
[----:B------:R-:W-:Y:S01]  /*ff10*/  UIADD3 UR42, -UR42, UR5, URZ ;  /* 0x000000052a2a7290 */ /* 0x000fe2000fffe13f */
[----:B----4-:R-:W-:Y:S01]  /*ff20*/  IMAD.WIDE.U32 R2, R6, UR43, R192 ;  /* 0x0000002b06027c25 */ /* 0x010fe2000f8e00c0 */
[----:B------:R-:W-:Y:S01]  /*ff30*/  SHF.R.S32.HI R197, RZ, 0x1f, R196 ;  /* 0x0000001fffc57819 */ /* 0x000fe200000114c4 */
[----:B------:R-:W-:Y:S02]  /*ff40*/  BSSY B0, `(.L_x_949) ;  /* 0x0000025000007945 */ /* 0x000fe40003800000 */
[----:B------:R-:W-:Y:S01]  /*ff50*/  IMAD R5, R7, UR43, R0 ;  /* 0x0000002b07057c24 */ /* 0x000fe2000f8e0200 */
[C---:B------:R-:W-:Y:S01]  /*ff60*/  ISETP.GE.AND P3, PT, R196.reuse, UR42, PT ;  /* 0x0000002ac4007c0c */ /* 0x040fe2000bf66270 */
[----:B------:R-:W-:-:S02]  /*ff70*/  VIADD R0, R196, 0x40 ;  /* 0x00000040c4007836 */ /* 0x000fc40000000000 */
[----:B------:R-:W-:Y:S01]  /*ff80*/  VIADD R4, R196, 0x20 ;  /* 0x00000020c4047836 */ /* 0x000fe20000000000 */
[----:B------:R-:W-:Y:S01]  /*ff90*/  ULOP3.LUT UR5, URZ, UR8, URZ, 0x33, !UPT ;  /* 0x000000083f057292 */ /* 0x000fe2000f8e333f */
[----:B------:R-:W-:Y:S01]  /*ffa0*/  IMAD.IADD R3, R3, 0x1, R5 ;  /* 0x0000000103037824 */ /* 0x000fe200078e0205 */
[----:B------:R-:W-:Y:S01]  /*ffb0*/  ISETP.GE.AND P1, PT, R0, UR42, PT ;  /* 0x0000002a00007c0c */ /* 0x000fe2000bf26270 */
[----:B---3--:R-:W-:Y:S01]  /*ffc0*/  IMAD R0, R8, UR7, RZ ;  /* 0x0000000708007c24 */ /* 0x008fe2000f8e02ff */
[----:B------:R-:W-:Y:S01]  /*ffd0*/  ISETP.GE.AND P0, PT, R4, UR42, PT ;  /* 0x0000002a04007c0c */ /* 0x000fe2000bf06270 */
[----:B------:R-:W-:Y:S02]  /*ffe0*/  VIADD R4, R196, 0x60 ;  /* 0x00000060c4047836 */ /* 0x000fe40000000000 */
[----:B------:R-:W-:Y:S02]  /*fff0*/  IMAD R9, R9, UR44, R0 ;  /* 0x0000002c09097c24 */ /* 0x000fe4000f8e0200 */
[----:B-1----:R-:W-:Y:S01]  /*10000*/  VIADD R5, R12, UR5 ;  /* 0x000000050c057c36 */ /* 0x002fe20008000000 */
[----:B------:R-:W-:Y:S01]  /*10010*/  ISETP.GE.AND P2, PT, R4, UR42, PT ;  /* 0x0000002a04007c0c */ /* 0x000fe2000bf46270 */
[----:B------:R-:W-:-:S04]  /*10020*/  IMAD.WIDE.U32 R6, R8, UR44, R2 ;  /* 0x0000002c08067c25 */ /* 0x000fc8000f8e0002 */
[----:B------:R-:W-:-:S04]  /*10030*/  IMAD.WIDE R4, R5, 0x80, R196 ;  /* 0x0000008005047825 */ /* 0x000fc800078e02c4 */
[----:B------:R-:W-:Y:S01]  /*10040*/  IMAD.IADD R11, R7, 0x1, R9 ;  /* 0x00000001070b7824 */ /* 0x000fe200078e0209 */
[----:B------:R-:W-:Y:S06]  /*10050*/  @P3 BRA `(.L_x_950) ;  /* 0x00000000004c3947 */ /* 0x000fec0003800000 */
[----:B------:R-:W-:Y:S01]  /*10060*/  ULDC.64 UR6, c[0x0][0xad8] ;  /* 0x0002b60000067ab9 */ /* 0x000fe20000000a00 */
        /* <DEDUP_REMOVED lines=8> */
[----:B------:R-:W-:Y:S02]  /*100f0*/  IMAD.MOV.U32 R3, RZ, RZ, R11 ;  /* 0x000000ffff037224 */ /* 0x000fe400078e000b */
        /* <DEDUP_REMOVED lines=9> */
.L_x_950:
[----:B------:R-:W-:Y:S05]  /*10190*/  BSYNC B0 ;  /* 0x0000000000007941 */ /* 0x000fea0003800000 */
.L_x_949:
[----:B------:R-:W-:Y:S04]  /*101a0*/  BSSY B0, `(.L_x_951) ;  /* 0x0000017000007945 */ /* 0x000fe80003800000 */
[----:B------:R-:W-:Y:S05]  /*101b0*/  @P0 BRA `(.L_x_952) ;  /* 0x0000000000540947 */ /* 0x000fea0003800000 */
[----:B-1----:R-:W-:Y:S01]  /*101c0*/  IADD3 R9, P0, R4, 0x20, RZ ;  /* 0x0000002004097810 */ /* 0x002fe20007f1e0ff */
[C---:B------:R-:W-:Y:S01]  /*101d0*/  VIADD R2, R192.reuse, 0x40 ;  /* 0x00000040c0027836 */ /* 0x040fe20000000000 */
[----:B------:R-:W-:Y:S01]  /*101e0*/  ULDC UR5, c[0x0][0xa8c] ;  /* 0x0002a30000057ab9 */ /* 0x000fe20000000800 */
[----:B------:R-:W-:Y:S01]  /*101f0*/  ULDC.64 UR6, c[0x0][0xad8] ;  /* 0x0002b60000067ab9 */ /* 0x000fe20000000a00 */
[----:B------:R-:W-:Y:S01]  /*10200*/  IMAD.MOV.U32 R3, RZ, RZ, R11 ;  /* 0x000000ffff037224 */ /* 0x000fe200078e000b */
[----:B------:R-:W-:Y:S01]  /*10210*/  ISETP.GE.AND P3, PT, R192, UR5, PT ;  /* 0x00000005c0007c0c */ /* 0x000fe2000bf66270 */
[----:B------:R-:W-:Y:S01]  /*10220*/  IMAD.X R0, RZ, RZ, R5, P0 ;  /* 0x000000ffff007224 */ /* 0x000fe200000e0605 */
[----:B------:R-:W-:Y:S01]  /*10230*/  ISETP.GE.AND P4, PT, R2, UR5, PT ;  /* 0x0000000502007c0c */ /* 0x000fe2000bf86270 */
[----:B------:R-:W-:Y:S02]  /*10240*/  IMAD.MOV.U32 R2, RZ, RZ, R6 ;  /* 0x000000ffff027224 */ /* 0x000fe400078e0006 */
[----:B------:R-:W-:-:S02]  /*10250*/  VIADD R8, R192, 0x80 ;  /* 0x00000080c0087836 */ /* 0x000fc40000000000 */
[----:B------:R-:W-:Y:S02]  /*10260*/  IMAD R0, R0, UR6, RZ ;  /* 0x0000000600007c24 */ /* 0x000fe4000f8e02ff */
[----:B------:R-:W-:Y:S01]  /*10270*/  IMAD.WIDE.U32 R2, R9, UR6, R2 ;  /* 0x0000000609027c25 */ /* 0x000fe2000f8e0002 */
[----:B------:R-:W-:-:S03]  /*10280*/  ISETP.GE.AND P5, PT, R8, UR5, PT ;  /* 0x0000000508007c0c */ /* 0x000fc6000bfa6270 */
        /* <DEDUP_REMOVED lines=8> */
.L_x_952:
[----:B------:R-:W-:Y:S05]  /*10310*/  BSYNC B0 ;  /* 0x0000000000007941 */ /* 0x000fea0003800000 */
.L_x_951:
[----:B------:R-:W-:Y:S04]  /*10320*/  BSSY B0, `(.L_x_953) ;  /* 0x0000017000007945 */ /* 0x000fe80003800000 */
[----:B------:R-:W-:Y:S05]  /*10330*/  @P1 BRA `(.L_x_954) ;  /* 0x0000000000541947 */ /* 0x000fea0003800000 */
[----:B-12---:R-:W-:Y:S01]  /*10340*/  IADD3 R9, P0, R4, 0x40, RZ ;  /* 0x0000004004097810 */ /* 0x006fe20007f1e0ff */
        /* <DEDUP_REMOVED lines=20> */
.L_x_954:
[----:B------:R-:W-:Y:S05]  /*10490*/  BSYNC B0 ;  /* 0x0000000000007941 */ /* 0x000fea0003800000 */
.L_x_953:
[----:B------:R-:W-:Y:S04]  /*104a0*/  BSSY B0, `(.L_x_944) ;  /* 0x0000017000007945 */ /* 0x000fe80003800000 */
[----:B------:R-:W-:Y:S05]  /*104b0*/  @P2 BRA `(.L_x_955) ;  /* 0x0000000000542947 */ /* 0x000fea0003800000 */
[----:B------:R-:W-:Y:S01]  /*104c0*/  IADD3 R7, P0, R4, 0x60, RZ ;  /* 0x0000006004077810 */ /* 0x000fe20007f1e0ff */
        /* <DEDUP_REMOVED lines=20> */
.L_x_955:
[----:B------:R-:W-:Y:S05]  /*10610*/  BSYNC B0 ;  /* 0x0000000000007941 */ /* 0x000fea0003800000 */
.L_x_944:
[----:B------:R-:W5:Y:S02]  /*10620*/  LDC R0, c[0x0][0xda8] ;  /* 0x00036a00ff007b82 */ /* 0x000f640000000800 */
[----:B-----5:R-:W-:-:S13]  /*10630*/  ISETP.LE.AND P0, PT, R0, UR4, PT ;  /* 0x0000000400007c0c */ /* 0x020fda000bf03270 */
[----:B------:R-:W-:Y:S05]  /*10640*/  @!P0 BRA `(.L_x_956) ;  /* 0xffffff0400e88947 */ /* 0x000fea000383ffff */
[----:B------:R-:W-:Y:S05]  /*10650*/  EXIT ;  /* 0x000000000000794d */ /* 0x000fea0003800000 */
.L_x_862:
[----:B------:R-:W-:-:S08]  /*10660*/  NOP ;  /* 0x0000000000007918 */ /* 0x000fd00000000000 */
[----:B-1----:R-:W1:-:S00]  /*10670*/  USETMAXREG.DEALLOC.CTAPOOL 0x18 ;  /* 0x00000018000079c8 */ /* 0x002e4000080e0500 */
[----:B-1----:R-:W-:-:S06]  /*10680*/  LOP3.LUT R0, R0, 0x3, RZ, 0xc0, !PT ;  /* 0x0000000300007812 */ /* 0x002fcc00078ec0ff */
[----:B------:R-:W1:Y:S02]  /*10690*/  SHFL.IDX PT, R0, R0, RZ, 0x1f ;  /* 0x00001fff00007589 */ /* 0x000e6400000e0000 */
[----:B-1----:R-:W-:-:S13]  /*106a0*/  ISETP.NE.AND P0, PT, R0, RZ, PT ;  /* 0x000000ff0000720c */ /* 0x002fda0003f05270 */
[----:B------:R-:W-:Y:S05]  /*106b0*/  @P0 EXIT ;  /* 0x000000000000094d */ /* 0x000fea0003800000 */
[----:B------:R-:W1:Y:S01]  /*106c0*/  S2UR UR4, SR_CTAID.X ;  /* 0x00000000000479c3 */ /* 0x000e620000002500 */
[----:B------:R-:W-:Y:S01]  /*106d0*/  UMOV UR47, URZ ;  /* 0x0000003f002f7c82 */ /* 0x000fe20008000000 */
[----:B------:R-:W-:Y:S02]  /*106e0*/  IMAD.MOV.U32 R16, RZ, RZ, RZ ;  /* 0x000000ffff107224 */ /* 0x000fe400078e00ff */
[----:B------:R-:W-:-:S04]  /*106f0*/  IMAD.MOV.U32 R17, RZ, RZ, 0x1 ;  /* 0x00000001ff117424 */ /* 0x000fc800078e00ff */
[----:B------:R-:W1:Y:S02]  /*10700*/  LDC R0, c[0x0][0xda8] ;  /* 0x00036a00ff007b82 */ /* 0x000e640000000800 */
[----:B-1----:R-:W-:-:S13]  /*10710*/  ISETP.LE.AND P0, PT, R0, UR4, PT ;  /* 0x0000000400007c0c */ /* 0x002fda000bf03270 */
[----:B------:R-:W-:Y:S05]  /*10720*/  @P0 BRA `(.L_x_957) ;  /* 0x00000030004c0947 */ /* 0x000fea0003800000 */
[----:B------:R-:W-:Y:S01]  /*10730*/  IMAD.U32 R19, RZ, RZ, UR4 ;  /* 0x00000004ff137e24 */ /* 0x000fe2000f8e00ff */
[----:B------:R-:W-:Y:S01]  /*10740*/  ULDC UR48, c[0x0][0xc] ;  /* 0x0000030000307ab9 */ /* 0x000fe20000000800 */
[----:B------:R-:W-:Y:S01]  /*10750*/  IMAD.MOV.U32 R17, RZ, RZ, 0x1 ;  /* 0x00000001ff117424 */ /* 0x000fe200078e00ff */
[----:B------:R-:W-:Y:S01]  /*10760*/  ULDC.64 UR44, c[0x0][0x198] ;  /* 0x00006600002c7ab9 */ /* 0x000fe20000000a00 */
[----:B------:R-:W-:Y:S01]  /*10770*/  IMAD.MOV.U32 R16, RZ, RZ, RZ ;  /* 0x000000ffff107224 */ /* 0x000fe200078e00ff */
[----:B------:R-:W-:-:S06]  /*10780*/  UMOV UR47, URZ ;  /* 0x0000003f002f7c82 */ /* 0x000fcc0008000000 */
.L_x_1011:
[----:B------:R-:W-:Y:S01]  /*10790*/  ULDC UR7, c[0x0][0xdd0] ;  /* 0x0003740000077ab9 */ /* 0x000fe20000000800 */
[----:B-1----:R-:W1:Y:S01]  /*107a0*/  LDC R0, c[0x0][0xde8] ;  /* 0x00037a00ff007b82 */ /* 0x002e620000000800 */
[C---:B------:R-:W-:Y:S01]  /*107b0*/  R2UR UR8, R19.reuse ;  /* 0x00000000130872ca */ /* 0x040fe200000e0000 */
[----:B------:R-:W-:Y:S01]  /*107c0*/  UISETP.NE.AND UP0, UPT, UR7, 0x1, UPT ;  /* 0x000000010700788c */ /* 0x000fe2000bf05270 */
[----:B------:R-:W-:-:S10]  /*107d0*/  R2UR UR6, R19 ;  /* 0x00000000130672ca */ /* 0x000fd400000e0000 */
[----:B------:R-:W-:Y:S01]  /*107e0*/  @UP0 ULDC UR4, c[0x0][0xdd4] ;  /* 0x0003750000040ab9 */ /* 0x000fe20000000800 */
[----:B------:R-:W-:Y:S01]  /*107f0*/  @UP0 ULDC UR9, c[0x0][0xdd8] ;  /* 0x0003760000090ab9 */ /* 0x000fe20000000800 */
[----:B------:R-:W-:-:S04]  /*10800*/  UIMAD.WIDE.U32 UR4, UR8, UR4, URZ ;  /* 0x00000004080472a5 */ /* 0x000fc8000f8e003f */
[----:B------:R-:W-:-:S04]  /*10810*/  @UP0 USHF.R.U32.HI UR8, URZ, UR9, UR5 ;  /* 0x000000093f080299 */ /* 0x000fc80008011605 */
[----:B------:R-:W-:Y:S02]  /*10820*/  UIADD3 UR4, -UR8, URZ, URZ ;  /* 0x0000003f08047290 */ /* 0x000fe4000fffe13f */
[----:B-1----:R-:W-:Y:S02]  /*10830*/  ISETP.LE.AND P0, PT, R0, UR8, PT ;  /* 0x0000000800007c0c */ /* 0x002fe4000bf03270 */
[----:B------:R-:W-:-:S11]  /*10840*/  UIMAD UR7, UR7, UR4, UR6 ;  /* 0x00000004070772a4 */ /* 0x000fd6000f8e0206 */
[----:B------:R-:W-:Y:S05]  /*10850*/  @!P0 BRA `(.L_x_958) ;  /* 0x0000000000208947 */ /* 0x000fea0003800000 */
[----:B------:R-:W-:Y:S01]  /*10860*/  ULDC UR9, c[0x0][0xddc] ;  /* 0x0003770000097ab9 */ /* 0x000fe20000000800 */
[----:B------:R-:W-:Y:S01]  /*10870*/  UMOV UR6, UR7 ;  /* 0x0000000700067c82 */ /* 0x000fe20008000000 */
[----:B------:R-:W-:-:S11]  /*10880*/  UISETP.NE.AND UP0, UPT, UR9, 0x1, UPT ;  /* 0x000000010900788c */ /* 0x000fd6000bf05270 */
[----:B------:R-:W-:Y:S02]  /*10890*/  @UP0 ULDC.64 UR10, c[0x0][0xde0] ;  /* 0x00037800000a0ab9 */ /* 0x000fe40000000a00 */
[----:B------:R-:W-:-:S04]  /*108a0*/  UIMAD.WIDE.U32 UR4, UR7, UR10, URZ ;  /* 0x0000000a070472a5 */ /* 0x000fc8000f8e003f */
[----:B------:R-:W-:-:S04]  /*108b0*/  @UP0 USHF.R.U32.HI UR6, URZ, UR11, UR5 ;  /* 0x0000000b3f060299 */ /* 0x000fc80008011605 */
[----:B------:R-:W-:Y:S01]  /*108c0*/  UIMAD UR4, UR6, UR9, URZ ;  /* 0x00000009060472a4 */ /* 0x000fe2000f8e023f */
[----:B------:R-:W-:Y:S11]  /*108d0*/  BRA `(.L_x_959) ;  /* 0x00000000001c7947 */ /* 0x000ff60003800000 */
.L_x_958:
[----:B------:R-:W-:Y:S01]  /*108e0*/  ULDC UR9, c[0x0][0xdc4] ;  /* 0x0003710000097ab9 */ /* 0x000fe20000000800 */
[----:B------:R-:W-:Y:S01]  /*108f0*/  UMOV UR6, UR7 ;  /* 0x0000000700067c82 */ /* 0x000fe20008000000 */
[----:B------:R-:W-:-:S11]  /*10900*/  UISETP.NE.AND UP0, UPT, UR9, 0x1, UPT ;  /* 0x000000010900788c */ /* 0x000fd6000bf05270 */
[----:B------:R-:W-:Y:S02]  /*10910*/  @UP0 ULDC.64 UR10, c[0x0][0xdc8] ;  /* 0x00037200000a0ab9 */ /* 0x000fe40000000a00 */
[----:B------:R-:W-:-:S04]  /*10920*/  UIMAD.WIDE.U32 UR4, UR7, UR10, URZ ;  /* 0x0000000a070472a5 */ /* 0x000fc8000f8e003f */
[----:B------:R-:W-:-:S04]  /*10930*/  @UP0 USHF.R.U32.HI UR6, URZ, UR11, UR5 ;  /* 0x0000000b3f060299 */ /* 0x000fc80008011605 */
[----:B------:R-:W-:-:S12]  /*10940*/  UIMAD UR4, UR6, UR9, URZ ;  /* 0x00000009060472a4 */ /* 0x000fd8000f8e023f */
.L_x_959:
[----:B------:R-:W-:Y:S01]  /*10950*/  ULDC.64 UR12, c[0x0][0x3f8] ;  /* 0x0000fe00000c7ab9 */ /* 0x000fe20000000a00 */
[----:B------:R-:W-:Y:S02]  /*10960*/  UIADD3 UR9, UR7, -UR4, URZ ;  /* 0x8000000407097290 */ /* 0x000fe4000fffe03f */
[----:B------:R-:W-:Y:S02]  /*10970*/  UISETP.NE.U32.AND UP0, UPT, UR12, URZ, UPT ;  /* 0x0000003f0c00728c */ /* 0x000fe4000bf05070 */
[----:B------:R-:W-:Y:S01]  /*10980*/  ULOP3.LUT UR10, URZ, UR6, URZ, 0x33, !UPT ;  /* 0x000000063f0a7292 */ /* 0x000fe2000f8e333f */
[----:B------:R-:W-:Y:S01]  /*10990*/  ULDC UR12, c[0x0][0xdb8] ;  /* 0x00036e00000c7ab9 */ /* 0x000fe20000000800 */
[----:B------:R-:W-:Y:S01]  /*109a0*/  ULDC.64 UR4, c[0x0][0x9e0] ;  /* 0x0002780000047ab9 */ /* 0x000fe20000000a00 */
[----:B------:R-:W-:Y:S02]  /*109b0*/  UISETP.NE.AND UP1, UPT, UR12, 0x1, UPT ;  /* 0x000000010c00788c */ /* 0x000fe4000bf25270 */
[----:B------:R-:W-:Y:S01]  /*109c0*/  UISETP.NE.AND.EX UP0, UPT, UR13, URZ, UPT, UP0 ;  /* 0x0000003f0d00728c */ /* 0x000fe2000bf05300 */
[----:B------:R-:W-:-:S02]  /*109d0*/  ULDC UR11, c[0x0][0xdc4] ;  /* 0x00037100000b7ab9 */ /* 0x000fc40000000800 */
[----:B------:R-:W-:Y:S01]  /*109e0*/  ULDC UR13, c[0x0][0xdac] ;  /* 0x00036b00000d7ab9 */ /* 0x000fe20000000800 */
[----:B------:R-:W-:Y:S02]  /*109f0*/  UISETP.GE.AND UP2, UPT, UR5, 0x1, UPT ;  /* 0x000000010500788c */ /* 0x000fe4000bf46270 */
[----:B------:R-:W-:Y:S02]  /*10a00*/  UIMAD UR11, UR8, UR11, UR9 ;  /* 0x0000000b080b72a4 */ /* 0x000fe4000f8e0209 */
[----:B------:R-:W-:Y:S01]  /*10a10*/  UIADD3 UR10, UR10, UR13, URZ ;  /* 0x0000000d0a0a7290 */ /* 0x000fe2000fffe03f */
[----:B------:R-:W-:Y:S01]  /*10a20*/  @UP1 ULDC UR8, c[0x0][0xdbc] ;  /* 0x00036f0000081ab9 */ /* 0x000fe20000000800 */
[----:B------:R-:W-:Y:S01]  /*10a30*/  PLOP3.LUT P1, PT, PT, PT, UP2, 0x80, 0x0 ;  /* 0x000000000000781c */ /* 0x000fe20003f2f028 */
[----:B------:R-:W-:Y:S02]  /*10a40*/  UIMAD.WIDE.U32 UR8, UR11, UR8, URZ ;  /* 0x000000080b0872a5 */ /* 0x000fe4000f8e003f */
[----:B------:R-:W-:Y:S01]  /*10a50*/  USHF.L.U32 UR41, UR10, 0x7, URZ ;  /* 0x000000070a297899 */ /* 0x000fe2000800063f */
[----:B------:R-:W-:Y:S01]  /*10a60*/  ULDC UR14, c[0x0][0x404] ;  /* 0x00010100000e7ab9 */ /* 0x000fe20000000800 */
[----:B------:R-:W-:Y:S01]  /*10a70*/  ULDC UR7, c[0x0][0x288] ;  /* 0x0000a20000077ab9 */ /* 0x000fe20000000800 */
[----:B------:R-:W-:Y:S01]  /*10a80*/  @UP1 ULDC UR13, c[0x0][0xdc0] ;  /* 0x00037000000d1ab9 */ /* 0x000fe20000000800 */
[----:B------:R-:W-:Y:S01]  /*10a90*/  UMOV UR43, UR11 ;  /* 0x0000000b002b7c82 */ /* 0x000fe20008000000 */
[----:B------:R-:W-:-:S02]  /*10aa0*/  USEL UR14, UR14, 0x1, UP0 ;  /* 0x000000010e0e7887 */ /* 0x000fc40008000000 */
[----:B------:R-:W-:Y:S02]  /*10ab0*/  UIADD3 UR10, UR41, 0x80, -UR7 ;  /* 0x00000080290a7890 */ /* 0x000fe4000fffe807 */
[----:B------:R-:W-:Y:S01]  /*10ac0*/  @UP1 USHF.R.U32.HI UR43, URZ, UR13, UR9 ;  /* 0x0000000d3f2b1299 */ /* 0x000fe20008011609 */
[----:B------:R-:W-:Y:S02]  /*10ad0*/  ULDC UR6, c[0x0][0x2e0] ;  /* 0x0000b80000067ab9 */ /* 0x000fe40000000800 */
[----:B------:R-:W-:Y:S02]  /*10ae0*/  UIMAD UR8, UR14, UR6, UR10 ;  /* 0x000000060e0872a4 */ /* 0x000fe4000f8e020a */
[----:B------:R-:W-:Y:S02]  /*10af0*/  UIADD3 UR42, -UR43, URZ, URZ ;  /* 0x0000003f2b2a7290 */ /* 0x000fe4000fffe13f */
[----:B------:R-:W-:Y:S02]  /*10b00*/  UIADD3 UR4, UR8, UR4, URZ ;  /* 0x0000000408047290 */ /* 0x000fe4000fffe03f */
[----:B------:R-:W-:Y:S01]  /*10b10*/  UIMAD UR42, UR12, UR42, UR11 ;  /* 0x0000002a0c2a72a4 */ /* 0x000fe2000f8e020b */
[----:B------:R-:W-:Y:S11]  /*10b20*/  @!P1 BRA `(.L_x_960) ;  /* 0x0000000000449947 */ /* 0x000ff60003800000 */
[----:B------:R-:W-:Y:S01]  /*10b30*/  ISETP.LT.AND P0, PT, RZ, UR8, PT ;  /* 0x00000008ff007c0c */ /* 0x000fe2000bf01270 */
[----:B------:R-:W-:-:S12]  /*10b40*/  UIADD3 UR10, UR8, -0x1, URZ ;  /* 0xffffffff080a7890 */ /* 0x000fd8000fffe03f */
[----:B------:R-:W-:Y:S05]  /*10b50*/  @P0 BRA `(.L_x_961) ;  /* 0x00000000001c0947 */ /* 0x000fea0003800000 */
[----:B------:R-:W-:Y:S02]  /*10b60*/  UISETP.NE.AND UP0, UPT, UR5, 0x1, UPT ;  /* 0x000000010500788c */ /* 0x000fe4000bf05270 */
[----:B------:R-:W-:-:S09]  /*10b70*/  UIADD3 UR10, -UR8, URZ, URZ ;  /* 0x0000003f080a7290 */ /* 0x000fd2000fffe13f */
[----:B------:R-:W-:Y:S02]  /*10b80*/  @UP0 ULDC.64 UR12, c[0x0][0x9e8] ;  /* 0x00027a00000c0ab9 */ /* 0x000fe40000000a00 */
[----:B------:R-:W-:-:S04]  /*10b90*/  UIMAD.WIDE.U32 UR8, UR10, UR12, URZ ;  /* 0x0000000c0a0872a5 */ /* 0x000fc8000f8e003f */
[----:B------:R-:W-:-:S04]  /*10ba0*/  @UP0 USHF.R.U32.HI UR10, URZ, UR13, UR9 ;  /* 0x0000000d3f0a0299 */ /* 0x000fc80008011609 */
[----:B------:R-:W-:Y:S01]  /*10bb0*/  ULOP3.LUT UR10, URZ, UR10, URZ, 0x33, !UPT ;  /* 0x0000000a3f0a7292 */ /* 0x000fe2000f8e333f */
[----:B------:R-:W-:Y:S11]  /*10bc0*/  BRA `(.L_x_962) ;  /* 0x0000000000107947 */ /* 0x000ff60003800000 */
.L_x_961:
[----:B------:R-:W-:-:S11]  /*10bd0*/  UISETP.NE.AND UP0, UPT, UR5, 0x1, UPT ;  /* 0x000000010500788c */ /* 0x000fd6000bf05270 */
[----:B------:R-:W-:Y:S02]  /*10be0*/  @UP0 ULDC.64 UR12, c[0x0][0x9e8] ;  /* 0x00027a00000c0ab9 */ /* 0x000fe40000000a00 */
[----:B------:R-:W-:-:S04]  /*10bf0*/  UIMAD.WIDE.U32 UR8, UR10, UR12, URZ ;  /* 0x0000000c0a0872a5 */ /* 0x000fc8000f8e003f */
[----:B------:R-:W-:-:S12]  /*10c00*/  @UP0 USHF.R.U32.HI UR10, URZ, UR13, UR9 ;  /* 0x0000000d3f0a0299 */ /* 0x000fd80008011609 */
.L_x_962:
[----:B------:R-:W-:-:S04]  /*10c10*/  UIMAD UR10, UR10, UR5, UR5 ;  /* 0x000000050a0a72a4 */ /* 0x000fc8000f8e0205 */
[----:B------:R-:W-:-:S04]  /*10c20*/  UISETP.LT.AND UP0, UPT, UR4, UR10, UPT ;  /* 0x0000000a0400728c */ /* 0x000fc8000bf01270 */
[----:B------:R-:W-:-:S12]  /*10c30*/  USEL UR4, UR4, UR10, UP0 ;  /* 0x0000000a04047287 */ /* 0x000fd80008000000 */
.L_x_960:
[----:B------:R-:W-:Y:S02]  /*10c40*/  UIMAD UR8, UR14, UR6, 0x5f ;  /* 0x0000005f0e0874a4 */ /* 0x000fe4000f8e0206 */
[----:B------:R-:W-:Y:S02]  /*10c50*/  UIADD3 UR10, UR4, 0x5f, URZ ;  /* 0x0000005f040a7890 */ /* 0x000fe4000fffe03f */
[----:B------:R-:W-:Y:S02]  /*10c60*/  UIMAD.WIDE UR8, UR8, 0x2aaaaaab, URZ ;  /* 0x2aaaaaab080878a5 */ /* 0x000fe4000f8e023f */
[----:B------:R-:W-:Y:S02]  /*10c70*/  UIMAD.WIDE UR10, UR10, 0x2aaaaaab, URZ ;  /* 0x2aaaaaab0a0a78a5 */ /* 0x000fe4000f8e023f */
[----:B------:R-:W-:Y:S02]  /*10c80*/  USHF.R.U32.HI UR8, URZ, 0x1f, UR9 ;  /* 0x0000001f3f087899 */ /* 0x000fe40008011609 */
[----:B------:R-:W-:-:S02]  /*10c90*/  USHF.R.U32.HI UR4, URZ, 0x1f, UR11 ;  /* 0x0000001f3f047899 */ /* 0x000fc4000801160b */
[----:B------:R-:W-:Y:S02]  /*10ca0*/  UIADD3 UR7, UR41, -UR7, URZ ;  /* 0x8000000729077290 */ /* 0x000fe4000fffe03f */
[----:B------:R-:W-:Y:S02]  /*10cb0*/  ULEA.HI.SX32 UR9, UR9, UR8, 0x1c ;  /* 0x0000000809097291 */ /* 0x000fe4000f8fe23f */
[----:B------:R-:W-:Y:S02]  /*10cc0*/  ULEA.HI.SX32 UR4, UR11, UR4, 0x1c ;  /* 0x000000040b047291 */ /* 0x000fe4000f8fe23f */
[----:B------:R-:W-:Y:S02]  /*10cd0*/  UIMAD UR7, UR14, UR6, UR7 ;  /* 0x000000060e0772a4 */ /* 0x000fe4000f8e0207 */
[----:B------:R-:W-:Y:S01]  /*10ce0*/  UISETP.LT.AND UP0, UPT, UR9, UR4, UPT ;  /* 0x000000040900728c */ /* 0x000fe2000bf01270 */
[----:B------:R-:W-:Y:S02]  /*10cf0*/  ULDC UR8, c[0x0][0x9dc] ;  /* 0x0002770000087ab9 */ /* 0x000fe40000000800 */
[----:B------:R-:W-:-:S02]  /*10d00*/  UIADD3 UR8, UR7, -UR8, URZ ;  /* 0x8000000807087290 */ /* 0x000fc4000fffe03f */
[----:B------:R-:W-:Y:S01]  /*10d10*/  USEL UR46, UR9, UR4, UP0 ;  /* 0x00000004092e7287 */ /* 0x000fe20008000000 */
[----:B------:R-:W-:Y:S11]  /*10d20*/  @!P1 BRA `(.L_x_963) ;  /* 0x0000000000489947 */ /* 0x000ff60003800000 */
[----:B------:R-:W-:Y:S02]  /*10d30*/  UMOV UR4, UR7 ;  /* 0x0000000700047c82 */ /* 0x000fe40008000000 */
[----:B------:R-:W-:-:S06]  /*10d40*/  UISETP.GT.AND UP0, UPT, UR4, -0x1, UPT ;  /* 0xffffffff0400788c */ /* 0x000fcc000bf04270 */
[----:B------:R-:W-:-:S13]  /*10d50*/  PLOP3.LUT P0, PT, PT, PT, UP0, 0x80, 0x0 ;  /* 0x000000000000781c */ /* 0x000fda0003f0f008 */
[----:B------:R-:W-:Y:S05]  /*10d60*/  @P0 BRA `(.L_x_964) ;  /* 0x00000000001c0947 */ /* 0x000fea0003800000 */
[----:B------:R-:W-:Y:S02]  /*10d70*/  UISETP.NE.AND UP0, UPT, UR5, 0x1, UPT ;  /* 0x000000010500788c */ /* 0x000fe4000bf05270 */
[----:B------:R-:W-:-:S09]  /*10d80*/  ULOP3.LUT UR4, URZ, UR4, URZ, 0x33, !UPT ;  /* 0x000000043f047292 */ /* 0x000fd2000f8e333f */
[----:B------:R-:W-:Y:S02]  /*10d90*/  @UP0 ULDC.64 UR10, c[0x0][0x9e8] ;  /* 0x00027a00000a0ab9 */ /* 0x000fe40000000a00 */
[----:B------:R-:W-:-:S04]  /*10da0*/  UIMAD.WIDE.U32 UR6, UR4, UR10, URZ ;  /* 0x0000000a040672a5 */ /* 0x000fc8000f8e003f */
[----:B------:R-:W-:-:S04]  /*10db0*/  @UP0 USHF.R.U32.HI UR4, URZ, UR11, UR7 ;  /* 0x0000000b3f040299 */ /* 0x000fc80008011607 */
[----:B------:R-:W-:Y:S01]  /*10dc0*/  ULOP3.LUT UR4, URZ, UR4, URZ, 0x33, !UPT ;  /* 0x000000043f047292 */ /* 0x000fe2000f8e333f */
[----:B------:R-:W-:Y:S11]  /*10dd0*/  BRA `(.L_x_965) ;  /* 0x0000000000107947 */ /* 0x000ff60003800000 */
.L_x_964:
[----:B------:R-:W-:-:S11]  /*10de0*/  UISETP.NE.AND UP0, UPT, UR5, 0x1, UPT ;  /* 0x000000010500788c */ /* 0x000fd6000bf05270 */
[----:B------:R-:W-:Y:S02]  /*10df0*/  @UP0 ULDC.64 UR10, c[0x0][0x9e8] ;  /* 0x00027a00000a0ab9 */ /* 0x000fe40000000a00 */
[----:B------:R-:W-:-:S04]  /*10e00*/  UIMAD.WIDE.U32 UR6, UR4, UR10, URZ ;  /* 0x0000000a040672a5 */ /* 0x000fc8000f8e003f */
[----:B------:R-:W-:-:S12]  /*10e10*/  @UP0 USHF.R.U32.HI UR4, URZ, UR11, UR7 ;  /* 0x0000000b3f040299 */ /* 0x000fd80008011607 */
.L_x_965:
[----:B------:R-:W-:-:S04]  /*10e20*/  UIMAD UR4, UR4, UR5, URZ ;  /* 0x00000005040472a4 */ /* 0x000fc8000f8e023f */
[----:B------:R-:W-:-:S04]  /*10e30*/  UISETP.LT.AND UP0, UPT, UR8, UR4, UPT ;  /* 0x000000040800728c */ /* 0x000fc8000bf01270 */
[----:B------:R-:W-:-:S12]  /*10e40*/  USEL UR8, UR8, UR4, !UP0 ;  /* 0x0000000408087287 */ /* 0x000fd8000c000000 */
.L_x_963:
[----:B------:R-:W-:Y:S01]  /*10e50*/  UIMAD.WIDE UR4, UR8, 0x2aaaaaab, URZ ;  /* 0x2aaaaaab080478a5 */ /* 0x000fe2000f8e023f */
[----:B------:R-:W-:Y:S03]  /*10e60*/  BSSY B6, `(.L_x_966) ;  /* 0x000028e000067945 */ /* 0x000fe60003800000 */
[----:B------:R-:W-:-:S04]  /*10e70*/  USHF.R.U32.HI UR4, URZ, 0x1f, UR5 ;  /* 0x0000001f3f047899 */ /* 0x000fc80008011605 */
[----:B------:R-:W-:-:S04]  /*10e80*/  ULEA.HI.SX32 UR4, UR5, UR4, 0x1c ;  /* 0x0000000405047291 */ /* 0x000fc8000f8fe23f */
[----:B------:R-:W-:-:S04]  /*10e90*/  UISETP.LT.AND UP0, UPT, URZ, UR4, UPT ;  /* 0x000000043f00728c */ /* 0x000fc8000bf01270 */
[----:B------:R-:W-:-:S04]  /*10ea0*/  USEL UR39, URZ, UR4, !UP0 ;  /* 0x000000043f277287 */ /* 0x000fc8000c000000 */
[----:B------:R-:W-:-:S06]  /*10eb0*/  UISETP.GT.AND UP0, UPT, UR46, UR39, UPT ;  /* 0x000000272e00728c */ /* 0x000fcc000bf04270 */
[----:B------:R-:W-:-:S13]  /*10ec0*/  PLOP3.LUT P0, PT, PT, PT, UP0, 0x80, 0x0 ;  /* 0x000000000000781c */ /* 0x000fda0003f0f008 */
[----:B------:R-:W-:Y:S05]  /*10ed0*/  @P0 BRA `(.L_x_967) ;  /* 0x0000000000480947 */ /* 0x000fea0003800000 */
[----:B------:R-:W1:Y:S01]  /*10ee0*/  S2R R0, SR_TID.X ;  /* 0x0000000000007919 */ /* 0x000e620000002100 */
[----:B------:R-:W-:Y:S01]  /*10ef0*/  IMAD.MOV.U32 R13, RZ, RZ, R19 ;  /* 0x000000ffff0d7224 */ /* 0x000fe200078e0013 */
        /* <DEDUP_REMOVED lines=14> */
[----:B-1----:R-:W-:Y:S01]  /*10fe0*/  IADD3 R13, R0, UR48, R13 ;  /* 0x00000030000d7c10 */ /* 0x002fe2000fffe00d */
[----:B------:R-:W-:Y:S06]  /*10ff0*/  BRA `(.L_x_968) ;  /* 0x0000002400d07947 */ /* 0x000fec0003800000 */
.L_x_967:
[----:B------:R-:W1:Y:S01]  /*11000*/  S2UR UR4, SR_CgaCtaId ;  /* 0x00000000000479c3 */ /* 0x000e620000008800 */
[----:B------:R-:W-:Y:S02]  /*11010*/  UMOV UR38, 0x400 ;  /* 0x0000040000267882 */ /* 0x000fe40000000000 */
[----:B-1----:R-:W-:-:S04]  /*11020*/  ULEA UR38, UR4, UR38, 0x18 ;  /* 0x0000002604267291 */ /* 0x002fc8000f8ec03f */
[----:B------:R-:W-:-:S04]  /*11030*/  UIADD3 UR4, UR38, 0x1e400, URZ ;  /* 0x0001e40026047890 */ /* 0x000fc8000fffe03f */
[----:B------:R-:W-:-:S06]  /*11040*/  ULOP3.LUT UP0, URZ, UR4, 0x3ff, URZ, 0xc0, !UPT ;  /* 0x000003ff043f7892 */ /* 0x000fcc000f80c03f */
[----:B------:R-:W-:-:S13]  /*11050*/  PLOP3.LUT P0, PT, PT, PT, UP0, 0x80, 0x0 ;  /* 0x000000000000781c */ /* 0x000fda0003f0f008 */
[----:B------:R-:W-:Y:S05]  /*11060*/  @!P0 BRA `(.L_x_969) ;  /* 0x0000000000408947 */ /* 0x000fea0003800000 */
[----:B------:R-:W-:Y:S01]  /*11070*/  MOV R2, 0x0 ;  /* 0x0000000000027802 */ /* 0x000fe20000000f00 */
[----:B------:R-:W-:Y:S01]  /*11080*/  ULDC.64 UR6, c[0x4][0xa8] ;  /* 0x01002a0000067ab9 */ /* 0x000fe20000000a00 */
[----:B------:R-:W-:Y:S01]  /*11090*/  ULDC.64 UR8, c[0x4][0xb0] ;  /* 0x01002c0000087ab9 */ /* 0x000fe20000000a00 */
[----:B------:R-:W-:Y:S01]  /*110a0*/  ULDC.64 UR4, c[0x4][0x30] ;  /* 0x01000c0000047ab9 */ /* 0x000fe20000000a00 */
[----:B------:R-:W-:Y:S02]  /*110b0*/  IMAD.U32 R4, RZ, RZ, UR6 ;  /* 0x00000006ff047e24 */ /* 0x000fe4000f8e00ff */
[----:B------:R-:W1:Y:S01]  /*110c0*/  LDC.64 R2, c[0x4][R2] ;  /* 0x0100000002027b82 */ /* 0x000e620000000a00 */
[----:B------:R-:W-:Y:S02]  /*110d0*/  IMAD.U32 R5, RZ, RZ, UR7 ;  /* 0x00000007ff057e24 */ /* 0x000fe4000f8e00ff */
[----:B------:R-:W-:Y:S02]  /*110e0*/  IMAD.U32 R6, RZ, RZ, UR8 ;  /* 0x00000008ff067e24 */ /* 0x000fe4000f8e00ff */
[----:B------:R-:W-:-:S02]  /*110f0*/  IMAD.U32 R7, RZ, RZ, UR9 ;  /* 0x00000009ff077e24 */ /* 0x000fc4000f8e00ff */
[----:B------:R-:W-:Y:S02]  /*11100*/  IMAD.U32 R10, RZ, RZ, UR4 ;  /* 0x00000004ff0a7e24 */ /* 0x000fe4000f8e00ff */
[----:B------:R-:W-:Y:S02]  /*11110*/  IMAD.U32 R11, RZ, RZ, UR5 ;  /* 0x00000005ff0b7e24 */ /* 0x000fe4000f8e00ff */
[----:B------:R-:W-:Y:S02]  /*11120*/  IMAD.MOV.U32 R8, RZ, RZ, 0x70 ;  /* 0x00000070ff087424 */ /* 0x000fe400078e00ff */
[----:B------:R-:W-:Y:S02]  /*11130*/  IMAD.MOV.U32 R12, RZ, RZ, 0x1 ;  /* 0x00000001ff0c7424 */ /* 0x000fe400078e00ff */
[----:B------:R-:W-:-:S07]  /*11140*/  IMAD.MOV.U32 R13, RZ, RZ, RZ ;  /* 0x000000ffff0d7224 */ /* 0x000fce00078e00ff */
[----:B------:R-:W-:-:S07]  /*11150*/  LEPC R20, `(.L_x_969) ;  /* 0x000000001014794e */ /* 0x000fce0000000000 */
[----:B-1----:R-:W-:Y:S05]  /*11160*/  CALL.ABS.NOINC R2 ;  /* 0x0000000002007343 */ /* 0x002fea0003c00000 */
.L_x_969:
        /* <DEDUP_REMOVED lines=8> */
[----:B------:R1:W2:Y:S01]  /*111f0*/  LDC.64 R2, c[0x4][R18] ;  /* 0x0100000012027b82 */ /* 0x0002a20000000a00 */
[----:B------:R-:W-:Y:S02]  /*11200*/  IMAD.U32 R4, RZ, RZ, UR6 ;  /* 0x00000006ff047e24 */ /* 0x000fe4000f8e00ff */
[----:B------:R-:W-:Y:S02]  /*11210*/  IMAD.U32 R5, RZ, RZ, UR7 ;  /* 0x00000007ff057e24 */ /* 0x000fe4000f8e00ff */
[----:B------:R-:W-:Y:S02]  /*11220*/  IMAD.U32 R6, RZ, RZ, UR8 ;  /* 0x00000008ff067e24 */ /* 0x000fe4000f8e00ff */
[----:B------:R-:W-:-:S02]  /*11230*/  IMAD.U32 R7, RZ, RZ, UR9 ;  /* 0x00000009ff077e24 */ /* 0x000fc4000f8e00ff */
[----:B------:R-:W-:Y:S02]  /*11240*/  IMAD.U32 R10, RZ, RZ, UR4 ;  /* 0x00000004ff0a7e24 */ /* 0x000fe4000f8e00ff */
[----:B------:R-:W-:Y:S02]  /*11250*/  IMAD.U32 R11, RZ, RZ, UR5 ;  /* 0x00000005ff0b7e24 */ /* 0x000fe4000f8e00ff */
[----:B------:R-:W-:Y:S02]  /*11260*/  IMAD.MOV.U32 R8, RZ, RZ, 0x70 ;  /* 0x00000070ff087424 */ /* 0x000fe400078e00ff */
[----:B------:R-:W-:Y:S02]  /*11270*/  IMAD.MOV.U32 R12, RZ, RZ, 0x1 ;  /* 0x00000001ff0c7424 */ /* 0x000fe400078e00ff */
[----:B-1----:R-:W-:-:S07]  /*11280*/  IMAD.MOV.U32 R13, RZ, RZ, RZ ;  /* 0x000000ffff0d7224 */ /* 0x002fce00078e00ff */
[----:B------:R-:W-:-:S07]  /*11290*/  LEPC R20, `(.L_x_971) ;  /* 0x000000001014794e */ /* 0x000fce0000000000 */
[----:B--2---:R-:W-:Y:S05]  /*112a0*/  CALL.ABS.NOINC R2 ;  /* 0x0000000002007343 */ /* 0x004fea0003c00000 */
.L_x_971:
[----:B------:R1:W2:Y:S01]  /*112b0*/  LDC.64 R2, c[0x4][R18] ;  /* 0x0100000012027b82 */ /* 0x0002a20000000a00 */
[----:B------:R-:W-:Y:S01]  /*112c0*/  ULDC.64 UR6, c[0x4][0xa8] ;  /* 0x01002a0000067ab9 */ /* 0x000fe20000000a00 */
[----:B------:R-:W-:Y:S01]  /*112d0*/  ULDC.64 UR8, c[0x4][0xb0] ;  /* 0x01002c0000087ab9 */ /* 0x000fe20000000a00 */
[----:B------:R-:W-:Y:S01]  /*112e0*/  ULDC.64 UR4, c[0x4][0x40] ;  /* 0x0100100000047ab9 */ /* 0x000fe20000000a00 */
        /* <DEDUP_REMOVED lines=11> */
.L_x_970:
[----:B------:R-:W-:Y:S01]  /*113a0*/  ULDC.64 UR4, c[0x0][0x9f8] ;  /* 0x00027e0000047ab9 */ /* 0x000fe20000000a00 */
[----:B------:R-:W-:Y:S01]  /*113b0*/  IMAD.U32 R5, RZ, RZ, UR43 ;  /* 0x0000002bff057e24 */ /* 0x000fe2000f8e00ff */
[----:B------:R-:W-:Y:S01]  /*113c0*/  ISETP.NE.U32.AND P0, PT, RZ, UR4, PT ;  /* 0x00000004ff007c0c */ /* 0x000fe2000bf05070 */
[----:B------:R-:W-:Y:S01]  /*113d0*/  IMAD.U32 R0, RZ, RZ, UR43 ;  /* 0x0000002bff007e24 */ /* 0x000fe2000f8e00ff */
[----:B------:R-:W1:Y:S01]  /*113e0*/  LDC R4, c[0x0][0x428] ;  /* 0x00010a00ff047b82 */ /* 0x000e620000000800 */
[----:B------:R-:W2:Y:S01]  /*113f0*/  S2R R18, SR_TID.X ;  /* 0x0000000000127919 */ /* 0x000ea20000002100 */
[----:B------:R-:W-:-:S13]  /*11400*/  ISETP.NE.AND.EX P0, PT, RZ, UR5, PT, P0 ;  /* 0x00000005ff007c0c */ /* 0x000fda000bf05300 */
[----:B------:R-:W3:Y:S02]  /*11410*/  @P0 LDC.64 R2, c[0x0][0x9f8] ;  /* 0x00027e00ff020b82 */ /* 0x000ee40000000a00 */
[----:B---3--:R-:W-:-:S05]  /*11420*/  @P0 IMAD.WIDE R2, R5, 0x4, R2 ;  /* 0x0000000405020825 */ /* 0x008fca00078e0202 */
[----:B------:R3:W4:Y:S01]  /*11430*/  @P0 LDG.E R0, desc[UR60][R2.64] ;  /* 0x0000003c02000981 */ /* 0x000722000c1e1900 */
[----:B-1----:R-:W-:Y:S01]  /*11440*/  ISETP.NE.AND P0, PT, R4, 0x1, PT ;  /* 0x000000010400780c */ /* 0x002fe20003f05270 */
[----:B------:R-:W-:Y:S01]  /*11450*/  IMAD.U32 R4, RZ, RZ, UR42 ;  /* 0x0000002aff047e24 */ /* 0x000fe2000f8e00ff */
[----:B--2---:R-:W-:Y:S01]  /*11460*/  LOP3.LUT R18, R18, 0x1f, RZ, 0xc0, !PT ;  /* 0x0000001f12127812 */ /* 0x004fe200078ec0ff */
[----:B------:R-:W-:Y:S01]  /*11470*/  UMOV UR40, URZ ;  /* 0x0000003f00287c82 */ /* 0x000fe20008000000 */
[----:B------:R-:W-:Y:S01]  /*11480*/  UMOV UR8, 0x40 ;  /* 0x0000004000087882 */ /* 0x000fe20000000000 */
[----:B------:R-:W-:Y:S01]  /*11490*/  UMOV UR9, UR41 ;  /* 0x0000002900097c82 */ /* 0x000fe20008000000 */
[----:B------:R-:W-:Y:S01]  /*114a0*/  ISETP.NE.AND P1, PT, R18, RZ, PT ;  /* 0x000000ff1200720c */ /* 0x000fe20003f25270 */
[----:B------:R-:W-:Y:S01]  /*114b0*/  UMOV UR10, UR42 ;  /* 0x0000002a000a7c82 */ /* 0x000fe20008000000 */
[----:B------:R-:W-:Y:S01]  /*114c0*/  UMOV UR11, UR43 ;  /* 0x0000002b000b7c82 */ /* 0x000fe20008000000 */
[----:B---3--:R-:W1:Y:S01]  /*114d0*/  LDC.64 R2, c[0x0][0x3f8] ;  /* 0x0000fe00ff027b82 */ /* 0x008e620000000a00 */
[----:B------:R-:W-:Y:S01]  /*114e0*/  UMOV UR12, 0x80 ;  /* 0x00000080000c7882 */ /* 0x000fe20000000000 */
[----:B------:R-:W-:Y:S01]  /*114f0*/  UMOV UR13, UR41 ;  /* 0x00000029000d7c82 */ /* 0x000fe20008000000 */
[----:B------:R-:W-:Y:S01]  /*11500*/  UMOV UR14, UR42 ;  /* 0x0000002a000e7c82 */ /* 0x000fe20008000000 */
[----:B------:R-:W-:Y:S01]  /*11510*/  UMOV UR15, UR43 ;  /* 0x0000002b000f7c82 */ /* 0x000fe20008000000 */
[----:B------:R-:W-:-:S03]  /*11520*/  UMOV UR6, 0xffffffff ;  /* 0xffffffff00067882 */ /* 0x000fc60000000000 */
[----:B------:R-:W2:Y:S02]  /*11530*/  @P0 LDC R5, c[0x0][0x42c] ;  /* 0x00010b00ff050b82 */ /* 0x000ea40000000800 */
[----:B------:R-:W-:-:S05]  /*11540*/  VOTEU.ALL UP1, P1 ;  /* 0x00000000003f7886 */ /* 0x000fca0000820000 */
[----:B------:R-:W-:Y:S01]  /*11550*/  @!UP1 UIADD3 UR4, UP0, UR44, 0x270, URZ ;  /* 0x000002702c049890 */ /* 0x000fe2000ff1e03f */
[----:B------:R-:W3:Y:S03]  /*11560*/  @P0 LDC R6, c[0x0][0x430] ;  /* 0x00010c00ff060b82 */ /* 0x000ee60000000800 */
[----:B------:R-:W-:-:S09]  /*11570*/  @!UP1 UIADD3.X UR5, URZ, UR45, URZ, UP0, !UPT ;  /* 0x0000002d3f059290 */ /* 0x000fd200087fe43f */
[----:B------:R1:W-:Y:S01]  /*11580*/  @!UP1 UTMAPF.L2.4D [UR40], [UR4] ;  /* 0x00000028040095b8 */ /* 0x0003e20008018000 */
[----:B--2---:R-:W-:Y:S01]  /*11590*/  @P0 IMAD.HI.U32 R5, R5, UR42, RZ ;  /* 0x0000002a05050c27 */ /* 0x004fe2000f8e00ff */
[----:B------:R2:W-:Y:S04]  /*115a0*/  @!UP1 UTMAPF.L2.4D [UR8], [UR4] ;  /* 0x00000008040095b8 */ /* 0x0005e80008018000 */
[----:B---3--:R-:W-:Y:S01]  /*115b0*/  @P0 SHF.R.U32.HI R4, RZ, R6, R5 ;  /* 0x00000006ff040219 */ /* 0x008fe20000011605 */
[----:B------:R-:W-:Y:S01]  /*115c0*/  IMAD.U32 R5, RZ, RZ, UR46 ;  /* 0x0000002eff057e24 */ /* 0x000fe2000f8e00ff */
[----:B-1----:R-:W-:Y:S01]  /*115d0*/  ISETP.NE.U32.AND P0, PT, R2, RZ, PT ;  /* 0x000000ff0200720c */ /* 0x002fe20003f05070 */
[----:B------:R2:W-:Y:S02]  /*115e0*/  @!UP1 UTMAPF.L2.4D [UR12], [UR4] ;  /* 0x0000000c040095b8 */ /* 0x0005e40008018000 */
[----:B------:R-:W-:Y:S01]  /*115f0*/  VIADD R5, R5, 0xffffffff ;  /* 0xffffffff05057836 */ /* 0x000fe20000000000 */
[----:B------:R-:W-:-:S04]  /*11600*/  ISETP.NE.AND.EX P0, PT, R3, RZ, PT, P0 ;  /* 0x000000ff0300720c */ /* 0x000fc80003f05300 */
[----:B----4-:R-:W-:Y:S01]  /*11610*/  SEL R6, R0, RZ, !P0 ;  /* 0x000000ff00067207 */ /* 0x010fe20004000000 */
[----:B--2---:R-:W-:Y:S08]  /*11620*/  BRA.DIV UR6, `(.L_x_972) ;  /* 0x0000002a06387947 */ /* 0x004ff0000b800000 */
.L_x_1023:
[----:B------:R-:W-:Y:S01]  /*11630*/  UMOV UR4, 0xffffffff ;  /* 0xffffffff00047882 */ /* 0x000fe20000000000 */
[----:B------:R-:W-:Y:S02]  /*11640*/  SHF.R.S32.HI R18, RZ, 0x1f, R0 ;  /* 0x0000001fff127819 */ /* 0x000fe40000011400 */
[----:B------:R-:W-:Y:S05]  /*11650*/  BRA.DIV UR4, `(.L_x_973) ;  /* 0x0000002a04587947 */ /* 0x000fea000b800000 */
[----:B------:R-:W-:-:S13]  /*11660*/  ELECT P6, URZ, PT ;  /* 0x00000000003f782f */ /* 0x000fda00038c0000 */
.L_x_1026:
[----:B------:R-:W-:Y:S05]  /*11670*/  @!P6 BRA `(.L_x_974) ;  /* 0x0000000000f8e947 */ /* 0x000fea0003800000 */
[----:B------:R-:W-:Y:S01]  /*11680*/  IMAD.MOV.U32 R6, RZ, RZ, R0 ;  /* 0x000000ffff067224 */ /* 0x000fe200078e0000 */
[----:B------:R-:W-:Y:S06]  /*11690*/  @!P0 BRA `(.L_x_975) ;  /* 0x0000000000488947 */ /* 0x000fec0003800000 */
[----:B------:R-:W1:Y:S01]  /*116a0*/  LDC R11, c[0x0][0x41c] ;  /* 0x00010700ff0b7b82 */ /* 0x000e620000000800 */
[----:B------:R-:W-:Y:S01]  /*116b0*/  IMAD.MOV.U32 R10, RZ, RZ, R5 ;  /* 0x000000ffff0a7224 */ /* 0x000fe200078e0005 */
[----:B------:R-:W-:Y:S02]  /*116c0*/  ULDC.64 UR4, c[0x0][0x408] ;  /* 0x0001020000047ab9 */ /* 0x000fe40000000a00 */
[----:B------:R-:W-:-:S04]  /*116d0*/  IMAD R9, R18, UR4, RZ ;  /* 0x0000000412097c24 */ /* 0x000fc8000f8e02ff */
[----:B------:R-:W-:Y:S01]  /*116e0*/  IMAD R9, R0, UR5, R9 ;  /* 0x0000000500097c24 */ /* 0x000fe2000f8e0209 */
[----:B-1----:R-:W-:-:S13]  /*116f0*/  ISETP.NE.AND P2, PT, R11, 0x1, PT ;  /* 0x000000010b00780c */ /* 0x002fda0003f45270 */
[----:B------:R-:W1:Y:S02]  /*11700*/  @P2 LDC.64 R6, c[0x0][0x420] ;  /* 0x00010800ff062b82 */ /* 0x000e640000000a00 */
[----:B-1----:R-:W-:-:S05]  /*11710*/  @P2 IMAD.HI.U32 R6, R5, R6, RZ ;  /* 0x0000000605062227 */ /* 0x002fca00078e00ff */
[----:B------:R-:W-:-:S04]  /*11720*/  @P2 SHF.R.U32.HI R10, RZ, R7, R6 ;  /* 0x00000007ff0a2219 */ /* 0x000fc80000011606 */
[--C-:B------:R-:W-:Y:S01]  /*11730*/  SHF.R.S32.HI R7, RZ, 0x1f, R10.reuse ;  /* 0x0000001fff077819 */ /* 0x100fe2000001140a */
[----:B------:R-:W-:-:S04]  /*11740*/  IMAD.MOV.U32 R6, RZ, RZ, R10 ;  /* 0x000000ffff067224 */ /* 0x000fc800078e000a */
[----:B------:R-:W-:-:S04]  /*11750*/  IMAD.WIDE.U32 R6, R0, UR4, R6 ;  /* 0x0000000400067c25 */ /* 0x000fc8000f8e0006 */
[----:B------:R-:W-:Y:S01]  /*11760*/  IMAD.IADD R7, R7, 0x1, R9 ;  /* 0x0000000107077824 */ /* 0x000fe200078e0209 */
[----:B------:R-:W-:-:S04]  /*11770*/  LEA R8, P2, R6, R2, 0x2 ;  /* 0x0000000206087211 */ /* 0x000fc800078410ff */
[----:B------:R-:W-:-:S05]  /*11780*/  LEA.HI.X R9, R6, R3, R7, 0x2, P2 ;  /* 0x0000000306097211 */ /* 0x000fca00010f1407 */
[----:B------:R1:W5:Y:S01]  /*11790*/  LDG.E R6, desc[UR60][R8.64] ;  /* 0x0000003c08067981 */ /* 0x000362000c1e1900 */
[----:B------:R-:W-:-:S04]  /*117a0*/  IMAD.MOV R10, RZ, RZ, -R10 ;  /* 0x000000ffff0a7224 */ /* 0x000fc800078e0a0a */
[----:B------:R-:W-:-:S07]  /*117b0*/  IMAD R5, R11, R10, R5 ;  /* 0x0000000a0b057224 */ /* 0x000fce00078e0205 */
.L_x_975:
[----:B------:R-:W2:Y:S01]  /*117c0*/  S2R R7, SR_TID.X ;  /* 0x0000000000077919 */ /* 0x000ea20000002100 */
[----:B-1----:R-:W-:Y:S02]  /*117d0*/  LEA R8, R16, UR38, 0x3 ;  /* 0x0000002610087c11 */ /* 0x002fe4000f8e18ff */
[----:B--2---:R-:W-:Y:S02]  /*117e0*/  LOP3.LUT R9, R7, 0x7f, RZ, 0xc0, !PT ;  /* 0x0000007f07097812 */ /* 0x004fe400078ec0ff */
[----:B------:R-:W-:Y:S02]  /*117f0*/  SHF.L.U32 R7, R17, 0x1f, RZ ;  /* 0x0000001f11077819 */ /* 0x000fe400000006ff */
[----:B------:R-:W-:Y:S02]  /*11800*/  ISETP.NE.AND P3, PT, R9, RZ, PT ;  /* 0x000000ff0900720c */ /* 0x000fe40003f65270 */
[----:B------:R-:W1:Y:S02]  /*11810*/  SYNCS.PHASECHK.TRANS64.TRYWAIT P2, [R8+URZ+0x30840], R7 ;  /* 0x03084007080075a7 */ /* 0x000e64000804017f */
[----:B-1----:R-:W-:Y:S09]  /*11820*/  @!P2 BRA `(.L_x_976) ;  /* 0x000000280004a947 */ /* 0x002ff20003800000 */
.L_x_1027:
        /* <DEDUP_REMOVED lines=8> */
.L_x_977:
        /* <DEDUP_REMOVED lines=10> */
[----:B------:R-:W-:-:S03]  /*11950*/  UMOV UR16, 0x40 ;  /* 0x0000004000107882 */ /* 0x000fc60000000000 */
[----:B------:R-:W-:Y:S02]  /*11960*/  UIMAD UR8, UR8, 0x9000, UR38 ;  /* 0x00009000080878a4 */ /* 0x000fe4000f8e0226 */
[----:B------:R-:W-:Y:S02]  /*11970*/  UIADD3 UR9, UR9, 0x30830, URZ ;  /* 0x0003083009097890 */ /* 0x000fe4000fffe03f */
[----:B------:R-:W-:Y:S02]  /*11980*/  UIMAD UR11, UR11, 0x60, URZ ;  /* 0x000000600b0b78a4 */ /* 0x000fe4000f8e023f */
        /* <DEDUP_REMOVED lines=13> */
.L_x_974:
[----:B------:R-:W-:Y:S05]  /*11a60*/  WARPSYNC.ALL ;  /* 0x0000000000007948 */ /* 0x000fea0003800000 */
[----:B------:R-:W-:Y:S01]  /*11a70*/  BAR.SYNC.DEFER_BLOCKING 0x8, 0x120 ;  /* 0x0204800000007b1d */ /* 0x000fe20000010000 */
[----:B------:R-:W-:Y:S01]  /*11a80*/  ELECT P2, URZ, PT ;  /* 0x00000000003f782f */ /* 0x000fe20003840000 */
[----:B------:R-:W-:Y:S02]  /*11a90*/  UIADD3 UR47, UR47, 0x1, URZ ;  /* 0x000000012f2f7890 */ /* 0x000fe4000fffe03f */
[----:B------:R-:W-:Y:S02]  /*11aa0*/  UIADD3 UR4, UP0, UR44, 0x270, URZ ;  /* 0x000002702c047890 */ /* 0x000fe4000ff1e03f */
[----:B------:R-:W-:-:S02]  /*11ab0*/  ULEA.HI UR5, UR47, UR47, URZ, 0x1 ;  /* 0x0000002f2f057291 */ /* 0x000fc4000f8f083f */
[----:B------:R-:W-:Y:S02]  /*11ac0*/  UIADD3 UR8, UR38, 0x12400, URZ ;  /* 0x0001240026087890 */ /* 0x000fe4000fffe03f */
[----:B------:R-:W-:Y:S02]  /*11ad0*/  ULOP3.LUT UR5, UR5, 0xfffffffe, URZ, 0xc0, !UPT ;  /* 0xfffffffe05057892 */ /* 0x000fe4000f8ec03f */
[----:B------:R-:W-:Y:S02]  /*11ae0*/  UIADD3 UR9, UR38, 0x30800, URZ ;  /* 0x0003080026097890 */ /* 0x000fe4000fffe03f */
[----:B-1----:R-:W-:Y:S01]  /*11af0*/  @P2 IMAD.MOV.U32 R7, RZ, RZ, 0xc000 ;  /* 0x0000c000ff072424 */ /* 0x002fe200078e00ff */
[----:B------:R-:W-:Y:S02]  /*11b00*/  UIADD3 UR14, UR47, -UR5, URZ ;  /* 0x800000052f0e7290 */ /* 0x000fe4000fffe03f */
[----:B------:R-:W-:Y:S02]  /*11b10*/  UIADD3.X UR5, URZ, UR45, URZ, UP0, !UPT ;  /* 0x0000002d3f057290 */ /* 0x000fe400087fe43f */
[----:B------:R-:W-:-:S02]  /*11b20*/  UIADD3 UR24, UR38, 0x16400, URZ ;  /* 0x0001640026187890 */ /* 0x000fc4000fffe03f */
[----:B------:R-:W-:Y:S01]  /*11b30*/  UIADD3 UR16, UR38, 0x1a400, URZ ;  /* 0x0001a40026107890 */ /* 0x000fe2000fffe03f */
[----:B------:R-:W-:Y:S01]  /*11b40*/  UMOV UR11, UR41 ;  /* 0x00000029000b7c82 */ /* 0x000fe20008000000 */
[----:B------:R1:W-:Y:S01]  /*11b50*/  @P2 SYNCS.ARRIVE.TRANS64 RZ, [UR38+0x30800], R7 ;  /* 0x03080007ffff29a7 */ /* 0x0003e20008000026 */
[----:B------:R-:W-:Y:S01]  /*11b60*/  UMOV UR12, UR42 ;  /* 0x0000002a000c7c82 */ /* 0x000fe20008000000 */
[----:B------:R-:W-:Y:S01]  /*11b70*/  UMOV UR13, UR43 ;  /* 0x0000002b000d7c82 */ /* 0x000fe20008000000 */
[----:B------:R-:W-:Y:S01]  /*11b80*/  UMOV UR6, 0x0 ;  /* 0x0000000000067882 */ /* 0x000fe20000000000 */
[----:B------:R-:W-:Y:S01]  /*11b90*/  UMOV UR7, 0x12f00000 ;  /* 0x12f0000000077882 */ /* 0x000fe20000000000 */
[----:B------:R-:W-:Y:S01]  /*11ba0*/  UMOV UR10, URZ ;  /* 0x0000003f000a7c82 */ /* 0x000fe20008000000 */
[----:B------:R-:W-:Y:S01]  /*11bb0*/  UMOV UR27, UR41 ;  /* 0x00000029001b7c82 */ /* 0x000fe20008000000 */
[----:B------:R-:W-:Y:S01]  /*11bc0*/  UMOV UR28, UR42 ;  /* 0x0000002a001c7c82 */ /* 0x000fe20008000000 */
[----:B-1----:R-:W-:Y:S01]  /*11bd0*/  IMAD.U32 R7, RZ, RZ, UR14 ;  /* 0x0000000eff077e24 */ /* 0x002fe2000f8e00ff */
[----:B------:R-:W-:Y:S01]  /*11be0*/  UMOV UR29, UR43 ;  /* 0x0000002b001d7c82 */ /* 0x000fe20008000000 */
[----:B------:R-:W-:Y:S01]  /*11bf0*/  UMOV UR26, 0x40 ;  /* 0x00000040001a7882 */ /* 0x000fe20000000000 */
[----:B------:R-:W-:Y:S01]  /*11c00*/  UMOV UR25, UR9 ;  /* 0x0000000900197c82 */ /* 0x000fe20008000000 */
[----:B------:R-:W-:Y:S01]  /*11c10*/  UMOV UR19, UR41 ;  /* 0x0000002900137c82 */ /* 0x000fe20008000000 */
[----:B------:R-:W-:Y:S01]  /*11c20*/  SHF.L.U32 R7, R7, 0x1f, RZ ;  /* 0x0000001f07077819 */ /* 0x000fe200000006ff */
[----:B------:R-:W-:Y:S01]  /*11c30*/  UMOV UR20, UR42 ;  /* 0x0000002a00147c82 */ /* 0x000fe20008000000 */
[----:B------:R-:W-:Y:S01]  /*11c40*/  UMOV UR21, UR43 ;  /* 0x0000002b00157c82 */ /* 0x000fe20008000000 */
[----:B------:R-:W-:Y:S01]  /*11c50*/  UMOV UR18, 0x80 ;  /* 0x0000008000127882 */ /* 0x000fe20000000000 */
[----:B------:R1:W-:Y:S01]  /*11c60*/  UTMALDG.4D [UR8], [UR4], desc[UR6] ;  /* 0x00000608040075b4 */ /* 0x0003e20008019000 */
[----:B------:R-:W-:Y:S01]  /*11c70*/  UMOV UR17, UR9 ;  /* 0x0000000900117c82 */ /* 0x000fe20008000000 */
[----:B------:R1:W-:Y:S01]  /*11c80*/  UTMALDG.4D [UR24], [UR4], desc[UR6] ;  /* 0x00000618040075b4 */ /* 0x0003e20008019000 */
[----:B------:R1:W-:Y:S01]  /*11c90*/  UTMALDG.4D [UR16], [UR4], desc[UR6] ;  /* 0x00000610040075b4 */ /* 0x0003e20008019000 */
[----:B------:R-:W2:Y:S02]  /*11ca0*/  SYNCS.PHASECHK.TRANS64.TRYWAIT P2, [UR38+0x30820], R7 ;  /* 0x03082007ff0075a7 */ /* 0x000ea40008040166 */
[----:B-12---:R-:W-:Y:S05]  /*11cb0*/  @!P2 BRA `(.L_x_978) ;  /* 0x0000002000f4a947 */ /* 0x006fea0003800000 */
.L_x_1028:
[----:B------:R-:W-:-:S04]  /*11cc0*/  UIADD3 UR4, UR46, -0x2, URZ ;  /* 0xfffffffe2e047890 */ /* 0x000fc8000fffe03f */
[----:B------:R-:W-:-:S06]  /*11cd0*/  UISETP.GE.AND UP0, UPT, UR4, UR39, UPT ;  /* 0x000000270400728c */ /* 0x000fcc000bf06270 */
[----:B------:R-:W-:-:S13]  /*11ce0*/  PLOP3.LUT P2, PT, PT, PT, UP0, 0x80, 0x0 ;  /* 0x000000000000781c */ /* 0x000fda0003f4f008 */
[----:B------:R-:W-:Y:S05]  /*11cf0*/  @!P2 BRA `(.L_x_979) ;  /* 0x000000140088a947 */ /* 0x000fea0003800000 */
[----:B-1----:R-:W-:Y:S01]  /*11d00*/  IMAD R8, RZ, RZ, -UR46 ;  /* 0x8000002eff087e24 */ /* 0x002fe2000f8e02ff */
[----:B------:R-:W-:Y:S01]  /*11d10*/  LOP3.LUT R11, RZ, UR39, RZ, 0x33, !PT ;  /* 0x00000027ff0b7c12 */ /* 0x000fe2000f8e33ff */
[----:B------:R-:W-:-:S03]  /*11d20*/  ULDC.64 UR36, c[0x0][0x408] ;  /* 0x0001020000247ab9 */ /* 0x000fc60000000a00 */
[----:B------:R-:W-:-:S05]  /*11d30*/  VIADDMNMX R11, R8, 0x1, R11, !PT ;  /* 0x00000001080b7846 */ /* 0x000fca000780010b */
[----:B------:R-:W-:-:S05]  /*11d40*/  VIADD R7, R11, UR46 ;  /* 0x0000002e0b077c36 */ /* 0x000fca0008000000 */
[----:B------:R-:W-:-:S04]  /*11d50*/  LOP3.LUT R7, R7, 0x1, RZ, 0xc0, !PT ;  /* 0x0000000107077812 */ /* 0x000fc800078ec0ff */
[----:B------:R-:W-:Y:S01]  /*11d60*/  ISETP.NE.U32.AND P2, PT, R7, 0x1, PT ;  /* 0x000000010700780c */ /* 0x000fe20003f45070 */
[----:B------:R-:W-:-:S12]  /*11d70*/  IMAD.U32 R7, RZ, RZ, UR4 ;  /* 0x00000004ff077e24 */ /* 0x000fd8000f8e00ff */
        /* <DEDUP_REMOVED lines=27> */
.L_x_983:
[----:B-1----:R-:W1:Y:S01]  /*11f30*/  S2R R2, SR_TID.X ;  /* 0x0000000000027919 */ /* 0x002e620000002100 */
[----:B------:R-:W-:Y:S02]  /*11f40*/  LEA R3, R10, UR38, 0x3 ;  /* 0x000000260a037c11 */ /* 0x000fe4000f8e18ff */
[----:B-1----:R-:W-:Y:S02]  /*11f50*/  LOP3.LUT R9, R2, 0x7f, RZ, 0xc0, !PT ;  /* 0x0000007f02097812 */ /* 0x002fe400078ec0ff */
[----:B------:R-:W-:Y:S02]  /*11f60*/  SHF.L.U32 R2, R12, 0x1f, RZ ;  /* 0x0000001f0c027819 */ /* 0x000fe400000006ff */
[----:B------:R-:W-:Y:S02]  /*11f70*/  ISETP.NE.AND P2, PT, R9, RZ, PT ;  /* 0x000000ff0900720c */ /* 0x000fe40003f45270 */
[----:B------:R-:W1:Y:S02]  /*11f80*/  SYNCS.PHASECHK.TRANS64.TRYWAIT P3, [R3+URZ+0x30840], R2 ;  /* 0x03084002030075a7 */ /* 0x000e64000806017f */
[----:B-1----:R-:W-:Y:S09]  /*11f90*/  @!P3 BRA `(.L_x_984) ;  /* 0x000000200054b947 */ /* 0x002ff20003800000 */
.L_x_1029:
        /* <DEDUP_REMOVED lines=8> */
.L_x_985:
[----:B------:R-:W-:Y:S01]  /*12020*/  R2UR UR8, R10 ;  /* 0x000000000a0872ca */ /* 0x000fe200000e0000 */
[----:B------:R-:W-:Y:S01]  /*12030*/  UIADD3 UR4, UP0, UR44, 0x370, URZ ;  /* 0x000003702c047890 */ /* 0x000fe2000ff1e03f */
[----:B------:R-:W-:Y:S01]  /*12040*/  R2UR UR9, R3 ;  /* 0x00000000030972ca */ /* 0x000fe200000e0000 */
[----:B------:R-:W-:Y:S01]  /*12050*/  UIADD3 UR19, UR38, 0x30800, URZ ;  /* 0x0003080026137890 */ /* 0x000fe2000fffe03f */
[----:B------:R-:W-:Y:S01]  /*12060*/  R2UR UR11, R7 ;  /* 0x00000000070b72ca */ /* 0x000fe200000e0000 */
[----:B------:R-:W-:Y:S01]  /*12070*/  UIADD3.X UR5, URZ, UR45, URZ, UP0, !UPT ;  /* 0x0000002d3f057290 */ /* 0x000fe200087fe43f */
[----:B------:R-:W-:Y:S01]  /*12080*/  R2UR UR12, R4 ;  /* 0x00000000040c72ca */ /* 0x000fe200000e0000 */
[----:B------:R-:W-:Y:S01]  /*12090*/  UMOV UR10, URZ ;  /* 0x0000003f000a7c82 */ /* 0x000fe20008000000 */
[----:B-----5:R-:W-:Y:S01]  /*120a0*/  R2UR UR13, R8 ;  /* 0x00000000080d72ca */ /* 0x020fe200000e0000 */
[----:B------:R-:W-:Y:S01]  /*120b0*/  UMOV UR6, 0x0 ;  /* 0x0000000000067882 */ /* 0x000fe20000000000 */
[----:B------:R-:W-:Y:S01]  /*120c0*/  UMOV UR7, 0x14f00000 ;  /* 0x14f0000000077882 */ /* 0x000fe20000000000 */
[----:B------:R-:W-:Y:S01]  /*120d0*/  UMOV UR17, 0x40 ;  /* 0x0000004000117882 */ /* 0x000fe20000000000 */
[----:B------:R-:W-:Y:S01]  /*120e0*/  UMOV UR18, 0x80 ;  /* 0x0000008000127882 */ /* 0x000fe20000000000 */
[----:B------:R-:W-:Y:S01]  /*120f0*/  UIMAD UR8, UR8, 0x9000, UR38 ;  /* 0x00009000080878a4 */ /* 0x000fe2000f8e0226 */
[----:B-1----:R-:W-:Y:S01]  /*12100*/  SHF.L.U32 R3, R17, 0x1f, RZ ;  /* 0x0000001f11037819 */ /* 0x002fe200000006ff */
[----:B------:R-:W-:Y:S01]  /*12110*/  UIADD3 UR9, UR9, 0x30830, URZ ;  /* 0x0003083009097890 */ /* 0x000fe2000fffe03f */
[----:B------:R-:W-:Y:S01]  /*12120*/  LEA R2, R16, UR19, 0x3 ;  /* 0x0000001310027c11 */ /* 0x000fe2000f8e18ff */
[----:B------:R-:W-:-:S02]  /*12130*/  UIMAD UR11, UR11, 0x60, URZ ;  /* 0x000000600b0b78a4 */ /* 0x000fc4000f8e023f */
        /* <DEDUP_REMOVED lines=13> */
.L_x_1030:
[----:B------:R-:W-:Y:S05]  /*12210*/  @P2 BRA `(.L_x_987) ;  /* 0x0000000000202947 */ /* 0x000fea0003800000 */
[----:B------:R-:W2:Y:S01]  /*12220*/  S2R R9, SR_TID.X ;  /* 0x0000000000097919 */ /* 0x000ea20000002100 */
[----:B-1----:R-:W-:Y:S01]  /*12230*/  LEA R2, R16, UR38, 0x3 ;  /* 0x0000002610027c11 */ /* 0x002fe2000f8e18ff */
[----:B------:R-:W-:-:S04]  /*12240*/  IMAD.MOV.U32 R3, RZ, RZ, 0x9000 ;  /* 0x00009000ff037424 */ /* 0x000fc800078e00ff */
[----:B------:R3:W-:Y:S01]  /*12250*/  SYNCS.ARRIVE.TRANS64 RZ, [R2+URZ+0x30850], R3 ;  /* 0x0308500302ff79a7 */ /* 0x0007e2000800003f */
[----:B--2---:R-:W-:-:S04]  /*12260*/  LOP3.LUT R9, R9, 0x1f, RZ, 0xc0, !PT ;  /* 0x0000001f09097812 */ /* 0x004fc800078ec0ff */
[----:B------:R-:W-:-:S13]  /*12270*/  ISETP.NE.AND P2, PT, R9, RZ, PT ;  /* 0x000000ff0900720c */ /* 0x000fda0003f45270 */
[----:B---3--:R-:W-:Y:S05]  /*12280*/  @!P2 BRA `(.L_x_987) ;  /* 0x000000000004a947 */ /* 0x008fea0003800000 */
[----:B------:R-:W-:Y:S01]  /*12290*/  BPT.TRAP 0x1 ;  /* 0x000000040000795c */ /* 0x000fe20000300000 */
.L_x_987:
        /* <DEDUP_REMOVED lines=10> */
[----:B------:R-:W-:-:S02]  /*12340*/  IMAD.MOV.U32 R6, RZ, RZ, R8 ;  /* 0x000000ffff067224 */ /* 0x000fc400078e0008 */
[----:B------:R-:W-:Y:S01]  /*12350*/  IMAD.MOV.U32 R5, RZ, RZ, R7 ;  /* 0x000000ffff057224 */ /* 0x000fe200078e0007 */
[----:B------:R-:W-:Y:S02]  /*12360*/  UIMAD UR15, UR9, 0x9000, UR38 ;  /* 0x00009000090f78a4 */ /* 0x000fe4000f8e0226 */
[----:B------:R-:W-:Y:S02]  /*12370*/  ULEA UR9, UR9, UR38, 0x3 ;  /* 0x0000002609097291 */ /* 0x000fe4000f8e183f */
[----:B------:R-:W-:Y:S02]  /*12380*/  UIMAD UR11, UR11, 0x60, URZ ;  /* 0x000000600b0b78a4 */ /* 0x000fe4000f8e023f */
[----:B------:R-:W-:Y:S02]  /*12390*/  UIADD3 UR8, UR15, 0x400, URZ ;  /* 0x000004000f087890 */ /* 0x000fe4000fffe03f */
[----:B------:R-:W-:Y:S02]  /*123a0*/  UIADD3 UR9, UR9, 0x30850, URZ ;  /* 0x0003085009097890 */ /* 0x000fe4000fffe03f */
[----:B------:R-:W-:-:S02]  /*123b0*/  UIADD3 UR14, UR15, 0x3400, URZ ;  /* 0x000034000f0e7890 */ /* 0x000fc4000fffe03f */
        /* <DEDUP_REMOVED lines=10> */
.L_x_982:
[----:B------:R-:W-:Y:S05]  /*12460*/  BSYNC B0 ;  /* 0x0000000000007941 */ /* 0x000fea0003800000 */
.L_x_981:
[----:B------:R-:W-:Y:S01]  /*12470*/  UIADD3 UR4, UR46, -0x3, URZ ;  /* 0xfffffffd2e047890 */ /* 0x000fe2000fffe03f */
[----:B------:R-:W-:Y:S02]  /*12480*/  IMAD.MOV.U32 R16, RZ, RZ, R10 ;  /* 0x000000ffff107224 */ /* 0x000fe400078e000a */
[----:B------:R-:W-:-:S03]  /*12490*/  IMAD.MOV.U32 R17, RZ, RZ, R12 ;  /* 0x000000ffff117224 */ /* 0x000fc600078e000c */
[----:B------:R-:W-:-:S07]  /*124a0*/  IMAD.U32 R7, RZ, RZ, UR4 ;  /* 0x00000004ff077e24 */ /* 0x000fce000f8e00ff */
.L_x_980:
[----:B------:R-:W-:Y:S01]  /*124b0*/  ULOP3.LUT UR4, URZ, UR46, URZ, 0x33, !UPT ;  /* 0x0000002e3f047292 */ /* 0x000fe2000f8e333f */
[----:B------:R-:W-:Y:S01]  /*124c0*/  VIADD R11, R11, 0xfffffffe ;  /* 0xfffffffe0b0b7836 */ /* 0x000fe20000000000 */
[----:B------:R-:W-:Y:S04]  /*124d0*/  BSSY B0, `(.L_x_979) ;  /* 0x00000e4000007945 */ /* 0x000fe80003800000 */
[----:B------:R-:W-:-:S13]  /*124e0*/  ISETP.NE.AND P2, PT, R11, UR4, PT ;  /* 0x000000040b007c0c */ /* 0x000fda000bf45270 */
[----:B------:R-:W-:Y:S05]  /*124f0*/  @!P2 BRA `(.L_x_988) ;  /* 0x0000000c0084a947 */ /* 0x000fea0003800000 */
[----:B------:R-:W-:-:S07]  /*12500*/  IMAD.MOV.U32 R8, RZ, RZ, R6 ;  /* 0x000000ffff087224 */ /* 0x000fce00078e0006 */
.L_x_1003:
[----:B------:R-:W-:Y:S01]  /*12510*/  VIADD R10, R16, 0x1 ;  /* 0x00000001100a7836 */ /* 0x000fe20000000000 */
[----:B------:R-:W-:Y:S05]  /*12520*/  YIELD ;  /* 0x0000000000007946 */ /* 0x000fea0003800000 */
[----:B------:R-:W-:Y:S01]  /*12530*/  ISETP.NE.AND P2, PT, R10, 0x2, PT ;  /* 0x000000020a00780c */ /* 0x000fe20003f45270 */
[----:B------:R-:W-:Y:S03]  /*12540*/  BSSY B1, `(.L_x_989) ;  /* 0x000006b000017945 */ /* 0x000fe60003800000 */
[----:B-1----:R-:W-:-:S02]  /*12550*/  SEL R2, RZ, 0x1, P2 ;  /* 0x00000001ff027807 */ /* 0x002fc40001000000 */
[----:B------:R-:W-:Y:S02]  /*12560*/  SEL R10, R10, RZ, P2 ;  /* 0x000000ff0a0a7207 */ /* 0x000fe40001000000 */
[----:B------:R-:W-:Y:S01]  /*12570*/  LOP3.LUT R11, R17, R2, RZ, 0x3c, !PT ;  /* 0x00000002110b7212 */ /* 0x000fe200078e3cff */
[----:B------:R-:W-:Y:S06]  /*12580*/  @!P6 BRA `(.L_x_990) ;  /* 0x000000040098e947 */ /* 0x000fec0003800000 */
[----:B------:R-:W-:Y:S01]  /*12590*/  IMAD.MOV.U32 R12, RZ, RZ, R7 ;  /* 0x000000ffff0c7224 */ /* 0x000fe200078e0007 */
[----:B------:R-:W-:Y:S06]  /*125a0*/  @!P0 BRA `(.L_x_991) ;  /* 0x0000000000448947 */ /* 0x000fec0003800000 */
[----:B------:R-:W1:Y:S01]  /*125b0*/  LDC R9, c[0x0][0x41c] ;  /* 0x00010700ff097b82 */ /* 0x000e620000000800 */
        /* <DEDUP_REMOVED lines=11> */
[----:B------:R-:W-:-:S04]  /*12670*/  IMAD.WIDE.U32 R2, R0, UR36, R2 ;  /* 0x0000002400027c25 */ /* 0x000fc8000f8e0002 */
[----:B------:R-:W-:Y:S01]  /*12680*/  IMAD.IADD R13, R13, 0x1, R3 ;  /* 0x000000010d0d7824 */ /* 0x000fe200078e0203 */
[----:B-1----:R-:W-:-:S04]  /*12690*/  LEA R8, P2, R2, R8, 0x2 ;  /* 0x0000000802087211 */ /* 0x002fc800078410ff */
[----:B------:R-:W-:-:S05]  /*126a0*/  LEA.HI.X R9, R2, R9, R13, 0x2, P2 ;  /* 0x0000000902097211 */ /* 0x000fca00010f140d */
[----:B------:R1:W5:Y:S04]  /*126b0*/  LDG.E R8, desc[UR60][R8.64] ;  /* 0x0000003c08087981 */ /* 0x000368000c1e1900 */
.L_x_991:
[----:B------:R-:W1:Y:S01]  /*126c0*/  S2R R2, SR_TID.X ;  /* 0x0000000000027919 */ /* 0x000e620000002100 */
[----:B------:R-:W-:Y:S02]  /*126d0*/  LEA R3, R10, UR38, 0x3 ;  /* 0x000000260a037c11 */ /* 0x000fe4000f8e18ff */
[----:B-1----:R-:W-:Y:S02]  /*126e0*/  LOP3.LUT R9, R2, 0x7f, RZ, 0xc0, !PT ;  /* 0x0000007f02097812 */ /* 0x002fe400078ec0ff */
[----:B------:R-:W-:Y:S02]  /*126f0*/  SHF.L.U32 R2, R11, 0x1f, RZ ;  /* 0x0000001f0b027819 */ /* 0x000fe400000006ff */
[----:B------:R-:W-:Y:S02]  /*12700*/  ISETP.NE.AND P2, PT, R9, RZ, PT ;  /* 0x000000ff0900720c */ /* 0x000fe40003f45270 */
[----:B------:R-:W1:Y:S02]  /*12710*/  SYNCS.PHASECHK.TRANS64.TRYWAIT P3, [R3+URZ+0x30840], R2 ;  /* 0x03084002030075a7 */ /* 0x000e64000806017f */
[----:B-1----:R-:W-:Y:S09]  /*12720*/  @!P3 BRA `(.L_x_992) ;  /* 0x000000180098b947 */ /* 0x002ff20003800000 */
.L_x_1031:
        /* <DEDUP_REMOVED lines=8> */
.L_x_993:
        /* <DEDUP_REMOVED lines=14> */
[----:B------:R-:W-:Y:S01]  /*12890*/  SHF.L.U32 R17, R17, 0x1f, RZ ;  /* 0x0000001f11117819 */ /* 0x000fe200000006ff */
[----:B------:R-:W-:Y:S01]  /*128a0*/  UIADD3 UR9, UR9, 0x30830, URZ ;  /* 0x0003083009097890 */ /* 0x000fe2000fffe03f */
[----:B-1----:R-:W-:Y:S01]  /*128b0*/  LEA R2, R16, UR19, 0x3 ;  /* 0x0000001310027c11 */ /* 0x002fe2000f8e18ff */
        /* <DEDUP_REMOVED lines=14> */
.L_x_1032:
[----:B------:R-:W-:Y:S05]  /*129a0*/  @P2 BRA `(.L_x_995) ;  /* 0x00000000001c2947 */ /* 0x000fea0003800000 */
[----:B------:R-:W2:Y:S02]  /*129b0*/  S2R R3, SR_TID.X ;  /* 0x0000000000037919 */ /* 0x000ea40000002100 */
[----:B--2---:R-:W-:Y:S01]  /*129c0*/  LOP3.LUT R9, R3, 0x1f, RZ, 0xc0, !PT ;  /* 0x0000001f03097812 */ /* 0x004fe200078ec0ff */
[----:B------:R-:W-:-:S03]  /*129d0*/  IMAD.MOV.U32 R3, RZ, RZ, 0x9000 ;  /* 0x00009000ff037424 */ /* 0x000fc600078e00ff */
[----:B------:R-:W-:Y:S01]  /*129e0*/  ISETP.NE.AND P2, PT, R9, RZ, PT ;  /* 0x000000ff0900720c */ /* 0x000fe20003f45270 */
[----:B------:R2:W-:-:S12]  /*129f0*/  SYNCS.ARRIVE.TRANS64 RZ, [R2+URZ+0x50], R3 ;  /* 0x0000500302ff79a7 */ /* 0x0005d8000800003f */
[----:B--2---:R-:W-:Y:S05]  /*12a00*/  @!P2 BRA `(.L_x_995) ;  /* 0x000000000004a947 */ /* 0x004fea0003800000 */
[----:B------:R-:W-:Y:S01]  /*12a10*/  BPT.TRAP 0x1 ;  /* 0x000000040000795c */ /* 0x000fe20000300000 */
.L_x_995:
        /* <DEDUP_REMOVED lines=11> */
[----:B------:R-:W-:-:S02]  /*12ad0*/  IMAD.MOV.U32 R5, RZ, RZ, R12 ;  /* 0x000000ffff057224 */ /* 0x000fc400078e000c */
[----:B------:R-:W-:Y:S01]  /*12ae0*/  UIMAD UR8, UR8, 0x9000, UR38 ;  /* 0x00009000080878a4 */ /* 0x000fe2000f8e0226 */
[----:B------:R-:W-:Y:S01]  /*12af0*/  IMAD.MOV.U32 R6, RZ, RZ, R8 ;  /* 0x000000ffff067224 */ /* 0x000fe200078e0008 */
[----:B------:R-:W-:Y:S02]  /*12b00*/  UIMAD UR11, UR11, 0x60, URZ ;  /* 0x000000600b0b78a4 */ /* 0x000fe4000f8e023f */
[----:B------:R-:W-:Y:S02]  /*12b10*/  UIADD3 UR9, UR9, 0x50, URZ ;  /* 0x0000005009097890 */ /* 0x000fe4000fffe03f */
        /* <DEDUP_REMOVED lines=13> */
.L_x_990:
[----:B------:R-:W-:Y:S05]  /*12bf0*/  BSYNC B1 ;  /* 0x0000000000017941 */ /* 0x000fea0003800000 */
.L_x_989:
[----:B------:R-:W-:Y:S01]  /*12c00*/  VIADD R16, R10, 0x1 ;  /* 0x000000010a107836 */ /* 0x000fe20000000000 */
[----:B------:R-:W-:Y:S01]  /*12c10*/  BSSY B1, `(.L_x_996) ;  /* 0x000006c000017945 */ /* 0x000fe20003800000 */
[----:B------:R-:W-:-:S03]  /*12c20*/  VIADD R12, R7, 0xffffffff ;  /* 0xffffffff070c7836 */ /* 0x000fc60000000000 */
[----:B------:R-:W-:-:S04]  /*12c30*/  ISETP.NE.AND P2, PT, R16, 0x2, PT ;  /* 0x000000021000780c */ /* 0x000fc80003f45270 */
[----:B-1----:R-:W-:Y:S02]  /*12c40*/  SEL R2, RZ, 0x1, P2 ;  /* 0x00000001ff027807 */ /* 0x002fe40001000000 */
[----:B------:R-:W-:Y:S02]  /*12c50*/  SEL R16, R16, RZ, P2 ;  /* 0x000000ff10107207 */ /* 0x000fe40001000000 */
[----:B------:R-:W-:Y:S01]  /*12c60*/  LOP3.LUT R17, R11, R2, RZ, 0x3c, !PT ;  /* 0x000000020b117212 */ /* 0x000fe200078e3cff */
[----:B------:R-:W-:Y:S06]  /*12c70*/  @!P6 BRA `(.L_x_997) ;  /* 0x000000040094e947 */ /* 0x000fec0003800000 */
[----:B------:R-:W-:Y:S01]  /*12c80*/  IMAD.MOV.U32 R13, RZ, RZ, R12 ;  /* 0x000000ffff0d7224 */ /* 0x000fe200078e000c */
[----:B------:R-:W-:Y:S06]  /*12c90*/  @!P0 BRA `(.L_x_998) ;  /* 0x0000000000448947 */ /* 0x000fec0003800000 */
[----:B------:R-:W1:Y:S02]  /*12ca0*/  LDC R8, c[0x0][0x41c] ;  /* 0x00010700ff087b82 */ /* 0x000e640000000800 */
        /* <DEDUP_REMOVED lines=16> */
.L_x_998:
[----:B------:R-:W-:Y:S02]  /*12db0*/  LEA R2, R16, UR38, 0x3 ;  /* 0x0000002610027c11 */ /* 0x000fe4000f8e18ff */
[----:B------:R-:W-:-:S04]  /*12dc0*/  SHF.L.U32 R3, R17, 0x1f, RZ ;  /* 0x0000001f11037819 */ /* 0x000fc800000006ff */
[----:B------:R-:W2:Y:S02]  /*12dd0*/  SYNCS.PHASECHK.TRANS64.TRYWAIT P2, [R2+URZ+0x30840], R3 ;  /* 0x03084003020075a7 */ /* 0x000ea4000804017f */
[----:B--2---:R-:W-:Y:S05]  /*12de0*/  @!P2 BRA `(.L_x_999) ;  /* 0x000000140010a947 */ /* 0x004fea0003800000 */
.L_x_1033:
        /* <DEDUP_REMOVED lines=11> */
.L_x_1000:
[----:B------:R-:W-:Y:S01]  /*12ea0*/  R2UR UR9, R16 ;  /* 0x00000000100972ca */ /* 0x000fe200000e0000 */
[----:B------:R-:W-:Y:S01]  /*12eb0*/  UIADD3 UR19, UR38, 0x30800, URZ ;  /* 0x0003080026137890 */ /* 0x000fe2000fffe03f */
[----:B------:R-:W-:Y:S01]  /*12ec0*/  R2UR UR11, R13 ;  /* 0x000000000d0b72ca */ /* 0x000fe200000e0000 */
[----:B------:R-:W-:Y:S01]  /*12ed0*/  UIADD3 UR4, UP0, UR44, 0x370, URZ ;  /* 0x000003702c047890 */ /* 0x000fe2000ff1e03f */
[----:B------:R-:W-:Y:S01]  /*12ee0*/  R2UR UR12, R4 ;  /* 0x00000000040c72ca */ /* 0x000fe200000e0000 */
[----:B------:R-:W-:Y:S01]  /*12ef0*/  UMOV UR10, URZ ;  /* 0x0000003f000a7c82 */ /* 0x000fe20008000000 */
[----:B-----5:R-:W-:Y:S01]  /*12f00*/  R2UR UR13, R8 ;  /* 0x00000000080d72ca */ /* 0x020fe200000e0000 */
[----:B------:R-:W-:Y:S01]  /*12f10*/  UIADD3.X UR5, URZ, UR45, URZ, UP0, !UPT ;  /* 0x0000002d3f057290 */ /* 0x000fe200087fe43f */
[----:B------:R-:W-:Y:S01]  /*12f20*/  SHF.L.U32 R11, R11, 0x1f, RZ ;  /* 0x0000001f0b0b7819 */ /* 0x000fe200000006ff */
[----:B------:R-:W-:Y:S01]  /*12f30*/  UMOV UR6, 0x0 ;  /* 0x0000000000067882 */ /* 0x000fe20000000000 */
[----:B------:R-:W-:Y:S01]  /*12f40*/  UMOV UR7, 0x14f00000 ;  /* 0x14f0000000077882 */ /* 0x000fe20000000000 */
[----:B------:R-:W-:Y:S01]  /*12f50*/  UMOV UR17, 0x40 ;  /* 0x0000004000117882 */ /* 0x000fe20000000000 */
[----:B------:R-:W-:Y:S01]  /*12f60*/  UMOV UR18, 0x80 ;  /* 0x0000008000127882 */ /* 0x000fe20000000000 */
[----:B------:R-:W-:Y:S01]  /*12f70*/  UIMAD UR8, UR9, 0x9000, UR38 ;  /* 0x00009000090878a4 */ /* 0x000fe2000f8e0226 */
[----:B--2---:R-:W-:Y:S01]  /*12f80*/  LEA R2, R10, UR19, 0x3 ;  /* 0x000000130a027c11 */ /* 0x004fe2000f8e18ff */
[----:B------:R-:W-:-:S02]  /*12f90*/  ULEA UR9, UR9, UR19, 0x3 ;  /* 0x0000001309097291 */ /* 0x000fc4000f8e183f */
[----:B------:R-:W-:Y:S02]  /*12fa0*/  UIMAD UR11, UR11, 0x60, URZ ;  /* 0x000000600b0b78a4 */ /* 0x000fe4000f8e023f */
[----:B------:R-:W-:Y:S02]  /*12fb0*/  UIADD3 UR14, UR8, 0x1e400, URZ ;  /* 0x0001e400080e7890 */ /* 0x000fe4000fffe03f */
        /* <DEDUP_REMOVED lines=13> */
.L_x_1034:
        /* <DEDUP_REMOVED lines=8> */
.L_x_1002:
        /* <DEDUP_REMOVED lines=28> */
.L_x_997:
[----:B------:R-:W-:Y:S05]  /*132d0*/  BSYNC B1 ;  /* 0x0000000000017941 */ /* 0x000fea0003800000 */
.L_x_996:
[----:B------:R-:W-:Y:S01]  /*132e0*/  ISETP.GT.AND P2, PT, R12, UR39, PT ;  /* 0x000000270c007c0c */ /* 0x000fe2000bf44270 */
[----:B------:R-:W-:-:S12]  /*132f0*/  VIADD R7, R7, 0xfffffffe ;  /* 0xfffffffe07077836 */ /* 0x000fd80000000000 */
[----:B------:R-:W-:Y:S05]  /*13300*/  @P2 BRA `(.L_x_1003) ;  /* 0xfffffff000802947 */ /* 0x000fea000383ffff */
.L_x_988:
[----:B------:R-:W-:Y:S05]  /*13310*/  BSYNC B0 ;  /* 0x0000000000007941 */ /* 0x000fea0003800000 */
.L_x_979:
[----:B------:R-:W-:Y:S04]  /*13320*/  BSSY B0, `(.L_x_1004) ;  /* 0x000000e000007945 */ /* 0x000fe80003800000 */
[----:B------:R-:W-:Y:S05]  /*13330*/  @P1 BRA `(.L_x_1005) ;  /* 0x0000000000301947 */ /* 0x000fea0003800000 */
[----:B-1----:R-:W1:Y:S01]  /*13340*/  S2R R7, SR_LANEID ;  /* 0x0000000000077919 */ /* 0x002e620000000000 */
        /* <DEDUP_REMOVED lines=11> */
.L_x_1005:
[----:B------:R-:W-:Y:S05]  /*13400*/  BSYNC B0 ;  /* 0x0000000000007941 */ /* 0x000fea0003800000 */
.L_x_1004:
[----:B------:R-:W-:Y:S04]  /*13410*/  BSSY B0, `(.L_x_1006) ;  /* 0x000002c000007945 */ /* 0x000fe80003800000 */
[----:B------:R-:W-:Y:S05]  /*13420*/  @!P6 BRA `(.L_x_1007) ;  /* 0x0000000000a8e947 */ /* 0x000fea0003800000 */
[----:B------:R-:W2:Y:S01]  /*13430*/  S2R R0, SR_TID.X ;  /* 0x0000000000007919 */ /* 0x000ea20000002100 */
[----:B-1----:R-:W-:Y:S02]  /*13440*/  LEA R3, R16, UR38, 0x3 ;  /* 0x0000002610037c11 */ /* 0x002fe4000f8e18ff */
[----:B--2---:R-:W-:Y:S02]  /*13450*/  LOP3.LUT R2, R0, 0x7f, RZ, 0xc0, !PT ;  /* 0x0000007f00027812 */ /* 0x004fe400078ec0ff */
[----:B------:R-:W-:Y:S02]  /*13460*/  SHF.L.U32 R0, R17, 0x1f, RZ ;  /* 0x0000001f11007819 */ /* 0x000fe400000006ff */
[----:B------:R-:W-:Y:S02]  /*13470*/  ISETP.NE.AND P1, PT, R2, RZ, PT ;  /* 0x000000ff0200720c */ /* 0x000fe40003f25270 */
[----:B------:R-:W1:Y:S02]  /*13480*/  SYNCS.PHASECHK.TRANS64.TRYWAIT P0, [R3+URZ+0x30860], R0 ;  /* 0x03086000030075a7 */ /* 0x000e64000800017f */
[----:B-1----:R-:W-:Y:S09]  /*13490*/  @!P0 BRA `(.L_x_1008) ;  /* 0x0000000c008c8947 */ /* 0x002ff20003800000 */
.L_x_1035:
        /* <DEDUP_REMOVED lines=8> */
.L_x_1009:
        /* <DEDUP_REMOVED lines=11> */
[----:B------:R-:W-:Y:S02]  /*135d0*/  UIMAD UR8, UR8, 0x9000, UR38 ;  /* 0x00009000080878a4 */ /* 0x000fe4000f8e0226 */
        /* <DEDUP_REMOVED lines=15> */
.L_x_1007:
[----:B------:R-:W-:Y:S05]  /*136d0*/  BSYNC B0 ;  /* 0x0000000000007941 */ /* 0x000fea0003800000 */
.L_x_1006:
[----:B------:R-:W-:Y:S02]  /*136e0*/  VIADD R16, R16, 0x1 ;  /* 0x0000000110107836 */ /* 0x000fe40000000000 */
[----:B------:R-:W-:-:S03]  /*136f0*/  IMAD.MOV.U32 R13, RZ, RZ, R19 ;  /* 0x000000ffff0d7224 */ /* 0x000fc600078e0013 */
[----:B------:R-:W-:-:S04]  /*13700*/  ISETP.NE.AND P0, PT, R16, 0x2, PT ;  /* 0x000000021000780c */ /* 0x000fc80003f05270 */
[----:B-1----:R-:W-:Y:S02]  /*13710*/  SEL R0, RZ, 0x1, P0 ;  /* 0x00000001ff007807 */ /* 0x002fe40000000000 */
[----:B------:R-:W-:Y:S02]  /*13720*/  SEL R16, R16, RZ, P0 ;  /* 0x000000ff10107207 */ /* 0x000fe40000000000 */
[----:B------:R-:W-:-:S07]  /*13730*/  LOP3.LUT R17, R17, R0, RZ, 0x3c, !PT ;  /* 0x0000000011117212 */ /* 0x000fce00078e3cff */
.L_x_968:
[----:B------:R-:W-:Y:S05]  /*13740*/  BSYNC B6 ;  /* 0x0000000000067941 */ /* 0x000fea0003800000 */
.L_x_966:
[----:B------:R-:W-:-:S03]  /*13750*/  UMOV UR4, 0xffffffff ;  /* 0xffffffff00047882 */ /* 0x000fc60000000000 */
[----:B------:R-:W-:Y:S05]  /*13760*/  BRA.DIV UR4, `(.L_x_1010) ;  /* 0x0000000a04ec7947 */ /* 0x000fea000b800000 */
[----:B------:R1:W2:Y:S02]  /*13770*/  SHFL.IDX PT, R14, R13, RZ, 0x1f ;  /* 0x00001fff0d0e7589 */ /* 0x0002a400000e0000 */
.L_x_1038:
[----:B------:R-:W3:Y:S01]  /*13780*/  S2R R0, SR_TID.X ;  /* 0x0000000000007919 */ /* 0x000ee20000002100 */
[----:B------:R-:W-:Y:S05]  /*13790*/  WARPSYNC.ALL ;  /* 0x0000000000007948 */ /* 0x000fea0003800000 */
[----:B------:R-:W-:Y:S01]  /*137a0*/  BAR.SYNC.DEFER_BLOCKING 0x4, 0x120 ;  /* 0x0104800000007b1d */ /* 0x000fe20000010000 */
[----:B--2---:R-:W-:-:S05]  /*137b0*/  IMAD.MOV.U32 R19, RZ, RZ, R14 ;  /* 0x000000ffff137224 */ /* 0x004fca00078e000e */
[----:B------:R-:W-:Y:S01]  /*137c0*/  ULDC UR4, c[0x0][0xda8] ;  /* 0x00036a0000047ab9 */ /* 0x000fe20000000800 */
[----:B---3--:R-:W-:-:S04]  /*137d0*/  LOP3.LUT R0, R0, 0x1f, RZ, 0xc0, !PT ;  /* 0x0000001f00007812 */ /* 0x008fc800078ec0ff */
[----:B------:R-:W-:-:S13]  /*137e0*/  ISETP.NE.AND P0, PT, R0, RZ, PT ;  /* 0x000000ff0000720c */ /* 0x000fda0003f05270 */
[----:B------:R-:W2:Y:S01]  /*137f0*/  @!P0 S2R R3, SR_CgaCtaId ;  /* 0x0000000000038919 */ /* 0x000ea20000008800 */
[----:B------:R-:W-:-:S04]  /*13800*/  @!P0 MOV R0, 0x400 ;  /* 0x0000040000008802 */ /* 0x000fc80000000f00 */
[----:B--2---:R-:W-:-:S05]  /*13810*/  @!P0 LEA R0, R3, R0, 0x18 ;  /* 0x0000000003008211 */ /* 0x004fca00078ec0ff */
[----:B------:R2:W-:Y:S01]  /*13820*/  @!P0 STS [R0+0x308d0], R13 ;  /* 0x0308d00d00008388 */ /* 0x0005e20000000800 */
[----:B------:R-:W-:Y:S06]  /*13830*/  BAR.ARV 0x5, 0x120 ;  /* 0x0144800000007b1d */ /* 0x000fec0000002000 */
[----:B------:R-:W-:-:S13]  /*13840*/  ISETP.GE.AND P0, PT, R19, UR4, PT ;  /* 0x0000000413007c0c */ /* 0x000fda000bf06270 */
[----:B--2---:R-:W-:Y:S05]  /*13850*/  @!P0 BRA `(.L_x_1011) ;  /* 0xffffffcc00cc8947 */ /* 0x004fea000383ffff */
.L_x_957:
[----:B------:R-:W2:Y:S01]  /*13860*/  S2R R3, SR_CgaCtaId ;  /* 0x0000000000037919 */ /* 0x000ea20000008800 */
[----:B------:R-:W-:Y:S01]  /*13870*/  UIADD3 UR47, UR47, 0x1, URZ ;  /* 0x000000012f2f7890 */ /* 0x000fe2000fffe03f */
[----:B------:R-:W-:-:S03]  /*13880*/  MOV R0, 0x400 ;  /* 0x0000040000007802 */ /* 0x000fc60000000f00 */
[----:B------:R-:W-:-:S04]  /*13890*/  ULEA.HI UR4, UR47, UR47, URZ, 0x1 ;  /* 0x0000002f2f047291 */ /* 0x000fc8000f8f083f */
[----:B------:R-:W-:-:S04]  /*138a0*/  ULOP3.LUT UR4, UR4, 0xfffffffe, URZ, 0xc0, !UPT ;  /* 0xfffffffe04047892 */ /* 0x000fc8000f8ec03f */
[----:B------:R-:W-:Y:S01]  /*138b0*/  UIADD3 UR4, UR47, -UR4, URZ ;  /* 0x800000042f047290 */ /* 0x000fe2000fffe03f */
[----:B--2---:R-:W-:-:S05]  /*138c0*/  LEA R7, R3, R0, 0x18 ;  /* 0x0000000003077211 */ /* 0x004fca00078ec0ff */
[----:B------:R-:W-:-:S05]  /*138d0*/  IMAD.U32 R0, RZ, RZ, UR4 ;  /* 0x00000004ff007e24 */ /* 0x000fca000f8e00ff */
[----:B------:R-:W-:-:S04]  /*138e0*/  SHF.L.U32 R0, R0, 0x1f, RZ ;  /* 0x0000001f00007819 */ /* 0x000fc800000006ff */
[----:B------:R-:W2:Y:S02]  /*138f0*/  SYNCS.PHASECHK.TRANS64.TRYWAIT P0, [R7+URZ+0x30820], R0 ;  /* 0x03082000070075a7 */ /* 0x000ea4000800017f */
[----:B--2---:R-:W-:Y:S05]  /*13900*/  @!P0 BRA `(.L_x_1012) ;  /* 0x0000000800a88947 */ /* 0x004fea0003800000 */
.L_x_1039:
[----:B------:R-:W3:Y:S02]  /*13910*/  S2R R2, SR_TID.X ;  /* 0x0000000000027919 */ /* 0x000ee40000002100 */
[----:B---3--:R-:W-:-:S04]  /*13920*/  SHF.R.U32.HI R2, RZ, 0x5, R2 ;  /* 0x00000005ff027819 */ /* 0x008fc80000011602 */
[----:B------:R-:W-:-:S05]  /*13930*/  LOP3.LUT R2, R2, 0x3, RZ, 0xc0, !PT ;  /* 0x0000000302027812 */ /* 0x000fca00078ec0ff */
[----:B--2---:R-:W2:Y:S02]  /*13940*/  SHFL.IDX PT, R0, R2, RZ, 0x1f ;  /* 0x00001fff02007589 */ /* 0x004ea400000e0000 */
[----:B--2---:R-:W-:-:S13]  /*13950*/  ISETP.NE.AND P0, PT, R0, RZ, PT ;  /* 0x000000ff0000720c */ /* 0x004fda0003f05270 */
[----:B------:R-:W-:Y:S05]  /*13960*/  @P0 EXIT ;  /* 0x000000000000094d */ /* 0x000fea0003800000 */
[----:B------:R-:W-:Y:S01]  /*13970*/  ELECT P0, URZ, PT ;  /* 0x00000000003f782f */ /* 0x000fe20003800000 */
[----:B------:R-:W-:-:S12]  /*13980*/  BSSY B0, `(.L_x_1013) ;  /* 0x0000022000007945 */ /* 0x000fd80003800000 */
[----:B------:R-:W-:Y:S05]  /*13990*/  @!P0 BRA `(.L_x_1014) ;  /* 0x0000000000808947 */ /* 0x000fea0003800000 */
[----:B------:R-:W2:Y:S02]  /*139a0*/  LDL R2, [R1] ;  /* 0x0000000001027983 */ /* 0x000ea40000100800 */
[----:B--2---:R-:W-:-:S13]  /*139b0*/  R2UR UR4, R2 ;  /* 0x00000000020472ca */ /* 0x004fda00000e0000 */
[----:B------:R-:W-:-:S06]  /*139c0*/  ULOP3.LUT UR4, UR4, 0x2, URZ, 0xfc, !UPT ;  /* 0x0000000204047892 */ /* 0x000fcc000f8efc3f */
[----:B------:R-:W-:-:S05]  /*139d0*/  IMAD.U32 R0, RZ, RZ, UR4 ;  /* 0x00000004ff007e24 */ /* 0x000fca000f8e00ff */
[----:B------:R-:W-:-:S13]  /*139e0*/  ISETP.NE.AND P2, PT, R0, 0x3, PT ;  /* 0x000000030000780c */ /* 0x000fda0003f45270 */
[----:B------:R-:W-:Y:S05]  /*139f0*/  @!P2 BRA `(.L_x_1015) ;  /* 0x000000000004a947 */ /* 0x000fea0003800000 */
[----:B------:R-:W-:Y:S01]  /*13a00*/  BPT.TRAP 0x1 ;  /* 0x000000040000795c */ /* 0x000fe20000300000 */
.L_x_1015:
[----:B------:R-:W-:Y:S01]  /*13a10*/  VIADD R3, R7, 0x30840 ;  /* 0x0003084007037836 */ /* 0x000fe20000000000 */
[----:B------:R-:W-:Y:S01]  /*13a20*/  SHF.L.U32 R4, R17, 0x1f, RZ ;  /* 0x0000001f11047819 */ /* 0x000fe200000006ff */
[C---:B------:R-:W-:Y:S02]  /*13a30*/  VIADD R0, R16.reuse, 0x1 ;  /* 0x0000000110007836 */ /* 0x040fe40000000000 */
[----:B------:R-:W-:-:S03]  /*13a40*/  IMAD R5, R16, 0x8, R3 ;  /* 0x0000000810057824 */ /* 0x000fc600078e0203 */
[----:B------:R-:W-:Y:S01]  /*13a50*/  ISETP.NE.AND P1, PT, R0, 0x2, PT ;  /* 0x000000020000780c */ /* 0x000fe20003f25270 */
[----:B------:R-:W2:Y:S03]  /*13a60*/  SYNCS.PHASECHK.TRANS64.TRYWAIT P0, [R5+URZ], R4 ;  /* 0x00000004050075a7 */ /* 0x000ea6000800017f */
[----:B------:R-:W-:-:S04]  /*13a70*/  SEL R2, RZ, 0x1, P1 ;  /* 0x00000001ff027807 */ /* 0x000fc80000800000 */
[----:B------:R-:W-:Y:S02]  /*13a80*/  LOP3.LUT R17, R17, R2, RZ, 0x3c, !PT ;  /* 0x0000000211117212 */ /* 0x000fe400078e3cff */
[----:B------:R-:W-:Y:S02]  /*13a90*/  SEL R2, R0, RZ, P1 ;  /* 0x000000ff00027207 */ /* 0x000fe40000800000 */
[----:B------:R-:W-:-:S03]  /*13aa0*/  SHF.L.U32 R0, R17, 0x1f, RZ ;  /* 0x0000001f11007819 */ /* 0x000fc600000006ff */
[----:B------:R-:W-:Y:S01]  /*13ab0*/  IMAD R3, R2, 0x8, R3 ;  /* 0x0000000802037824 */ /* 0x000fe200078e0203 */
[----:B--2---:R-:W-:Y:S06]  /*13ac0*/  @!P0 BRA `(.L_x_1016) ;  /* 0x00000008004c8947 */ /* 0x004fec0003800000 */
.L_x_1040:
[----:B------:R-:W3:Y:S02]  /*13ad0*/  SYNCS.PHASECHK.TRANS64.TRYWAIT P0, [R3+URZ], R0 ;  /* 0x00000000030075a7 */ /* 0x000ee4000800017f */
[----:B---3--:R-:W-:Y:S05]  /*13ae0*/  @!P0 BRA `(.L_x_1017) ;  /* 0x0000000800588947 */ /* 0x008fea0003800000 */
.L_x_1041:
[----:B------:R-:W-:Y:S05]  /*13af0*/  @!P2 BRA `(.L_x_1018) ;  /* 0x000000000004a947 */ /* 0x000fea0003800000 */
[----:B------:R-:W-:Y:S01]  /*13b00*/  BPT.TRAP 0x1 ;  /* 0x000000040000795c */ /* 0x000fe20000300000 */
.L_x_1018:
[----:B---3--:R-:W-:-:S04]  /*13b10*/  VIADD R3, R7, 0x30860 ;  /* 0x0003086007037836 */ /* 0x008fc80000000000 */
[----:B--2---:R-:W-:-:S04]  /*13b20*/  IMAD R5, R16, 0x8, R3 ;  /* 0x0000000810057824 */ /* 0x004fc800078e0203 */
[----:B------:R-:W2:Y:S02]  /*13b30*/  SYNCS.PHASECHK.TRANS64.TRYWAIT P0, [R5+URZ], R4 ;  /* 0x00000004050075a7 */ /* 0x000ea4000800017f */
[----:B--2---:R-:W-:Y:S05]  /*13b40*/  @!P0 BRA `(.L_x_1019) ;  /* 0x0000000800548947 */ /* 0x004fea0003800000 */
.L_x_1042:
[----:B------:R-:W-:-:S07]  /*13b50*/  IMAD R3, R2, 0x8, R3 ;  /* 0x0000000802037824 */ /* 0x000fce00078e0203 */
.L_x_1020:
[----:B---3--:R3:W4:Y:S02]  /*13b60*/  SYNCS.PHASECHK.TRANS64.TRYWAIT P0, [R3+URZ], R0 ;  /* 0x00000000030075a7 */ /* 0x008724000800017f */
[----:B----4-:R-:W-:Y:S05]  /*13b70*/  @!P0 NANOSLEEP.SYNCS 0x989680 ;  /* 0x009896800000895d */ /* 0x010fea0003900000 */
[----:B------:R-:W4:Y:S02]  /*13b80*/  @!P0 SYNCS.PHASECHK.TRANS64 P0, [R3+URZ], R0 ;  /* 0x00000000030085a7 */ /* 0x000f24000800007f */
[----:B----4-:R-:W-:Y:S05]  /*13b90*/  @!P0 BRA `(.L_x_1020) ;  /* 0xfffffffc00f08947 */ /* 0x010fea000383ffff */
.L_x_1014:
[----:B------:R-:W-:Y:S05]  /*13ba0*/  BSYNC B0 ;  /* 0x0000000000007941 */ /* 0x000fea0003800000 */
.L_x_1013:
[----:B------:R-:W-:Y:S05]  /*13bb0*/  EXIT ;  /* 0x000000000000794d */ /* 0x000fea0003800000 */
.L_x_874:
[----:B-1----:R-:W-:-:S04]  /*13bc0*/  IMAD.U32 R3, RZ, RZ, UR37 ;  /* 0x00000025ff037e24 */ /* 0x002fc8000f8e00ff */
[----:B------:R1:W2:Y:S03]  /*13bd0*/  SYNCS.PHASECHK.TRANS64.TRYWAIT P1, [R3+URZ+0x30800], R0 ;  /* 0x03080000030075a7 */ /* 0x0002a6000802017f */
[----:B--2---:R-:W-:Y:S05]  /*13be0*/  @!P1 NANOSLEEP.SYNCS 0x989680 ;  /* 0x009896800000995d */ /* 0x004fea0003900000 */
[----:B------:R-:W2:Y:S02]  /*13bf0*/  @!P1 SYNCS.PHASECHK.TRANS64 P1, [R3+URZ+0x30800], R0 ;  /* 0x03080000030095a7 */ /* 0x000ea4000802007f */
[----:B--2---:R-:W-:Y:S05]  /*13c00*/  @!P1 BRA `(.L_x_874) ;  /* 0xfffffffc00ec9947 */ /* 0x004fea000383ffff */
[----:B------:R-:W-:Y:S05]  /*13c10*/  BRA `(.L_x_1021) ;  /* 0xfffffedc00b87947 */ /* 0x000fea000383ffff */
.L_x_878:
[----:B--2---:R2:W3:Y:S02]  /*13c20*/  SYNCS.PHASECHK.TRANS64.TRYWAIT P1, [R5+URZ+0x30830], R0 ;  /* 0x03083000050075a7 */ /* 0x0044e4000802017f */
[----:B---3--:R-:W-:Y:S05]  /*13c30*/  @!P1 NANOSLEEP.SYNCS 0x989680 ;  /* 0x009896800000995d */ /* 0x008fea0003900000 */
[----:B------:R-:W3:Y:S02]  /*13c40*/  @!P1 SYNCS.PHASECHK.TRANS64 P1, [R5+URZ+0x30830], R0 ;  /* 0x03083000050095a7 */ /* 0x000ee4000802007f */
[----:B---3--:R-:W-:Y:S05]  /*13c50*/  @!P1 BRA `(.L_x_878) ;  /* 0xfffffffc00f09947 */ /* 0x008fea000383ffff */
[----:B------:R-:W-:Y:S05]  /*13c60*/  BRA `(.L_x_877) ;  /* 0xfffffedc00e47947 */ /* 0x000fea000383ffff */
.L_x_894:
[----:B--2---:R-:W-:-:S04]  /*13c70*/  IMAD.U32 R21, RZ, RZ, UR7 ;  /* 0x00000007ff157e24 */ /* 0x004fc8000f8e00ff */
[----:B------:R2:W3:Y:S03]  /*13c80*/  SYNCS.PHASECHK.TRANS64.TRYWAIT P1, [R21+URZ+0x30830], R18 ;  /* 0x03083012150075a7 */ /* 0x0004e6000802017f */
[----:B---3--:R-:W-:Y:S05]  /*13c90*/  @!P1 NANOSLEEP.SYNCS 0x989680 ;  /* 0x009896800000995d */ /* 0x008fea0003900000 */
[----:B------:R-:W3:Y:S02]  /*13ca0*/  @!P1 SYNCS.PHASECHK.TRANS64 P1, [R21+URZ+0x30830], R18 ;  /* 0x03083012150095a7 */ /* 0x000ee4000802007f */
[----:B---3--:R-:W-:Y:S05]  /*13cb0*/  @!P1 BRA `(.L_x_894) ;  /* 0xfffffffc00ec9947 */ /* 0x008fea000383ffff */
[----:B------:R-:W-:Y:S05]  /*13cc0*/  BRA `(.L_x_893) ;  /* 0xffffff1000807947 */ /* 0x000fea000383ffff */
.L_x_898:
[----:B--2---:R-:W-:-:S04]  /*13cd0*/  IMAD.U32 R21, RZ, RZ, UR6 ;  /* 0x00000006ff157e24 */ /* 0x004fc8000f8e00ff */
[----:B------:R2:W4:Y:S03]  /*13ce0*/  SYNCS.PHASECHK.TRANS64.TRYWAIT P1, [R21+URZ+0x30850], R0 ;  /* 0x03085000150075a7 */ /* 0x000526000802017f */
[----:B----4-:R-:W-:Y:S05]  /*13cf0*/  @!P1 NANOSLEEP.SYNCS 0x989680 ;  /* 0x009896800000995d */ /* 0x010fea0003900000 */
[----:B------:R-:W4:Y:S02]  /*13d00*/  @!P1 SYNCS.PHASECHK.TRANS64 P1, [R21+URZ+0x30850], R0 ;  /* 0x03085000150095a7 */ /* 0x000f24000802007f */
[----:B----4-:R-:W-:Y:S05]  /*13d10*/  @!P1 BRA `(.L_x_898) ;  /* 0xfffffffc00ec9947 */ /* 0x010fea000383ffff */
[----:B------:R-:W-:Y:S05]  /*13d20*/  BRA `(.L_x_897) ;  /* 0xffffff1c00287947 */ /* 0x000fea000383ffff */
.L_x_915:
[----:B--2---:R-:W-:-:S04]  /*13d30*/  IMAD.U32 R4, RZ, RZ, UR6 ;  /* 0x00000006ff047e24 */ /* 0x004fc8000f8e00ff */
[----:B------:R2:W3:Y:S03]  /*13d40*/  SYNCS.PHASECHK.TRANS64.TRYWAIT P1, [R4+URZ+0x30830], R3 ;  /* 0x03083003040075a7 */ /* 0x0004e6000802017f */
[----:B---3--:R-:W-:Y:S05]  /*13d50*/  @!P1 NANOSLEEP.SYNCS 0x989680 ;  /* 0x009896800000995d */ /* 0x008fea0003900000 */
[----:B------:R-:W3:Y:S02]  /*13d60*/  @!P1 SYNCS.PHASECHK.TRANS64 P1, [R4+URZ+0x30830], R3 ;  /* 0x03083003040095a7 */ /* 0x000ee4000802007f */
[----:B---3--:R-:W-:Y:S05]  /*13d70*/  @!P1 BRA `(.L_x_915) ;  /* 0xfffffffc00ec9947 */ /* 0x008fea000383ffff */
[----:B------:R-:W-:Y:S05]  /*13d80*/  BRA `(.L_x_914) ;  /* 0xffffff48002c7947 */ /* 0x000fea000383ffff */
.L_x_919:
[----:B-12---:R-:W-:-:S04]  /*13d90*/  IMAD.U32 R3, RZ, RZ, UR10 ;  /* 0x0000000aff037e24 */ /* 0x006fc8000f8e00ff */
[----:B------:R1:W2:Y:S03]  /*13da0*/  SYNCS.PHASECHK.TRANS64.TRYWAIT P1, [R3+URZ+0x30850], R0 ;  /* 0x03085000030075a7 */ /* 0x0002a6000802017f */
[----:B--2---:R-:W-:Y:S05]  /*13db0*/  @!P1 NANOSLEEP.SYNCS 0x989680 ;  /* 0x009896800000995d */ /* 0x004fea0003900000 */
[----:B------:R-:W2:Y:S02]  /*13dc0*/  @!P1 SYNCS.PHASECHK.TRANS64 P1, [R3+URZ+0x30850], R0 ;  /* 0x03085000030095a7 */ /* 0x000ea4000802007f */
[----:B--2---:R-:W-:Y:S05]  /*13dd0*/  @!P1 BRA `(.L_x_919) ;  /* 0xfffffffc00ec9947 */ /* 0x004fea000383ffff */
[----:B------:R-:W-:Y:S05]  /*13de0*/  BRA `(.L_x_918) ;  /* 0xffffff5000d47947 */ /* 0x000fea000383ffff */
.L_x_925:
[----:B--2---:R-:W-:-:S04]  /*13df0*/  IMAD.U32 R4, RZ, RZ, UR6 ;  /* 0x00000006ff047e24 */ /* 0x004fc8000f8e00ff */
[----:B------:R2:W3:Y:S03]  /*13e00*/  SYNCS.PHASECHK.TRANS64.TRYWAIT P1, [R4+URZ+0x30830], R3 ;  /* 0x03083003040075a7 */ /* 0x0004e6000802017f */
[----:B---3--:R-:W-:Y:S05]  /*13e10*/  @!P1 NANOSLEEP.SYNCS 0x989680 ;  /* 0x009896800000995d */ /* 0x008fea0003900000 */
[----:B------:R-:W3:Y:S02]  /*13e20*/  @!P1 SYNCS.PHASECHK.TRANS64 P1, [R4+URZ+0x30830], R3 ;  /* 0x03083003040095a7 */ /* 0x000ee4000802007f */
[----:B---3--:R-:W-:Y:S05]  /*13e30*/  @!P1 BRA `(.L_x_925) ;  /* 0xfffffffc00ec9947 */ /* 0x008fea000383ffff */
[----:B------:R-:W-:Y:S05]  /*13e40*/  BRA `(.L_x_924) ;  /* 0xffffff6c00207947 */ /* 0x000fea000383ffff */
.L_x_929:
[----:B-12---:R-:W-:-:S04]  /*13e50*/  IMAD.U32 R3, RZ, RZ, UR10 ;  /* 0x0000000aff037e24 */ /* 0x006fc8000f8e00ff */
[----:B------:R1:W2:Y:S03]  /*13e60*/  SYNCS.PHASECHK.TRANS64.TRYWAIT P1, [R3+URZ+0x30850], R0 ;  /* 0x03085000030075a7 */ /* 0x0002a6000802017f */
[----:B--2---:R-:W-:Y:S05]  /*13e70*/  @!P1 NANOSLEEP.SYNCS 0x989680 ;  /* 0x009896800000995d */ /* 0x004fea0003900000 */
[----:B------:R-:W2:Y:S02]  /*13e80*/  @!P1 SYNCS.PHASECHK.TRANS64 P1, [R3+URZ+0x30850], R0 ;  /* 0x03085000030095a7 */ /* 0x000ea4000802007f */
[----:B--2---:R-:W-:Y:S05]  /*13e90*/  @!P1 BRA `(.L_x_929) ;  /* 0xfffffffc00ec9947 */ /* 0x004fea000383ffff */
[----:B------:R-:W-:Y:S05]  /*13ea0*/  BRA `(.L_x_928) ;  /* 0xffffff7400c87947 */ /* 0x000fea000383ffff */
.L_x_942:
[----:B--2---:R-:W-:-:S04]  /*13eb0*/  IMAD.U32 R5, RZ, RZ, UR5 ;  /* 0x00000005ff057e24 */ /* 0x004fc8000f8e00ff */
[----:B------:R2:W3:Y:S03]  /*13ec0*/  SYNCS.PHASECHK.TRANS64.TRYWAIT P0, [R5+URZ+0x30850], R0 ;  /* 0x03085000050075a7 */ /* 0x0004e6000800017f */
[----:B---3--:R-:W-:Y:S05]  /*13ed0*/  @!P0 NANOSLEEP.SYNCS 0x989680 ;  /* 0x009896800000895d */ /* 0x008fea0003900000 */
[----:B------:R-:W3:Y:S02]  /*13ee0*/  @!P0 SYNCS.PHASECHK.TRANS64 P0, [R5+URZ+0x30850], R0 ;  /* 0x03085000050085a7 */ /* 0x000ee4000800007f */
[----:B---3--:R-:W-:Y:S05]  /*13ef0*/  @!P0 BRA `(.L_x_942) ;  /* 0xfffffffc00ec8947 */ /* 0x008fea000383ffff */
[----:B------:R-:W-:Y:S05]  /*13f00*/  BRA `(.L_x_941) ;  /* 0xffffffa400987947 */ /* 0x000fea000383ffff */
.L_x_972:
[----:B------:R-:W1:Y:S01]  /*13f10*/  S2R R18, SR_TID.X ;  /* 0x0000000000127919 */ /* 0x000e620000002100 */
[----:B------:R-:W-:Y:S02]  /*13f20*/  IMAD.MOV.U32 R12, RZ, RZ, RZ ;  /* 0x000000ffff0c7224 */ /* 0x000fe400078e00ff */
[----:B------:R-:W-:Y:S02]  /*13f30*/  IMAD.MOV.U32 R11, RZ, RZ, 0x1f ;  /* 0x0000001fff0b7424 */ /* 0x000fe400078e00ff */
[----:B------:R-:W-:Y:S01]  /*13f40*/  IMAD.MOV.U32 R15, RZ, RZ, -0x1 ;  /* 0xffffffffff0f7424 */ /* 0x000fe200078e00ff */
[----:B-1----:R-:W-:-:S04]  /*13f50*/  SHF.R.U32.HI R18, RZ, 0x5, R18 ;  /* 0x00000005ff127819 */ /* 0x002fc80000011612 */
[----:B------:R-:W-:-:S05]  /*13f60*/  LOP3.LUT R18, R18, 0x3, RZ, 0xc0, !PT ;  /* 0x0000000312127812 */ /* 0x000fca00078ec0ff */
[----:B------:R-:W-:-:S07]  /*13f70*/  IMAD.MOV.U32 R13, RZ, RZ, R18 ;  /* 0x000000ffff0d7224 */ /* 0x000fce00078e0012 */
[----:B------:R-:W-:Y:S05]  /*13f80*/  WARPSYNC.COLLECTIVE R15, `(.L_x_1022) ;  /* 0x000000000f087348 */ /* 0x000fea0003c00000 */
[----:B------:R1:W2:Y:S02]  /*13f90*/  SHFL.IDX P6, R14, R13, R12, R11 ;  /* 0x0000000c0d0e7389 */ /* 0x0002a400000c000b */
[----:B-12---:R-:W-:Y:S01]  /*13fa0*/  ENDCOLLECTIVE ;  /* 0x000000000000791b */ /* 0x006fe20003800000 */
.L_x_1022:
[----:B------:R-:W-:Y:S05]  /*13fb0*/  BRA `(.L_x_1023) ;  /* 0xffffffd4009c7947 */ /* 0x000fea000383ffff */
.L_x_973:
[----:B------:R-:W-:Y:S01]  /*13fc0*/  BSSY B0, `(.L_x_1024) ;  /* 0x0000006000007945 */ /* 0x000fe20003800000 */
[----:B------:R-:W-:-:S07]  /*13fd0*/  IMAD.MOV.U32 R15, RZ, RZ, -0x1 ;  /* 0xffffffffff0f7424 */ /* 0x000fce00078e00ff */
[----:B------:R-:W-:Y:S05]  /*13fe0*/  WARPSYNC.COLLECTIVE R15, `(.L_x_1025) ;  /* 0x000000000f0c7348 */ /* 0x000fea0003c00000 */
[----:B------:R-:W-:Y:S02]  /*13ff0*/  ELECT P6, UR62, PT ;  /* 0x00000000003e782f */ /* 0x000fe400038c0000 */
[----:B------:R-:W-:Y:S01]  /*14000*/  MOV R14, UR62 ;  /* 0x0000003e000e7c02 */ /* 0x000fe20008000f00 */
[----:B------:R-:W-:Y:S10]  /*14010*/  ENDCOLLECTIVE ;  /* 0x000000000000791b */ /* 0x000ff40003800000 */
.L_x_1025:
[----:B------:R-:W-:Y:S05]  /*14020*/  BSYNC B0 ;  /* 0x0000000000007941 */ /* 0x000fea0003800000 */
.L_x_1024:
[----:B------:R-:W-:Y:S05]  /*14030*/  BRA `(.L_x_1026) ;  /* 0xffffffd4008c7947 */ /* 0x000fea000383ffff */
.L_x_976:
[----:B-1----:R1:W2:Y:S02]  /*14040*/  SYNCS.PHASECHK.TRANS64.TRYWAIT P2, [R8+URZ+0x30840], R7 ;  /* 0x03084007080075a7 */ /* 0x0022a4000804017f */
[----:B--2---:R-:W-:Y:S05]  /*14050*/  @!P2 NANOSLEEP.SYNCS 0x989680 ;  /* 0x009896800000a95d */ /* 0x004fea0003900000 */
[----:B------:R-:W2:Y:S02]  /*14060*/  @!P2 SYNCS.PHASECHK.TRANS64 P2, [R8+URZ+0x30840], R7 ;  /* 0x030840070800a5a7 */ /* 0x000ea4000804007f */
[----:B--2---:R-:W-:Y:S05]  /*14070*/  @!P2 BRA `(.L_x_976) ;  /* 0xfffffffc00f0a947 */ /* 0x004fea000383ffff */
[----:B------:R-:W-:Y:S05]  /*14080*/  BRA `(.L_x_1027) ;  /* 0xffffffd400e87947 */ /* 0x000fea000383ffff */
.L_x_978:
[----:B-1----:R-:W-:-:S04]  /*14090*/  IMAD.U32 R8, RZ, RZ, UR38 ;  /* 0x00000026ff087e24 */ /* 0x002fc8000f8e00ff */
[----:B------:R1:W2:Y:S03]  /*140a0*/  SYNCS.PHASECHK.TRANS64.TRYWAIT P2, [R8+URZ+0x30820], R7 ;  /* 0x03082007080075a7 */ /* 0x0002a6000804017f */
[----:B--2---:R-:W-:Y:S05]  /*140b0*/  @!P2 NANOSLEEP.SYNCS 0x989680 ;  /* 0x009896800000a95d */ /* 0x004fea0003900000 */
[----:B------:R-:W2:Y:S02]  /*140c0*/  @!P2 SYNCS.PHASECHK.TRANS64 P2, [R8+URZ+0x30820], R7 ;  /* 0x030820070800a5a7 */ /* 0x000ea4000804007f */
[----:B--2---:R-:W-:Y:S05]  /*140d0*/  @!P2 BRA `(.L_x_978) ;  /* 0xfffffffc00eca947 */ /* 0x004fea000383ffff */
[----:B------:R-:W-:Y:S05]  /*140e0*/  BRA `(.L_x_1028) ;  /* 0xffffffd800f47947 */ /* 0x000fea000383ffff */
.L_x_984:
[----:B-1----:R1:W2:Y:S02]  /*140f0*/  SYNCS.PHASECHK.TRANS64.TRYWAIT P3, [R3+URZ+0x30840], R2 ;  /* 0x03084002030075a7 */ /* 0x0022a4000806017f */
[----:B--2---:R-:W-:Y:S05]  /*14100*/  @!P3 NANOSLEEP.SYNCS 0x989680 ;  /* 0x009896800000b95d */ /* 0x004fea0003900000 */
[----:B------:R-:W2:Y:S02]  /*14110*/  @!P3 SYNCS.PHASECHK.TRANS64 P3, [R3+URZ+0x30840], R2 ;  /* 0x030840020300b5a7 */ /* 0x000ea4000806007f */
[----:B--2---:R-:W-:Y:S05]  /*14120*/  @!P3 BRA `(.L_x_984) ;  /* 0xfffffffc00f0b947 */ /* 0x004fea000383ffff */
[----:B------:R-:W-:Y:S05]  /*14130*/  BRA `(.L_x_1029) ;  /* 0xffffffdc00987947 */ /* 0x000fea000383ffff */
.L_x_986:
[----:B-1----:R1:W2:Y:S02]  /*14140*/  SYNCS.PHASECHK.TRANS64.TRYWAIT P3, [R2+URZ+0x60], R3 ;  /* 0x00006003020075a7 */ /* 0x0022a4000806017f */
[----:B--2---:R-:W-:Y:S05]  /*14150*/  @!P3 NANOSLEEP.SYNCS 0x989680 ;  /* 0x009896800000b95d */ /* 0x004fea0003900000 */
[----:B------:R-:W2:Y:S02]  /*14160*/  @!P3 SYNCS.PHASECHK.TRANS64 P3, [R2+URZ+0x60], R3 ;  /* 0x000060030200b5a7 */ /* 0x000ea4000806007f */
[----:B--2---:R-:W-:Y:S05]  /*14170*/  @!P3 BRA `(.L_x_986) ;  /* 0xfffffffc00f0b947 */ /* 0x004fea000383ffff */
[----:B------:R-:W-:Y:S05]  /*14180*/  BRA `(.L_x_1030) ;  /* 0xffffffe000207947 */ /* 0x000fea000383ffff */
.L_x_992:
[----:B-1----:R1:W2:Y:S02]  /*14190*/  SYNCS.PHASECHK.TRANS64.TRYWAIT P3, [R3+URZ+0x30840], R2 ;  /* 0x03084002030075a7 */ /* 0x0022a4000806017f */
[----:B--2---:R-:W-:Y:S05]  /*141a0*/  @!P3 NANOSLEEP.SYNCS 0x989680 ;  /* 0x009896800000b95d */ /* 0x004fea0003900000 */
[----:B------:R-:W2:Y:S02]  /*141b0*/  @!P3 SYNCS.PHASECHK.TRANS64 P3, [R3+URZ+0x30840], R2 ;  /* 0x030840020300b5a7 */ /* 0x000ea4000806007f */
[----:B--2---:R-:W-:Y:S05]  /*141c0*/  @!P3 BRA `(.L_x_992) ;  /* 0xfffffffc00f0b947 */ /* 0x004fea000383ffff */
[----:B------:R-:W-:Y:S05]  /*141d0*/  BRA `(.L_x_1031) ;  /* 0xffffffe400547947 */ /* 0x000fea000383ffff */
.L_x_994:
[----:B-1----:R1:W2:Y:S02]  /*141e0*/  SYNCS.PHASECHK.TRANS64.TRYWAIT P3, [R2+URZ+0x60], R17 ;  /* 0x00006011020075a7 */ /* 0x0022a4000806017f */
[----:B--2---:R-:W-:Y:S05]  /*141f0*/  @!P3 NANOSLEEP.SYNCS 0x989680 ;  /* 0x009896800000b95d */ /* 0x004fea0003900000 */
[----:B------:R-:W2:Y:S02]  /*14200*/  @!P3 SYNCS.PHASECHK.TRANS64 P3, [R2+URZ+0x60], R17 ;  /* 0x000060110200b5a7 */ /* 0x000ea4000806007f */
[----:B--2---:R-:W-:Y:S05]  /*14210*/  @!P3 BRA `(.L_x_994) ;  /* 0xfffffffc00f0b947 */ /* 0x004fea000383ffff */
[----:B------:R-:W-:Y:S05]  /*14220*/  BRA `(.L_x_1032) ;  /* 0xffffffe400dc7947 */ /* 0x000fea000383ffff */
.L_x_999:
[----:B--2---:R2:W3:Y:S02]  /*14230*/  SYNCS.PHASECHK.TRANS64.TRYWAIT P2, [R2+URZ+0x30840], R3 ;  /* 0x03084003020075a7 */ /* 0x0044e4000804017f */
[----:B---3--:R-:W-:Y:S05]  /*14240*/  @!P2 NANOSLEEP.SYNCS 0x989680 ;  /* 0x009896800000a95d */ /* 0x008fea0003900000 */
[----:B------:R-:W3:Y:S02]  /*14250*/  @!P2 SYNCS.PHASECHK.TRANS64 P2, [R2+URZ+0x30840], R3 ;  /* 0x030840030200a5a7 */ /* 0x000ee4000804007f */
[----:B---3--:R-:W-:Y:S05]  /*14260*/  @!P2 BRA `(.L_x_999) ;  /* 0xfffffffc00f0a947 */ /* 0x008fea000383ffff */
[----:B------:R-:W-:Y:S05]  /*14270*/  BRA `(.L_x_1033) ;  /* 0xffffffe800dc7947 */ /* 0x000fea000383ffff */
.L_x_1001:
[----:B-1----:R1:W2:Y:S02]  /*14280*/  SYNCS.PHASECHK.TRANS64.TRYWAIT P2, [R2+URZ+0x60], R11 ;  /* 0x0000600b020075a7 */ /* 0x0022a4000804017f */
[----:B--2---:R-:W-:Y:S05]  /*14290*/  @!P2 NANOSLEEP.SYNCS 0x989680 ;  /* 0x009896800000a95d */ /* 0x004fea0003900000 */
[----:B------:R-:W2:Y:S02]  /*142a0*/  @!P2 SYNCS.PHASECHK.TRANS64 P2, [R2+URZ+0x60], R11 ;  /* 0x0000600b0200a5a7 */ /* 0x000ea4000804007f */
[----:B--2---:R-:W-:Y:S05]  /*142b0*/  @!P2 BRA `(.L_x_1001) ;  /* 0xfffffffc00f0a947 */ /* 0x004fea000383ffff */
[----:B------:R-:W-:Y:S05]  /*142c0*/  BRA `(.L_x_1034) ;  /* 0xffffffec00707947 */ /* 0x000fea000383ffff */
.L_x_1008:
[----:B-1----:R1:W2:Y:S02]  /*142d0*/  SYNCS.PHASECHK.TRANS64.TRYWAIT P0, [R3+URZ+0x30860], R0 ;  /* 0x03086000030075a7 */ /* 0x0022a4000800017f */
[----:B--2---:R-:W-:Y:S05]  /*142e0*/  @!P0 NANOSLEEP.SYNCS 0x989680 ;  /* 0x009896800000895d */ /* 0x004fea0003900000 */
[----:B------:R-:W2:Y:S02]  /*142f0*/  @!P0 SYNCS.PHASECHK.TRANS64 P0, [R3+URZ+0x30860], R0 ;  /* 0x03086000030085a7 */ /* 0x000ea4000800007f */
[----:B--2---:R-:W-:Y:S05]  /*14300*/  @!P0 BRA `(.L_x_1008) ;  /* 0xfffffffc00f08947 */ /* 0x004fea000383ffff */
[----:B------:R-:W-:Y:S05]  /*14310*/  BRA `(.L_x_1035) ;  /* 0xfffffff000607947 */ /* 0x000fea000383ffff */
.L_x_1010:
[----:B------:R-:W-:Y:S01]  /*14320*/  BSSY B0, `(.L_x_1036) ;  /* 0x0000007000007945 */ /* 0x000fe20003800000 */
[----:B------:R-:W-:Y:S02]  /*14330*/  IMAD.MOV.U32 R12, RZ, RZ, RZ ;  /* 0x000000ffff0c7224 */ /* 0x000fe400078e00ff */
[----:B------:R-:W-:Y:S02]  /*14340*/  IMAD.MOV.U32 R11, RZ, RZ, 0x1f ;  /* 0x0000001fff0b7424 */ /* 0x000fe400078e00ff */
[----:B------:R-:W-:-:S07]  /*14350*/  IMAD.MOV.U32 R15, RZ, RZ, -0x1 ;  /* 0xffffffffff0f7424 */ /* 0x000fce00078e00ff */
[----:B------:R-:W-:Y:S05]  /*14360*/  WARPSYNC.COLLECTIVE R15, `(.L_x_1037) ;  /* 0x000000000f087348 */ /* 0x000fea0003c00000 */
[----:B------:R1:W2:Y:S02]  /*14370*/  SHFL.IDX P6, R14, R13, R12, R11 ;  /* 0x0000000c0d0e7389 */ /* 0x0002a400000c000b */
[----:B-12---:R-:W-:Y:S01]  /*14380*/  ENDCOLLECTIVE ;  /* 0x000000000000791b */ /* 0x006fe20003800000 */
.L_x_1037:
[----:B------:R-:W-:Y:S05]  /*14390*/  BSYNC B0 ;  /* 0x0000000000007941 */ /* 0x000fea0003800000 */
.L_x_1036:
[----:B------:R-:W-:Y:S05]  /*143a0*/  BRA `(.L_x_1038) ;  /* 0xfffffff000f47947 */ /* 0x000fea000383ffff */
.L_x_1012:
[----:B--2---:R2:W3:Y:S02]  /*143b0*/  SYNCS.PHASECHK.TRANS64.TRYWAIT P0, [R7+URZ+0x30820], R0 ;  /* 0x03082000070075a7 */ /* 0x0044e4000800017f */
[----:B---3--:R-:W-:Y:S05]  /*143c0*/  @!P0 NANOSLEEP.SYNCS 0x989680 ;  /* 0x009896800000895d */ /* 0x008fea0003900000 */
[----:B------:R-:W3:Y:S02]  /*143d0*/  @!P0 SYNCS.PHASECHK.TRANS64 P0, [R7+URZ+0x30820], R0 ;  /* 0x03082000070085a7 */ /* 0x000ee4000800007f */
[----:B---3--:R-:W-:Y:S05]  /*143e0*/  @!P0 BRA `(.L_x_1012) ;  /* 0xfffffffc00f08947 */ /* 0x008fea000383ffff */
[----:B------:R-:W-:Y:S05]  /*143f0*/  BRA `(.L_x_1039) ;  /* 0xfffffff400447947 */ /* 0x000fea000383ffff */
.L_x_1016:
[----:B--2---:R2:W3:Y:S02]  /*14400*/  SYNCS.PHASECHK.TRANS64.TRYWAIT P0, [R5+URZ], R4 ;  /* 0x00000004050075a7 */ /* 0x0044e4000800017f */
[----:B---3--:R-:W-:Y:S05]  /*14410*/  @!P0 NANOSLEEP.SYNCS 0x989680 ;  /* 0x009896800000895d */ /* 0x008fea0003900000 */
[----:B------:R-:W3:Y:S02]  /*14420*/  @!P0 SYNCS.PHASECHK.TRANS64 P0, [R5+URZ], R4 ;  /* 0x00000004050085a7 */ /* 0x000ee4000800007f */
[----:B---3--:R-:W-:Y:S05]  /*14430*/  @!P0 BRA `(.L_x_1016) ;  /* 0xfffffffc00f08947 */ /* 0x008fea000383ffff */
[----:B------:R-:W-:Y:S05]  /*14440*/  BRA `(.L_x_1040) ;  /* 0xfffffff400a07947 */ /* 0x000fea000383ffff */
.L_x_1017:
[----:B---3--:R3:W4:Y:S02]  /*14450*/  SYNCS.PHASECHK.TRANS64.TRYWAIT P0, [R3+URZ], R0 ;  /* 0x00000000030075a7 */ /* 0x008724000800017f */
[----:B----4-:R-:W-:Y:S05]  /*14460*/  @!P0 NANOSLEEP.SYNCS 0x989680 ;  /* 0x009896800000895d */ /* 0x010fea0003900000 */
[----:B------:R-:W4:Y:S02]  /*14470*/  @!P0 SYNCS.PHASECHK.TRANS64 P0, [R3+URZ], R0 ;  /* 0x00000000030085a7 */ /* 0x000f24000800007f */
[----:B----4-:R-:W-:Y:S05]  /*14480*/  @!P0 BRA `(.L_x_1017) ;  /* 0xfffffffc00f08947 */ /* 0x010fea000383ffff */
[----:B------:R-:W-:Y:S05]  /*14490*/  BRA `(.L_x_1041) ;  /* 0xfffffff400947947 */ /* 0x000fea000383ffff */
.L_x_1019:
[----:B--2---:R2:W3:Y:S02]  /*144a0*/  SYNCS.PHASECHK.TRANS64.TRYWAIT P0, [R5+URZ], R4 ;  /* 0x00000004050075a7 */ /* 0x0044e4000800017f */
[----:B---3--:R-:W-:Y:S05]  /*144b0*/  @!P0 NANOSLEEP.SYNCS 0x989680 ;  /* 0x009896800000895d */ /* 0x008fea0003900000 */
[----:B------:R-:W3:Y:S02]  /*144c0*/  @!P0 SYNCS.PHASECHK.TRANS64 P0, [R5+URZ], R4 ;  /* 0x00000004050085a7 */ /* 0x000ee4000800007f */
[----:B---3--:R-:W-:Y:S05]  /*144d0*/  @!P0 BRA `(.L_x_1019) ;  /* 0xfffffffc00f08947 */ /* 0x008fea000383ffff */
[----:B------:R-:W-:Y:S05]  /*144e0*/  BRA `(.L_x_1042) ;  /* 0xfffffff400987947 */ /* 0x000fea000383ffff */
.L_x_1043:
        /* <DEDUP_REMOVED lines=9> */
.L_x_2659:


//--------------------- .text._ZN7cutlass13device_kernelIN5flash11enable_sm90INS1_16FlashAttnFwdSm90INS1_25CollectiveMainloopFwdSm90ILi2EN4cute5tupleIJNS5_1CILi1EEES8_S8_EEENS6_IJNS7_ILi128EEENS7_ILi96EEENS7_ILi192EEEEEELi192ENS_6half_tEfNS_4arch4Sm90ELb0ELb1ELb1ELb1ELb0ELb0ELb0ELb1ELb1ELb0ELb0ELb0EEENS1_21CollectiveEpilogueFwdINS6_IJSA_SC_SB_EEES9_SE_SG_Li256ELb1ELb0ELb0ELb0EEENS1_36VarlenDynamicPersistentTileSchedulerILi128ELi96ELi256ELi32ELb0ELb0ELb1ELb1ELb0ELb1EEEEEEEEEvNT_6ParamsE --------------------------
	.section	.text._ZN7cutlass13device_kernelIN5flash11enable_sm90INS1_16FlashAttnFwdSm90INS1_25CollectiveMainloopFwdSm90ILi2EN4cute5tupleIJNS5_1CILi1EEES8_S8_EEENS6_IJNS7_ILi128EEENS7_ILi96EEENS7_ILi192EEEEEELi192ENS_6half_tEfNS_4arch4Sm90ELb0ELb1ELb1ELb1ELb0ELb0ELb0ELb1ELb1ELb0ELb0ELb0EEENS1_21CollectiveEpilogueFwdINS6_IJSA_SC_SB_EEES9_SE_SG_Li256ELb1ELb0ELb0ELb0EEENS1_36VarlenDynamicPersistentTileSchedulerILi128ELi96ELi256ELi32ELb0ELb0ELb1ELb1ELb0ELb1EEEEEEEEEvNT_6ParamsE,"ax",@progbits
	.align	128
.text._ZN7cutlass13device_kernelIN5flash11enable_sm90INS1_16FlashAttnFwdSm90INS1_25CollectiveMainloopFwdSm90ILi2EN4cute5tupleIJNS5_1CILi1EEES8_S8_EEENS6_IJNS7_ILi128EEENS7_ILi96EEENS7_ILi192EEEEEELi192ENS_6half_tEfNS_4arch4Sm90ELb0ELb1ELb1ELb1ELb0ELb0ELb0ELb1ELb1ELb0ELb0ELb0EEENS1_21CollectiveEpilogueFwdINS6_IJSA_SC_SB_EEES9_SE_SG_Li256ELb1ELb0ELb0ELb0EEENS1_36VarlenDynamicPersistentTileSchedulerILi128ELi96ELi256ELi32ELb0ELb0ELb1ELb1ELb0ELb1EEEEEEEEEvNT_6ParamsE:
        .type           _ZN7cutlass13device_kernelIN5flash11enable_sm90INS1_16FlashAttnFwdSm90INS1_25CollectiveMainloopFwdSm90ILi2EN4cute5tupleIJNS5_1CILi1EEES8_S8_EEENS6_IJNS7_ILi128EEENS7_ILi96EEENS7_ILi192EEEEEELi192ENS_6half_tEfNS_4arch4Sm90ELb0ELb1ELb1ELb1ELb0ELb0ELb0ELb1ELb1ELb0ELb0ELb0EEENS1_21CollectiveEpilogueFwdINS6_IJSA_SC_SB_EEES9_SE_SG_Li256ELb1ELb0ELb0ELb0EEENS1_36VarlenDynamicPersistentTileSchedulerILi128ELi96ELi256ELi32ELb0ELb0ELb1ELb1ELb0ELb1EEEEEEEEEvNT_6ParamsE,@function
        .size           _ZN7cutlass13device_kernelIN5flash11enable_sm90INS1_16FlashAttnFwdSm90INS1_25CollectiveMainloopFwdSm90ILi2EN4cute5tupleIJNS5_1CILi1EEES8_S8_EEENS6_IJNS7_ILi128EEENS7_ILi96EEENS7_ILi192EEEEEELi192ENS_6half_tEfNS_4arch4Sm90ELb0ELb1ELb1ELb1ELb0ELb0ELb0ELb1ELb1ELb0ELb0ELb0EEENS1_21CollectiveEpilogueFwdINS6_IJSA_SC_SB_EEES9_SE_SG_Li256ELb1ELb0ELb0ELb0EEENS1_36VarlenDynamicPersistentTileSchedulerILi128ELi96ELi256ELi32ELb0ELb0ELb1ELb1ELb0ELb1EEEEEEEEEvNT_6ParamsE,(.L_x_2660 - _ZN7cutlass13device_kernelIN5flash11enable_sm90INS1_16FlashAttnFwdSm90INS1_25CollectiveMainloopFwdSm90ILi2EN4cute5tupleIJNS5_1CILi1EEES8_S8_EEENS6_IJNS7_ILi128EEENS7_ILi96EEENS7_ILi192EEEEEELi192ENS_6half_tEfNS_4arch4Sm90ELb0ELb1ELb1ELb1ELb0ELb0ELb0ELb1ELb1ELb0ELb0ELb0EEENS1_21CollectiveEpilogueFwdINS6_IJSA_SC_SB_EEES9_SE_SG_Li256ELb1ELb0ELb0ELb0EEENS1_36VarlenDynamicPersistentTileSchedulerILi128ELi96ELi256ELi32ELb0ELb0ELb1ELb1ELb0ELb1EEEEEEEEEvNT_6ParamsE)
        .other          _ZN7cutlass13device_kernelIN5flash11enable_sm90INS1_16FlashAttnFwdSm90INS1_25CollectiveMainloopFwdSm90ILi2EN4cute5tupleIJNS5_1CILi1EEES8_S8_EEENS6_IJNS7_ILi128EEENS7_ILi96EEENS7_ILi192EEEEEELi192ENS_6half_tEfNS_4arch4Sm90ELb0ELb1ELb1ELb1ELb0ELb0ELb0ELb1ELb1ELb0ELb0ELb0EEENS1_21CollectiveEpilogueFwdINS6_IJSA_SC_SB_EEES9_SE_SG_Li256ELb1ELb0ELb0ELb0EEENS1_36VarlenDynamicPersistentTileSchedulerILi128ELi96ELi256ELi32ELb0ELb0ELb1ELb1ELb0ELb1EEEEEEEEEvNT_6ParamsE,@"STO_CUDA_ENTRY STV_DEFAULT"
_ZN7cutlass13device_kernelIN5flash11enable_sm90INS1_16FlashAttnFwdSm90INS1_25CollectiveMainloopFwdSm90ILi2EN4cute5tupleIJNS5_1CILi1EEES8_S8_EEENS6_IJNS7_ILi128EEENS7_ILi96EEENS7_ILi192EEEEEELi192ENS_6half_tEfNS_4arch4Sm90ELb0ELb1ELb1ELb1ELb0ELb0ELb0ELb1ELb1ELb0ELb0ELb0EEENS1_21CollectiveEpilogueFwdINS6_IJSA_SC_SB_EEES9_SE_SG_Li256ELb1ELb0ELb0ELb0EEENS1_36VarlenDynamicPersistentTileSchedulerILi128ELi96ELi256ELi32ELb0ELb0ELb1ELb1ELb0ELb1EEEEEEEEEvNT_6ParamsE:
        /* <DEDUP_REMOVED lines=21> */
.L_x_1045:
[----:B------:R-:W-:Y:S05]  /*0150*/  BSYNC B0 ;  /* 0x0000000000007941 */ /* 0x000fea0003800000 */
.L_x_1044:
        /* <DEDUP_REMOVED lines=41> */
.L_x_1046:
        /* <DEDUP_REMOVED lines=22> */
.L_x_1047:
        /* <DEDUP_REMOVED lines=18> */
.L_x_1048:
        /* <DEDUP_REMOVED lines=22> */
.L_x_1049:
        /* <DEDUP_REMOVED lines=22> */
.L_x_1050:
[----:B0-----:R-:W-:Y:S01]  /*0930*/  UMOV UR4, 0x1 ;  /* 0x0000000100047882 */ /* 0x001fe20000000000 */
[----:B------:R-:W-:Y:S01]  /*0940*/  PLOP3.LUT P0, PT, PT, PT, UP0, 0x80, 0x0 ;  /* 0x000000000000781c */ /* 0x000fe20003f0f008 */
[----:B------:R-:W-:Y:S01]  /*0950*/  USEL UR4, UR4, 0x2, !UP0 ;  /* 0x0000000204047887 */ /* 0x000fe2000c000000 */
[----:B------:R-:W-:-:S05]  /*0960*/  NOP ;  /* 0x0000000000007918 */ /* 0x000fca0000000000 */
[----:B------:R-:W-:-:S05]  /*0970*/  IMAD.U32 R2, RZ, RZ, UR4 ;  /* 0x00000004ff027e24 */ /* 0x000fca000f8e00ff */
[----:B------:R0:W-:Y:S01]  /*0980*/  STL [R1+0x20], R2 ;  /* 0x0000200201007387 */ /* 0x0001e20000100800 */
[----:B-12-4-:R-:W-:Y:S06]  /*0990*/  BAR.SYNC.DEFER_BLOCKING 0x0 ;  /* 0x0000000000007b1d */ /* 0x016fec0000010000 */
[----:B------:R-:W-:Y:S05]  /*09a0*/  @!P0 BRA `(.L_x_1051) ;  /* 0x0000010c003c8947 */ /* 0x000fea0003800000 */
.L_x_1052:
        /* <DEDUP_REMOVED lines=14> */
[----:B0-----:R-:W2:Y:S01]  /*0a90*/  LDL R2, [R1+0x20] ;  /* 0x0000200001027983 */ /* 0x001ea20000100800 */
[----:B------:R-:W-:Y:S01]  /*0aa0*/  R2UR UR6, R194 ;  /* 0x00000000c20672ca */ /* 0x000fe200000e0000 */
[----:B------:R-:W-:Y:S01]  /*0ab0*/  UMOV UR36, URZ ;  /* 0x0000003f00247c82 */ /* 0x000fe20008000000 */
[----:B------:R-:W-:Y:S01]  /*0ac0*/  R2UR UR5, R195 ;  /* 0x00000000c30572ca */ /* 0x000fe200000e0000 */
[----:B------:R-:W0:Y:S01]  /*0ad0*/  S2R R0, SR_TID.X ;  /* 0x0000000000007919 */ /* 0x000e220000002100 */
[----:B------:R-:W-:Y:S01]  /*0ae0*/  UMOV UR37, URZ ;  /* 0x0000003f00257c82 */ /* 0x000fe20008000000 */
[----:B0-----:R-:W-:-:S05]  /*0af0*/  VIADD R205, R0, 0xffffff80 ;  /* 0xffffff8000cd7836 */ /* 0x001fca0000000000 */
[----:B------:R-:W-:-:S04]  /*0b00*/  SHF.R.S32.HI R0, RZ, 0x1f, R205 ;  /* 0x0000001fff007819 */ /* 0x000fc800000114cd */
[CC--:B------:R-:W-:Y:S02]  /*0b10*/  LEA.HI R3, R0.reuse, R205.reuse, RZ, 0x7 ;  /* 0x000000cd00037211 */ /* 0x0c0fe400078f38ff */
[----:B------:R-:W-:Y:S02]  /*0b20*/  LEA.HI R4, R0, R205, RZ, 0x5 ;  /* 0x000000cd00047211 */ /* 0x000fe400078f28ff */
[----:B------:R-:W-:Y:S02]  /*0b30*/  LOP3.LUT R200, R3, 0xffffff80, RZ, 0xc0, !PT ;  /* 0xffffff8003c87812 */ /* 0x000fe400078ec0ff */
[----:B------:R-:W-:-:S03]  /*0b40*/  SHF.R.S32.HI R202, RZ, 0x7, R3 ;  /* 0x00000007ffca7819 */ /* 0x000fc60000011403 */
[----:B------:R-:W-:Y:S01]  /*0b50*/  IMAD.IADD R200, R205, 0x1, -R200 ;  /* 0x00000001cdc87824 */ /* 0x000fe200078e0ac8 */
[----:B------:R-:W-:-:S04]  /*0b60*/  LEA.HI R3, R3, R202, RZ, 0x1 ;  /* 0x000000ca03037211 */ /* 0x000fc800078f08ff */
[----:B------:R-:W-:Y:S02]  /*0b70*/  SHF.R.S32.HI R9, RZ, 0x1f, R200 ;  /* 0x0000001fff097819 */ /* 0x000fe400000114c8 */
[----:B------:R-:W-:Y:S02]  /*0b80*/  LOP3.LUT R3, R3, 0x3fffffe, RZ, 0xc0, !PT ;  /* 0x03fffffe03037812 */ /* 0x000fe400078ec0ff */
[CC--:B------:R-:W-:Y:S02]  /*0b90*/  LEA.HI R8, R9.reuse, R200.reuse, RZ, 0x2 ;  /* 0x000000c809087211 */ /* 0x0c0fe400078f10ff */
[----:B------:R-:W-:Y:S01]  /*0ba0*/  LEA.HI R9, R9, R200, RZ, 0x5 ;  /* 0x000000c809097211 */ /* 0x000fe200078f28ff */
[----:B------:R-:W-:Y:S01]  /*0bb0*/  IMAD.IADD R3, R202, 0x1, -R3 ;  /* 0x00000001ca037824 */ /* 0x000fe200078e0a03 */
[----:B------:R-:W-:Y:S02]  /*0bc0*/  SHF.R.S32.HI R5, RZ, 0x2, R8 ;  /* 0x00000002ff057819 */ /* 0x000fe40000011408 */
[----:B------:R-:W-:-:S02]  /*0bd0*/  SHF.R.S32.HI R9, RZ, 0x5, R9 ;  /* 0x00000005ff097819 */ /* 0x000fc40000011409 */
[----:B--2---:R-:W-:Y:S02]  /*0be0*/  R2UR UR4, R2 ;  /* 0x00000000020472ca */ /* 0x004fe400000e0000 */
[----:B------:R-:W-:-:S04]  /*0bf0*/  SHF.R.S32.HI R2, RZ, 0x1f, R8 ;  /* 0x0000001fff027819 */ /* 0x000fc80000011408 */
[----:B------:R-:W-:-:S04]  /*0c00*/  LEA.HI R2, R2, R5, RZ, 0x3 ;  /* 0x0000000502027211 */ /* 0x000fc800078f18ff */
[----:B------:R-:W-:Y:S02]  /*0c10*/  LOP3.LUT R6, R2, 0xfffffff8, RZ, 0xc0, !PT ;  /* 0xfffffff802067812 */ /* 0x000fe400078ec0ff */
[CC--:B------:R-:W-:Y:S01]  /*0c20*/  LEA.HI R2, R0.reuse, R205.reuse, RZ, 0x4 ;  /* 0x000000cd00027211 */ /* 0x0c0fe200078f20ff */
[----:B------:R-:W-:Y:S01]  /*0c30*/  ULOP3.LUT UR4, UR4, 0x1, URZ, 0xfc, !UPT ;  /* 0x0000000104047892 */ /* 0x000fe2000f8efc3f */
[----:B------:R-:W-:Y:S01]  /*0c40*/  LEA.HI R0, R0, R205, RZ, 0x3 ;  /* 0x000000cd00007211 */ /* 0x000fe200078f18ff */
[----:B------:R-:W-:Y:S01]  /*0c50*/  IMAD.IADD R10, R5, 0x1, -R6 ;  /* 0x00000001050a7824 */ /* 0x000fe200078e0a06 */
[----:B------:R-:W-:Y:S01]  /*0c60*/  SHF.R.S32.HI R5, RZ, 0x4, R2 ;  /* 0x00000004ff057819 */ /* 0x000fe20000011402 */
[----:B------:R-:W-:Y:S01]  /*0c70*/  IMAD.SHL.U32 R6, R4, 0x20, RZ ;  /* 0x0000002004067824 */ /* 0x000fe200078e00ff */
[C---:B------:R-:W-:Y:S01]  /*0c80*/  LOP3.LUT R4, R2.reuse, 0x3fffff0, RZ, 0xc0, !PT ;  /* 0x03fffff002047812 */ /* 0x040fe200078ec0ff */
[----:B------:R-:W-:Y:S01]  /*0c90*/  IMAD R10, R9, 0x10, R10 ;  /* 0x00000010090a7824 */ /* 0x000fe200078e020a */
[----:B------:R-:W-:Y:S01]  /*0ca0*/  LEA.HI R2, R2, R5, RZ, 0x1 ;  /* 0x0000000502027211 */ /* 0x000fe200078f08ff */
[----:B------:R-:W-:Y:S01]  /*0cb0*/  IMAD.U32 R204, RZ, RZ, UR4 ;  /* 0x00000004ffcc7e24 */ /* 0x000fe2000f8e00ff */
[----:B------:R-:W-:Y:S01]  /*0cc0*/  LOP3.LUT R7, R6, 0xfffffc00, RZ, 0xc0, !PT ;  /* 0xfffffc0006077812 */ /* 0x000fe200078ec0ff */
[----:B------:R-:W-:Y:S01]  /*0cd0*/  IMAD.IADD R4, R205, 0x1, -R4 ;  /* 0x00000001cd047824 */ /* 0x000fe200078e0a04 */
[----:B------:R-:W-:Y:S01]  /*0ce0*/  LOP3.LUT R2, R2, 0x1ffffffe, RZ, 0xc0, !PT ;  /* 0x1ffffffe02027812 */ /* 0x000fe200078ec0ff */
[----:B------:R-:W-:Y:S01]  /*0cf0*/  IMAD R201, R3, 0x40, R10 ;  /* 0x0000004003c97824 */ /* 0x000fe200078e020a */
[----:B------:R-:W-:Y:S01]  /*0d00*/  LOP3.LUT R3, R8, 0x7ffffffc, RZ, 0xc0, !PT ;  /* 0x7ffffffc08037812 */ /* 0x000fe200078ec0ff */
[----:B------:R-:W-:Y:S01]  /*0d10*/  IMAD R7, R4, 0x40, R7 ;  /* 0x0000004004077824 */ /* 0x000fe200078e0207 */
[----:B------:R-:W-:Y:S01]  /*0d20*/  UMOV UR4, URZ ;  /* 0x0000003f00047c82 */ /* 0x000fe20008000000 */
[----:B------:R-:W-:Y:S01]  /*0d30*/  IMAD.IADD R2, R5, 0x1, -R2 ;  /* 0x0000000105027824 */ /* 0x000fe200078e0a02 */
[----:B------:R-:W-:Y:S01]  /*0d40*/  SHF.R.S32.HI R22, RZ, 0x3, R0 ;  /* 0x00000003ff167819 */ /* 0x000fe20000011400 */
[----:B------:R-:W-:-:S02]  /*0d50*/  IMAD.U32 R199, RZ, RZ, UR4 ;  /* 0x00000004ffc77e24 */ /* 0x000fc4000f8e00ff */
[----:B------:R-:W-:Y:S01]  /*0d60*/  IMAD R203, R2, 0x8, R7 ;  /* 0x0000000802cb7824 */ /* 0x000fe200078e0207 */
[----:B------:R-:W-:Y:S01]  /*0d70*/  LOP3.LUT R2, R0, 0x1ffffff8, RZ, 0xc0, !PT ;  /* 0x1ffffff800027812 */ /* 0x000fe200078ec0ff */
[----:B------:R-:W-:-:S04]  /*0d80*/  IMAD.IADD R18, R200, 0x1, -R3 ;  /* 0x00000001c8127824 */ /* 0x000fc800078e0a03 */
[----:B------:R-:W-:-:S04]  /*0d90*/  IMAD.IADD R2, R205, 0x1, -R2 ;  /* 0x00000001cd027824 */ /* 0x000fc800078e0a02 */
[----:B------:R-:W-:-:S07]  /*0da0*/  IMAD.SHL.U32 R19, R2, 0x8, RZ ;  /* 0x0000000802137824 */ /* 0x000fce00078e00ff */
.L_x_1152:
[----:B------:R-:W-:Y:S01]  /*0db0*/  ULDC.64 UR8, c[0x0][0xa28] ;  /* 0x00028a0000087ab9 */ /* 0x000fe20000000a00 */
[----:B012345:R-:W0:Y:S01]  /*0dc0*/  LDC.64 R8, c[0x0][0x3f8] ;  /* 0x0000fe00ff087b82 */ /* 0x03fe220000000a00 */
[----:B------:R-:W-:Y:S01]  /*0dd0*/  UISETP.NE.U32.AND UP0, UPT, UR8, URZ, UPT ;  /* 0x0000003f0800728c */ /* 0x000fe2000bf05070 */
[----:B------:R-:W-:Y:S01]  /*0de0*/  IMAD.MOV.U32 R7, RZ, RZ, RZ ;  /* 0x000000ffff077224 */ /* 0x000fe200078e00ff */
[----:B------:R-:W-:Y:S02]  /*0df0*/  ULDC.64 UR12, c[0x0][0x208] ;  /* 0x00008200000c7ab9 */ /* 0x000fe40000000a00 */
[----:B------:R-:W-:-:S03]  /*0e00*/  UISETP.NE.AND.EX UP0, UPT, UR9, URZ, UPT, UP0 ;  /* 0x0000003f0900728c */ /* 0x000fc6000bf05300 */
[----:B------:R-:W-:Y:S01]  /*0e10*/  ULDC.64 UR8, c[0x0][0xa18] ;  /* 0x0002860000087ab9 */ /* 0x000fe20000000a00 */
[----:B------:R-:W1:Y:S01]  /*0e20*/  LDC R17, c[0x0][0x288] ;  /* 0x0000a200ff117b82 */ /* 0x000e620000000800 */
[----:B------:R-:W-:Y:S01]  /*0e30*/  UISETP.NE.U32.AND UP1, UPT, UR8, URZ, UPT ;  /* 0x0000003f0800728c */ /* 0x000fe2000bf25070 */
[----:B------:R-:W-:-:S03]  /*0e40*/  PLOP3.LUT P0, PT, PT, PT, UP0, 0x80, 0x0 ;  /* 0x000000000000781c */ /* 0x000fc60003f0f008 */
[----:B------:R-:W-:-:S03]  /*0e50*/  UISETP.NE.AND.EX UP1, UPT, UR9, URZ, UPT, UP1 ;  /* 0x0000003f0900728c */ /* 0x000fc6000bf25310 */
[----:B------:R-:W-:Y:S01]  /*0e60*/  @UP0 ULDC.64 UR8, c[0x0][0xa28] ;  /* 0x00028a0000080ab9 */ /* 0x000fe20000000a00 */
[----:B------:R-:W2:Y:S01]  /*0e70*/  LDC R0, c[0x0][0x404] ;  /* 0x00010100ff007b82 */ /* 0x000ea20000000800 */
[----:B------:R-:W-:Y:S01]  /*0e80*/  @UP0 UIMAD.WIDE UR8, UR5, 0x4, UR8 ;  /* 0x00000004050808a5 */ /* 0x000fe2000f8e0208 */
[----:B------:R-:W-:-:S05]  /*0e90*/  PLOP3.LUT P2, PT, PT, PT, UP1, 0x80, 0x0 ;  /* 0x000000000000781c */ /* 0x000fca0003f4f018 */
[----:B------:R-:W-:Y:S01]  /*0ea0*/  @UP1 ULDC.64 UR10, c[0x0][0xa18] ;  /* 0x00028600000a1ab9 */ /* 0x000fe20000000a00 */
[----:B------:R-:W3:Y:S01]  /*0eb0*/  LDC R11, c[0x0][0x2e0] ;  /* 0x0000b800ff0b7b82 */ /* 0x000ee20000000800 */
[----:B------:R-:W-:Y:S02]  /*0ec0*/  IMAD.U32 R2, RZ, RZ, UR8 ;  /* 0x00000008ff027e24 */ /* 0x000fe4000f8e00ff */
[----:B------:R-:W-:Y:S01]  /*0ed0*/  IMAD.U32 R3, RZ, RZ, UR9 ;  /* 0x00000009ff037e24 */ /* 0x000fe2000f8e00ff */
[----:B------:R-:W-:-:S04]  /*0ee0*/  @UP1 UIMAD.WIDE UR8, UR5, 0x4, UR10 ;  /* 0x00000004050818a5 */ /* 0x000fc8000f8e020a */
[----:B------:R4:W5:Y:S02]  /*0ef0*/  @P0 LDG.E R7, desc[UR12][R2.64] ;  /* 0x0000000c02070981 */ /* 0x000964000c1e1900 */
[----:B------:R-:W-:Y:S02]  /*0f00*/  IMAD.U32 R4, RZ, RZ, UR8 ;  /* 0x00000008ff047e24 */ /* 0x000fe4000f8e00ff */
[----:B------:R-:W-:Y:S01]  /*0f10*/  IMAD.U32 R5, RZ, RZ, UR9 ;  /* 0x00000009ff057e24 */ /* 0x000fe2000f8e00ff */
[----:B------:R-:W-:Y:S01]  /*0f20*/  ULDC.64 UR8, c[0x0][0xa20] ;  /* 0x0002880000087ab9 */ /* 0x000fe20000000a00 */
[----:B0-----:R-:W-:Y:S02]  /*0f30*/  ISETP.NE.U32.AND P0, PT, R8, RZ, PT ;  /* 0x000000ff0800720c */ /* 0x001fe40003f05070 */
[----:B------:R-:W-:Y:S01]  /*0f40*/  ISETP.NE.U32.AND P1, PT, RZ, UR8, PT ;  /* 0x00000008ff007c0c */ /* 0x000fe2000bf25070 */
[----:B-1----:R4:W5:Y:S01]  /*0f50*/  @P2 LDG.E R17, desc[UR12][R4.64] ;  /* 0x0000000c04112981 */ /* 0x002962000c1e1900 */
[----:B------:R-:W-:Y:S01]  /*0f60*/  ISETP.NE.AND.EX P0, PT, R9, RZ, PT, P0 ;  /* 0x000000ff0900720c */ /* 0x000fe20003f05300 */
[----:B------:R-:W-:Y:S01]  /*0f70*/  IMAD.U32 R197, RZ, RZ, UR6 ;  /* 0x00000006ffc57e24 */ /* 0x000fe2000f8e00ff */
[----:B------:R-:W-:-:S02]  /*0f80*/  ISETP.NE.AND.EX P1, PT, RZ, UR9, PT, P1 ;  /* 0x00000009ff007c0c */ /* 0x000fc4000bf25310 */
[----:B--2---:R-:W-:Y:S01]  /*0f90*/  SEL R0, R0, 0x1, P0 ;  /* 0x0000000100007807 */ /* 0x004fe20000000000 */
[----:B----4-:R-:W-:Y:S10]  /*0fa0*/  @P2 BRA `(.L_x_1053) ;  /* 0x0000000000302947 */ /* 0x010ff40003800000 */
[----:B------:R-:W-:Y:S02]  /*0fb0*/  ULDC.64 UR6, c[0x0][0xa00] ;  /* 0x0002800000067ab9 */ /* 0x000fe40000000a00 */
[----:B------:R-:W-:-:S04]  /*0fc0*/  ISETP.NE.U32.AND P0, PT, RZ, UR6, PT ;  /* 0x00000006ff007c0c */ /* 0x000fc8000bf05070 */
[----:B------:R-:W-:-:S13]  /*0fd0*/  ISETP.NE.AND.EX P0, PT, RZ, UR7, PT, P0 ;  /* 0x00000007ff007c0c */ /* 0x000fda000bf05300 */
[----:B------:R-:W-:Y:S05]  /*0fe0*/  @!P0 BRA `(.L_x_1053) ;  /* 0x0000000000208947 */ /* 0x000fea0003800000 */
[----:B------:R-:W-:Y:S01]  /*0ff0*/  ULDC.64 UR6, c[0x0][0xa00] ;  /* 0x0002800000067ab9 */ /* 0x000fe20000000a00 */
[----:B------:R-:W-:Y:S01]  /*1000*/  ULDC.64 UR8, c[0x0][0x208] ;  /* 0x0000820000087ab9 */ /* 0x000fe20000000a00 */
[----:B------:R-:W-:-:S06]  /*1010*/  UIMAD.WIDE UR6, UR5, 0x4, UR6 ;  /* 0x00000004050678a5 */ /* 0x000fcc000f8e0206 */
[----:B------:R-:W-:Y:S02]  /*1020*/  IMAD.U32 R2, RZ, RZ, UR6 ;  /* 0x00000006ff027e24 */ /* 0x000fe4000f8e00ff */
[----:B------:R-:W-:-:S05]  /*1030*/  IMAD.U32 R3, RZ, RZ, UR7 ;  /* 0x00000007ff037e24 */ /* 0x000fca000f8e00ff */
[----:B-----5:R-:W2:Y:S04]  /*1040*/  LDG.E R17, desc[UR8][R2.64] ;  /* 0x0000000802117981 */ /* 0x020ea8000c1e1900 */
[----:B------:R-:W2:Y:S02]  /*1050*/  LDG.E R4, desc[UR8][R2.64+0x4] ;  /* 0x0000040802047981 */ /* 0x000ea4000c1e1900 */
[----:B--2---:R-:W-:-:S07]  /*1060*/  IMAD.IADD R17, R4, 0x1, -R17 ;  /* 0x0000000104117824 */ /* 0x004fce00078e0a11 */
.L_x_1053:
[----:B---3--:R-:W-:Y:S02]  /*1070*/  IMAD R16, R0, R11, RZ ;  /* 0x0000000b00107224 */ /* 0x008fe400078e02ff */
[----:B------:R-:W-:Y:S02]  /*1080*/  IMAD.MOV.U32 R196, RZ, RZ, R193 ;  /* 0x000000ffffc47224 */ /* 0x000fe400078e00c1 */
[----:B------:R-:W-:Y:S01]  /*1090*/  IMAD.U32 R198, RZ, RZ, UR5 ;  /* 0x00000005ffc67e24 */ /* 0x000fe2000f8e00ff */
[----:B------:R-:W-:Y:S06]  /*10a0*/  @!P1 BRA `(.L_x_1054) ;  /* 0x00000000001c9947 */ /* 0x000fec0003800000 */
[----:B------:R-:W-:Y:S01]  /*10b0*/  ULDC.64 UR6, c[0x0][0xa20] ;  /* 0x0002880000067ab9 */ /* 0x000fe20000000a00 */
[----:B------:R-:W-:Y:S01]  /*10c0*/  ULDC.64 UR8, c[0x0][0x208] ;  /* 0x0000820000087ab9 */ /* 0x000fe20000000a00 */
[----:B------:R-:W-:-:S06]  /*10d0*/  UIMAD.WIDE UR4, UR5, 0x4, UR6 ;  /* 0x00000004050478a5 */ /* 0x000fcc000f8e0206 */
[----:B------:R-:W-:Y:S02]  /*10e0*/  IMAD.U32 R2, RZ, RZ, UR4 ;  /* 0x00000004ff027e24 */ /* 0x000fe4000f8e00ff */
[----:B------:R-:W-:-:S05]  /*10f0*/  IMAD.U32 R3, RZ, RZ, UR5 ;  /* 0x00000005ff037e24 */ /* 0x000fca000f8e00ff */
[----:B------:R0:W5:Y:S01]  /*1100*/  LDG.E R16, desc[UR8][R2.64] ;  /* 0x0000000802107981 */ /* 0x000162000c1e1900 */
[----:B------:R-:W-:Y:S05]  /*1110*/  BRA `(.L_x_1055) ;  /* 0x0000000000307947 */ /* 0x000fea0003800000 */
.L_x_1054:
        /* <DEDUP_REMOVED lines=9> */
[----:B------:R-:W2:Y:S04]  /*11b0*/  LDG.E R16, desc[UR8][R2.64] ;  /* 0x0000000802107981 */ /* 0x000ea8000c1e1900 */
[----:B------:R-:W2:Y:S02]  /*11c0*/  LDG.E R5, desc[UR8][R2.64+0x4] ;  /* 0x0000040802057981 */ /* 0x000ea4000c1e1900 */
[----:B--2---:R-:W-:-:S07]  /*11d0*/  IMAD.IADD R16, R5, 0x1, -R16 ;  /* 0x0000000105107824 */ /* 0x004fce00078e0a10 */
.L_x_1055:
[----:B------:R-:W1:Y:S01]  /*11e0*/  LDC.64 R8, c[0x0][0x9e0] ;  /* 0x00027800ff087b82 */ /* 0x000e620000000a00 */
[----:B-----5:R-:W-:Y:S01]  /*11f0*/  IMAD.IADD R16, R16, 0x1, -R7 ;  /* 0x0000000110107824 */ /* 0x020fe200078e0a07 */
[----:B------:R-:W-:-:S04]  /*1200*/  LEA R0, R193, 0x80, 0x7 ;  /* 0x00000080c1007811 */ /* 0x000fc800078e38ff */
[----:B0-----:R-:W-:Y:S02]  /*1210*/  IADD3 R3, R16, R0, -R17 ;  /* 0x0000000010037210 */ /* 0x001fe40007ffe811 */
[----:B-1----:R-:W-:-:S03]  /*1220*/  ISETP.GE.AND P1, PT, R9, 0x1, PT ;  /* 0x000000010900780c */ /* 0x002fc60003f26270 */
[----:B------:R-:W-:-:S10]  /*1230*/  IMAD.IADD R0, R3, 0x1, R8 ;  /* 0x0000000103007824 */ /* 0x000fd400078e0208 */
[----:B------:R-:W-:Y:S05]  /*1240*/  @!P1 BRA `(.L_x_1056) ;  /* 0x0000000000409947 */ /* 0x000fea0003800000 */
[C---:B------:R-:W-:Y:S01]  /*1250*/  ISETP.GT.AND P0, PT, R3.reuse, RZ, PT ;  /* 0x000000ff0300720c */ /* 0x040fe20003f04270 */
[----:B------:R-:W-:-:S12]  /*1260*/  VIADD R2, R3, 0xffffffff ;  /* 0xffffffff03027836 */ /* 0x000fd80000000000 */
[----:B------:R-:W-:Y:S05]  /*1270*/  @P0 BRA `(.L_x_1057) ;  /* 0x00000000001c0947 */ /* 0x000fea0003800000 */
[----:B------:R-:W-:Y:S01]  /*1280*/  ISETP.NE.AND P0, PT, R9, 0x1, PT ;  /* 0x000000010900780c */ /* 0x000fe20003f05270 */
[----:B------:R-:W-:-:S12]  /*1290*/  IMAD.MOV R3, RZ, RZ, -R3 ;  /* 0x000000ffff037224 */ /* 0x000fd800078e0a03 */
[----:B------:R-:W0:Y:S02]  /*12a0*/  @P0 LDC.64 R4, c[0x0][0x9e8] ;  /* 0x00027a00ff040b82 */ /* 0x000e240000000a00 */
[----:B0-----:R-:W-:-:S05]  /*12b0*/  @P0 IMAD.HI.U32 R2, R3, R4, RZ ;  /* 0x0000000403020227 */ /* 0x001fca00078e00ff */
[----:B------:R-:W-:-:S04]  /*12c0*/  @P0 SHF.R.U32.HI R3, RZ, R5, R2 ;  /* 0x00000005ff030219 */ /* 0x000fc80000011602 */
[----:B------:R-:W-:Y:S01]  /*12d0*/  LOP3.LUT R2, RZ, R3, RZ, 0x33, !PT ;  /* 0x00000003ff027212 */ /* 0x000fe200078e33ff */
[----:B------:R-:W-:Y:S06]  /*12e0*/  BRA `(.L_x_1058) ;  /* 0x0000000000107947 */ /* 0x000fec0003800000 */
.L_x_1057:
[----:B------:R-:W-:-:S13]  /*12f0*/  ISETP.NE.AND P0, PT, R9, 0x1, PT ;  /* 0x000000010900780c */ /* 0x000fda0003f05270 */
[----:B------:R-:W0:Y:S02]  /*1300*/  @P0 LDC.64 R4, c[0x0][0x9e8] ;  /* 0x00027a00ff040b82 */ /* 0x000e240000000a00 */
[----:B0-----:R-:W-:-:S05]  /*1310*/  @P0 IMAD.HI.U32 R4, R2, R4, RZ ;  /* 0x0000000402040227 */ /* 0x001fca00078e00ff */
[----:B------:R-:W-:-:S07]  /*1320*/  @P0 SHF.R.U32.HI R2, RZ, R5, R4 ;  /* 0x00000005ff020219 */ /* 0x000fce0000011604 */
.L_x_1058:
[----:B------:R-:W-:-:S05]  /*1330*/  IMAD R3, R2, R9, R9 ;  /* 0x0000000902037224 */ /* 0x000fca00078e0209 */
[----:B------:R-:W-:-:S07]  /*1340*/  VIMNMX R0, R0, R3, PT ;  /* 0x0000000300007248 */ /* 0x000fce0003fe0100 */
.L_x_1056:
[----:B------:R-:W-:Y:S01]  /*1350*/  VIADD R2, R0, 0x5f ;  /* 0x0000005f00027836 */ /* 0x000fe20000000000 */
[----:B------:R-:W-:Y:S01]  /*1360*/  ULDC UR4, c[0x0][0x9dc] ;  /* 0x0002770000047ab9 */ /* 0x000fe20000000800 */
[----:B------:R-:W-:Y:S02]  /*1370*/  VIADD R0, R16, 0x5f ;  /* 0x0000005f10007836 */ /* 0x000fe40000000000 */
[----:B------:R-:W-:Y:S02]  /*1380*/  IMAD R3, R193, 0x80, -R17 ;  /* 0x00000080c1037824 */ /* 0x000fe400078e0a11 */
[----:B------:R-:W-:-:S04]  /*1390*/  IMAD.HI R2, R2, 0x2aaaaaab, RZ ;  /* 0x2aaaaaab02027827 */ /* 0x000fc800078e02ff */
[----:B------:R-:W-:Y:S01]  /*13a0*/  IMAD.HI R0, R0, 0x2aaaaaab, RZ ;  /* 0x2aaaaaab00007827 */ /* 0x000fe200078e02ff */
[----:B------:R-:W-:-:S03]  /*13b0*/  SHF.R.U32.HI R5, RZ, 0x1f, R2 ;  /* 0x0000001fff057819 */ /* 0x000fc60000011602 */
[----:B------:R-:W-:Y:S01]  /*13c0*/  IMAD.IADD R4, R16, 0x1, R3 ;  /* 0x0000000110047824 */ /* 0x000fe200078e0203 */
        /* <DEDUP_REMOVED lines=11> */
[----:B------:R-:W0:Y:S02]  /*1480*/  @P0 LDC.64 R6, c[0x0][0x9e8] ;  /* 0x00027a00ff060b82 */ /* 0x000e240000000a00 */
[----:B0-----:R-:W-:-:S05]  /*1490*/  @P0 IMAD.HI.U32 R0, R3, R6, RZ ;  /* 0x0000000603000227 */ /* 0x001fca00078e00ff */
[----:B------:R-:W-:-:S04]  /*14a0*/  @P0 SHF.R.U32.HI R3, RZ, R7, R0 ;  /* 0x00000007ff030219 */ /* 0x000fc80000011600 */
[----:B------:R-:W-:Y:S01]  /*14b0*/  LOP3.LUT R4, RZ, R3, RZ, 0x33, !PT ;  /* 0x00000003ff047212 */ /* 0x000fe200078e33ff */
[----:B------:R-:W-:Y:S06]  /*14c0*/  BRA `(.L_x_1061) ;  /* 0x0000000000107947 */ /* 0x000fec0003800000 */
.L_x_1060:
[----:B------:R-:W-:-:S13]  /*14d0*/  ISETP.NE.AND P0, PT, R9, 0x1, PT ;  /* 0x000000010900780c */ /* 0x000fda0003f05270 */
[----:B------:R-:W0:Y:S02]  /*14e0*/  @P0 LDC.64 R2, c[0x0][0x9e8] ;  /* 0x00027a00ff020b82 */ /* 0x000e240000000a00 */
[----:B0-----:R-:W-:-:S05]  /*14f0*/  @P0 IMAD.HI.U32 R0, R4, R2, RZ ;  /* 0x0000000204000227 */ /* 0x001fca00078e00ff */
[----:B------:R-:W-:-:S07]  /*1500*/  @P0 SHF.R.U32.HI R4, RZ, R3, R0 ;  /* 0x00000003ff040219 */ /* 0x000fce0000011600 */
.L_x_1061:
[----:B------:R-:W-:-:S05]  /*1510*/  IMAD R4, R4, R9, RZ ;  /* 0x0000000904047224 */ /* 0x000fca00078e02ff */
[----:B------:R-:W-:-:S13]  /*1520*/  R2UR UR5, R4 ;  /* 0x00000000040572ca */ /* 0x000fda00000e0000 */
[----:B------:R-:W-:-:S04]  /*1530*/  UISETP.LT.AND UP0, UPT, UR4, UR5, UPT ;  /* 0x000000050400728c */ /* 0x000fc8000bf01270 */
[----:B------:R-:W-:-:S12]  /*1540*/  USEL UR4, UR4, UR5, !UP0 ;  /* 0x0000000504047287 */ /* 0x000fd8000c000000 */
.L_x_1059:
[----:B------:R-:W-:Y:S01]  /*1550*/  UIMAD.WIDE UR4, UR4, 0x2aaaaaab, URZ ;  /* 0x2aaaaaab040478a5 */ /* 0x000fe2000f8e023f */
[----:B------:R-:W-:Y:S01]  /*1560*/  PLOP3.LUT P0, PT, PT, PT, PT, 0x80, 0x0 ;  /* 0x000000000000781c */ /* 0x000fe20003f0f070 */
[----:B------:R-:W-:Y:S01]  /*1570*/  IMAD.MOV.U32 R0, RZ, RZ, RZ ;  /* 0x000000ffff007224 */ /* 0x000fe200078e00ff */
[----:B------:R-:W-:Y:S01]  /*1580*/  CS2R R2, SRZ ;  /* 0x0000000000027805 */ /* 0x000fe2000001ff00 */
        /* <DEDUP_REMOVED lines=49> */
[----:B------:R-:W-:Y:S01]  /*18a0*/  CS2R R120, SRZ ;  /* 0x0000000000787805 */ /* 0x000fe2000001ff00 */
[----:B------:R-:W-:Y:S01]  /*18b0*/  IMAD.MOV.U32 R32, RZ, RZ, RZ ;  /* 0x000000ffff207224 */ /* 0x000fe200078e00ff */
[----:B------:R-:W-:-:S02]  /*18c0*/  CS2R R6, SRZ ;  /* 0x0000000000067805 */ /* 0x000fc4000001ff00 */
[----:B------:R-:W-:Y:S01]  /*18d0*/  CS2R R130, SRZ ;  /* 0x0000000000827805 */ /* 0x000fe2000001ff00 */
        /* <DEDUP_REMOVED lines=21> */
[----:B------:R0:W1:Y:S01]  /*1a30*/  LDC.64 R2, c[0x4][R0] ;  /* 0x0100000000027b82 */ /* 0x0000620000000a00 */
        /* <DEDUP_REMOVED lines=8> */
[----:B0-----:R-:W-:-:S07]  /*1ac0*/  IMAD.MOV.U32 R13, RZ, RZ, RZ ;  /* 0x000000ffff0d7224 */ /* 0x001fce00078e00ff */
[----:B------:R-:W-:-:S07]  /*1ad0*/  LEPC R20, `(.L_x_1063) ;  /* 0x000000001014794e */ /* 0x000fce0000000000 */
[----:B-1----:R-:W-:Y:S05]  /*1ae0*/  CALL.ABS.NOINC R2 ;  /* 0x0000000002007343 */ /* 0x002fea0003c00000 */
.L_x_1063:
        /* <DEDUP_REMOVED lines=9> */
[----:B------:R-:W0:Y:S02]  /*1b80*/  SYNCS.PHASECHK.TRANS64.TRYWAIT P1, [UR39+0x30800], R0 ;  /* 0x03080000ff0075a7 */ /* 0x000e240008020167 */
[----:B0-----:R-:W-:Y:S05]  /*1b90*/  @!P1 BRA `(.L_x_1064) ;  /* 0x00000150007c9947 */ /* 0x001fea0003800000 */
.L_x_1248:
[----:B------:R-:W-:Y:S05]  /*1ba0*/  @!P0 BRA `(.L_x_1065) ;  /* 0x0000000000048947 */ /* 0x000fea0003800000 */
[----:B------:R-:W-:Y:S01]  /*1bb0*/  BPT.TRAP 0x1 ;  /* 0x000000040000795c */ /* 0x000fe20000300000 */
.L_x_1065:
[----:B------:R-:W-:Y:S02]  /*1bc0*/  IMAD.U32 R5, RZ, RZ, UR37 ;  /* 0x00000025ff057e24 */ /* 0x000fe4000f8e00ff */
[----:B0-----:R-:W-:-:S03]  /*1bd0*/  IMAD.U32 R0, RZ, RZ, UR36 ;  /* 0x00000024ff007e24 */ /* 0x001fc6000f8e00ff */
[----:B------:R-:W-:Y:S02]  /*1be0*/  LEA R5, R5, UR39, 0x3 ;  /* 0x0000002705057c11 */ /* 0x000fe4000f8e18ff */
[----:B------:R-:W-:-:S04]  /*1bf0*/  SHF.L.U32 R0, R0, 0x1f, RZ ;  /* 0x0000001f00007819 */ /* 0x000fc800000006ff */
[----:B------:R0:W1:Y:S01]  /*1c00*/  SYNCS.PHASECHK.TRANS64.TRYWAIT P1, [R5+URZ+0x30830], R0 ;  /* 0x03083000050075a7 */ /* 0x000062000802017f */
[----:B------:R-:W-:Y:S05]  /*1c10*/  @!P0 BRA `(.L_x_1066) ;  /* 0x0000000000048947 */ /* 0x000fea0003800000 */
[----:B------:R-:W-:Y:S01]  /*1c20*/  BPT.TRAP 0x1 ;  /* 0x000000040000795c */ /* 0x000fe20000300000 */
.L_x_1066:
[----:B------:R-:W2:Y:S01]  /*1c30*/  LDL.LU R2, [R1] ;  /* 0x0000000001027983 */ /* 0x000ea20000300800 */
[----:B------:R-:W3:Y:S02]  /*1c40*/  S2R R3, SR_TID.X ;  /* 0x0000000000037919 */ /* 0x000ee40000002100 */
[----:B---3--:R-:W-:Y:S02]  /*1c50*/  LOP3.LUT P2, RZ, R3, 0x7f, RZ, 0xc0, !PT ;  /* 0x0000007f03ff7812 */ /* 0x008fe4000784c0ff */
[----:B--2---:R-:W-:-:S11]  /*1c60*/  LOP3.LUT R2, R2, 0xfff7ffff, RZ, 0xc0, !PT ;  /* 0xfff7ffff02027812 */ /* 0x004fd600078ec0ff */
[----:B------:R-:W-:-:S05]  /*1c70*/  @P2 LOP3.LUT R2, R2, 0x80000, RZ, 0xfc, !PT ;  /* 0x0008000002022812 */ /* 0x000fca00078efcff */
[----:B------:R2:W-:Y:S01]  /*1c80*/  STL [R1], R2 ;  /* 0x0000000201007387 */ /* 0x0005e20000100800 */
[----:B-1----:R-:W-:Y:S05]  /*1c90*/  @P1 BRA `(.L_x_1067) ;  /* 0x0000000000081947 */ /* 0x002fea0003800000 */
[----:B------:R-:W1:Y:S02]  /*1ca0*/  SYNCS.PHASECHK.TRANS64.TRYWAIT P1, [R5+URZ+0x30830], R0 ;  /* 0x03083000050075a7 */ /* 0x000e64000802017f */
[----:B-1----:R-:W-:Y:S05]  /*1cb0*/  @!P1 BRA `(.L_x_1068) ;  /* 0x00000150004c9947 */ /* 0x002fea0003800000 */
.L_x_1067:
        /* <DEDUP_REMOVED lines=14> */
[----:B------:R-:W-:Y:S01]  /*1da0*/  IMAD.MOV.U32 R11, RZ, RZ, -0x60 ;  /* 0xffffffa0ff0b7424 */ /* 0x000fe200078e00ff */
[----:B------:R-:W-:-:S02]  /*1db0*/  ULOP3.LUT UR4, UR38, 0x10000, URZ, 0xfc, !UPT ;  /* 0x0001000026047892 */ /* 0x000fc4000f8efc3f */
[----:B------:R-:W-:Y:S01]  /*1dc0*/  UIMAD UR5, UR37, 0x900, UR60 ;  /* 0x00000900250578a4 */ /* 0x000fe2000f8e023c */
[----:B------:R-:W-:Y:S01]  /*1dd0*/  IMAD R11, R74, R11, 0x60 ;  /* 0x000000604a0b7424 */ /* 0x000fe200078e020b */
[----:B------:R-:W-:Y:S02]  /*1de0*/  UIADD3 UR56, UR4, 0x2, URZ ;  /* 0x0000000204387890 */ /* 0x000fe4000fffe03f */
[----:B------:R-:W-:Y:S01]  /*1df0*/  UIADD3 UR58, UR5, 0x2, URZ ;  /* 0x00000002053a7890 */ /* 0x000fe2000fffe03f */
[----:B------:R-:W-:Y:S01]  /*1e00*/  IMAD.IADD R9, R16, 0x1, R11 ;  /* 0x0000000110097824 */ /* 0x000fe200078e020b */
[----:B------:R-:W-:Y:S01]  /*1e10*/  UMOV UR8, UR4 ;  /* 0x0000000400087c82 */ /* 0x000fe20008000000 */
[----:B------:R-:W-:Y:S01]  /*1e20*/  UMOV UR10, UR5 ;  /* 0x00000005000a7c82 */ /* 0x000fe20008000000 */
[----:B------:R-:W-:Y:S01]  /*1e30*/  UIADD3 UR52, UR4, 0x4, URZ ;  /* 0x0000000404347890 */ /* 0x000fe2000fffe03f */
[----:B------:R-:W-:Y:S01]  /*1e40*/  HGMMA.64x96x16.F32 R24, gdesc[UR8], RZ, !UPT, gsb0 ;  /* 0x01600000081879f0 */ /* 0x000fe2000c0008ff */
[----:B------:R-:W-:Y:S01]  /*1e50*/  UIADD3 UR54, UR5, 0x4, URZ ;  /* 0x0000000405367890 */ /* 0x000fe2000fffe03f */
[----:B------:R-:W-:Y:S01]  /*1e60*/  IMAD.U32 R6, RZ, RZ, UR8 ;  /* 0x00000008ff067e24 */ /* 0x000fe2000f8e00ff */
        /* <DEDUP_REMOVED lines=9> */
[----:B------:R-:W-:Y:S01]  /*1f00*/  UIADD3 UR16, UR4, 0x402, URZ ;  /* 0x0000040204107890 */ /* 0x000fe2000fffe03f */
[----:B---3--:R-:W-:Y:S01]  /*1f10*/  LOP3.LUT P1, RZ, R4, 0x7f, RZ, 0xc0, !PT ;  /* 0x0000007f04ff7812 */ /* 0x008fe2000782c0ff */
[----:B------:R-:W-:Y:S01]  /*1f20*/  UIADD3 UR18, UR5, 0x302, URZ ;  /* 0x0000030205127890 */ /* 0x000fe2000fffe03f */
[----:B------:R-:W-:Y:S01]  /*1f30*/  UMOV UR17, 0x40000040 ;  /* 0x4000004000117882 */ /* 0x000fe20000000000 */
[----:B------:R-:W-:Y:S01]  /*1f40*/  UMOV UR19, 0x40000040 ;  /* 0x4000004000137882 */ /* 0x000fe20000000000 */
[----:B------:R-:W-:Y:S02]  /*1f50*/  UIADD3 UR20, UR4, 0x404, URZ ;  /* 0x0000040404147890 */ /* 0x000fe4000fffe03f */
[----:B------:R-:W-:Y:S01]  /*1f60*/  UIADD3 UR22, UR5, 0x304, URZ ;  /* 0x0000030405167890 */ /* 0x000fe2000fffe03f */
[----:B------:R-:W-:Y:S01]  /*1f70*/  UMOV UR21, 0x40000040 ;  /* 0x4000004000157882 */ /* 0x000fe20000000000 */
[----:B------:R-:W-:Y:S01]  /*1f80*/  UMOV UR23, 0x40000040 ;  /* 0x4000004000177882 */ /* 0x000fe20000000000 */
[----:B------:R-:W-:-:S02]  /*1f90*/  UIADD3 UR24, UR4, 0x406, URZ ;  /* 0x0000040604187890 */ /* 0x000fc4000fffe03f */
[----:B------:R-:W-:Y:S02]  /*1fa0*/  UIADD3 UR26, UR5, 0x306, URZ ;  /* 0x00000306051a7890 */ /* 0x000fe4000fffe03f */
[----:B------:R-:W-:Y:S01]  /*1fb0*/  @!P1 VIADD R4, R5, 0x30840 ;  /* 0x0003084005049836 */ /* 0x000fe20000000000 */
[----:B------:R-:W-:Y:S01]  /*1fc0*/  UMOV UR25, 0x40000040 ;  /* 0x4000004000197882 */ /* 0x000fe20000000000 */
[----:B------:R-:W-:Y:S01]  /*1fd0*/  UMOV UR27, 0x40000040 ;  /* 0x40000040001b7882 */ /* 0x000fe20000000000 */
[----:B------:R-:W-:Y:S01]  /*1fe0*/  UIADD3 UR28, UR4, 0x800, URZ ;  /* 0x00000800041c7890 */ /* 0x000fe2000fffe03f */
[----:B01----:R-:W-:Y:S01]  /*1ff0*/  IADD3 R5, -R17, 0x1, R9 ;  /* 0x0000000111057810 */ /* 0x003fe20007ffe109 */
[----:B------:R-:W-:Y:S01]  /*2000*/  UIADD3 UR30, UR5, 0x600, URZ ;  /* 0x00000600051e7890 */ /* 0x000fe2000fffe03f */
[----:B------:R-:W-:Y:S01]  /*2010*/  @!P1 PRMT R4, RZ, 0x654, R4 ;  /* 0x00000654ff049816 */ /* 0x000fe20000000004 */
        /* <DEDUP_REMOVED lines=10> */
[----:B------:R-:W-:Y:S02]  /*20c0*/  UIADD3 UR48, UR4, 0x806, URZ ;  /* 0x0000080604307890 */ /* 0x000fe4000fffe03f */
[----:B------:R-:W-:Y:S01]  /*20d0*/  UIADD3 UR50, UR5, 0x606, URZ ;  /* 0x0000060605327890 */ /* 0x000fe2000fffe03f */
[----:B------:R-:W-:Y:S01]  /*20e0*/  UMOV UR49, 0x40000040 ;  /* 0x4000004000317882 */ /* 0x000fe20000000000 */
[----:B------:R-:W-:Y:S01]  /*20f0*/  UMOV UR51, 0x40000040 ;  /* 0x4000004000337882 */ /* 0x000fe20000000000 */
[----:B------:R-:W-:-:S02]  /*2100*/  ULDC.64 UR4, c[0x0][0x9e0] ;  /* 0x0002780000047ab9 */ /* 0x000fc40000000a00 */
        /* <DEDUP_REMOVED lines=33> */
[----:B------:R-:W-:Y:S01]  /*2320*/  HGMMA.64x96x16.F32 R24, gdesc[UR48], R24, gsb0 ;  /* 0x01600000301879f0 */ /* 0x000fe20008000818 */
[----:B------:R-:W-:Y:S02]  /*2330*/  ULDC.64 UR50, c[0x0][0x9d8] ;  /* 0x0002760000327ab9 */ /* 0x000fe40000000a00 */
[----:B------:R-:W-:Y:S01]  /*2340*/  ULOP3.LUT UR51, URZ, UR51, URZ, 0x33, !UPT ;  /* 0x000000333f337292 */ /* 0x000fe2000f8e333f */
[----:B------:R-:W-:Y:S02]  /*2350*/  WARPGROUP.DEPBAR.LE gsb0, 0x0 ;  /* 0x00008000000079c5 */ /* 0x000fe40000010000 */
        /* <DEDUP_REMOVED lines=34> */
[----:B--2---:R-:W-:Y:S01]  /*2580*/  FMUL.FTZ R2, R63, UR50 ;  /* 0x000000323f027c20 */ /* 0x004fe20008410000 */
[----:B------:R-:W-:Y:S01]  /*2590*/  FMUL.FTZ R64, R64, UR50 ;  /* 0x0000003240407c20 */ /* 0x000fe20008410000 */
[----:B------:R-:W-:Y:S01]  /*25a0*/  FMUL.FTZ R65, R65, UR50 ;  /* 0x0000003241417c20 */ /* 0x000fe20008410000 */
[----:B------:R-:W-:Y:S01]  /*25b0*/  FMUL.FTZ R8, R66, UR50 ;  /* 0x0000003242087c20 */ /* 0x000fe20008410000 */
[----:B------:R-:W-:Y:S01]  /*25c0*/  FMUL.FTZ R3, R67, UR50 ;  /* 0x0000003243037c20 */ /* 0x000fe20008410000 */
[----:B------:R-:W-:Y:S01]  /*25d0*/  FMUL.FTZ R68, R68, UR50 ;  /* 0x0000003244447c20 */ /* 0x000fe20008410000 */
[----:B------:R-:W-:Y:S01]  /*25e0*/  FMUL.FTZ R69, R69, UR50 ;  /* 0x0000003245457c20 */ /* 0x000fe20008410000 */
[----:B------:R-:W-:Y:S01]  /*25f0*/  FMUL.FTZ R70, R70, UR50 ;  /* 0x0000003246467c20 */ /* 0x000fe20008410000 */
[----:B------:R-:W0:Y:S01]  /*2600*/  MUFU.TANH R12, R27 ;  /* 0x0000001b000c7308 */ /* 0x000e220000002400 */
[----:B------:R-:W-:Y:S01]  /*2610*/  FMUL.FTZ R30, R30, UR50 ;  /* 0x000000321e1e7c20 */ /* 0x000fe20008410000 */
[----:B------:R1:W-:Y:S01]  /*2620*/  @!P1 SYNCS.ARRIVE.TRANS64.RED.A1T0 RZ, [R4+URZ], RZ ;  /* 0x000000ff04ff99a7 */ /* 0x0003e2000810043f */
[----:B------:R-:W-:Y:S01]  /*2630*/  FMUL.FTZ R71, R71, UR50 ;  /* 0x0000003247477c20 */ /* 0x000fe20008410000 */
[----:B------:R-:W-:Y:S01]  /*2640*/  PLOP3.LUT P1, PT, PT, PT, UP0, 0x40, 0x0 ;  /* 0x000000000000781c */ /* 0x000fe20003f2e808 */
[----:B------:R-:W-:Y:S01]  /*2650*/  FMUL.FTZ R31, R31, UR50 ;  /* 0x000000321f1f7c20 */ /* 0x000fe20008410000 */
[----:B------:R-:W-:Y:S01]  /*2660*/  FMUL.FTZ R39, R39, UR50 ;  /* 0x0000003227277c20 */ /* 0x000fe20008410000 */
[----:B------:R-:W-:Y:S01]  /*2670*/  FMUL.FTZ R47, R47, UR50 ;  /* 0x000000322f2f7c20 */ /* 0x000fe20008410000 */
[----:B------:R-:W2:Y:S01]  /*2680*/  MUFU.TANH R27, R35 ;  /* 0x00000023001b7308 */ /* 0x000ea20000002400 */
[----:B------:R-:W-:Y:S01]  /*2690*/  FMUL.FTZ R55, R55, UR50 ;  /* 0x0000003237377c20 */ /* 0x000fe20008410000 */
[----:B-1----:R-:W-:-:S02]  /*26a0*/  IMAD R4, R18, -0x2, R5 ;  /* 0xfffffffe12047824 */ /* 0x002fc400078e0205 */
[----:B------:R-:W-:Y:S02]  /*26b0*/  IMAD R5, R193, 0x80, R201 ;  /* 0x00000080c1057824 */ /* 0x000fe400078e02c9 */
[C---:B------:R-:W-:Y:S02]  /*26c0*/  VIADD R14, R4.reuse, UR4 ;  /* 0x00000004040e7c36 */ /* 0x040fe40008000000 */
[----:B------:R-:W1:Y:S01]  /*26d0*/  MUFU.TANH R35, R43 ;  /* 0x0000002b00237308 */ /* 0x000e620000002400 */
[----:B------:R-:W-:Y:S02]  /*26e0*/  VIADD R20, R4, UR51 ;  /* 0x0000003304147c36 */ /* 0x000fe40008000000 */
[----:B------:R-:W-:Y:S02]  /*26f0*/  VIADDMNMX R4, R5, R14, R13, PT ;  /* 0x0000000e05047246 */ /* 0x000fe4000380010d */
[----:B------:R-:W-:-:S03]  /*2700*/  IMAD.IADD R9, R20, 0x1, R5 ;  /* 0x0000000114097824 */ /* 0x000fc600078e0205 */
[----:B------:R-:W3:Y:S08]  /*2710*/  MUFU.TANH R43, R51 ;  /* 0x00000033002b7308 */ /* 0x000ef00000002400 */
[----:B------:R-:W4:Y:S08]  /*2720*/  MUFU.TANH R51, R59 ;  /* 0x0000003b00337308 */ /* 0x000f300000002400 */
[----:B------:R-:W0:Y:S08]  /*2730*/  MUFU.TANH R24, R24 ;  /* 0x0000001800187308 */ /* 0x000e300000002400 */
        /* <DEDUP_REMOVED lines=41> */
[----:B------:R5:W0:Y:S02]  /*29d0*/  MUFU.TANH R47, R55 ;  /* 0x00000037002f7308 */ /* 0x000a240000002400 */
[----:B-----5:R-:W-:Y:S01]  /*29e0*/  IMAD R55, R18, -0x2, R11 ;  /* 0xfffffffe12377824 */ /* 0x020fe200078e020b */
[----:B-1234-:R-:W-:Y:S06]  /*29f0*/  @P1 BRA `(.L_x_1069) ;  /* 0x0000000000541947 */ /* 0x01efec0003800000 */
[----:B------:R-:W-:Y:S01]  /*2a00*/  IADD3 R10, -R17, R16, R5 ;  /* 0x00000010110a7210 */ /* 0x000fe20007ffe105 */
[----:B------:R-:W-:Y:S03]  /*2a10*/  BSSY B0, `(.L_x_1070) ;  /* 0x0000010000007945 */ /* 0x000fe60003800000 */
        /* <DEDUP_REMOVED lines=10> */
.L_x_1071:
[----:B------:R-:W-:-:S06]  /*2ac0*/  UISETP.NE.AND UP1, UPT, UR5, 0x1, UPT ;  /* 0x000000010500788c */ /* 0x000fcc000bf25270 */
[----:B------:R-:W-:-:S05]  /*2ad0*/  PLOP3.LUT P1, PT, PT, PT, UP1, 0x80, 0x0 ;  /* 0x000000000000781c */ /* 0x000fca0003f2f018 */
[----:B------:R-:W-:-:S08]  /*2ae0*/  @UP1 ULDC.64 UR6, c[0x0][0x9e8] ;  /* 0x00027a0000061ab9 */ /* 0x000fd00000000a00 */
[----:B------:R-:W-:-:S05]  /*2af0*/  @P1 IMAD.HI.U32 R26, R10, UR6, RZ ;  /* 0x000000060a1a1c27 */ /* 0x000fca000f8e00ff */
[----:B------:R-:W-:-:S07]  /*2b00*/  @P1 SHF.R.U32.HI R10, RZ, UR7, R26 ;  /* 0x00000007ff0a1c19 */ /* 0x000fce000801161a */
.L_x_1072:
[----:B------:R-:W-:Y:S05]  /*2b10*/  BSYNC B0 ;  /* 0x0000000000007941 */ /* 0x000fea0003800000 */
.L_x_1070:
[----:B------:R-:W-:-:S05]  /*2b20*/  IMAD R10, R10, UR5, R55 ;  /* 0x000000050a0a7c24 */ /* 0x000fca000f8e0237 */
[----:B------:R-:W-:Y:S02]  /*2b30*/  VIMNMX R9, R9, R10, !PT ;  /* 0x0000000a09097248 */ /* 0x000fe40007fe0100 */
[----:B------:R-:W-:-:S07]  /*2b40*/  VIADDMNMX R4, R10, UR5, R4, PT ;  /* 0x000000050a047c46 */ /* 0x000fce000b800104 */
.L_x_1069:
[C---:B------:R-:W-:Y:S02]  /*2b50*/  ISETP.GE.AND P1, PT, R11.reuse, 0x2, PT ;  /* 0x000000020b00780c */ /* 0x040fe40003f26270 */
[----:B------:R-:W-:Y:S02]  /*2b60*/  ISETP.GE.AND P5, PT, R11, 0xa, PT ;  /* 0x0000000a0b00780c */ /* 0x000fe40003fa6270 */
[----:B------:R-:W-:Y:S02]  /*2b70*/  ISETP.GT.AND P3, PT, R9, 0x1, !P1 ;  /* 0x000000010900780c */ /* 0x000fe40004f64270 */
[----:B------:R-:W-:Y:S02]  /*2b80*/  ISETP.GE.AND P2, PT, R11, 0x9, PT ;  /* 0x000000090b00780c */ /* 0x000fe40003f46270 */
[----:B------:R-:W-:Y:S02]  /*2b90*/  ISETP.LT.OR P3, PT, R4, 0x2, P3 ;  /* 0x000000020400780c */ /* 0x000fe40001f61670 */
[----:B------:R-:W-:-:S02]  /*2ba0*/  P2R R10, PR, RZ, 0x20 ;  /* 0x00000020ff0a7803 */ /* 0x000fc40000000000 */
[----:B0-----:R-:W-:Y:S02]  /*2bb0*/  FSEL R26, R25, -INF , !P3 ;  /* 0xff800000191a7808 */ /* 0x001fe40005800000 */
[C---:B------:R-:W-:Y:S02]  /*2bc0*/  ISETP.GT.AND P3, PT, R9.reuse, 0x9, !P5 ;  /* 0x000000090900780c */ /* 0x040fe40006f64270 */
[----:B------:R-:W-:Y:S02]  /*2bd0*/  ISETP.GT.AND P4, PT, R9, 0x8, !P2 ;  /* 0x000000080900780c */ /* 0x000fe40005784270 */
        /* <DEDUP_REMOVED lines=21> */
[C---:B------:R-:W-:Y:S02]  /*2d30*/  ISETP.LT.OR P3, PT, R4.reuse, 0x1a, P3 ;  /* 0x0000001a0400780c */ /* 0x040fe40001f61670 */
        /* <DEDUP_REMOVED lines=79> */
[----:B------:R-:W-:Y:S02]  /*3230*/  ISETP.GE.AND P5, PT, R11, 0x5a, PT ;  /* 0x0000005a0b00780c */ /* 0x000fe40003fa6270 */
[----:B------:R-:W-:Y:S02]  /*3240*/  IADD3 R11, R20, 0x8, R5 ;  /* 0x00000008140b7810 */ /* 0x000fe40007ffe005 */
[----:B------:R-:W-:Y:S02]  /*3250*/  P2R R65, PR, RZ, 0x20 ;  /* 0x00000020ff417803 */ /* 0x000fe40000000000 */
[----:B------:R-:W-:-:S04]  /*3260*/  ISETP.GT.AND P5, PT, R9, 0x59, !P5 ;  /* 0x000000590900780c */ /* 0x000fc80006fa4270 */
[----:B------:R-:W-:Y:S01]  /*3270*/  ISETP.LT.OR P5, PT, R4, 0x5a, P5 ;  /* 0x0000005a0400780c */ /* 0x000fe20002fa1670 */
[----:B------:R-:W-:-:S03]  /*3280*/  VIADD R4, R5, 0x8 ;  /* 0x0000000805047836 */ /* 0x000fc60000000000 */
[----:B------:R-:W-:Y:S02]  /*3290*/  FSEL R90, R69, -INF , !P5 ;  /* 0xff800000455a7808 */ /* 0x000fe40006800000 */
[----:B------:R-:W-:Y:S02]  /*32a0*/  PLOP3.LUT P5, PT, PT, PT, UP0, 0x40, 0x0 ;  /* 0x000000000000781c */ /* 0x000fe40003fae808 */
[----:B------:R-:W-:-:S11]  /*32b0*/  VIADDMNMX R9, R4, R14, R13, PT ;  /* 0x0000000e04097246 */ /* 0x000fd6000380010d */
[----:B------:R-:W-:Y:S05]  /*32c0*/  @P5 BRA `(.L_x_1073) ;  /* 0x0000000000605947 */ /* 0x000fea0003800000 */
[----:B------:R-:W-:Y:S01]  /*32d0*/  IADD3 R4, R16, 0x8, R5 ;  /* 0x0000000810047810 */ /* 0x000fe20007ffe005 */
[----:B------:R-:W-:Y:S04]  /*32e0*/  BSSY B0, `(.L_x_1074) ;  /* 0x0000013000007945 */ /* 0x000fe80003800000 */
        /* <DEDUP_REMOVED lines=12> */
.L_x_1075:
[----:B------:R-:W-:-:S06]  /*33b0*/  UISETP.NE.AND UP1, UPT, UR5, 0x1, UPT ;  /* 0x000000010500788c */ /* 0x000fcc000bf25270 */
[----:B------:R-:W-:-:S05]  /*33c0*/  PLOP3.LUT P5, PT, PT, PT, UP1, 0x80, 0x0 ;  /* 0x000000000000781c */ /* 0x000fca0003faf018 */
[----:B------:R-:W-:-:S08]  /*33d0*/  @UP1 ULDC.64 UR6, c[0x0][0x9e8] ;  /* 0x00027a0000061ab9 */ /* 0x000fd00000000a00 */
[----:B------:R-:W-:Y:S01]  /*33e0*/  @P5 IMAD.HI.U32 R13, R4, UR6, RZ ;  /* 0x00000006040d5c27 */ /* 0x000fe2000f8e00ff */
[----:B------:R-:W-:-:S13]  /*33f0*/  PLOP3.LUT P5, PT, PT, PT, UP1, 0x80, 0x0 ;  /* 0x000000000000781c */ /* 0x000fda0003faf018 */
[----:B------:R-:W-:-:S07]  /*3400*/  @P5 SHF.R.U32.HI R4, RZ, UR7, R13 ;  /* 0x00000007ff045c19 */ /* 0x000fce000801160d */
.L_x_1076:
[----:B------:R-:W-:Y:S05]  /*3410*/  BSYNC B0 ;  /* 0x0000000000007941 */ /* 0x000fea0003800000 */
.L_x_1074:
[----:B------:R-:W-:-:S05]  /*3420*/  IMAD R4, R4, UR5, R55 ;  /* 0x0000000504047c24 */ /* 0x000fca000f8e0237 */
[----:B------:R-:W-:Y:S02]  /*3430*/  VIMNMX R11, R11, R4, !PT ;  /* 0x000000040b0b7248 */ /* 0x000fe40007fe0100 */
[----:B------:R-:W-:-:S07]  /*3440*/  VIADDMNMX R9, R4, UR5, R9, PT ;  /* 0x0000000504097c46 */ /* 0x000fce000b800109 */
.L_x_1073:
[C---:B------:R-:W-:Y:S01]  /*3450*/  ISETP.GT.AND P1, PT, R11.reuse, 0x1, !P1 ;  /* 0x000000010b00780c */ /* 0x040fe20004f24270 */
[----:B------:R-:W-:Y:S01]  /*3460*/  ULDC UR6, c[0x0][0x988] ;  /* 0x0002620000067ab9 */ /* 0x000fe20000000800 */
[----:B------:R-:W-:Y:S02]  /*3470*/  ISETP.GT.AND P6, PT, R11, RZ, !P6 ;  /* 0x000000ff0b00720c */ /* 0x000fe400077c4270 */
[C---:B------:R-:W-:Y:S02]  /*3480*/  ISETP.LT.OR P1, PT, R9.reuse, 0x2, P1 ;  /* 0x000000020900780c */ /* 0x040fe40000f21670 */
[----:B------:R-:W-:Y:S02]  /*3490*/  ISETP.LT.OR P6, PT, R9, 0x1, P6 ;  /* 0x000000010900780c */ /* 0x000fe400037c1670 */
[----:B------:R-:W-:Y:S02]  /*34a0*/  FSEL R12, R12, -INF , !P1 ;  /* 0xff8000000c0c7808 */ /* 0x000fe40004800000 */
[----:B------:R-:W-:Y:S01]  /*34b0*/  ISETP.NE.AND P1, PT, R10, RZ, PT ;  /* 0x000000ff0a00720c */ /* 0x000fe20003f25270 */
[----:B------:R-:W-:Y:S01]  /*34c0*/  IMAD.U32 R10, RZ, RZ, UR6 ;  /* 0x00000006ff0a7e24 */ /* 0x000fe2000f8e00ff */
[----:B------:R-:W-:-:S02]  /*34d0*/  ISETP.GT.AND P2, PT, R11, 0x8, !P2 ;  /* 0x000000080b00780c */ /* 0x000fc40005744270 */
[----:B------:R-:W-:Y:S02]  /*34e0*/  ISETP.GT.AND P1, PT, R11, 0x9, !P1 ;  /* 0x000000090b00780c */ /* 0x000fe40004f24270 */
[----:B------:R-:W-:Y:S02]  /*34f0*/  FSEL R13, R0, -INF , !P6 ;  /* 0xff800000000d7808 */ /* 0x000fe40007000000 */
[----:B------:R-:W-:Y:S02]  /*3500*/  ISETP.LT.OR P1, PT, R9, 0xa, P1 ;  /* 0x0000000a0900780c */ /* 0x000fe40000f21670 */
[----:B------:R-:W-:Y:S02]  /*3510*/  FMNMX.FTZ R0, R24, R26, !PT ;  /* 0x0000001a18007209 */ /* 0x000fe40007810000 */
[----:B------:R-:W-:Y:S02]  /*3520*/  FSEL R21, R21, -INF , !P1 ;  /* 0xff80000015157808 */ /* 0x000fe40004800000 */
[----:B------:R-:W-:-:S02]  /*3530*/  ISETP.NE.AND P1, PT, R25, RZ, PT ;  /* 0x000000ff1900720c */ /* 0x000fc40003f25270 */
[----:B------:R-:W-:Y:S02]  /*3540*/  ISETP.LT.OR P2, PT, R9, 0x9, P2 ;  /* 0x000000090900780c */ /* 0x000fe40001741670 */
[----:B------:R-:W-:Y:S02]  /*3550*/  ISETP.GT.AND P1, PT, R11, 0x10, !P1 ;  /* 0x000000100b00780c */ /* 0x000fe40004f24270 */
[----:B------:R-:W-:Y:S02]  /*3560*/  FMNMX.FTZ R0, R28, R0, !PT ;  /* 0x000000001c007209 */ /* 0x000fe40007810000 */
[----:B------:R-:W-:Y:S02]  /*3570*/  FSEL R15, R15, -INF , !P2 ;  /* 0xff8000000f0f7808 */ /* 0x000fe40005000000 */
[----:B------:R-:W-:Y:S02]  /*3580*/  ISETP.LT.OR P1, PT, R9, 0x11, P1 ;  /* 0x000000110900780c */ /* 0x000fe40000f21670 */
[----:B------:R-:W-:-:S02]  /*3590*/  ISETP.NE.AND P2, PT, R29, RZ, PT ;  /* 0x000000ff1d00720c */ /* 0x000fc40003f45270 */
[----:B------:R-:W-:Y:S02]  /*35a0*/  FMNMX.FTZ R0, R30, R0, !PT ;  /* 0x000000001e007209 */ /* 0x000fe40007810000 */
[----:B------:R-:W-:Y:S02]  /*35b0*/  FSEL R25, R34, -INF , !P1 ;  /* 0xff80000022197808 */ /* 0x000fe40004800000 */
[----:B------:R-:W-:Y:S02]  /*35c0*/  ISETP.GT.AND P1, PT, R11, 0x11, !P2 ;  /* 0x000000110b00780c */ /* 0x000fe40005724270 */
[----:B------:R-:W-:Y:S02]  /*35d0*/  FMNMX.FTZ R0, R32, R0, !PT ;  /* 0x0000000020007209 */ /* 0x000fe40007810000 */
[----:B------:R-:W-:Y:S02]  /*35e0*/  ISETP.LT.OR P1, PT, R9, 0x12, P1 ;  /* 0x000000120900780c */ /* 0x000fe40000f21670 */
[----:B------:R-:W-:-:S02]  /*35f0*/  ISETP.NE.AND P5, PT, R33, RZ, PT ;  /* 0x000000ff2100720c */ /* 0x000fc40003fa5270 */
[----:B------:R-:W-:Y:S02]  /*3600*/  FMNMX.FTZ R0, R66, R0, !PT ;  /* 0x0000000042007209 */ /* 0x000fe40007810000 */
[----:B------:R-:W-:Y:S02]  /*3610*/  FSEL R27, R27, -INF , !P1 ;  /* 0xff8000001b1b7808 */ /* 0x000fe40004800000 */
        /* <DEDUP_REMOVED lines=29> */
[----:B------:R-:W-:Y:S02]  /*37f0*/  ISETP.GT.AND P1, PT, R11, 0x28, !P1 ;  /* 0x000000280b00780c */ /* 0x000fe40004f24270 */
[----:B------:R-:W-:Y:S02]  /*3800*/  FMNMX.FTZ R0, R86, R0, !PT ;  /* 0x0000000056007209 */ /* 0x000fe40007810000 */
[----:B------:R-:W-:Y:S02]  /*3810*/  ISETP.LT.OR P1, PT, R9, 0x29, P1 ;  /* 0x000000290900780c */ /* 0x000fe40000f21670 */
[----:B------:R-:W-:Y:S02]  /*3820*/  FMNMX.FTZ R0, R64, R0, !PT ;  /* 0x0000000040007209 */ /* 0x000fe40007810000 */
[----:B------:R-:W-:-:S02]  /*3830*/  FSEL R37, R46, -INF , !P1 ;  /* 0xff8000002e257808 */ /* 0x000fc40004800000 */
[----:B------:R-:W-:Y:S02]  /*3840*/  FMNMX.FTZ R0, R88, R0, !PT ;  /* 0x0000000058007209 */ /* 0x000fe40007810000 */
[----:B------:R-:W-:Y:S02]  /*3850*/  ISETP.NE.AND P1, PT, R71, RZ, PT ;  /* 0x000000ff4700720c */ /* 0x000fe40003f25270 */
[----:B------:R-:W-:Y:S02]  /*3860*/  FMNMX.FTZ R0, R68, R0, !PT ;  /* 0x0000000044007209 */ /* 0x000fe40007810000 */
[----:B------:R-:W-:Y:S02]  /*3870*/  ISETP.GT.AND P1, PT, R11, 0x29, !P1 ;  /* 0x000000290b00780c */ /* 0x000fe40004f24270 */
[----:B------:R-:W-:Y:S02]  /*3880*/  FMNMX.FTZ R0, R90, R0, !PT ;  /* 0x000000005a007209 */ /* 0x000fe40007810000 */
[----:B------:R-:W-:-:S02]  /*3890*/  ISETP.LT.OR P1, PT, R9, 0x2a, P1 ;  /* 0x0000002a0900780c */ /* 0x000fc40000f21670 */
[----:B------:R-:W-:Y:S02]  /*38a0*/  ISETP.NE.AND P2, PT, R53, RZ, PT ;  /* 0x000000ff3500720c */ /* 0x000fe40003f45270 */
[----:B------:R-:W-:Y:S01]  /*38b0*/  FSEL R39, R39, -INF , !P1 ;  /* 0xff80000027277808 */ /* 0x000fe20004800000 */
[----:B------:R-:W0:Y:S01]  /*38c0*/  SHFL.BFLY PT, R53, R0, 0x2, 0x1f ;  /* 0x0c401f0000357f89 */ /* 0x000e2200000e0000 */
[----:B------:R-:W-:Y:S02]  /*38d0*/  ISETP.NE.AND P1, PT, R45, RZ, PT ;  /* 0x000000ff2d00720c */ /* 0x000fe40003f25270 */
[----:B------:R-:W-:Y:S02]  /*38e0*/  ISETP.NE.AND P5, PT, R77, RZ, PT ;  /* 0x000000ff4d00720c */ /* 0x000fe40003fa5270 */
[----:B------:R-:W-:Y:S02]  /*38f0*/  ISETP.GT.AND P1, PT, R11, 0x30, !P1 ;  /* 0x000000300b00780c */ /* 0x000fe40004f24270 */
[----:B------:R-:W-:-:S02]  /*3900*/  ISETP.NE.AND P6, PT, R79, RZ, PT ;  /* 0x000000ff4f00720c */ /* 0x000fc40003fc5270 */
[----:B------:R-:W-:Y:S02]  /*3910*/  ISETP.LT.OR P1, PT, R9, 0x31, P1 ;  /* 0x000000310900780c */ /* 0x000fe40000f21670 */
[----:B------:R-:W-:Y:S02]  /*3920*/  ISETP.GT.AND P3, PT, R11, 0x51, !P3 ;  /* 0x000000510b00780c */ /* 0x000fe40005f64270 */
[----:B------:R-:W-:Y:S02]  /*3930*/  FSEL R41, R50, -INF , !P1 ;  /* 0xff80000032297808 */ /* 0x000fe40004800000 */
[----:B------:R-:W-:Y:S02]  /*3940*/  ISETP.NE.AND P1, PT, R73, RZ, PT ;  /* 0x000000ff4900720c */ /* 0x000fe40003f25270 */
[C---:B------:R-:W-:Y:S02]  /*3950*/  ISETP.GT.AND P4, PT, R11.reuse, 0x58, !P4 ;  /* 0x000000580b00780c */ /* 0x040fe40006784270 */
[----:B------:R-:W-:-:S02]  /*3960*/  ISETP.GT.AND P1, PT, R11, 0x31, !P1 ;  /* 0x000000310b00780c */ /* 0x000fc40004f24270 */
[C---:B------:R-:W-:Y:S02]  /*3970*/  ISETP.LT.OR P3, PT, R9.reuse, 0x52, P3 ;  /* 0x000000520900780c */ /* 0x040fe40001f61670 */
[----:B------:R-:W-:Y:S02]  /*3980*/  ISETP.LT.OR P1, PT, R9, 0x32, P1 ;  /* 0x000000320900780c */ /* 0x000fe40000f21670 */
[----:B0-----:R-:W-:Y:S02]  /*3990*/  FMNMX.FTZ R14, R0, R53, !PT ;  /* 0x00000035000e7209 */ /* 0x001fe40007810000 */
[----:B------:R-:W-:Y:S02]  /*39a0*/  FMNMX.FTZ R0, R13, R12, !PT ;  /* 0x0000000c0d007209 */ /* 0x000fe40007810000 */
[----:B------:R-:W-:Y:S01]  /*39b0*/  FSEL R43, R43, -INF , !P1 ;  /* 0xff8000002b2b7808 */ /* 0x000fe20004800000 */
[----:B------:R-:W0:Y:S01]  /*39c0*/  SHFL.BFLY PT, R53, R14, 0x1, 0x1f ;  /* 0x0c201f000e357f89 */ /* 0x000e2200000e0000 */
[----:B------:R-:W-:-:S02]  /*39d0*/  ISETP.NE.AND P1, PT, R49, RZ, PT ;  /* 0x000000ff3100720c */ /* 0x000fc40003f25270 */
[----:B------:R-:W-:Y:S02]  /*39e0*/  FMNMX.FTZ R0, R15, R0, !PT ;  /* 0x000000000f007209 */ /* 0x000fe40007810000 */
[----:B------:R-:W-:Y:S02]  /*39f0*/  ISETP.GT.AND P1, PT, R11, 0x38, !P1 ;  /* 0x000000380b00780c */ /* 0x000fe40004f24270 */
[----:B------:R-:W-:Y:S02]  /*3a00*/  FMNMX.FTZ R0, R21, R0, !PT ;  /* 0x0000000015007209 */ /* 0x000fe40007810000 */
[----:B------:R-:W-:Y:S02]  /*3a10*/  ISETP.LT.OR P1, PT, R9, 0x39, P1 ;  /* 0x000000390900780c */ /* 0x000fe40000f21670 */
[----:B------:R-:W-:Y:S02]  /*3a20*/  FMNMX.FTZ R0, R25, R0, !PT ;  /* 0x0000000019007209 */ /* 0x000fe40007810000 */
        /* <DEDUP_REMOVED lines=8> */
[----:B------:R-:W-:Y:S02]  /*3ab0*/  ISETP.GT.AND P1, PT, R11, 0x40, !P2 ;  /* 0x000000400b00780c */ /* 0x000fe40005724270 */
[----:B------:R-:W-:Y:S02]  /*3ac0*/  FMNMX.FTZ R0, R33, R0, !PT ;  /* 0x0000000021007209 */ /* 0x000fe40007810000 */
[----:B------:R-:W-:Y:S02]  /*3ad0*/  ISETP.LT.OR P1, PT, R9, 0x41, P1 ;  /* 0x000000410900780c */ /* 0x000fe40000f21670 */
[----:B------:R-:W-:Y:S02]  /*3ae0*/  FMNMX.FTZ R0, R35, R0, !PT ;  /* 0x0000000023007209 */ /* 0x000fe40007810000 */
[----:B------:R-:W-:-:S02]  /*3af0*/  FSEL R49, R58, -INF , !P1 ;  /* 0xff8000003a317808 */ /* 0x000fc40004800000 */
[----:B------:R-:W-:Y:S02]  /*3b00*/  FMNMX.FTZ R0, R37, R0, !PT ;  /* 0x0000000025007209 */ /* 0x000fe40007810000 */
[----:B------:R-:W-:Y:S02]  /*3b10*/  ISETP.GT.AND P1, PT, R11, 0x41, !P5 ;  /* 0x000000410b00780c */ /* 0x000fe40006f24270 */
[----:B0-----:R-:W-:Y:S02]  /*3b20*/  FMNMX.FTZ R4, R14, R53, !PT ;  /* 0x000000350e047209 */ /* 0x001fe40007810000 */
[----:B------:R-:W-:Y:S02]  /*3b30*/  FMNMX.FTZ R0, R39, R0, !PT ;  /* 0x0000000027007209 */ /* 0x000fe40007810000 */
[----:B------:R-:W-:Y:S01]  /*3b40*/  ISETP.LT.OR P1, PT, R9, 0x42, P1 ;  /* 0x000000420900780c */ /* 0x000fe20000f21670 */
[----:B------:R-:W-:Y:S01]  /*3b50*/  FMUL.FTZ R20, R4, R10 ;  /* 0x0000000a04147220 */ /* 0x000fe20000410000 */
[----:B------:R-:W-:-:S02]  /*3b60*/  FMNMX.FTZ R0, R41, R0, !PT ;  /* 0x0000000029007209 */ /* 0x000fc40007810000 */
[----:B------:R-:W-:Y:S02]  /*3b70*/  FSEL R51, R51, -INF , !P1 ;  /* 0xff80000033337808 */ /* 0x000fe40004800000 */
[----:B------:R-:W-:Y:S02]  /*3b80*/  FSETP.NEU.FTZ.AND P1, PT, R4, -INF , PT ;  /* 0xff8000000400780b */ /* 0x000fe40003f3d000 */
[----:B------:R-:W-:Y:S02]  /*3b90*/  ISETP.NE.AND P5, PT, R57, RZ, PT ;  /* 0x000000ff3900720c */ /* 0x000fe40003fa5270 */
[----:B------:R-:W-:Y:S02]  /*3ba0*/  FMNMX.FTZ R0, R43, R0, !PT ;  /* 0x000000002b007209 */ /* 0x000fe40007810000 */
[----:B------:R-:W-:Y:S02]  /*3bb0*/  FSEL R61, R20, RZ, P1 ;  /* 0x000000ff143d7208 */ /* 0x000fe40000800000 */
[----:B------:R-:W-:-:S02]  /*3bc0*/  ISETP.GT.AND P1, PT, R11, 0x48, !P5 ;  /* 0x000000480b00780c */ /* 0x000fc40006f24270 */
[----:B------:R-:W-:Y:S01]  /*3bd0*/  FMNMX.FTZ R0, R45, R0, !PT ;  /* 0x000000002d007209 */ /* 0x000fe20007810000 */
[-CC-:B------:R-:W-:Y:S01]  /*3be0*/  FFMA.FTZ R14, R24, R10.reuse, -R61.reuse ;  /* 0x0000000a180e7223 */ /* 0x180fe2000001083d */
[----:B------:R-:W-:Y:S01]  /*3bf0*/  ISETP.LT.OR P1, PT, R9, 0x49, P1 ;  /* 0x000000490900780c */ /* 0x000fe20000f21670 */
[--C-:B------:R-:W-:Y:S01]  /*3c00*/  FFMA.FTZ R20, R26, R10, -R61.reuse ;  /* 0x0000000a1a147223 */ /* 0x100fe2000001083d */
[----:B------:R-:W-:Y:S01]  /*3c10*/  FMNMX.FTZ R0, R47, R0, !PT ;  /* 0x000000002f007209 */ /* 0x000fe20007810000 */
[-CC-:B------:R-:W-:Y:S01]  /*3c20*/  FFMA.FTZ R24, R28, R10.reuse, -R61.reuse ;  /* 0x0000000a1c187223 */ /* 0x180fe2000001083d */
[----:B------:R-:W-:Y:S01]  /*3c30*/  FSEL R53, R62, -INF , !P1 ;  /* 0xff8000003e357808 */ /* 0x000fe20004800000 */
[----:B------:R-:W-:Y:S01]  /*3c40*/  MUFU.EX2 R14, R14 ;  /* 0x0000000e000e7308 */ /* 0x000fe20000000800 */
[----:B------:R-:W-:Y:S01]  /*3c50*/  ISETP.NE.AND P2, PT, R81, RZ, PT ;  /* 0x000000ff5100720c */ /* 0x000fe20003f45270 */
[-CC-:B------:R-:W-:Y:S01]  /*3c60*/  FFMA.FTZ R26, R30, R10.reuse, -R61.reuse ;  /* 0x0000000a1e1a7223 */ /* 0x180fe2000001083d */
[----:B------:R-:W-:Y:S01]  /*3c70*/  ISETP.GT.AND P1, PT, R11, 0x49, !P6 ;  /* 0x000000490b00780c */ /* 0x000fe20007724270 */
[--C-:B------:R-:W-:Y:S01]  /*3c80*/  FFMA.FTZ R28, R32, R10, -R61.reuse ;  /* 0x0000000a201c7223 */ /* 0x100fe2000001083d */
[----:B------:R-:W-:Y:S01]  /*3c90*/  FMNMX.FTZ R0, R49, R0, !PT ;  /* 0x0000000031007209 */ /* 0x000fe20007810000 */
[-CC-:B------:R-:W-:Y:S01]  /*3ca0*/  FFMA.FTZ R38, R88, R10.reuse, -R61.reuse ;  /* 0x0000000a58267223 */ /* 0x180fe2000001083d */
[----:B------:R-:W-:Y:S01]  /*3cb0*/  ISETP.NE.AND P5, PT, R65, RZ, PT ;  /* 0x000000ff4100720c */ /* 0x000fe20003fa5270 */
[----:B------:R0:W1:Y:S01]  /*3cc0*/  MUFU.EX2 R63, R20 ;  /* 0x00000014003f7308 */ /* 0x0000620000000800 */
[----:B------:R-:W-:Y:S01]  /*3cd0*/  ISETP.GT.AND P2, PT, R11, 0x50, !P2 ;  /* 0x000000500b00780c */ /* 0x000fe20005744270 */
[-CC-:B------:R-:W-:Y:S01]  /*3ce0*/  FFMA.FTZ R30, R36, R10.reuse, -R61.reuse ;  /* 0x0000000a241e7223 */ /* 0x180fe2000001083d */
[----:B------:R-:W-:Y:S01]  /*3cf0*/  ISETP.LT.OR P1, PT, R9, 0x4a, P1 ;  /* 0x0000004a0900780c */ /* 0x000fe20000f21670 */
[--C-:B------:R-:W-:Y:S01]  /*3d00*/  FFMA.FTZ R32, R52, R10, -R61.reuse ;  /* 0x0000000a34207223 */ /* 0x100fe2000001083d */
[----:B------:R-:W-:Y:S01]  /*3d10*/  FMNMX.FTZ R0, R51, R0, !PT ;  /* 0x0000000033007209 */ /* 0x000fe20007810000 */
[-CC-:B------:R-:W-:Y:S01]  /*3d20*/  FFMA.FTZ R34, R82, R10.reuse, -R61.reuse ;  /* 0x0000000a52227223 */ /* 0x180fe2000001083d */
[----:B------:R-:W-:Y:S01]  /*3d30*/  ISETP.GT.AND P5, PT, R11, 0x59, !P5 ;  /* 0x000000590b00780c */ /* 0x000fe20006fa4270 */
[----:B------:R-:W-:Y:S01]  /*3d40*/  MUFU.EX2 R24, R24 ;  /* 0x0000001800187308 */ /* 0x000fe20000000800 */
[----:B------:R-:W-:Y:S01]  /*3d50*/  ISETP.LT.OR P2, PT, R9, 0x51, P2 ;  /* 0x000000510900780c */ /* 0x000fe20001741670 */
[-CC-:B0-----:R-:W-:Y:S01]  /*3d60*/  FFMA.FTZ R20, R66, R10.reuse, -R61.reuse ;  /* 0x0000000a42147223 */ /* 0x181fe2000001083d */
[----:B------:R-:W-:Y:S01]  /*3d70*/  FSEL R11, R2, -INF , !P1 ;  /* 0xff800000020b7808 */ /* 0x000fe20004800000 */
[--C-:B------:R-:W-:Y:S01]  /*3d80*/  FFMA.FTZ R2, R40, R10, -R61.reuse ;  /* 0x0000000a28027223 */ /* 0x100fe2000001083d */
[----:B------:R-:W-:Y:S01]  /*3d90*/  FMNMX.FTZ R0, R53, R0, !PT ;  /* 0x0000000035007209 */ /* 0x000fe20007810000 */
[--C-:B------:R-:W-:Y:S01]  /*3da0*/  FFMA.FTZ R36, R56, R10, -R61.reuse ;  /* 0x0000000a38247223 */ /* 0x100fe2000001083d */
[----:B------:R-:W-:Y:S01]  /*3db0*/  FSEL R55, R8, -INF , !P2 ;  /* 0xff80000008377808 */ /* 0x000fe20005000000 */
[----:B------:R0:W-:Y:S01]  /*3dc0*/  MUFU.EX2 R180, R2 ;  /* 0x0000000200b47308 */ /* 0x0001e20000000800 */
[----:B------:R-:W-:Y:S01]  /*3dd0*/  FMNMX.FTZ R0, R11, R0, !PT ;  /* 0x000000000b007209 */ /* 0x000fe20007810000 */
[----:B------:R-:W-:Y:S01]  /*3de0*/  FFMA.FTZ R8, R76, R10, -R61 ;  /* 0x0000000a4c087223 */ /* 0x000fe2000001083d */
[----:B------:R-:W-:-:S02]  /*3df0*/  ISETP.LT.OR P4, PT, R9, 0x59, P4 ;  /* 0x000000590900780c */ /* 0x000fc40002781670 */
[----:B------:R-:W-:Y:S02]  /*3e00*/  FSEL R57, R3, -INF , !P3 ;  /* 0xff80000003397808 */ /* 0x000fe40005800000 */
[----:B------:R-:W-:Y:S01]  /*3e10*/  FMNMX.FTZ R0, R55, R0, !PT ;  /* 0x0000000037007209 */ /* 0x000fe20007810000 */
[----:B------:R2:W-:Y:S01]  /*3e20*/  MUFU.EX2 R67, R20 ;  /* 0x0000001400437308 */ /* 0x0005e20000000800 */
[----:B------:R-:W-:Y:S01]  /*3e30*/  ISETP.LT.OR P5, PT, R9, 0x5a, P5 ;  /* 0x0000005a0900780c */ /* 0x000fe20002fa1670 */
[--C-:B0-----:R-:W-:Y:S01]  /*3e40*/  FFMA.FTZ R2, R44, R10, -R61.reuse ;  /* 0x0000000a2c027223 */ /* 0x101fe2000001083d */
[----:B------:R-:W-:Y:S02]  /*3e50*/  FSEL R9, R70, -INF , !P4 ;  /* 0xff80000046097808 */ /* 0x000fe40006000000 */
[----:B------:R-:W-:Y:S02]  /*3e60*/  FMNMX.FTZ R0, R57, R0, !PT ;  /* 0x0000000039007209 */ /* 0x000fe40007810000 */
[----:B------:R-:W-:Y:S01]  /*3e70*/  FSEL R59, R59, -INF , !P5 ;  /* 0xff8000003b3b7808 */ /* 0x000fe20006800000 */
[----:B------:R-:W-:Y:S01]  /*3e80*/  MUFU.EX2 R182, R2 ;  /* 0x0000000200b67308 */ /* 0x000fe20000000800 */
[----:B------:R-:W-:Y:S01]  /*3e90*/  FMNMX.FTZ R0, R9, R0, !PT ;  /* 0x0000000009007209 */ /* 0x000fe20007810000 */
[----:B--2---:R-:W-:Y:S01]  /*3ea0*/  FFMA.FTZ R20, R78, R10, -R61 ;  /* 0x0000000a4e147223 */ /* 0x004fe2000001083d */
[----:B-1----:R-:W-:-:S02]  /*3eb0*/  F2FP.F16.F32.PACK_AB R188, R63, R14 ;  /* 0x0000000e3fbc723e */ /* 0x002fc400000000ff */
[----:B------:R-:W-:-:S03]  /*3ec0*/  FMNMX.FTZ R0, R59, R0, !PT ;  /* 0x000000003b007209 */ /* 0x000fc60007810000 */
[----:B------:R0:W1:Y:S02]  /*3ed0*/  MUFU.EX2 R65, R26 ;  /* 0x0000001a00417308 */ /* 0x0000640000000800 */
[----:B------:R-:W2:Y:S06]  /*3ee0*/  SHFL.BFLY PT, R3, R0, 0x2, 0x1f ;  /* 0x0c401f0000037f89 */ /* 0x000eac00000e0000 */
[----:B------:R3:W-:Y:S01]  /*3ef0*/  MUFU.EX2 R73, R20 ;  /* 0x0000001400497308 */ /* 0x0007e20000000800 */
[----:B0-----:R-:W-:-:S07]  /*3f00*/  FFMA.FTZ R26, R72, R10, -R61 ;  /* 0x0000000a481a7223 */ /* 0x001fce000001083d */
[----:B------:R-:W0:Y:S01]  /*3f10*/  MUFU.EX2 R28, R28 ;  /* 0x0000001c001c7308 */ /* 0x000e220000000800 */
[----:B---3--:R-:W-:Y:S01]  /*3f20*/  FFMA.FTZ R20, R86, R10, -R61 ;  /* 0x0000000a56147223 */ /* 0x008fe2000001083d */
[----:B-1----:R-:W-:-:S06]  /*3f30*/  F2FP.F16.F32.PACK_AB R190, R65, R24 ;  /* 0x0000001841be723e */ /* 0x002fcc00000000ff */
[----:B------:R-:W-:Y:S01]  /*3f40*/  MUFU.EX2 R83, R38 ;  /* 0x0000002600537308 */ /* 0x000fe20000000800 */
[----:B--2---:R-:W-:Y:S01]  /*3f50*/  FMNMX.FTZ R2, R0, R3, !PT ;  /* 0x0000000300027209 */ /* 0x004fe20007810000 */
[----:B------:R-:W-:-:S04]  /*3f60*/  FFMA.FTZ R0, R84, R10, -R61 ;  /* 0x0000000a54007223 */ /* 0x000fc8000001083d */
[----:B------:R-:W1:Y:S02]  /*3f70*/  SHFL.BFLY PT, R3, R2, 0x1, 0x1f ;  /* 0x0c201f0002037f89 */ /* 0x000e6400000e0000 */
[----:B------:R2:W-:Y:S01]  /*3f80*/  MUFU.EX2 R79, R0 ;  /* 0x00000000004f7308 */ /* 0x0005e20000000800 */
[----:B0-----:R-:W-:-:S07]  /*3f90*/  F2FP.F16.F32.PACK_AB R184, R67, R28 ;  /* 0x0000001c43b8723e */ /* 0x001fce00000000ff */
[----:B------:R-:W-:Y:S08]  /*3fa0*/  MUFU.EX2 R81, R20 ;  /* 0x0000001400517308 */ /* 0x000ff00000000800 */
[----:B------:R-:W-:Y:S01]  /*3fb0*/  MUFU.EX2 R30, R30 ;  /* 0x0000001e001e7308 */ /* 0x000fe20000000800 */
[----:B-1----:R-:W-:-:S07]  /*3fc0*/  FMNMX.FTZ R3, R2, R3, !PT ;  /* 0x0000000302037209 */ /* 0x002fce0007810000 */
[----:B------:R0:W1:Y:S01]  /*3fd0*/  MUFU.EX2 R69, R26 ;  /* 0x0000001a00457308 */ /* 0x0000620000000800 */
[-C--:B------:R-:W-:Y:S01]  /*3fe0*/  FFMA.FTZ R2, R68, R10.reuse, -R61 ;  /* 0x0000000a44027223 */ /* 0x080fe2000001083d */
[C---:B------:R-:W-:Y:S01]  /*3ff0*/  FSETP.NEU.FTZ.AND P1, PT, R3.reuse, -INF , PT ;  /* 0xff8000000300780b */ /* 0x040fe20003f3d000 */
[----:B--2---:R-:W-:-:S05]  /*4000*/  FMUL.FTZ R0, R3, R10 ;  /* 0x0000000a03007220 */ /* 0x004fca0000410000 */
[----:B------:R2:W-:Y:S01]  /*4010*/  MUFU.EX2 R71, R8 ;  /* 0x0000000800477308 */ /* 0x0005e20000000800 */
[----:B------:R-:W-:Y:S01]  /*4020*/  FSEL R0, R0, RZ, P1 ;  /* 0x000000ff00007208 */ /* 0x000fe20000800000 */
[----:B0-----:R-:W-:Y:S01]  /*4030*/  FFMA.FTZ R26, R48, R10, -R61 ;  /* 0x0000000a301a7223 */ /* 0x001fe2000001083d */
        /* <DEDUP_REMOVED lines=11> */
[-C--:B--2---:R-:W-:Y:S01]  /*40f0*/  FFMA.FTZ R8, R80, R10.reuse, -R61 ;  /* 0x0000000a50087223 */ /* 0x084fe2000001083d */
[-CC-:B------:R-:W-:Y:S01]  /*4100*/  FFMA.FTZ R35, R35, R10.reuse, -R0.reuse ;  /* 0x0000000a23237223 */ /* 0x180fe20000010800 */
[-CC-:B------:R-:W-:Y:S01]  /*4110*/  FFMA.FTZ R37, R37, R10.reuse, -R0.reuse ;  /* 0x0000000a25257223 */ /* 0x180fe20000010800 */
[----:B------:R-:W-:Y:S01]  /*4120*/  MUFU.EX2 R13, R13 ;  /* 0x0000000d000d7308 */ /* 0x000fe20000000800 */
[----:B0-----:R-:W-:Y:S01]  /*4130*/  FADD.FTZ R21, R14, R63 ;  /* 0x0000003f0e157221 */ /* 0x001fe20000010000 */
[-CC-:B------:R-:W-:Y:S01]  /*4140*/  FFMA.FTZ R39, R39, R10.reuse, -R0.reuse ;  /* 0x0000000a27277223 */ /* 0x180fe20000010800 */
[-CC-:B------:R-:W-:Y:S01]  /*4150*/  FFMA.FTZ R41, R41, R10.reuse, -R0.reuse ;  /* 0x0000000a29297223 */ /* 0x180fe20000010800 */
[-CC-:B------:R-:W-:Y:S01]  /*4160*/  FFMA.FTZ R43, R43, R10.reuse, -R0.reuse ;  /* 0x0000000a2b2b7223 */ /* 0x180fe20000010800 */
[-CC-:B------:R-:W-:Y:S01]  /*4170*/  FFMA.FTZ R45, R45, R10.reuse, -R0.reuse ;  /* 0x0000000a2d2d7223 */ /* 0x180fe20000010800 */
[-CC-:B------:R-:W-:Y:S01]  /*4180*/  FFMA.FTZ R47, R47, R10.reuse, -R0.reuse ;  /* 0x0000000a2f2f7223 */ /* 0x180fe20000010800 */
[-CC-:B------:R-:W-:Y:S01]  /*4190*/  FFMA.FTZ R49, R49, R10.reuse, -R0.reuse ;  /* 0x0000000a31317223 */ /* 0x180fe20000010800 */
[----:B------:R0:W2:Y:S01]  /*41a0*/  MUFU.EX2 R20, R12 ;  /* 0x0000000c00147308 */ /* 0x0000a20000000800 */
[-CC-:B------:R-:W-:Y:S01]  /*41b0*/  FFMA.FTZ R51, R51, R10.reuse, -R0.reuse ;  /* 0x0000000a33337223 */ /* 0x180fe20000010800 */
[-CC-:B------:R-:W-:Y:S01]  /*41c0*/  FFMA.FTZ R53, R53, R10.reuse, -R0.reuse ;  /* 0x0000000a35357223 */ /* 0x180fe20000010800 */
[-CC-:B------:R-:W-:Y:S01]  /*41d0*/  FFMA.FTZ R11, R11, R10.reuse, -R0.reuse ;  /* 0x0000000a0b0b7223 */ /* 0x180fe20000010800 */
[-CC-:B------:R-:W-:Y:S01]  /*41e0*/  FFMA.FTZ R55, R55, R10.reuse, -R0.reuse ;  /* 0x0000000a37377223 */ /* 0x180fe20000010800 */
[-CC-:B------:R-:W-:Y:S01]  /*41f0*/  FFMA.FTZ R57, R57, R10.reuse, -R0.reuse ;  /* 0x0000000a39397223 */ /* 0x180fe20000010800 */
[----:B------:R-:W-:Y:S01]  /*4200*/  FFMA.FTZ R59, R59, R10, -R0 ;  /* 0x0000000a3b3b7223 */ /* 0x000fe20000010800 */
[----:B-1----:R-:W-:Y:S01]  /*4210*/  F2FP.F16.F32.PACK_AB R186, R69, R30 ;  /* 0x0000001e45ba723e */ /* 0x002fe200000000ff */
[----:B------:R-:W1:Y:S01]  /*4220*/  MUFU.EX2 R15, R15 ;  /* 0x0000000f000f7308 */ /* 0x000e620000000800 */
[----:B0-----:R-:W-:-:S04]  /*4230*/  FADD.FTZ R12, R24, R21 ;  /* 0x00000015180c7221 */ /* 0x001fc80000010000 */
[----:B------:R-:W-:-:S03]  /*4240*/  FADD.FTZ R21, R65, R12 ;  /* 0x0000000c41157221 */ /* 0x000fc60000010000 */
[----:B------:R-:W0:Y:S01]  /*4250*/  MUFU.EX2 R25, R25 ;  /* 0x0000001900197308 */ /* 0x000e220000000800 */
[----:B------:R-:W-:Y:S01]  /*4260*/  FADD.FTZ R12, R28, R21 ;  /* 0x000000151c0c7221 */ /* 0x000fe20000010000 */
[----:B--2---:R-:W-:-:S03]  /*4270*/  F2FP.F16.F32.PACK_AB R189, R20, R13 ;  /* 0x0000000d14bd723e */ /* 0x004fc600000000ff */
[----:B------:R-:W-:Y:S01]  /*4280*/  FADD.FTZ R21, R67, R12 ;  /* 0x0000000c43157221 */ /* 0x000fe20000010000 */
[----:B------:R-:W-:Y:S02]  /*4290*/  FADD.FTZ R12, R13, R20 ;  /* 0x000000140d0c7221 */ /* 0x000fe40000010000 */
[----:B------:R2:W3:Y:S01]  /*42a0*/  MUFU.EX2 R40, R27 ;  /* 0x0000001b00287308 */ /* 0x0004e20000000800 */
[----:B------:R-:W-:Y:S01]  /*42b0*/  FADD.FTZ R50, R30, R21 ;  /* 0x000000151e327221 */ /* 0x000fe20000010000 */
[----:B-1----:R-:W-:Y:S01]  /*42c0*/  FADD.FTZ R21, R15, R12 ;  /* 0x0000000c0f157221 */ /* 0x002fe20000010000 */
[----:B------:R-:W-:-:S03]  /*42d0*/  F2FP.F16.F32.PACK_AB R191, R38, R15 ;  /* 0x0000000f26bf723e */ /* 0x000fc600000000ff */
[----:B------:R-:W-:Y:S02]  /*42e0*/  FADD.FTZ R12, R38, R21 ;  /* 0x00000015260c7221 */ /* 0x000fe40000010000 */
[----:B------:R-:W1:Y:S01]  /*42f0*/  MUFU.EX2 R29, R29 ;  /* 0x0000001d001d7308 */ /* 0x000e620000000800 */
[----:B--2---:R-:W-:Y:S01]  /*4300*/  FADD.FTZ R27, R69, R50 ;  /* 0x00000032451b7221 */ /* 0x004fe20000010000 */
[----:B0-----:R-:W-:-:S03]  /*4310*/  FADD.FTZ R21, R25, R12 ;  /* 0x0000000c19157221 */ /* 0x001fc60000010000 */
[----:B------:R-:W-:Y:S01]  /*4320*/  FADD.FTZ R52, R180, R27 ;  /* 0x0000001bb4347221 */ /* 0x000fe20000010000 */
[C---:B------:R-:W-:Y:S02]  /*4330*/  F2FP.F16.F32.PACK_AB R180, R71.reuse, R180 ;  /* 0x000000b447b4723e */ /* 0x040fe400000000ff */
[----:B------:R-:W0:Y:S01]  /*4340*/  MUFU.EX2 R42, R31 ;  /* 0x0000001f002a7308 */ /* 0x000e220000000800 */
[----:B------:R-:W-:Y:S01]  /*4350*/  FADD.FTZ R27, R71, R52 ;  /* 0x00000034471b7221 */ /* 0x000fe20000010000 */
[C---:B---3--:R-:W-:Y:S01]  /*4360*/  FADD.FTZ R12, R40.reuse, R21 ;  /* 0x00000015280c7221 */ /* 0x048fe20000010000 */
[----:B------:R-:W-:Y:S02]  /*4370*/  F2FP.F16.F32.PACK_AB R185, R40, R25 ;  /* 0x0000001928b9723e */ /* 0x000fe400000000ff */
[----:B------:R-:W-:Y:S01]  /*4380*/  FADD.FTZ R52, R182, R27 ;  /* 0x0000001bb6347221 */ /* 0x000fe20000010000 */
[----:B------:R-:W-:Y:S02]  /*4390*/  F2FP.F16.F32.PACK_AB R182, R73, R182 ;  /* 0x000000b649b6723e */ /* 0x000fe400000000ff */
[----:B------:R-:W2:Y:S01]  /*43a0*/  MUFU.EX2 R26, R26 ;  /* 0x0000001a001a7308 */ /* 0x000ea20000000800 */
[----:B-1----:R-:W-:Y:S01]  /*43b0*/  FADD.FTZ R21, R29, R12 ;  /* 0x0000000c1d157221 */ /* 0x002fe20000010000 */
[----:B------:R-:W-:-:S06]  /*43c0*/  FADD.FTZ R27, R73, R52 ;  /* 0x00000034491b7221 */ /* 0x000fcc0000010000 */
[----:B------:R-:W1:Y:S01]  /*43d0*/  MUFU.EX2 R33, R33 ;  /* 0x0000002100217308 */ /* 0x000e620000000800 */
[C---:B0-----:R-:W-:Y:S01]  /*43e0*/  FADD.FTZ R12, R42.reuse, R21 ;  /* 0x000000152a0c7221 */ /* 0x041fe20000010000 */
[----:B------:R-:W-:Y:S01]  /*43f0*/  FFMA.FTZ R21, R9, R10, -R0 ;  /* 0x0000000a09157223 */ /* 0x000fe20000010800 */
[----:B------:R-:W-:-:S05]  /*4400*/  F2FP.F16.F32.PACK_AB R187, R42, R29 ;  /* 0x0000001d2abb723e */ /* 0x000fca00000000ff */
[----:B------:R0:W3:Y:S01]  /*4410*/  MUFU.EX2 R75, R8 ;  /* 0x00000008004b7308 */ /* 0x0000e20000000800 */
[----:B--2---:R-:W-:-:S07]  /*4420*/  FADD.FTZ R54, R26, R27 ;  /* 0x0000001b1a367221 */ /* 0x004fce0000010000 */
[----:B------:R-:W2:Y:S01]  /*4430*/  MUFU.EX2 R44, R35 ;  /* 0x00000023002c7308 */ /* 0x000ea20000000800 */
[----:B0-----:R-:W-:Y:S01]  /*4440*/  FFMA.FTZ R8, R60, R10, -R61 ;  /* 0x0000000a3c087223 */ /* 0x001fe2000001083d */
[----:B-1----:R-:W-:-:S06]  /*4450*/  FADD.FTZ R9, R33, R12 ;  /* 0x0000000c21097221 */ /* 0x002fcc0000010000 */
[----:B------:R-:W0:Y:S01]  /*4460*/  MUFU.EX2 R32, R32 ;  /* 0x0000002000207308 */ /* 0x000e220000000800 */
[C---:B---3--:R-:W-:Y:S01]  /*4470*/  FADD.FTZ R27, R75.reuse, R54 ;  /* 0x000000364b1b7221 */ /* 0x048fe20000010000 */
[----:B------:R-:W-:-:S06]  /*4480*/  F2FP.F16.F32.PACK_AB R176, R75, R26 ;  /* 0x0000001a4bb0723e */ /* 0x000fcc00000000ff */
[----:B------:R-:W1:Y:S01]  /*4490*/  MUFU.EX2 R37, R37 ;  /* 0x0000002500257308 */ /* 0x000e620000000800 */
[C---:B--2---:R-:W-:Y:S01]  /*44a0*/  FADD.FTZ R0, R44.reuse, R9 ;  /* 0x000000092c007221 */ /* 0x044fe20000010000 */
[----:B------:R-:W-:-:S06]  /*44b0*/  F2FP.F16.F32.PACK_AB R181, R44, R33 ;  /* 0x000000212cb5723e */ /* 0x000fcc00000000ff */
[----:B------:R2:W3:Y:S01]  /*44c0*/  MUFU.EX2 R77, R34 ;  /* 0x00000022004d7308 */ /* 0x0004e20000000800 */
[----:B0-----:R-:W-:-:S07]  /*44d0*/  FADD.FTZ R12, R32, R27 ;  /* 0x0000001b200c7221 */ /* 0x001fce0000010000 */
[----:B------:R-:W0:Y:S01]  /*44e0*/  MUFU.EX2 R46, R39 ;  /* 0x00000027002e7308 */ /* 0x000e220000000800 */
[-CC-:B--2---:R-:W-:Y:S01]  /*44f0*/  FFMA.FTZ R34, R64, R10.reuse, -R61.reuse ;  /* 0x0000000a40227223 */ /* 0x184fe2000001083d */
[----:B-1----:R-:W-:Y:S01]  /*4500*/  FADD.FTZ R9, R37, R0 ;  /* 0x0000000025097221 */ /* 0x002fe20000010000 */
[----:B------:R-:W-:-:S05]  /*4510*/  FFMA.FTZ R61, R90, R10, -R61 ;  /* 0x0000000a5a3d7223 */ /* 0x000fca000001083d */
[----:B------:R-:W1:Y:S01]  /*4520*/  MUFU.EX2 R36, R36 ;  /* 0x0000002400247308 */ /* 0x000e620000000800 */
[C---:B---3--:R-:W-:Y:S01]  /*4530*/  FADD.FTZ R27, R77.reuse, R12 ;  /* 0x0000000c4d1b7221 */ /* 0x048fe20000010000 */
[----:B------:R-:W-:-:S06]  /*4540*/  F2FP.F16.F32.PACK_AB R178, R77, R32 ;  /* 0x000000204db2723e */ /* 0x000fcc00000000ff */
[----:B------:R-:W2:Y:S01]  /*4550*/  MUFU.EX2 R41, R41 ;  /* 0x0000002900297308 */ /* 0x000ea20000000800 */
[C---:B0-----:R-:W-:Y:S01]  /*4560*/  FADD.FTZ R12, R46.reuse, R9 ;  /* 0x000000092e0c7221 */ /* 0x041fe20000010000 */
[----:B------:R-:W-:-:S06]  /*4570*/  F2FP.F16.F32.PACK_AB R183, R46, R37 ;  /* 0x000000252eb7723e */ /* 0x000fcc00000000ff */
[----:B------:R-:W0:Y:S01]  /*4580*/  MUFU.EX2 R48, R43 ;  /* 0x0000002b00307308 */ /* 0x000e220000000800 */
[----:B-1----:R-:W-:Y:S01]  /*4590*/  FADD.FTZ R14, R36, R27 ;  /* 0x0000001b240e7221 */ /* 0x002fe20000010000 */
[----:B------:R-:W-:-:S03]  /*45a0*/  F2FP.F16.F32.PACK_AB R172, R79, R36 ;  /* 0x000000244fac723e */ /* 0x000fc600000000ff */
[----:B------:R-:W-:-:S03]  /*45b0*/  FADD.FTZ R27, R79, R14 ;  /* 0x0000000e4f1b7221 */ /* 0x000fc60000010000 */
[----:B------:R-:W1:Y:S01]  /*45c0*/  MUFU.EX2 R8, R8 ;  /* 0x0000000800087308 */ /* 0x000e620000000800 */
[----:B--2---:R-:W-:-:S07]  /*45d0*/  FADD.FTZ R9, R41, R12 ;  /* 0x0000000c29097221 */ /* 0x004fce0000010000 */
[----:B------:R-:W2:Y:S01]  /*45e0*/  MUFU.EX2 R45, R45 ;  /* 0x0000002d002d7308 */ /* 0x000ea20000000800 */
[C---:B0-----:R-:W-:Y:S01]  /*45f0*/  FADD.FTZ R12, R48.reuse, R9 ;  /* 0x00000009300c7221 */ /* 0x041fe20000010000 */
[----:B------:R-:W-:-:S06]  /*4600*/  F2FP.F16.F32.PACK_AB R177, R48, R41 ;  /* 0x0000002930b1723e */ /* 0x000fcc00000000ff */
[----:B------:R-:W0:Y:S01]  /*4610*/  MUFU.EX2 R50, R47 ;  /* 0x0000002f00327308 */ /* 0x000e220000000800 */
[----:B-1----:R-:W-:Y:S01]  /*4620*/  FADD.FTZ R14, R8, R27 ;  /* 0x0000001b080e7221 */ /* 0x002fe20000010000 */
[----:B------:R-:W-:-:S06]  /*4630*/  F2FP.F16.F32.PACK_AB R174, R81, R8 ;  /* 0x0000000851ae723e */ /* 0x000fcc00000000ff */
[----:B------:R-:W1:Y:S01]  /*4640*/  MUFU.EX2 R34, R34 ;  /* 0x0000002200227308 */ /* 0x000e620000000800 */
[----:B--2---:R-:W-:-:S07]  /*4650*/  FADD.FTZ R9, R45, R12 ;  /* 0x0000000c2d097221 */ /* 0x004fce0000010000 */
[----:B------:R-:W2:Y:S01]  /*4660*/  MUFU.EX2 R49, R49 ;  /* 0x0000003100317308 */ /* 0x000ea20000000800 */
[C---:B0-----:R-:W-:Y:S01]  /*4670*/  FADD.FTZ R12, R50.reuse, R9 ;  /* 0x00000009320c7221 */ /* 0x041fe20000010000 */
[----:B------:R-:W-:-:S06]  /*4680*/  F2FP.F16.F32.PACK_AB R179, R50, R45 ;  /* 0x0000002d32b3723e */ /* 0x000fcc00000000ff */
[----:B------:R-:W0:Y:S01]  /*4690*/  MUFU.EX2 R52, R51 ;  /* 0x0000003300347308 */ /* 0x000e220000000800 */
[----:B-1----:R-:W-:-:S07]  /*46a0*/  F2FP.F16.F32.PACK_AB R168, R83, R34 ;  /* 0x0000002253a8723e */ /* 0x002fce00000000ff */
[----:B------:R-:W-:Y:S01]  /*46b0*/  MUFU.EX2 R2, R2 ;  /* 0x0000000200027308 */ /* 0x000fe20000000800 */
[----:B--2---:R-:W-:Y:S01]  /*46c0*/  FADD.FTZ R9, R49, R12 ;  /* 0x0000000c31097221 */ /* 0x004fe20000010000 */
[----:B------:R-:W-:-:S04]  /*46d0*/  IMAD.IADD R12, R16, 0x1, -R17 ;  /* 0x00000001100c7824 */ /* 0x000fc800078e0a11 */
[----:B------:R-:W-:Y:S02]  /*46e0*/  IMAD R26, R193, 0x80, R12 ;  /* 0x00000080c11a7824 */ /* 0x000fe400078e020c */
[----:B------:R-:W-:Y:S01]  /*46f0*/  MUFU.EX2 R53, R53 ;  /* 0x0000003500357308 */ /* 0x000fe20000000800 */
[C---:B0-----:R-:W-:Y:S01]  /*4700*/  FADD.FTZ R8, R52.reuse, R9 ;  /* 0x0000000934087221 */ /* 0x041fe20000010000 */
[----:B------:R-:W-:Y:S02]  /*4710*/  F2FP.F16.F32.PACK_AB R173, R52, R49 ;  /* 0x0000003134ad723e */ /* 0x000fe400000000ff */
[----:B------:R-:W-:-:S04]  /*4720*/  R2UR UR6, R26 ;  /* 0x000000001a0672ca */ /* 0x000fc800000e0000 */
[----:B------:R-:W0:Y:S08]  /*4730*/  MUFU.EX2 R61, R61 ;  /* 0x0000003d003d7308 */ /* 0x000e300000000800 */
[----:B------:R1:W2:Y:S01]  /*4740*/  MUFU.EX2 R0, R11 ;  /* 0x0000000b00007308 */ /* 0x0002a20000000800 */
[----:B------:R-:W-:-:S07]  /*4750*/  UIADD3 UR4, UR6, UR4, URZ ;  /* 0x0000000406047290 */ /* 0x000fce000fffe03f */
[----:B------:R-:W3:Y:S01]  /*4760*/  MUFU.EX2 R55, R55 ;  /* 0x0000003700377308 */ /* 0x000ee20000000800 */
[----:B-1----:R-:W-:Y:S01]  /*4770*/  FADD.FTZ R11, R81, R14 ;  /* 0x0000000e510b7221 */ /* 0x002fe20000010000 */
[----:B0-----:R-:W-:-:S03]  /*4780*/  F2FP.F16.F32.PACK_AB R170, R61, R2 ;  /* 0x000000023daa723e */ /* 0x001fc600000000ff */
[----:B------:R-:W-:-:S03]  /*4790*/  FADD.FTZ R24, R34, R11 ;  /* 0x0000000b22187221 */ /* 0x000fc60000010000 */
[----:B------:R-:W0:Y:S01]  /*47a0*/  MUFU.EX2 R14, R57 ;  /* 0x00000039000e7308 */ /* 0x000e220000000800 */
[----:B------:R-:W-:Y:S01]  /*47b0*/  FADD.FTZ R11, R83, R24 ;  /* 0x00000018530b7221 */ /* 0x000fe20000010000 */
[----:B--2---:R-:W-:-:S03]  /*47c0*/  F2FP.F16.F32.PACK_AB R175, R0, R53 ;  /* 0x0000003500af723e */ /* 0x004fc600000000ff */
[----:B------:R-:W-:Y:S01]  /*47d0*/  FADD.FTZ R24, R2, R11 ;  /* 0x0000000b02187221 */ /* 0x000fe20000010000 */
[----:B------:R-:W-:Y:S02]  /*47e0*/  FADD.FTZ R11, R53, R8 ;  /* 0x00000008350b7221 */ /* 0x000fe40000010000 */
[----:B------:R-:W1:Y:S01]  /*47f0*/  MUFU.EX2 R21, R21 ;  /* 0x0000001500157308 */ /* 0x000e620000000800 */
[----:B------:R-:W-:Y:S01]  /*4800*/  FADD.FTZ R9, R61, R24 ;  /* 0x000000183d097221 */ /* 0x000fe20000010000 */
[----:B------:R-:W-:-:S04]  /*4810*/  FADD.FTZ R8, R0, R11 ;  /* 0x0000000b00087221 */ /* 0x000fc80000010000 */
[----:B---3--:R-:W-:Y:S02]  /*4820*/  FADD.FTZ R11, R55, R8 ;  /* 0x00000008370b7221 */ /* 0x008fe40000010000 */
[----:B------:R-:W2:Y:S01]  /*4830*/  MUFU.EX2 R2, R59 ;  /* 0x0000003b00027308 */ /* 0x000ea20000000800 */
[C---:B0-----:R-:W-:Y:S01]  /*4840*/  F2FP.F16.F32.PACK_AB R169, R14.reuse, R55 ;  /* 0x000000370ea9723e */ /* 0x041fe200000000ff */
[----:B------:R-:W-:-:S04]  /*4850*/  FADD.FTZ R8, R14, R11 ;  /* 0x0000000b0e087221 */ /* 0x000fc80000010000 */
[----:B-1----:R-:W-:-:S04]  /*4860*/  FADD.FTZ R11, R21, R8 ;  /* 0x00000008150b7221 */ /* 0x002fc80000010000 */
[C---:B--2---:R-:W-:Y:S01]  /*4870*/  FADD.FTZ R8, R2.reuse, R11 ;  /* 0x0000000b02087221 */ /* 0x044fe20000010000 */
[----:B------:R-:W-:Y:S01]  /*4880*/  F2FP.F16.F32.PACK_AB R171, R2, R21 ;  /* 0x0000001502ab723e */ /* 0x000fe200000000ff */
[----:B------:R-:W-:Y:S01]  /*4890*/  VIADD R11, R74, 0xfffffffe ;  /* 0xfffffffe4a0b7836 */ /* 0x000fe20000000000 */
        /* <DEDUP_REMOVED lines=12> */
.L_x_1078:
[----:B------:R-:W-:-:S11]  /*4960*/  UISETP.NE.AND UP1, UPT, UR5, 0x1, UPT ;  /* 0x000000010500788c */ /* 0x000fd6000bf25270 */
[----:B------:R-:W-:Y:S02]  /*4970*/  @UP1 ULDC.64 UR6, c[0x0][0x9e8] ;  /* 0x00027a0000061ab9 */ /* 0x000fe40000000a00 */
[----:B------:R-:W-:-:S04]  /*4980*/  UIMAD.WIDE.U32 UR10, UR14, UR6, URZ ;  /* 0x000000060e0a72a5 */ /* 0x000fc8000f8e003f */
[----:B------:R-:W-:-:S12]  /*4990*/  @UP1 USHF.R.U32.HI UR14, URZ, UR7, UR11 ;  /* 0x000000073f0e1299 */ /* 0x000fd8000801160b */
.L_x_1079:
[----:B------:R-:W-:-:S04]  /*49a0*/  UIMAD UR5, UR14, UR5, UR5 ;  /* 0x000000050e0572a4 */ /* 0x000fc8000f8e0205 */
[----:B------:R-:W-:-:S04]  /*49b0*/  UISETP.LT.AND UP1, UPT, UR4, UR5, UPT ;  /* 0x000000050400728c */ /* 0x000fc8000bf21270 */
[----:B------:R-:W-:-:S12]  /*49c0*/  USEL UR4, UR4, UR5, UP1 ;  /* 0x0000000504047287 */ /* 0x000fd80008800000 */
.L_x_1077:
        /* <DEDUP_REMOVED lines=61> */
[----:B------:R-:W-:Y:S01]  /*4da0*/  VIADD R15, R21, 0x8 ;  /* 0x00000008150f7836 */ /* 0x000fe20000000000 */
[----:B------:R-:W-:Y:S01]  /*4db0*/  ULDC UR55, c[0x0][0x9e0] ;  /* 0x0002780000377ab9 */ /* 0x000fe20000000800 */
[----:B------:R-:W-:-:S03]  /*4dc0*/  IMAD.MOV.U32 R119, RZ, RZ, RZ ;  /* 0x000000ffff777224 */ /* 0x000fc600078e00ff */
[----:B------:R-:W-:-:S07]  /*4dd0*/  LOP3.LUT R13, RZ, R15, RZ, 0x33, !PT ;  /* 0x0000000fff0d7212 */ /* 0x000fce00078e33ff */
.L_x_1097:
[----:B------:R-:W-:-:S04]  /*4de0*/  UIADD3 UR5, UR37, 0x1, URZ ;  /* 0x0000000125057890 */ /* 0x000fc8000fffe03f */
[----:B------:R-:W-:-:S04]  /*4df0*/  UISETP.NE.AND UP1, UPT, UR5, 0x2, UPT ;  /* 0x000000020500788c */ /* 0x000fc8000bf25270 */
[----:B------:R-:W-:Y:S02]  /*4e00*/  USEL UR38, URZ, 0x1, UP1 ;  /* 0x000000013f267887 */ /* 0x000fe40008800000 */
[----:B------:R-:W-:Y:S02]  /*4e10*/  USEL UR5, UR5, URZ, UP1 ;  /* 0x0000003f05057287 */ /* 0x000fe40008800000 */
[----:B------:R-:W-:Y:S01]  /*4e20*/  ULOP3.LUT UR38, UR36, UR38, URZ, 0x3c, !UPT ;  /* 0x0000002624267292 */ /* 0x000fe2000f8e3c3f */
[----:B------:R-:W-:Y:S11]  /*4e30*/  @!P0 BRA `(.L_x_1081) ;  /* 0x0000000000048947 */ /* 0x000ff60003800000 */
[----:B------:R-:W-:Y:S01]  /*4e40*/  BPT.TRAP 0x1 ;  /* 0x000000040000795c */ /* 0x000fe20000300000 */
.L_x_1081:
[----:B------:R-:W-:Y:S01]  /*4e50*/  ULEA UR6, UR5, UR39, 0x3 ;  /* 0x0000002705067291 */ /* 0x000fe2000f8e183f */
[----:B------:R-:W-:-:S05]  /*4e60*/  IMAD.U32 R10, RZ, RZ, UR38 ;  /* 0x00000026ff0a7e24 */ /* 0x000fca000f8e00ff */
[----:B------:R-:W-:-:S04]  /*4e70*/  SHF.L.U32 R10, R10, 0x1f, RZ ;  /* 0x0000001f0a0a7819 */ /* 0x000fc800000006ff */
[----:B------:R0:W1:Y:S01]  /*4e80*/  SYNCS.PHASECHK.TRANS64.TRYWAIT P1, [UR6+0x30830], R10 ;  /* 0x0308300aff0075a7 */ /* 0x0000620008020146 */
[----:B------:R-:W-:Y:S05]  /*4e90*/  @!P0 BRA `(.L_x_1082) ;  /* 0x0000000000048947 */ /* 0x000fea0003800000 */
[----:B------:R-:W-:Y:S01]  /*4ea0*/  BPT.TRAP 0x1 ;  /* 0x000000040000795c */ /* 0x000fe20000300000 */
.L_x_1082:
[----:B-1----:R-:W-:Y:S05]  /*4eb0*/  @P1 BRA `(.L_x_1083) ;  /* 0x0000000000081947 */ /* 0x002fea0003800000 */
[----:B------:R-:W1:Y:S02]  /*4ec0*/  SYNCS.PHASECHK.TRANS64.TRYWAIT P1, [UR6+0x30830], R10 ;  /* 0x0308300aff0075a7 */ /* 0x000e640008020146 */
[----:B-1----:R-:W-:Y:S05]  /*4ed0*/  @!P1 BRA `(.L_x_1084) ;  /* 0x0000011c00d89947 */ /* 0x002fea0003800000 */
.L_x_1083:
[----:B------:R-:W-:Y:S01]  /*4ee0*/  R2UR UR44, R6 ;  /* 0x00000000062c72ca */ /* 0x000fe200000e0000 */
[----:B------:R-:W-:Y:S01]  /*4ef0*/  UIMAD UR7, UR5, 0x900, UR60 ;  /* 0x00000900050778a4 */ /* 0x000fe2000f8e023c */
[----:B------:R-:W-:Y:S01]  /*4f00*/  R2UR UR45, R7 ;  /* 0x00000000072d72ca */ /* 0x000fe200000e0000 */
[----:B-1----:R-:W-:Y:S01]  /*4f10*/  WARPGROUP.ARRIVE ;  /* 0x00000000000079c5 */ /* 0x002fe20000000000 */
        /* <DEDUP_REMOVED lines=12> */
[----:B------:R-:W-:Y:S01]  /*4fe0*/  UIADD3 UR46, UR7, 0x2, URZ ;  /* 0x00000002072e7890 */ /* 0x000fe2000fffe03f */
[-C--:B------:R-:W-:Y:S01]  /*4ff0*/  FMUL.FTZ R29, R29, R0.reuse ;  /* 0x000000001d1d7220 */ /* 0x080fe20000410000 */
[----:B------:R-:W-:Y:S01]  /*5000*/  UMOV UR44, UR56 ;  /* 0x00000038002c7c82 */ /* 0x000fe20008000000 */
[----:B------:R-:W-:Y:S01]  /*5010*/  UMOV UR45, UR57 ;  /* 0x00000039002d7c82 */ /* 0x000fe20008000000 */
        /* <DEDUP_REMOVED lines=105> */
[----:B------:R-:W-:Y:S01]  /*56b0*/  UIADD3 UR46, UR7, 0x4, URZ ;  /* 0x00000004072e7890 */ /* 0x000fe2000fffe03f */
[----:B------:R-:W-:Y:S01]  /*56c0*/  FMUL.FTZ R119, R119, R2 ;  /* 0x0000000277777220 */ /* 0x000fe20000410000 */
[----:B------:R-:W-:Y:S01]  /*56d0*/  UMOV UR44, UR52 ;  /* 0x00000034002c7c82 */ /* 0x000fe20008000000 */
[----:B------:R-:W-:Y:S01]  /*56e0*/  UMOV UR45, UR53 ;  /* 0x00000035002d7c82 */ /* 0x000fe20008000000 */
[----:B------:R-:W-:Y:S01]  /*56f0*/  UMOV UR47, 0x40000040 ;  /* 0x40000040002f7882 */ /* 0x000fe20000000000 */
[----:B------:R-:W-:-:S02]  /*5700*/  WARPGROUP.DEPBAR.LE gsb0, 0x0 ;  /* 0x00008000000079c5 */ /* 0x000fc40000010000 */
[----:B------:R-:W-:-:S06]  /*5710*/  WARPGROUP.ARRIVE ;  /* 0x00000000000079c5 */ /* 0x000fcc0000000000 */
        /* <DEDUP_REMOVED lines=35> */
.L_x_1085:
[----:B------:R-:W-:Y:S01]  /*5950*/  ULEA UR14, UR37, UR39, 0x3 ;  /* 0x00000027250e7291 */ /* 0x000fe2000f8e183f */
[----:B------:R-:W-:-:S05]  /*5960*/  IMAD.U32 R0, RZ, RZ, UR36 ;  /* 0x00000024ff007e24 */ /* 0x000fca000f8e00ff */
[----:B------:R-:W-:-:S04]  /*5970*/  SHF.L.U32 R0, R0, 0x1f, RZ ;  /* 0x0000001f00007819 */ /* 0x000fc800000006ff */
[----:B------:R1:W2:Y:S01]  /*5980*/  SYNCS.PHASECHK.TRANS64.TRYWAIT P1, [UR14+0x30850], R0 ;  /* 0x03085000ff0075a7 */ /* 0x0002a2000802014e */
[----:B------:R-:W-:Y:S05]  /*5990*/  @!P0 BRA `(.L_x_1086) ;  /* 0x0000000000048947 */ /* 0x000fea0003800000 */
[----:B------:R-:W-:Y:S01]  /*59a0*/  BPT.TRAP 0x1 ;  /* 0x000000040000795c */ /* 0x000fe20000300000 */
.L_x_1086:
[----:B--2---:R-:W-:Y:S05]  /*59b0*/  @P1 BRA `(.L_x_1087) ;  /* 0x0000000000081947 */ /* 0x004fea0003800000 */
[----:B------:R-:W2:Y:S02]  /*59c0*/  SYNCS.PHASECHK.TRANS64.TRYWAIT P1, [UR14+0x30850], R0 ;  /* 0x03085000ff0075a7 */ /* 0x000ea4000802014e */
[----:B--2---:R-:W-:Y:S05]  /*59d0*/  @!P1 BRA `(.L_x_1088) ;  /* 0x0000011400309947 */ /* 0x004fea0003800000 */
.L_x_1087:
[----:B------:R-:W-:Y:S01]  /*59e0*/  UIADD3 UR7, UR39, 0x400, URZ ;  /* 0x0000040027077890 */ /* 0x000fe2000fffe03f */
[----:B------:R-:W-:Y:S01]  /*59f0*/  WARPGROUP.ARRIVE ;  /* 0x00000000000079c5 */ /* 0x000fe20000000000 */
[----:B------:R-:W-:-:S05]  /*5a00*/  UMOV UR11, 0x40000040 ;  /* 0x40000040000b7882 */ /* 0x000fca0000000000 */
[----:B------:R-:W3:Y:S01]  /*5a10*/  S2R R210, SR_TID.X ;  /* 0x0000000000d27919 */ /* 0x000ee20000002100 */
[----:B------:R-:W-:Y:S01]  /*5a20*/  USHF.R.U32.HI UR7, URZ, 0x4, UR7 ;  /* 0x000000043f077899 */ /* 0x000fe20008011607 */
[----:B------:R-:W-:Y:S01]  /*5a30*/  FMUL.FTZ R2, R120, UR4 ;  /* 0x0000000478027c20 */ /* 0x000fe20008410000 */
[----:B------:R-:W-:Y:S02]  /*5a40*/  IMAD.U32 R120, RZ, RZ, UR6 ;  /* 0x00000006ff787e24 */ /* 0x000fe4000f8e00ff */
[----:B-12---:R-:W-:Y:S01]  /*5a50*/  FMUL.FTZ R0, R122, UR4 ;  /* 0x000000047a007c20 */ /* 0x006fe20008410000 */
[----:B------:R-:W-:Y:S01]  /*5a60*/  ULOP3.LUT UR7, UR7, 0x3fff, URZ, 0xc0, !UPT ;  /* 0x00003fff07077892 */ /* 0x000fe2000f8ec03f */
[----:B------:R-:W-:Y:S01]  /*5a70*/  FMUL.FTZ R14, R126, UR4 ;  /* 0x000000047e0e7c20 */ /* 0x000fe20008410000 */
[----:B------:R-:W-:Y:S01]  /*5a80*/  FMUL.FTZ R122, R130, UR4 ;  /* 0x00000004827a7c20 */ /* 0x000fe20008410000 */
[----:B------:R-:W-:Y:S01]  /*5a90*/  FMUL.FTZ R126, R139, UR4 ;  /* 0x000000048b7e7c20 */ /* 0x000fe20008410000 */
[----:B------:R-:W-:Y:S01]  /*5aa0*/  ULOP3.LUT UR7, UR7, 0x3000000, URZ, 0xfc, !UPT ;  /* 0x0300000007077892 */ /* 0x000fe2000f8efc3f */
[----:B0-----:R-:W-:Y:S01]  /*5ab0*/  FMUL.FTZ R10, R123, UR4 ;  /* 0x000000047b0a7c20 */ /* 0x001fe20008410000 */
        /* <DEDUP_REMOVED lines=16> */
[----:B------:R-:W0:Y:S01]  /*5bc0*/  MUFU.TANH R2, R2 ;  /* 0x0000000200027308 */ /* 0x000e220000002400 */
[----:B---3--:R-:W-:-:S07]  /*5bd0*/  LOP3.LUT P1, RZ, R210, 0x7f, RZ, 0xc0, !PT ;  /* 0x0000007fd2ff7812 */ /* 0x008fce000782c0ff */
[----:B------:R-:W1:Y:S08]  /*5be0*/  MUFU.TANH R0, R0 ;  /* 0x0000000000007308 */ /* 0x000e700000002400 */
[----:B------:R-:W2:Y:S01]  /*5bf0*/  MUFU.TANH R10, R10 ;  /* 0x0000000a000a7308 */ /* 0x000ea20000002400 */
[----:B------:R-:W-:-:S05]  /*5c00*/  @!P1 VIADD R120, R120, 0x30840 ;  /* 0x0003084078789836 */ /* 0x000fca0000000000 */
[----:B------:R-:W-:Y:S02]  /*5c10*/  @!P1 PRMT R120, RZ, 0x654, R120 ;  /* 0x00000654ff789816 */ /* 0x000fe40000000078 */
        /* <DEDUP_REMOVED lines=13> */
[----:B------:R-:W0:Y:S01]  /*5cf0*/  MUFU.TANH R160, R160 ;  /* 0x000000a000a07308 */ /* 0x000e220000002400 */
[----:B------:R-:W-:-:S02]  /*5d00*/  WARPGROUP.DEPBAR.LE gsb0, 0x0 ;  /* 0x00008000000079c5 */ /* 0x000fc40000010000 */
[----:B------:R-:W-:Y:S01]  /*5d10*/  WARPGROUP.ARRIVE ;  /* 0x00000000000079c5 */ /* 0x000fe20000000000 */
[----:B------:R-:W-:-:S05]  /*5d20*/  IMAD R189, R11, -0x60, RZ ;  /* 0xffffffa00bbd7824 */ /* 0x000fca00078e02ff */
        /* <DEDUP_REMOVED lines=14> */
[----:B------:R-:W-:-:S10]  /*5e10*/  FMUL.FTZ R150, R156, UR4 ;  /* 0x000000049c967c20 */ /* 0x000fd40008410000 */
[----:B------:R-:W-:Y:S01]  /*5e20*/  HGMMA.64x192x16.F32 R24, R176, gdesc[UR8].tnspB, R24, gsb0 ;  /* 0x42e00008b0187df0 */ /* 0x000fe20008000818 */
[----:B------:R-:W-:Y:S01]  /*5e30*/  UIADD3 UR10, UR7, 0x200, URZ ;  /* 0x00000200070a7890 */ /* 0x000fe2000fffe03f */
[----:B------:R-:W-:Y:S01]  /*5e40*/  FMUL.FTZ R141, R158, UR4 ;  /* 0x000000049e8d7c20 */ /* 0x000fe20008410000 */
[----:B------:R-:W-:Y:S01]  /*5e50*/  UMOV UR11, 0x40000040 ;  /* 0x40000040000b7882 */ /* 0x000fe20000000000 */
[----:B------:R-:W-:Y:S01]  /*5e60*/  FMUL.FTZ R140, R159, UR4 ;  /* 0x000000049f8c7c20 */ /* 0x000fe20008410000 */
[----:B------:R-:W-:Y:S01]  /*5e70*/  FMUL.FTZ R156, R161, UR4 ;  /* 0x00000004a19c7c20 */ /* 0x000fe20008410000 */
[----:B------:R-:W-:Y:S01]  /*5e80*/  IADD3 R158, R189, 0x1, R16 ;  /* 0x00000001bd9e7810 */ /* 0x000fe20007ffe010 */
        /* <DEDUP_REMOVED lines=20> */
[----:B------:R-:W0:Y:S01]  /*5fd0*/  MUFU.TANH R176, R176 ;  /* 0x000000b000b07308 */ /* 0x000e220000002400 */
[----:B------:R-:W-:-:S02]  /*5fe0*/  IMAD.IADD R121, R158, 0x1, -R17 ;  /* 0x000000019e797824 */ /* 0x000fc400078e0a11 */
[C---:B------:R-:W-:Y:S02]  /*5ff0*/  IMAD R158, R18.reuse, -0x2, R189 ;  /* 0xfffffffe129e7824 */ /* 0x040fe400078e02bd */
[----:B------:R-:W-:-:S03]  /*6000*/  IMAD R121, R18, -0x2, R121 ;  /* 0xfffffffe12797824 */ /* 0x000fc600078e0279 */
[----:B------:R-:W0:Y:S01]  /*6010*/  MUFU.TANH R177, R177 ;  /* 0x000000b100b17308 */ /* 0x000e220000002400 */
[C---:B------:R-:W-:Y:S02]  /*6020*/  VIADD R164, R121.reuse, UR55 ;  /* 0x0000003779a47c36 */ /* 0x040fe40008000000 */
[----:B------:R-:W-:Y:S02]  /*6030*/  VIADD R162, R121, UR51 ;  /* 0x0000003379a27c36 */ /* 0x000fe40008000000 */
[----:B------:R-:W-:-:S03]  /*6040*/  IMAD.IADD R166, R5, 0x1, R164 ;  /* 0x0000000105a67824 */ /* 0x000fc600078e02a4 */
        /* <DEDUP_REMOVED lines=39> */
[----:B------:R-:W-:Y:S01]  /*62c0*/  FMUL.FTZ R169, R165, UR4 ;  /* 0x00000004a5a97c20 */ /* 0x000fe20008410000 */
[----:B------:R0:W-:Y:S01]  /*62d0*/  @!P1 SYNCS.ARRIVE.TRANS64.RED.A1T0 RZ, [R120+URZ], RZ ;  /* 0x000000ff78ff99a7 */ /* 0x0001e2000810043f */
[----:B------:R-:W-:Y:S01]  /*62e0*/  PLOP3.LUT P1, PT, PT, PT, UP0, 0x40, 0x0 ;  /* 0x000000000000781c */ /* 0x000fe20003f2e808 */
[----:B------:R-:W-:-:S03]  /*62f0*/  IMAD.IADD R168, R5, 0x1, R162 ;  /* 0x0000000105a87824 */ /* 0x000fc600078e02a2 */
[----:B------:R-:W0:Y:S09]  /*6300*/  MUFU.TANH R169, R169 ;  /* 0x000000a900a97308 */ /* 0x000e320000002400 */
[----:B-1234-:R-:W-:Y:S05]  /*6310*/  @P1 BRA `(.L_x_1089) ;  /* 0x0000000000581947 */ /* 0x01efea0003800000 */
[----:B------:R-:W-:Y:S01]  /*6320*/  ISETP.GT.AND P1, PT, R21, -0x1, PT ;  /* 0xffffffff1500780c */ /* 0x000fe20003f24270 */
[----:B------:R-:W-:-:S12]  /*6330*/  BSSY B0, `(.L_x_1090) ;  /* 0x0000011000007945 */ /* 0x000fd80003800000 */
[----:B------:R-:W-:Y:S05]  /*6340*/  @P1 BRA `(.L_x_1091) ;  /* 0x0000000000241947 */ /* 0x000fea0003800000 */
[----:B------:R-:W-:Y:S02]  /*6350*/  IMAD.U32 R149, RZ, RZ, UR54 ;  /* 0x00000036ff957e24 */ /* 0x000fe4000f8e00ff */
[----:B------:R-:W-:-:S03]  /*6360*/  IMAD.IADD R147, R5, 0x1, R12 ;  /* 0x0000000105937824 */ /* 0x000fc600078e020c */
[----:B------:R-:W-:Y:S02]  /*6370*/  ISETP.NE.AND P1, PT, R149, 0x1, PT ;  /* 0x000000019500780c */ /* 0x000fe40003f25270 */
[----:B------:R-:W-:-:S11]  /*6380*/  LOP3.LUT R147, RZ, R147, RZ, 0x33, !PT ;  /* 0x00000093ff937212 */ /* 0x000fd600078e33ff */
[----:B0-----:R-:W0:Y:S02]  /*6390*/  @P1 LDC.64 R120, c[0x0][0x9e8] ;  /* 0x00027a00ff781b82 */ /* 0x001e240000000a00 */
[----:B0-----:R-:W-:-:S05]  /*63a0*/  @P1 IMAD.HI.U32 R120, R147, R120, RZ ;  /* 0x0000007893781227 */ /* 0x001fca00078e00ff */
[----:B------:R-:W-:-:S04]  /*63b0*/  @P1 SHF.R.U32.HI R147, RZ, R121, R120 ;  /* 0x00000079ff931219 */ /* 0x000fc80000011678 */
[----:B------:R-:W-:Y:S01]  /*63c0*/  LOP3.LUT R147, RZ, R147, RZ, 0x33, !PT ;  /* 0x00000093ff937212 */ /* 0x000fe200078e33ff */
[----:B------:R-:W-:Y:S06]  /*63d0*/  BRA `(.L_x_1092) ;  /* 0x0000000000187947 */ /* 0x000fec0003800000 */
.L_x_1091:
[----:B------:R-:W-:Y:S02]  /*63e0*/  IMAD.U32 R149, RZ, RZ, UR54 ;  /* 0x00000036ff957e24 */ /* 0x000fe4000f8e00ff */
[----:B------:R-:W-:-:S03]  /*63f0*/  IMAD.MOV.U32 R147, RZ, RZ, R21 ;  /* 0x000000ffff937224 */ /* 0x000fc600078e0015 */
[----:B------:R-:W-:-:S13]  /*6400*/  ISETP.NE.AND P1, PT, R149, 0x1, PT ;  /* 0x000000019500780c */ /* 0x000fda0003f25270 */
[----:B0-----:R-:W0:Y:S02]  /*6410*/  @P1 LDC.64 R120, c[0x0][0x9e8] ;  /* 0x00027a00ff781b82 */ /* 0x001e240000000a00 */
[----:B0-----:R-:W-:-:S05]  /*6420*/  @P1 IMAD.HI.U32 R120, R21, R120, RZ ;  /* 0x0000007815781227 */ /* 0x001fca00078e00ff */
[----:B------:R-:W-:-:S07]  /*6430*/  @P1 SHF.R.U32.HI R147, RZ, R121, R120 ;  /* 0x00000079ff931219 */ /* 0x000fce0000011678 */
.L_x_1092:
[----:B------:R-:W-:Y:S05]  /*6440*/  BSYNC B0 ;  /* 0x0000000000007941 */ /* 0x000fea0003800000 */
.L_x_1090:
[----:B------:R-:W-:-:S05]  /*6450*/  IMAD R121, R147, R149, R158 ;  /* 0x0000009593797224 */ /* 0x000fca00078e029e */
[----:B------:R-:W-:Y:S02]  /*6460*/  VIADDMNMX R166, R121, R149, R166, PT ;  /* 0x0000009579a67246 */ /* 0x000fe400038001a6 */
[----:B------:R-:W-:-:S07]  /*6470*/  VIMNMX R168, R168, R121, !PT ;  /* 0x00000079a8a87248 */ /* 0x000fce0007fe0100 */
.L_x_1089:
[C---:B------:R-:W-:Y:S02]  /*6480*/  ISETP.GE.AND P1, PT, R189.reuse, 0x2, PT ;  /* 0x00000002bd00780c */ /* 0x040fe40003f26270 */
[C---:B------:R-:W-:Y:S02]  /*6490*/  ISETP.GE.AND P5, PT, R189.reuse, 0xa, PT ;  /* 0x0000000abd00780c */ /* 0x040fe40003fa6270 */
        /* <DEDUP_REMOVED lines=64> */
[C---:B------:R-:W-:Y:S02]  /*68a0*/  ISETP.GE.AND P4, PT, R189.reuse, 0x3a, PT ;  /* 0x0000003abd00780c */ /* 0x040fe40003f86270 */
        /* <DEDUP_REMOVED lines=26> */
[----:B------:R-:W-:Y:S02]  /*6a50*/  ISETP.GE.AND P3, PT, R189, 0x51, PT ;  /* 0x00000051bd00780c */ /* 0x000fe40003f66270 */
[----:B------:R-:W-:Y:S02]  /*6a60*/  IADD3 R142, R162, 0x8, R5 ;  /* 0x00000008a28e7810 */ /* 0x000fe40007ffe005 */
        /* <DEDUP_REMOVED lines=16> */
[----:B------:R-:W-:Y:S02]  /*6b70*/  ISETP.GE.AND P6, PT, R189, 0x5a, PT ;  /* 0x0000005abd00780c */ /* 0x000fe40003fc6270 */
[----:B------:R-:W-:Y:S02]  /*6b80*/  IADD3 R2, R164, 0x8, R5 ;  /* 0x00000008a4027810 */ /* 0x000fe40007ffe005 */
[----:B------:R-:W-:Y:S02]  /*6b90*/  P2R R146, PR, RZ, 0x40 ;  /* 0x00000040ff927803 */ /* 0x000fe40000000000 */
[----:B------:R-:W-:-:S04]  /*6ba0*/  ISETP.GT.AND P6, PT, R168, 0x59, !P6 ;  /* 0x00000059a800780c */ /* 0x000fc800077c4270 */
[----:B------:R-:W-:-:S04]  /*6bb0*/  ISETP.LT.OR P6, PT, R166, 0x5a, P6 ;  /* 0x0000005aa600780c */ /* 0x000fc800037c1670 */
[----:B------:R-:W-:Y:S02]  /*6bc0*/  FSEL R169, R169, -INF , !P6 ;  /* 0xff800000a9a97808 */ /* 0x000fe40007000000 */
[----:B------:R-:W-:-:S13]  /*6bd0*/  PLOP3.LUT P6, PT, PT, PT, UP0, 0x40, 0x0 ;  /* 0x000000000000781c */ /* 0x000fda0003fce808 */
[----:B------:R-:W-:Y:S05]  /*6be0*/  @P6 BRA `(.L_x_1093) ;  /* 0x0000000000546947 */ /* 0x000fea0003800000 */
[----:B------:R-:W-:Y:S01]  /*6bf0*/  ISETP.GT.AND P6, PT, R15, -0x1, PT ;  /* 0xffffffff0f00780c */ /* 0x000fe20003fc4270 */
[----:B------:R-:W-:-:S12]  /*6c00*/  BSSY B0, `(.L_x_1094) ;  /* 0x0000010000007945 */ /* 0x000fd80003800000 */
[----:B------:R-:W-:Y:S05]  /*6c10*/  @P6 BRA `(.L_x_1095) ;  /* 0x0000000000206947 */ /* 0x000fea0003800000 */
[----:B------:R-:W-:-:S05]  /*6c20*/  IMAD.U32 R148, RZ, RZ, UR54 ;  /* 0x00000036ff947e24 */ /* 0x000fca000f8e00ff */
[----:B------:R-:W-:-:S13]  /*6c30*/  ISETP.NE.AND P6, PT, R148, 0x1, PT ;  /* 0x000000019400780c */ /* 0x000fda0003fc5270 */
[----:B------:R-:W0:Y:S02]  /*6c40*/  @P6 LDC.64 R120, c[0x0][0x9e8] ;  /* 0x00027a00ff786b82 */ /* 0x000e240000000a00 */
[----:B0-----:R-:W-:-:S04]  /*6c50*/  @P6 IMAD.HI.U32 R144, R13, R120, RZ ;  /* 0x000000780d906227 */ /* 0x001fc800078e00ff */
[----:B------:R-:W-:Y:S01]  /*6c60*/  IMAD.MOV.U32 R120, RZ, RZ, R13 ;  /* 0x000000ffff787224 */ /* 0x000fe200078e000d */
[----:B------:R-:W-:-:S04]  /*6c70*/  @P6 SHF.R.U32.HI R120, RZ, R121, R144 ;  /* 0x00000079ff786219 */ /* 0x000fc80000011690 */
[----:B------:R-:W-:Y:S01]  /*6c80*/  LOP3.LUT R189, RZ, R120, RZ, 0x33, !PT ;  /* 0x00000078ffbd7212 */ /* 0x000fe200078e33ff */
[----:B------:R-:W-:Y:S06]  /*6c90*/  BRA `(.L_x_1096) ;  /* 0x0000000000187947 */ /* 0x000fec0003800000 */
.L_x_1095:
[----:B------:R-:W-:Y:S02]  /*6ca0*/  IMAD.U32 R148, RZ, RZ, UR54 ;  /* 0x00000036ff947e24 */ /* 0x000fe4000f8e00ff */
[----:B------:R-:W-:-:S03]  /*6cb0*/  IMAD.MOV.U32 R189, RZ, RZ, R15 ;  /* 0x000000ffffbd7224 */ /* 0x000fc600078e000f */
[----:B------:R-:W-:-:S13]  /*6cc0*/  ISETP.NE.AND P6, PT, R148, 0x1, PT ;  /* 0x000000019400780c */ /* 0x000fda0003fc5270 */
[----:B------:R-:W0:Y:S02]  /*6cd0*/  @P6 LDC.64 R120, c[0x0][0x9e8] ;  /* 0x00027a00ff786b82 */ /* 0x000e240000000a00 */
[----:B0-----:R-:W-:-:S05]  /*6ce0*/  @P6 IMAD.HI.U32 R120, R15, R120, RZ ;  /* 0x000000780f786227 */ /* 0x001fca00078e00ff */
[----:B------:R-:W-:-:S07]  /*6cf0*/  @P6 SHF.R.U32.HI R189, RZ, R121, R120 ;  /* 0x00000079ffbd6219 */ /* 0x000fce0000011678 */
.L_x_1096:
[----:B------:R-:W-:Y:S05]  /*6d00*/  BSYNC B0 ;  /* 0x0000000000007941 */ /* 0x000fea0003800000 */
.L_x_1094:
[----:B------:R-:W-:-:S05]  /*6d10*/  IMAD R121, R189, R148, R158 ;  /* 0x00000094bd797224 */ /* 0x000fca00078e029e */
[----:B------:R-:W-:Y:S02]  /*6d20*/  VIADDMNMX R2, R121, R148, R2, PT ;  /* 0x0000009479027246 */ /* 0x000fe40003800102 */
[----:B------:R-:W-:-:S07]  /*6d30*/  VIMNMX R142, R142, R121, !PT ;  /* 0x000000798e8e7248 */ /* 0x000fce0007fe0100 */
.L_x_1093:
        /* <DEDUP_REMOVED lines=76> */
[----:B------:R-:W0:Y:S01]  /*7200*/  LDC R10, c[0x0][0x988] ;  /* 0x00026200ff0a7b82 */ /* 0x000e220000000800 */
[----:B------:R-:W-:Y:S01]  /*7210*/  ISETP.GT.AND P3, PT, R142, 0x50, !P3 ;  /* 0x000000508e00780c */ /* 0x000fe20005f64270 */
[----:B------:R-:W1:Y:S01]  /*7220*/  SHFL.BFLY PT, R121, R20, 0x2, 0x1f ;  /* 0x0c401f0014797f89 */ /* 0x000e6200000e0000 */
        /* <DEDUP_REMOVED lines=13> */
[----:B-1----:R-:W-:Y:S02]  /*7300*/  FMNMX.FTZ R120, R20, R121, !PT ;  /* 0x0000007914787209 */ /* 0x002fe40007810000 */
[----:B------:R-:W-:-:S02]  /*7310*/  ISETP.LT.OR P1, PT, R2, 0x3a, P1 ;  /* 0x0000003a0200780c */ /* 0x000fc40000f21670 */
[----:B------:R-:W-:Y:S01]  /*7320*/  FSEL R133, R133, -INF , !P5 ;  /* 0xff80000085857808 */ /* 0x000fe20006800000 */
[----:B------:R-:W1:Y:S01]  /*7330*/  SHFL.BFLY PT, R121, R120, 0x1, 0x1f ;  /* 0x0c201f0078797f89 */ /* 0x000e6200000e0000 */
[----:B------:R-:W-:Y:S02]  /*7340*/  FSEL R125, R136, -INF , !P1 ;  /* 0xff800000887d7808 */ /* 0x000fe40004800000 */
[----:B------:R-:W-:-:S04]  /*7350*/  ISETP.NE.AND P1, PT, R206, RZ, PT ;  /* 0x000000ffce00720c */ /* 0x000fc80003f25270 */
[----:B------:R-:W-:-:S04]  /*7360*/  ISETP.GT.AND P1, PT, R142, 0x40, !P1 ;  /* 0x000000408e00780c */ /* 0x000fc80004f24270 */
[----:B------:R-:W-:-:S04]  /*7370*/  ISETP.LT.OR P1, PT, R2, 0x41, P1 ;  /* 0x000000410200780c */ /* 0x000fc80000f21670 */
[----:B------:R-:W-:Y:S02]  /*7380*/  FSEL R139, R139, -INF , !P1 ;  /* 0xff8000008b8b7808 */ /* 0x000fe40004800000 */
[----:B------:R-:W-:-:S04]  /*7390*/  ISETP.NE.AND P1, PT, R208, RZ, PT ;  /* 0x000000ffd000720c */ /* 0x000fc80003f25270 */
[----:B------:R-:W-:Y:S02]  /*73a0*/  ISETP.GT.AND P1, PT, R142, 0x41, !P1 ;  /* 0x000000418e00780c */ /* 0x000fe40004f24270 */
[----:B-1----:R-:W-:Y:S02]  /*73b0*/  FMNMX.FTZ R121, R120, R121, !PT ;  /* 0x0000007978797209 */ /* 0x002fe40007810000 */
        /* <DEDUP_REMOVED lines=14> */
[C---:B0-----:R-:W-:Y:S01]  /*74a0*/  FMUL.FTZ R0, R121.reuse, R10 ;  /* 0x0000000a79007220 */ /* 0x041fe20000410000 */
        /* <DEDUP_REMOVED lines=47> */
[----:B------:R-:W-:Y:S01]  /*77a0*/  IMAD.U32 R134, RZ, RZ, UR14 ;  /* 0x0000000eff867e24 */ /* 0x000fe2000f8e00ff */
[----:B------:R-:W-:-:S02]  /*77b0*/  LOP3.LUT P6, RZ, R210, 0x7f, RZ, 0xc0, !PT ;  /* 0x0000007fd2ff7812 */ /* 0x000fc400078cc0ff */
[----:B------:R-:W-:-:S03]  /*77c0*/  FMNMX.FTZ R20, R135, R20, !PT ;  /* 0x0000001487147209 */ /* 0x000fc60007810000 */
[----:B------:R-:W0:Y:S01]  /*77d0*/  MUFU.EX2 R0, R0 ;  /* 0x0000000000007308 */ /* 0x000e220000000800 */
[----:B------:R-:W-:-:S04]  /*77e0*/  FMNMX.FTZ R20, R137, R20, !PT ;  /* 0x0000001489147209 */ /* 0x000fc80007810000 */
[----:B------:R-:W-:-:S03]  /*77f0*/  FMNMX.FTZ R20, R125, R20, !PT ;  /* 0x000000147d147209 */ /* 0x000fc60007810000 */
[----:B------:R-:W1:Y:S01]  /*7800*/  MUFU.EX2 R188, R188 ;  /* 0x000000bc00bc7308 */ /* 0x000e620000000800 */
[----:B------:R-:W-:-:S04]  /*7810*/  FMNMX.FTZ R20, R139, R20, !PT ;  /* 0x000000148b147209 */ /* 0x000fc80007810000 */
[----:B------:R-:W-:-:S03]  /*7820*/  FMNMX.FTZ R20, R123, R20, !PT ;  /* 0x000000147b147209 */ /* 0x000fc60007810000 */
[----:B------:R-:W2:Y:S01]  /*7830*/  MUFU.EX2 R190, R190 ;  /* 0x000000be00be7308 */ /* 0x000ea20000000800 */
[----:B------:R-:W-:Y:S01]  /*7840*/  FMNMX.FTZ R20, R141, R20, !PT ;  /* 0x000000148d147209 */ /* 0x000fe20007810000 */
[----:B0-----:R-:W-:-:S03]  /*7850*/  FFMA.FTZ R9, R0, R9, R223 ;  /* 0x0000000900097223 */ /* 0x001fc600000100df */
[----:B------:R-:W-:-:S03]  /*7860*/  FMNMX.FTZ R20, R129, R20, !PT ;  /* 0x0000001481147209 */ /* 0x000fc60007810000 */
[----:B------:R-:W0:Y:S01]  /*7870*/  MUFU.EX2 R171, R171 ;  /* 0x000000ab00ab7308 */ /* 0x000e220000000800 */
[----:B------:R-:W-:Y:S01]  /*7880*/  FMNMX.FTZ R20, R177, R20, !PT ;  /* 0x00000014b1147209 */ /* 0x000fe20007810000 */
[C---:B-1----:R-:W-:Y:S01]  /*7890*/  FADD.FTZ R9, R188.reuse, R9 ;  /* 0x00000009bc097221 */ /* 0x042fe20000010000 */
[----:B------:R-:W-:Y:S02]  /*78a0*/  F2FP.F16.F32.PACK_AB R188, R188, R223 ;  /* 0x000000dfbcbc723e */ /* 0x000fe400000000ff */
[----:B------:R-:W-:-:S03]  /*78b0*/  FMNMX.FTZ R20, R167, R20, !PT ;  /* 0x00000014a7147209 */ /* 0x000fc60007810000 */
[----:B------:R-:W1:Y:S01]  /*78c0*/  MUFU.EX2 R184, R184 ;  /* 0x000000b800b87308 */ /* 0x000e620000000800 */
[----:B------:R-:W-:Y:S01]  /*78d0*/  FMNMX.FTZ R20, R133, R20, !PT ;  /* 0x0000001485147209 */ /* 0x000fe20007810000 */
[----:B--2---:R-:W-:-:S03]  /*78e0*/  FADD.FTZ R130, R190, R9 ;  /* 0x00000009be827221 */ /* 0x004fc60000010000 */
[----:B------:R-:W-:-:S03]  /*78f0*/  FMNMX.FTZ R20, R179, R20, !PT ;  /* 0x00000014b3147209 */ /* 0x000fc60007810000 */
[----:B------:R-:W2:Y:S01]  /*7900*/  MUFU.EX2 R173, R173 ;  /* 0x000000ad00ad7308 */ /* 0x000ea20000000800 */
[C---:B0-----:R-:W-:Y:S01]  /*7910*/  FADD.FTZ R9, R171.reuse, R130 ;  /* 0x00000082ab097221 */ /* 0x041fe20000010000 */
[----:B------:R-:W0:Y:S01]  /*7920*/  SHFL.BFLY PT, R149, R20, 0x2, 0x1f ;  /* 0x0c401f0014957f89 */ /* 0x000e2200000e0000 */
[----:B------:R-:W-:-:S05]  /*7930*/  F2FP.F16.F32.PACK_AB R190, R171, R190 ;  /* 0x000000beabbe723e */ /* 0x000fca00000000ff */
[----:B------:R-:W3:Y:S01]  /*7940*/  MUFU.EX2 R186, R186 ;  /* 0x000000ba00ba7308 */ /* 0x000ee20000000800 */
[----:B-1----:R-:W-:-:S07]  /*7950*/  FADD.FTZ R130, R184, R9 ;  /* 0x00000009b8827221 */ /* 0x002fce0000010000 */
[----:B------:R-:W1:Y:S01]  /*7960*/  MUFU.EX2 R175, R175 ;  /* 0x000000af00af7308 */ /* 0x000e620000000800 */
[----:B--2---:R-:W-:-:S07]  /*7970*/  F2FP.F16.F32.PACK_AB R184, R173, R184 ;  /* 0x000000b8adb8723e */ /* 0x004fce00000000ff */
[----:B------:R-:W-:Y:S01]  /*7980*/  MUFU.EX2 R180, R180 ;  /* 0x000000b400b47308 */ /* 0x000fe20000000800 */
[----:B0-----:R-:W-:-:S05]  /*7990*/  FMNMX.FTZ R149, R20, R149, !PT ;  /* 0x0000009514957209 */ /* 0x001fca0007810000 */
[----:B------:R-:W0:Y:S02]  /*79a0*/  SHFL.BFLY PT, R2, R149, 0x1, 0x1f ;  /* 0x0c201f0095027f89 */ /* 0x000e2400000e0000 */
[----:B------:R-:W-:Y:S08]  /*79b0*/  MUFU.EX2 R131, R131 ;  /* 0x0000008300837308 */ /* 0x000ff00000000800 */
[----:B------:R-:W-:Y:S08]  /*79c0*/  MUFU.EX2 R182, R182 ;  /* 0x000000b600b67308 */ /* 0x000ff00000000800 */
[----:B------:R-:W-:Y:S01]  /*79d0*/  MUFU.EX2 R147, R147 ;  /* 0x0000009300937308 */ /* 0x000fe20000000800 */
[----:B0-----:R-:W-:-:S07]  /*79e0*/  FMNMX.FTZ R149, R149, R2, !PT ;  /* 0x0000000295957209 */ /* 0x001fce0007810000 */
        /* <DEDUP_REMOVED lines=12> */
[-CC-:B------:R-:W-:Y:S01]  /*7ab0*/  FFMA.FTZ R14, R189, R10.reuse, -R120.reuse ;  /* 0x0000000abd0e7223 */ /* 0x180fe20000010878 */
[-CC-:B------:R-:W-:Y:S01]  /*7ac0*/  FFMA.FTZ R161, R219, R10.reuse, -R120.reuse ;  /* 0x0000000adba17223 */ /* 0x180fe20000010878 */
[-CC-:B------:R-:W-:Y:S01]  /*7ad0*/  FFMA.FTZ R185, R207, R10.reuse, -R120.reuse ;  /* 0x0000000acfb97223 */ /* 0x180fe20000010878 */
[----:B------:R-:W-:Y:S01]  /*7ae0*/  MUFU.EX2 R159, R159 ;  /* 0x0000009f009f7308 */ /* 0x000fe20000000800 */
[-CC-:B------:R-:W-:Y:S01]  /*7af0*/  FFMA.FTZ R20, R217, R10.reuse, -R120.reuse ;  /* 0x0000000ad9147223 */ /* 0x180fe20000010878 */
[-CC-:B------:R-:W-:Y:S01]  /*7b00*/  FFMA.FTZ R187, R191, R10.reuse, -R120.reuse ;  /* 0x0000000abfbb7223 */ /* 0x180fe20000010878 */
[-C--:B------:R-:W-:Y:S01]  /*7b10*/  FFMA.FTZ R3, R127, R10.reuse, -R120 ;  /* 0x0000000a7f037223 */ /* 0x080fe20000010878 */
[----:B------:R-:W-:Y:S01]  /*7b20*/  FADD.FTZ R127, R173, R130 ;  /* 0x00000082ad7f7221 */ /* 0x000fe20000010000 */
[-CC-:B------:R-:W-:Y:S01]  /*7b30*/  FFMA.FTZ R122, R215, R10.reuse, -R120.reuse ;  /* 0x0000000ad77a7223 */ /* 0x180fe20000010878 */
[-CC-:B------:R-:W-:Y:S01]  /*7b40*/  FFMA.FTZ R181, R195, R10.reuse, -R120.reuse ;  /* 0x0000000ac3b57223 */ /* 0x180fe20000010878 */
[-CC-:B------:R-:W-:Y:S01]  /*7b50*/  FFMA.FTZ R124, R213, R10.reuse, -R120.reuse ;  /* 0x0000000ad57c7223 */ /* 0x180fe20000010878 */
[----:B------:R-:W0:Y:S01]  /*7b60*/  MUFU.EX2 R2, R2 ;  /* 0x0000000200027308 */ /* 0x000e220000000800 */
[----:B---3--:R-:W-:Y:S01]  /*7b70*/  FADD.FTZ R132, R186, R127 ;  /* 0x0000007fba847221 */ /* 0x008fe20000010000 */
        /* <DEDUP_REMOVED lines=10> */
[-CC-:B------:R-:W-:Y:S01]  /*7c20*/  FFMA.FTZ R167, R167, R10.reuse, -R120.reuse ;  /* 0x0000000aa7a77223 */ /* 0x180fe20000010878 */
[----:B------:R-:W-:Y:S01]  /*7c30*/  FFMA.FTZ R133, R133, R10, -R120 ;  /* 0x0000000a85857223 */ /* 0x000fe20000010878 */
[----:B-1----:R-:W-:-:S02]  /*7c40*/  F2FP.F16.F32.PACK_AB R186, R175, R186 ;  /* 0x000000baafba723e */ /* 0x002fc400000000ff */
[----:B------:R-:W1:Y:S01]  /*7c50*/  MUFU.EX2 R14, R14 ;  /* 0x0000000e000e7308 */ /* 0x000e620000000800 */
[----:B0-----:R-:W-:-:S07]  /*7c60*/  FFMA.FTZ R9, R2, R8, R159 ;  /* 0x0000000802097223 */ /* 0x001fce000001009f */
[----:B------:R-:W0:Y:S01]  /*7c70*/  MUFU.EX2 R161, R161 ;  /* 0x000000a100a17308 */ /* 0x000e220000000800 */
[C---:B--2---:R-:W-:Y:S01]  /*7c80*/  FADD.FTZ R9, R4.reuse, R9 ;  /* 0x0000000904097221 */ /* 0x044fe20000010000 */
[----:B------:R-:W-:Y:S01]  /*7c90*/  F2FP.F16.F32.PACK_AB R189, R4, R159 ;  /* 0x0000009f04bd723e */ /* 0x000fe200000000ff */
[----:B------:R-:W-:-:S05]  /*7ca0*/  IMAD.MOV.U32 R4, RZ, RZ, R121 ;  /* 0x000000ffff047224 */ /* 0x000fca00078e0079 */
[----:B------:R-:W2:Y:S01]  /*7cb0*/  MUFU.EX2 R185, R185 ;  /* 0x000000b900b97308 */ /* 0x000ea20000000800 */
[----:B-1----:R-:W-:Y:S01]  /*7cc0*/  FADD.FTZ R130, R14, R9 ;  /* 0x000000090e827221 */ /* 0x002fe20000010000 */
[----:B------:R-:W-:-:S04]  /*7cd0*/  FADD.FTZ R9, R175, R132 ;  /* 0x00000084af097221 */ /* 0x000fc80000010000 */
[----:B------:R-:W-:Y:S01]  /*7ce0*/  FADD.FTZ R132, R180, R9 ;  /* 0x00000009b4847221 */ /* 0x000fe20000010000 */
[----:B------:R-:W-:Y:S01]  /*7cf0*/  F2FP.F16.F32.PACK_AB R180, R131, R180 ;  /* 0x000000b483b4723e */ /* 0x000fe200000000ff */
[----:B------:R-:W1:Y:S01]  /*7d00*/  MUFU.EX2 R20, R20 ;  /* 0x0000001400147308 */ /* 0x000e620000000800 */
[----:B0-----:R-:W-:Y:S01]  /*7d10*/  FADD.FTZ R130, R161, R130 ;  /* 0x00000082a1827221 */ /* 0x001fe20000010000 */
[----:B------:R-:W-:Y:S01]  /*7d20*/  FADD.FTZ R135, R131, R132 ;  /* 0x0000008483877221 */ /* 0x000fe20000010000 */
[----:B------:R-:W-:-:S05]  /*7d30*/  F2FP.F16.F32.PACK_AB R191, R161, R14 ;  /* 0x0000000ea1bf723e */ /* 0x000fca00000000ff */
[----:B------:R-:W0:Y:S01]  /*7d40*/  MUFU.EX2 R187, R187 ;  /* 0x000000bb00bb7308 */ /* 0x000e220000000800 */
[----:B--2---:R-:W-:Y:S01]  /*7d50*/  FADD.FTZ R9, R185, R130 ;  /* 0x00000082b9097221 */ /* 0x004fe20000010000 */
[----:B------:R-:W-:Y:S02]  /*7d60*/  @!P6 VIADD R130, R134, 0x30860 ;  /* 0x000308608682e836 */ /* 0x000fe40000000000 */
[----:B------:R-:W-:Y:S01]  /*7d70*/  FADD.FTZ R134, R182, R135 ;  /* 0x00000087b6867221 */ /* 0x000fe20000010000 */
[----:B------:R-:W-:Y:S02]  /*7d80*/  F2FP.F16.F32.PACK_AB R182, R147, R182 ;  /* 0x000000b693b6723e */ /* 0x000fe400000000ff */
[----:B------:R-:W-:Y:S01]  /*7d90*/  @!P6 PRMT R135, RZ, 0x654, R130 ;  /* 0x00000654ff87e816 */ /* 0x000fe20000000082 */
[----:B------:R-:W2:Y:S01]  /*7da0*/  MUFU.EX2 R122, R122 ;  /* 0x0000007a007a7308 */ /* 0x000ea20000000800 */
[C---:B-1----:R-:W-:Y:S01]  /*7db0*/  FADD.FTZ R132, R20.reuse, R9 ;  /* 0x0000000914847221 */ /* 0x042fe20000010000 */
[-C--:B------:R-:W-:Y:S01]  /*7dc0*/  FFMA.FTZ R130, R123, R10.reuse, -R120 ;  /* 0x0000000a7b827223 */ /* 0x080fe20000010878 */
[----:B------:R-:W-:Y:S01]  /*7dd0*/  FADD.FTZ R123, R147, R134 ;  /* 0x00000086937b7221 */ /* 0x000fe20000010000 */
[----:B------:R-:W-:Y:S01]  /*7de0*/  FFMA.FTZ R120, R179, R10, -R120 ;  /* 0x0000000ab3787223 */ /* 0x000fe20000010878 */
[----:B------:R1:W-:Y:S01]  /*7df0*/  @!P6 SYNCS.ARRIVE.TRANS64.RED.A1T0 RZ, [R135+URZ], RZ ;  /* 0x000000ff87ffe9a7 */ /* 0x0003e2000810043f */
[----:B------:R-:W-:Y:S01]  /*7e00*/  F2FP.F16.F32.PACK_AB R185, R20, R185 ;  /* 0x000000b914b9723e */ /* 0x000fe200000000ff */
[----:B------:R-:W-:Y:S01]  /*7e10*/  FADD.FTZ R134, R176, R123 ;  /* 0x0000007bb0867221 */ /* 0x000fe20000010000 */
[----:B------:R-:W3:Y:S01]  /*7e20*/  MUFU.EX2 R181, R181 ;  /* 0x000000b500b57308 */ /* 0x000ee20000000800 */
[----:B0-----:R-:W-:Y:S01]  /*7e30*/  FADD.FTZ R9, R187, R132 ;  /* 0x00000084bb097221 */ /* 0x001fe20000010000 */
[C---:B------:R-:W-:Y:S01]  /*7e40*/  F2FP.F16.F32.PACK_AB R176, R143.reuse, R176 ;  /* 0x000000b08fb0723e */ /* 0x040fe200000000ff */
[----:B------:R-:W-:-:S05]  /*7e50*/  FADD.FTZ R123, R143, R134 ;  /* 0x000000868f7b7221 */ /* 0x000fca0000010000 */
[----:B------:R-:W0:Y:S01]  /*7e60*/  MUFU.EX2 R124, R124 ;  /* 0x0000007c007c7308 */ /* 0x000e220000000800 */
[C---:B--2---:R-:W-:Y:S01]  /*7e70*/  FADD.FTZ R132, R122.reuse, R9 ;  /* 0x000000097a847221 */ /* 0x044fe20000010000 */
[----:B------:R-:W-:-:S06]  /*7e80*/  F2FP.F16.F32.PACK_AB R187, R122, R187 ;  /* 0x000000bb7abb723e */ /* 0x000fcc00000000ff */
[----:B------:R-:W2:Y:S01]  /*7e90*/  MUFU.EX2 R178, R178 ;  /* 0x000000b200b27308 */ /* 0x000ea20000000800 */
[----:B---3--:R-:W-:-:S07]  /*7ea0*/  FADD.FTZ R9, R181, R132 ;  /* 0x00000084b5097221 */ /* 0x008fce0000010000 */
[----:B------:R-:W3:Y:S01]  /*7eb0*/  MUFU.EX2 R183, R183 ;  /* 0x000000b700b77308 */ /* 0x000ee20000000800 */
[C---:B0-----:R-:W-:Y:S01]  /*7ec0*/  FADD.FTZ R132, R124.reuse, R9 ;  /* 0x000000097c847221 */ /* 0x041fe20000010000 */
[----:B------:R-:W-:-:S06]  /*7ed0*/  F2FP.F16.F32.PACK_AB R181, R124, R181 ;  /* 0x000000b57cb5723e */ /* 0x000fcc00000000ff */
[----:B------:R-:W0:Y:S01]  /*7ee0*/  MUFU.EX2 R145, R145 ;  /* 0x0000009100917308 */ /* 0x000e220000000800 */
[----:B--2---:R-:W-:-:S07]  /*7ef0*/  FADD.FTZ R134, R178, R123 ;  /* 0x0000007bb2867221 */ /* 0x004fce0000010000 */
[----:B------:R-:W2:Y:S01]  /*7f00*/  MUFU.EX2 R126, R126 ;  /* 0x0000007e007e7308 */ /* 0x000ea20000000800 */
[----:B---3--:R-:W-:-:S07]  /*7f10*/  FADD.FTZ R9, R183, R132 ;  /* 0x00000084b7097221 */ /* 0x008fce0000010000 */
[----:B------:R-:W3:Y:S01]  /*7f20*/  MUFU.EX2 R172, R172 ;  /* 0x000000ac00ac7308 */ /* 0x000ee20000000800 */
[C---:B0-----:R-:W-:Y:S01]  /*7f30*/  FADD.FTZ R123, R145.reuse, R134 ;  /* 0x00000086917b7221 */ /* 0x041fe20000010000 */
[----:B------:R-:W-:-:S06]  /*7f40*/  F2FP.F16.F32.PACK_AB R178, R145, R178 ;  /* 0x000000b291b2723e */ /* 0x000fcc00000000ff */
[----:B------:R-:W0:Y:S01]  /*7f50*/  MUFU.EX2 R3, R3 ;  /* 0x0000000300037308 */ /* 0x000e220000000800 */
[C---:B--2---:R-:W-:Y:S01]  /*7f60*/  FADD.FTZ R132, R126.reuse, R9 ;  /* 0x000000097e847221 */ /* 0x044fe20000010000 */
[----:B------:R-:W-:-:S06]  /*7f70*/  F2FP.F16.F32.PACK_AB R183, R126, R183 ;  /* 0x000000b77eb7723e */ /* 0x000fcc00000000ff */
[----:B------:R-:W2:Y:S01]  /*7f80*/  MUFU.EX2 R151, R151 ;  /* 0x0000009700977308 */ /* 0x000ea20000000800 */
[----:B---3--:R-:W-:-:S07]  /*7f90*/  FADD.FTZ R134, R172, R123 ;  /* 0x0000007bac867221 */ /* 0x008fce0000010000 */
[----:B------:R-:W3:Y:S01]  /*7fa0*/  MUFU.EX2 R128, R128 ;  /* 0x0000008000807308 */ /* 0x000ee20000000800 */
[----:B0-----:R-:W-:-:S07]  /*7fb0*/  FADD.FTZ R9, R3, R132 ;  /* 0x0000008403097221 */ /* 0x001fce0000010000 */
        /* <DEDUP_REMOVED lines=8> */
[----:B--2---:R-:W-:-:S07]  /*8040*/  FADD.FTZ R132, R8, R9 ;  /* 0x0000000908847221 */ /* 0x004fce0000010000 */
[----:B------:R-:W2:Y:S01]  /*8050*/  MUFU.EX2 R168, R168 ;  /* 0x000000a800a87308 */ /* 0x000ea20000000800 */
[C---:B---3--:R-:W-:Y:S01]  /*8060*/  FADD.FTZ R9, R153.reuse, R134 ;  /* 0x0000008699097221 */ /* 0x048fe20000010000 */
[----:B------:R-:W-:-:S06]  /*8070*/  F2FP.F16.F32.PACK_AB R174, R153, R174 ;  /* 0x000000ae99ae723e */ /* 0x000fcc00000000ff */
        /* <DEDUP_REMOVED lines=15> */
[----:B------:R3:W4:Y:S01]  /*8170*/  MUFU.EX2 R138, R177 ;  /* 0x000000b1008a7308 */ /* 0x0007220000000800 */
[----:B0-----:R-:W-:-:S07]  /*8180*/  FADD.FTZ R123, R136, R9 ;  /* 0x00000009887b7221 */ /* 0x001fce0000010000 */
[----:B------:R-:W0:Y:S01]  /*8190*/  MUFU.EX2 R167, R167 ;  /* 0x000000a700a77308 */ /* 0x000e220000000800 */
[C---:B--2---:R-:W-:Y:S01]  /*81a0*/  FADD.FTZ R123, R129.reuse, R123 ;  /* 0x0000007b817b7221 */ /* 0x044fe20000010000 */
[----:B---3--:R-:W-:Y:S01]  /*81b0*/  F2FP.F16.F32.PACK_AB R177, R128, R3 ;  /* 0x0000000380b1723e */ /* 0x008fe200000000ff */
[----:B------:R-:W-:Y:S01]  /*81c0*/  IMAD.MOV.U32 R3, RZ, RZ, R149 ;  /* 0x000000ffff037224 */ /* 0x000fe200078e0095 */
[----:B------:R-:W-:-:S04]  /*81d0*/  F2FP.F16.F32.PACK_AB R175, R129, R136 ;  /* 0x0000008881af723e */ /* 0x000fc800000000ff */
[----:B------:R-:W2:Y:S01]  /*81e0*/  MUFU.EX2 R134, R133 ;  /* 0x0000008500867308 */ /* 0x000ea20000000800 */
[----:B----4-:R-:W-:-:S07]  /*81f0*/  FADD.FTZ R123, R138, R123 ;  /* 0x0000007b8a7b7221 */ /* 0x010fce0000010000 */
[----:B------:R-:W3:Y:S01]  /*8200*/  MUFU.EX2 R157, R157 ;  /* 0x0000009d009d7308 */ /* 0x000ee20000000800 */
[C---:B0-----:R-:W-:Y:S01]  /*8210*/  FADD.FTZ R123, R167.reuse, R123 ;  /* 0x0000007ba77b7221 */ /* 0x041fe20000010000 */
[----:B------:R-:W-:-:S06]  /*8220*/  F2FP.F16.F32.PACK_AB R169, R167, R138 ;  /* 0x0000008aa7a9723e */ /* 0x000fcc00000000ff */
[----:B------:R-:W0:Y:S01]  /*8230*/  MUFU.EX2 R120, R120 ;  /* 0x0000007800787308 */ /* 0x000e220000000800 */
[----:B--2---:R-:W-:Y:S01]  /*8240*/  FADD.FTZ R123, R134, R123 ;  /* 0x0000007b867b7221 */ /* 0x004fe20000010000 */
[C---:B---3--:R-:W-:Y:S01]  /*8250*/  FADD.FTZ R9, R157.reuse, R132 ;  /* 0x000000849d097221 */ /* 0x048fe20000010000 */
[----:B------:R-:W-:Y:S02]  /*8260*/  F2FP.F16.F32.PACK_AB R170, R157, R170 ;  /* 0x000000aa9daa723e */ /* 0x000fe400000000ff */
[C---:B0-----:R-:W-:Y:S01]  /*8270*/  FADD.FTZ R8, R120.reuse, R123 ;  /* 0x0000007b78087221 */ /* 0x041fe20000010000 */
[----:B------:R-:W-:Y:S01]  /*8280*/  F2FP.F16.F32.PACK_AB R171, R120, R134 ;  /* 0x0000008678ab723e */ /* 0x000fe200000000ff */
[----:B-1----:R-:W-:Y:S06]  /*8290*/  @P1 BRA `(.L_x_1097) ;  /* 0xffffffc800d01947 */ /* 0x002fec000383ffff */
[----:B------:R-:W-:Y:S01]  /*82a0*/  IMAD.MOV.U32 R3, RZ, RZ, R149 ;  /* 0x000000ffff037224 */ /* 0x000fe200078e0095 */
[----:B------:R-:W-:Y:S01]  /*82b0*/  UMOV UR37, UR5 ;  /* 0x0000000500257c82 */ /* 0x000fe20008000000 */
[----:B------:R-:W-:Y:S01]  /*82c0*/  IMAD.MOV.U32 R4, RZ, RZ, R121 ;  /* 0x000000ffff047224 */ /* 0x000fe200078e0079 */
[----:B------:R-:W-:-:S06]  /*82d0*/  UMOV UR36, UR38 ;  /* 0x0000002600247c82 */ /* 0x000fcc0008000000 */
.L_x_1080:
[----:B------:R-:W-:Y:S01]  /*82e0*/  IADD3 R12, R16, 0x80, -R17 ;  /* 0x00000080100c7810 */ /* 0x000fe20007ffe811 */
[----:B------:R-:W-:Y:S01]  /*82f0*/  ULDC UR14, c[0x0][0x9e4] ;  /* 0x00027900000e7ab9 */ /* 0x000fe20000000800 */
[----:B------:R-:W-:Y:S01]  /*8300*/  ULDC UR11, c[0x0][0x9dc] ;  /* 0x00027700000b7ab9 */ /* 0x000fe20000000800 */
[----:B------:R-:W-:Y:S02]  /*8310*/  UISETP.GE.AND UP0, UPT, UR14, 0x1, UPT ;  /* 0x000000010e00788c */ /* 0x000fe4000bf06270 */
[----:B------:R-:W-:-:S04]  /*8320*/  IMAD R12, R193, 0x80, R12 ;  /* 0x00000080c10c7824 */ /* 0x000fc800078e020c */
[----:B------:R-:W-:Y:S02]  /*8330*/  PLOP3.LUT P1, PT, PT, PT, UP0, 0x40, 0x0 ;  /* 0x000000000000781c */ /* 0x000fe40003f2e808 */
[----:B------:R-:W-:-:S13]  /*8340*/  R2UR UR10, R12 ;  /* 0x000000000c0a72ca */ /* 0x000fda00000e0000 */
[----:B------:R-:W-:Y:S01]  /*8350*/  UIADD3 UR11, UR10, -UR11, URZ ;  /* 0x8000000b0a0b7290 */ /* 0x000fe2000fffe03f */
[----:B------:R-:W-:Y:S11]  /*8360*/  @P1 BRA `(.L_x_1098) ;  /* 0x0000000000441947 */ /* 0x000ff60003800000 */
        /* <DEDUP_REMOVED lines=10> */
.L_x_1099:
[----:B------:R-:W-:-:S11]  /*8410*/  UISETP.NE.AND UP1, UPT, UR14, 0x1, UPT ;  /* 0x000000010e00788c */ /* 0x000fd6000bf25270 */
[----:B------:R-:W-:Y:S02]  /*8420*/  @UP1 ULDC.64 UR4, c[0x0][0x9e8] ;  /* 0x00027a0000041ab9 */ /* 0x000fe40000000a00 */
[----:B------:R-:W-:-:S04]  /*8430*/  UIMAD.WIDE.U32 UR6, UR10, UR4, URZ ;  /* 0x000000040a0672a5 */ /* 0x000fc8000f8e003f */
[----:B------:R-:W-:-:S12]  /*8440*/  @UP1 USHF.R.U32.HI UR10, URZ, UR5, UR7 ;  /* 0x000000053f0a1299 */ /* 0x000fd80008011607 */
.L_x_1100:
[----:B------:R-:W-:-:S04]  /*8450*/  UIMAD UR10, UR10, UR14, URZ ;  /* 0x0000000e0a0a72a4 */ /* 0x000fc8000f8e023f */
[----:B------:R-:W-:-:S04]  /*8460*/  UISETP.LT.AND UP1, UPT, UR11, UR10, UPT ;  /* 0x0000000a0b00728c */ /* 0x000fc8000bf21270 */
[----:B------:R-:W-:-:S12]  /*8470*/  USEL UR11, UR11, UR10, !UP1 ;  /* 0x0000000a0b0b7287 */ /* 0x000fd8000c800000 */
.L_x_1098:
        /* <DEDUP_REMOVED lines=13> */
.L_x_1110:
[----:B------:R-:W-:-:S04]  /*8550*/  UIADD3 UR6, UR4, 0x1, URZ ;  /* 0x0000000104067890 */ /* 0x000fc8000fffe03f */
[----:B------:R-:W-:-:S04]  /*8560*/  UISETP.NE.AND UP1, UPT, UR6, 0x2, UPT ;  /* 0x000000020600788c */ /* 0x000fc8000bf25270 */
[----:B------:R-:W-:Y:S02]  /*8570*/  USEL UR36, URZ, 0x1, UP1 ;  /* 0x000000013f247887 */ /* 0x000fe40008800000 */
[----:B------:R-:W-:Y:S02]  /*8580*/  USEL UR37, UR6, URZ, UP1 ;  /* 0x0000003f06257287 */ /* 0x000fe40008800000 */
[----:B------:R-:W-:Y:S01]  /*8590*/  ULOP3.LUT UR36, UR38, UR36, URZ, 0x3c, !UPT ;  /* 0x0000002426247292 */ /* 0x000fe2000f8e3c3f */
[----:B------:R-:W-:Y:S11]  /*85a0*/  @!P0 BRA `(.L_x_1102) ;  /* 0x0000000000048947 */ /* 0x000ff60003800000 */
[----:B------:R-:W-:Y:S01]  /*85b0*/  BPT.TRAP 0x1 ;  /* 0x000000040000795c */ /* 0x000fe20000300000 */
.L_x_1102:
[----:B------:R-:W-:Y:S01]  /*85c0*/  ULEA UR6, UR37, UR39, 0x3 ;  /* 0x0000002725067291 */ /* 0x000fe2000f8e183f */
[----:B------:R-:W-:-:S05]  /*85d0*/  IMAD.U32 R3, RZ, RZ, UR36 ;  /* 0x00000024ff037e24 */ /* 0x000fca000f8e00ff */
[----:B------:R-:W-:-:S04]  /*85e0*/  SHF.L.U32 R3, R3, 0x1f, RZ ;  /* 0x0000001f03037819 */ /* 0x000fc800000006ff */
[----:B------:R0:W1:Y:S01]  /*85f0*/  SYNCS.PHASECHK.TRANS64.TRYWAIT P1, [UR6+0x30830], R3 ;  /* 0x03083003ff0075a7 */ /* 0x0000620008020146 */
[----:B------:R-:W-:Y:S05]  /*8600*/  @!P0 BRA `(.L_x_1103) ;  /* 0x0000000000048947 */ /* 0x000fea0003800000 */
[----:B------:R-:W-:Y:S01]  /*8610*/  BPT.TRAP 0x1 ;  /* 0x000000040000795c */ /* 0x000fe20000300000 */
.L_x_1103:
[----:B-1----:R-:W-:Y:S05]  /*8620*/  @P1 BRA `(.L_x_1104) ;  /* 0x0000000000081947 */ /* 0x002fea0003800000 */
[----:B------:R-:W1:Y:S02]  /*8630*/  SYNCS.PHASECHK.TRANS64.TRYWAIT P1, [UR6+0x30830], R3 ;  /* 0x03083003ff0075a7 */ /* 0x000e640008020146 */
[----:B-1----:R-:W-:Y:S05]  /*8640*/  @!P1 BRA `(.L_x_1105) ;  /* 0x000000e8002c9947 */ /* 0x002fea0003800000 */
.L_x_1104:
        /* <DEDUP_REMOVED lines=167> */
.L_x_1106:
[----:B------:R-:W-:Y:S01]  /*90c0*/  ULEA UR7, UR4, UR39, 0x3 ;  /* 0x0000002704077291 */ /* 0x000fe2000f8e183f */
[----:B------:R-:W-:-:S05]  /*90d0*/  IMAD.U32 R0, RZ, RZ, UR38 ;  /* 0x00000026ff007e24 */ /* 0x000fca000f8e00ff */
[----:B------:R-:W-:-:S04]  /*90e0*/  SHF.L.U32 R0, R0, 0x1f, RZ ;  /* 0x0000001f00007819 */ /* 0x000fc800000006ff */
[----:B------:R2:W3:Y:S01]  /*90f0*/  SYNCS.PHASECHK.TRANS64.TRYWAIT P1, [UR7+0x30850], R0 ;  /* 0x03085000ff0075a7 */ /* 0x0004e20008020147 */
[----:B------:R-:W-:Y:S05]  /*9100*/  @!P0 BRA `(.L_x_1107) ;  /* 0x0000000000048947 */ /* 0x000fea0003800000 */
[----:B------:R-:W-:Y:S01]  /*9110*/  BPT.TRAP 0x1 ;  /* 0x000000040000795c */ /* 0x000fe20000300000 */
.L_x_1107:
[----:B---3--:R-:W-:Y:S05]  /*9120*/  @P1 BRA `(.L_x_1108) ;  /* 0x0000000000081947 */ /* 0x008fea0003800000 */
[----:B------:R-:W3:Y:S02]  /*9130*/  SYNCS.PHASECHK.TRANS64.TRYWAIT P1, [UR7+0x30850], R0 ;  /* 0x03085000ff0075a7 */ /* 0x000ee40008020147 */
[----:B---3--:R-:W-:Y:S05]  /*9140*/  @!P1 BRA `(.L_x_1109) ;  /* 0x000000dc00849947 */ /* 0x008fea0003800000 */
.L_x_1108:
[----:B------:R-:W-:Y:S01]  /*9150*/  UIADD3 UR10, UR39, 0x400, URZ ;  /* 0x00000400270a7890 */ /* 0x000fe2000fffe03f */
[----:B------:R-:W-:Y:S01]  /*9160*/  WARPGROUP.ARRIVE ;  /* 0x00000000000079c5 */ /* 0x000fe20000000000 */
[----:B------:R-:W-:Y:S01]  /*9170*/  UMOV UR11, 0x40000040 ;  /* 0x40000040000b7882 */ /* 0x000fe20000000000 */
[----:B------:R-:W-:Y:S01]  /*9180*/  FMUL.FTZ R2, R120, UR5 ;  /* 0x0000000578027c20 */ /* 0x000fe20008410000 */
[----:B------:R-:W-:Y:S01]  /*9190*/  USHF.R.U32.HI UR10, URZ, 0x4, UR10 ;  /* 0x000000043f0a7899 */ /* 0x000fe2000801160a */
[----:B01----:R-:W-:Y:S01]  /*91a0*/  FMUL.FTZ R3, R121, UR5 ;  /* 0x0000000579037c20 */ /* 0x003fe20008410000 */
[----:B------:R-:W-:Y:S01]  /*91b0*/  FMUL.FTZ R193, R132, UR5 ;  /* 0x0000000584c17c20 */ /* 0x000fe20008410000 */
[----:B------:R-:W-:Y:S01]  /*91c0*/  FMUL.FTZ R195, R133, UR5 ;  /* 0x0000000585c37c20 */ /* 0x000fe20008410000 */
[----:B------:R-:W-:Y:S01]  /*91d0*/  ULOP3.LUT UR10, UR10, 0x3fff, URZ, 0xc0, !UPT ;  /* 0x00003fff0a0a7892 */ /* 0x000fe2000f8ec03f */
[----:B------:R-:W2:Y:S01]  /*91e0*/  MUFU.TANH R2, R2 ;  /* 0x0000000200027308 */ /* 0x000ea20000002400 */
[----:B------:R-:W-:Y:S01]  /*91f0*/  FMUL.FTZ R207, R136, UR5 ;  /* 0x0000000588cf7c20 */ /* 0x000fe20008410000 */
[----:B------:R-:W-:Y:S01]  /*9200*/  FMUL.FTZ R209, R137, UR5 ;  /* 0x0000000589d17c20 */ /* 0x000fe20008410000 */
[----:B------:R-:W-:Y:S01]  /*9210*/  ULOP3.LUT UR10, UR10, 0x3000000, URZ, 0xfc, !UPT ;  /* 0x030000000a0a7892 */ /* 0x000fe2000f8efc3f */
[----:B------:R-:W-:Y:S01]  /*9220*/  FMUL.FTZ R211, R140, UR5 ;  /* 0x000000058cd37c20 */ /* 0x000fe20008410000 */
[----:B------:R-:W-:Y:S01]  /*9230*/  FMUL.FTZ R213, R141, UR5 ;  /* 0x000000058dd57c20 */ /* 0x000fe20008410000 */
[----:B------:R-:W-:Y:S01]  /*9240*/  FMUL.FTZ R215, R144, UR5 ;  /* 0x0000000590d77c20 */ /* 0x000fe20008410000 */
[----:B------:R-:W-:Y:S01]  /*9250*/  UIMAD UR4, UR4, 0x900, UR10 ;  /* 0x00000900040478a4 */ /* 0x000fe2000f8e020a */
[----:B------:R-:W0:Y:S01]  /*9260*/  MUFU.TANH R3, R3 ;  /* 0x0000000300037308 */ /* 0x000e220000002400 */
        /* <DEDUP_REMOVED lines=9> */
[----:B--2---:R-:W-:Y:S01]  /*9300*/  FMNMX.FTZ R0, R2, R13, !PT ;  /* 0x0000000d02007209 */ /* 0x004fe20007810000 */
[----:B------:R-:W-:Y:S01]  /*9310*/  UMOV UR11, 0x40000040 ;  /* 0x40000040000b7882 */ /* 0x000fe20000000000 */
[----:B------:R-:W-:Y:S01]  /*9320*/  MUFU.TANH R193, R193 ;  /* 0x000000c100c17308 */ /* 0x000fe20000002400 */
[----:B------:R-:W-:Y:S01]  /*9330*/  FMUL.FTZ R223, R156, UR5 ;  /* 0x000000059cdf7c20 */ /* 0x000fe20008410000 */
[----:B------:R-:W-:Y:S01]  /*9340*/  FMUL.FTZ R123, R127, UR5 ;  /* 0x000000057f7b7c20 */ /* 0x000fe20008410000 */
[----:B------:R-:W-:Y:S01]  /*9350*/  FMUL.FTZ R157, R157, UR5 ;  /* 0x000000059d9d7c20 */ /* 0x000fe20008410000 */
[----:B------:R-:W-:Y:S01]  /*9360*/  FMUL.FTZ R225, R160, UR5 ;  /* 0x00000005a0e17c20 */ /* 0x000fe20008410000 */
[----:B0-----:R-:W-:Y:S01]  /*9370*/  FMNMX.FTZ R0, R3, R0, !PT ;  /* 0x0000000003007209 */ /* 0x001fe20007810000 */
        /* <DEDUP_REMOVED lines=21> */
[----:B------:R-:W0:Y:S01]  /*94d0*/  LDC R10, c[0x0][0x988] ;  /* 0x00026200ff0a7b82 */ /* 0x000e220000000800 */
[----:B------:R-:W-:Y:S01]  /*94e0*/  FMUL.FTZ R167, R167, UR5 ;  /* 0x00000005a7a77c20 */ /* 0x000fe20008410000 */
[----:B------:R-:W1:Y:S01]  /*94f0*/  S2R R192, SR_TID.X ;  /* 0x0000000000c07919 */ /* 0x000e620000002100 */
[----:B------:R-:W-:-:S02]  /*9500*/  UMOV UR38, UR36 ;  /* 0x0000002400267c82 */ /* 0x000fc40008000000 */
[----:B------:R-:W-:Y:S08]  /*9510*/  MUFU.TANH R211, R211 ;  /* 0x000000d300d37308 */ /* 0x000ff00000002400 */
[----:B------:R-:W-:Y:S08]  /*9520*/  MUFU.TANH R213, R213 ;  /* 0x000000d500d57308 */ /* 0x000ff00000002400 */
[----:B------:R-:W-:Y:S08]  /*9530*/  MUFU.TANH R215, R215 ;  /* 0x000000d700d77308 */ /* 0x000ff00000002400 */
[----:B------:R-:W-:Y:S01]  /*9540*/  MUFU.TANH R217, R217 ;  /* 0x000000d900d97308 */ /* 0x000fe20000002400 */
[----:B-1----:R-:W-:-:S07]  /*9550*/  LOP3.LUT P1, RZ, R192, 0x7f, RZ, 0xc0, !PT ;  /* 0x0000007fc0ff7812 */ /* 0x002fce000782c0ff */
[----:B------:R-:W1:Y:S08]  /*9560*/  MUFU.TANH R15, R15 ;  /* 0x0000000f000f7308 */ /* 0x000e700000002400 */
[----:B------:R-:W-:Y:S08]  /*9570*/  MUFU.TANH R219, R219 ;  /* 0x000000db00db7308 */ /* 0x000ff00000002400 */
[----:B------:R-:W2:Y:S01]  /*9580*/  MUFU.TANH R21, R21 ;  /* 0x0000001500157308 */ /* 0x000ea20000002400 */
[----:B-1----:R-:W-:-:S07]  /*9590*/  FMNMX.FTZ R20, R15, R12, !PT ;  /* 0x0000000c0f147209 */ /* 0x002fce0007810000 */
[----:B------:R-:W-:Y:S08]  /*95a0*/  MUFU.TANH R221, R221 ;  /* 0x000000dd00dd7308 */ /* 0x000ff00000002400 */
[----:B------:R-:W1:Y:S01]  /*95b0*/  MUFU.TANH R121, R121 ;  /* 0x0000007900797308 */ /* 0x000e620000002400 */
[----:B--2---:R-:W-:-:S07]  /*95c0*/  FMNMX.FTZ R20, R21, R20, !PT ;  /* 0x0000001415147209 */ /* 0x004fce0007810000 */
[----:B------:R-:W-:Y:S08]  /*95d0*/  MUFU.TANH R223, R223 ;  /* 0x000000df00df7308 */ /* 0x000ff00000002400 */
[----:B------:R-:W2:Y:S01]  /*95e0*/  MUFU.TANH R123, R123 ;  /* 0x0000007b007b7308 */ /* 0x000ea20000002400 */
[----:B-1----:R-:W-:-:S07]  /*95f0*/  FMNMX.FTZ R20, R121, R20, !PT ;  /* 0x0000001479147209 */ /* 0x002fce0007810000 */
[----:B------:R-:W-:Y:S08]  /*9600*/  MUFU.TANH R157, R157 ;  /* 0x0000009d009d7308 */ /* 0x000ff00000002400 */
[----:B------:R-:W-:Y:S01]  /*9610*/  MUFU.TANH R225, R225 ;  /* 0x000000e100e17308 */ /* 0x000fe20000002400 */
[----:B--2---:R-:W-:-:S07]  /*9620*/  FMNMX.FTZ R20, R123, R20, !PT ;  /* 0x000000147b147209 */ /* 0x004fce0007810000 */
        /* <DEDUP_REMOVED lines=40> */
[----:B------:R-:W3:Y:S01]  /*98b0*/  MUFU.TANH R125, R125 ;  /* 0x0000007d007d7308 */ /* 0x000ee20000002400 */
[----:B-1----:R-:W-:-:S04]  /*98c0*/  FMNMX.FTZ R0, R185, R0, !PT ;  /* 0x00000000b9007209 */ /* 0x002fc80007810000 */
[----:B--2---:R-:W-:-:S04]  /*98d0*/  FMNMX.FTZ R0, R187, R0, !PT ;  /* 0x00000000bb007209 */ /* 0x004fc80007810000 */
[----:B------:R-:W-:-:S04]  /*98e0*/  FMNMX.FTZ R0, R189, R0, !PT ;  /* 0x00000000bd007209 */ /* 0x000fc80007810000 */
[----:B------:R-:W-:Y:S02]  /*98f0*/  FMNMX.FTZ R0, R191, R0, !PT ;  /* 0x00000000bf007209 */ /* 0x000fe40007810000 */
[----:B---3--:R-:W-:Y:S02]  /*9900*/  FMNMX.FTZ R20, R125, R20, !PT ;  /* 0x000000147d147209 */ /* 0x008fe40007810000 */
        /* <DEDUP_REMOVED lines=45> */
[----:B------:R-:W-:-:S05]  /*9be0*/  FMNMX.FTZ R0, R165, R0, !PT ;  /* 0x00000000a5007209 */ /* 0x000fca0007810000 */
[----:B------:R-:W1:Y:S02]  /*9bf0*/  SHFL.BFLY PT, R229, R0, 0x2, 0x1f ;  /* 0x0c401f0000e57f89 */ /* 0x000e6400000e0000 */
[----:B-1----:R-:W-:-:S05]  /*9c00*/  FMNMX.FTZ R229, R0, R229, !PT ;  /* 0x000000e500e57209 */ /* 0x002fca0007810000 */
[----:B------:R-:W1:Y:S02]  /*9c10*/  SHFL.BFLY PT, R4, R229, 0x1, 0x1f ;  /* 0x0c201f00e5047f89 */ /* 0x000e6400000e0000 */
[----:B-1----:R-:W-:-:S05]  /*9c20*/  FMNMX.FTZ R4, R229, R4, !PT ;  /* 0x00000004e5047209 */ /* 0x002fca0007810000 */
[C---:B0-----:R-:W-:Y:S01]  /*9c30*/  FMUL.FTZ R14, R4.reuse, R10 ;  /* 0x0000000a040e7220 */ /* 0x041fe20000410000 */
[----:B------:R-:W-:-:S03]  /*9c40*/  FADD.FTZ R13, -R4, R13 ;  /* 0x0000000d040d7221 */ /* 0x000fc60000010100 */
[-CC-:B------:R-:W-:Y:S01]  /*9c50*/  FFMA.FTZ R188, R3, R10.reuse, -R14.reuse ;  /* 0x0000000a03bc7223 */ /* 0x180fe2000001080e */
[-C--:B------:R-:W-:Y:S01]  /*9c60*/  FMUL.FTZ R0, R13, R10.reuse ;  /* 0x0000000a0d007220 */ /* 0x080fe20000410000 */
        /* <DEDUP_REMOVED lines=13> */
[----:B------:R-:W0:Y:S01]  /*9d40*/  MUFU.EX2 R13, R13 ;  /* 0x0000000d000d7308 */ /* 0x000e220000000800 */
[----:B------:R-:W-:-:S07]  /*9d50*/  FFMA.FTZ R165, R165, R10, -R14 ;  /* 0x0000000aa5a57223 */ /* 0x000fce000001080e */
[----:B------:R-:W1:Y:S08]  /*9d60*/  MUFU.EX2 R188, R188 ;  /* 0x000000bc00bc7308 */ /* 0x000e700000000800 */
[----:B------:R-:W2:Y:S01]  /*9d70*/  MUFU.EX2 R190, R190 ;  /* 0x000000be00be7308 */ /* 0x000ea20000000800 */
[----:B0-----:R-:W-:-:S07]  /*9d80*/  FFMA.FTZ R9, R0, R9, R13 ;  /* 0x0000000900097223 */ /* 0x001fce000001000d */
[----:B------:R-:W-:Y:S01]  /*9d90*/  MUFU.EX2 R184, R184 ;  /* 0x000000b800b87308 */ /* 0x000fe20000000800 */
[C---:B-1----:R-:W-:Y:S01]  /*9da0*/  FADD.FTZ R9, R188.reuse, R9 ;  /* 0x00000009bc097221 */ /* 0x042fe20000010000 */
[----:B------:R-:W-:-:S06]  /*9db0*/  F2FP.F16.F32.PACK_AB R188, R188, R13 ;  /* 0x0000000dbcbc723e */ /* 0x000fcc00000000ff */
[----:B------:R-:W-:Y:S01]  /*9dc0*/  MUFU.EX2 R185, R185 ;  /* 0x000000b900b97308 */ /* 0x000fe20000000800 */
[----:B--2---:R-:W-:-:S07]  /*9dd0*/  FADD.FTZ R136, R190, R9 ;  /* 0x00000009be887221 */ /* 0x004fce0000010000 */
[----:B------:R-:W-:Y:S08]  /*9de0*/  MUFU.EX2 R186, R186 ;  /* 0x000000ba00ba7308 */ /* 0x000ff00000000800 */
[----:B------:R-:W-:Y:S08]  /*9df0*/  MUFU.EX2 R180, R180 ;  /* 0x000000b400b47308 */ /* 0x000ff00000000800 */
[----:B------:R-:W-:Y:S01]  /*9e00*/  MUFU.EX2 R193, R193 ;  /* 0x000000c100c17308 */ /* 0x000fe20000000800 */
[----:B------:R-:W-:-:S02]  /*9e10*/  WARPGROUP.DEPBAR.LE gsb0, 0x0 ;  /* 0x00008000000079c5 */ /* 0x000fc40000010000 */
[----:B------:R-:W-:Y:S01]  /*9e20*/  WARPGROUP.ARRIVE ;  /* 0x00000000000079c5 */ /* 0x000fe20000000000 */
[----:B------:R-:W-:Y:S01]  /*9e30*/  FMUL.FTZ R177, R166, UR5 ;  /* 0x00000005a6b17c20 */ /* 0x000fe20008410000 */
[-CC-:B------:R-:W-:Y:S01]  /*9e40*/  FFMA.FTZ R179, R187, R10.reuse, -R14.reuse ;  /* 0x0000000abbb37223 */ /* 0x180fe2000001080e */
[-CC-:B------:R-:W-:Y:S01]  /*9e50*/  FFMA.FTZ R187, R195, R10.reuse, -R14.reuse ;  /* 0x0000000ac3bb7223 */ /* 0x180fe2000001080e */
[-CC-:B------:R-:W-:Y:S01]  /*9e60*/  FFMA.FTZ R176, R215, R10.reuse, -R14.reuse ;  /* 0x0000000ad7b07223 */ /* 0x180fe2000001080e */
[-CC-:B------:R-:W-:Y:S01]  /*9e70*/  FFMA.FTZ R178, R183, R10.reuse, -R14.reuse ;  /* 0x0000000ab7b27223 */ /* 0x180fe2000001080e */
[----:B------:R-:W-:Y:S01]  /*9e80*/  HGMMA.64x192x16.F32 R24, R172, gdesc[UR8].tnspB, R24, gsb0 ;  /* 0x42e00008ac187df0 */ /* 0x000fe20008000818 */
[----:B------:R-:W-:Y:S01]  /*9e90*/  UIADD3 UR10, UR4, 0x280, URZ ;  /* 0x00000280040a7890 */ /* 0x000fe2000fffe03f */
[----:B------:R-:W0:Y:S01]  /*9ea0*/  MUFU.TANH R177, R177 ;  /* 0x000000b100b17308 */ /* 0x000e220000002400 */
[----:B------:R-:W-:Y:S01]  /*9eb0*/  UMOV UR11, 0x40000040 ;  /* 0x40000040000b7882 */ /* 0x000fe20000000000 */
[----:B------:R-:W-:Y:S01]  /*9ec0*/  FFMA.FTZ R195, R217, R10, -R14 ;  /* 0x0000000ad9c37223 */ /* 0x000fe2000001080e */
[----:B------:R-:W-:-:S05]  /*9ed0*/  UMOV UR4, UR37 ;  /* 0x0000002500047c82 */ /* 0x000fca0008000000 */
[----:B------:R-:W1:Y:S08]  /*9ee0*/  MUFU.EX2 R179, R179 ;  /* 0x000000b300b37308 */ /* 0x000e700000000800 */
[----:B------:R-:W-:Y:S01]  /*9ef0*/  MUFU.EX2 R187, R187 ;  /* 0x000000bb00bb7308 */ /* 0x000fe20000000800 */
[----:B0-----:R-:W-:-:S04]  /*9f00*/  FMNMX.FTZ R20, R177, R20, !PT ;  /* 0x00000014b1147209 */ /* 0x001fc80007810000 */
[----:B------:R-:W-:-:S03]  /*9f10*/  FMNMX.FTZ R20, R167, R20, !PT ;  /* 0x00000014a7147209 */ /* 0x000fc60007810000 */
[----:B------:R-:W-:Y:S01]  /*9f20*/  MUFU.EX2 R182, R182 ;  /* 0x000000b600b67308 */ /* 0x000fe20000000800 */
[----:B-1----:R-:W-:Y:S01]  /*9f30*/  F2FP.F16.F32.PACK_AB R190, R179, R190 ;  /* 0x000000beb3be723e */ /* 0x002fe200000000ff */
[----:B------:R-:W0:Y:S06]  /*9f40*/  SHFL.BFLY PT, R3, R20, 0x2, 0x1f ;  /* 0x0c401f0014037f89 */ /* 0x000e2c00000e0000 */
[----:B------:R-:W-:Y:S08]  /*9f50*/  MUFU.EX2 R176, R176 ;  /* 0x000000b000b07308 */ /* 0x000ff00000000800 */
[----:B------:R-:W-:Y:S08]  /*9f60*/  MUFU.EX2 R178, R178 ;  /* 0x000000b200b27308 */ /* 0x000ff00000000800 */
[----:B------:R-:W-:Y:S01]  /*9f70*/  MUFU.EX2 R195, R195 ;  /* 0x000000c300c37308 */ /* 0x000fe20000000800 */
[----:B0-----:R-:W-:Y:S01]  /*9f80*/  FMNMX.FTZ R2, R20, R3, !PT ;  /* 0x0000000314027209 */ /* 0x001fe20007810000 */
[----:B------:R-:W-:-:S04]  /*9f90*/  FFMA.FTZ R20, R225, R10, -R14 ;  /* 0x0000000ae1147223 */ /* 0x000fc8000001080e */
[----:B------:R-:W0:Y:S02]  /*9fa0*/  SHFL.BFLY PT, R3, R2, 0x1, 0x1f ;  /* 0x0c201f0002037f89 */ /* 0x000e2400000e0000 */
[----:B------:R-:W-:Y:S08]  /*9fb0*/  MUFU.EX2 R207, R207 ;  /* 0x000000cf00cf7308 */ /* 0x000ff00000000800 */
[----:B------:R-:W-:Y:S08]  /*9fc0*/  MUFU.EX2 R157, R157 ;  /* 0x0000009d009d7308 */ /* 0x000ff00000000800 */
[----:B------:R-:W-:Y:S01]  /*9fd0*/  MUFU.EX2 R20, R20 ;  /* 0x0000001400147308 */ /* 0x000fe20000000800 */
[----:B0-----:R-:W-:-:S07]  /*9fe0*/  FMNMX.FTZ R3, R2, R3, !PT ;  /* 0x0000000302037209 */ /* 0x001fce0007810000 */
[----:B------:R-:W0:Y:S01]  /*9ff0*/  MUFU.EX2 R161, R161 ;  /* 0x000000a100a17308 */ /* 0x000e220000000800 */
[----:B------:R-:W-:-:S04]  /*a000*/  FMUL.FTZ R128, R3, R10 ;  /* 0x0000000a03807220 */ /* 0x000fc80000410000 */
[-CC-:B------:R-:W-:Y:S01]  /*a010*/  FFMA.FTZ R189, R15, R10.reuse, -R128.reuse ;  /* 0x0000000a0fbd7223 */ /* 0x180fe20000010880 */
[-CC-:B------:R-:W-:Y:S01]  /*a020*/  FFMA.FTZ R191, R121, R10.reuse, -R128.reuse ;  /* 0x0000000a79bf7223 */ /* 0x180fe20000010880 */
[-CC-:B------:R-:W-:Y:S01]  /*a030*/  FFMA.FTZ R15, R125, R10.reuse, -R128.reuse ;  /* 0x0000000a7d0f7223 */ /* 0x180fe20000010880 */
[-CC-:B------:R-:W-:Y:S01]  /*a040*/  FFMA.FTZ R124, R127, R10.reuse, -R128.reuse ;  /* 0x0000000a7f7c7223 */ /* 0x180fe20000010880 */
[-CC-:B------:R-:W-:Y:S01]  /*a050*/  FFMA.FTZ R126, R131, R10.reuse, -R128.reuse ;  /* 0x0000000a837e7223 */ /* 0x180fe20000010880 */
[-CC-:B------:R-:W-:Y:S01]  /*a060*/  FFMA.FTZ R122, R135, R10.reuse, -R128.reuse ;  /* 0x0000000a877a7223 */ /* 0x180fe20000010880 */
[----:B------:R-:W-:Y:S01]  /*a070*/  MUFU.EX2 R189, R189 ;  /* 0x000000bd00bd7308 */ /* 0x000fe20000000800 */
[----:B------:R-:W-:Y:S02]  /*a080*/  IMAD.U32 R125, RZ, RZ, UR7 ;  /* 0x00000007ff7d7e24 */ /* 0x000fe4000f8e00ff */
[-CC-:B------:R-:W-:Y:S01]  /*a090*/  FFMA.FTZ R183, R137, R10.reuse, -R128.reuse ;  /* 0x0000000a89b77223 */ /* 0x180fe20000010880 */
[-CC-:B------:R-:W-:Y:S01]  /*a0a0*/  FFMA.FTZ R130, R149, R10.reuse, -R128.reuse ;  /* 0x0000000a95827223 */ /* 0x180fe20000010880 */
[----:B------:R-:W-:Y:S01]  /*a0b0*/  FFMA.FTZ R121, R153, R10, -R128 ;  /* 0x0000000a99797223 */ /* 0x000fe20000010880 */
[----:B------:R-:W-:-:S02]  /*a0c0*/  @!P1 VIADD R125, R125, 0x30860 ;  /* 0x000308607d7d9836 */ /* 0x000fc40000000000 */
[-CC-:B------:R-:W-:Y:S01]  /*a0d0*/  FFMA.FTZ R132, R143, R10.reuse, -R128.reuse ;  /* 0x0000000a8f847223 */ /* 0x180fe20000010880 */
[-CC-:B------:R-:W-:Y:S01]  /*a0e0*/  FFMA.FTZ R141, R141, R10.reuse, -R128.reuse ;  /* 0x0000000a8d8d7223 */ /* 0x180fe20000010880 */
[----:B------:R-:W-:Y:S01]  /*a0f0*/  MUFU.EX2 R191, R191 ;  /* 0x000000bf00bf7308 */ /* 0x000fe20000000800 */
[-CC-:B------:R-:W-:Y:S01]  /*a100*/  FFMA.FTZ R139, R139, R10.reuse, -R128.reuse ;  /* 0x0000000a8b8b7223 */ /* 0x180fe20000010880 */
[----:B------:R-:W-:Y:S01]  /*a110*/  @!P1 PRMT R125, RZ, 0x654, R125 ;  /* 0x00000654ff7d9816 */ /* 0x000fe2000000007d */
        /* <DEDUP_REMOVED lines=20> */
[-C--:B------:R-:W-:Y:S01]  /*a260*/  FFMA.FTZ R175, R181, R10.reuse, -R14 ;  /* 0x0000000ab5af7223 */ /* 0x080fe2000001080e */
[----:B------:R-:W-:Y:S01]  /*a270*/  FADD.FTZ R181, -R3, R12 ;  /* 0x0000000c03b57221 */ /* 0x000fe20000010100 */
[-C--:B------:R-:W-:Y:S01]  /*a280*/  FFMA.FTZ R12, R21, R10.reuse, -R128 ;  /* 0x0000000a150c7223 */ /* 0x080fe20000010880 */
[-CC-:B------:R-:W-:Y:S01]  /*a290*/  FFMA.FTZ R173, R213, R10.reuse, -R14.reuse ;  /* 0x0000000ad5ad7223 */ /* 0x180fe2000001080e */
[-CC-:B------:R-:W-:Y:S01]  /*a2a0*/  FFMA.FTZ R172, R219, R10.reuse, -R14.reuse ;  /* 0x0000000adbac7223 */ /* 0x180fe2000001080e */
[----:B------:R-:W-:Y:S01]  /*a2b0*/  HGMMA.64x192x16.F32 R24, R168, gdesc[UR8].tnspB, R24, gsb0 ;  /* 0x42e00008a8187df0 */ /* 0x000fe20008000818 */
[-C--:B------:R-:W-:Y:S01]  /*a2c0*/  FMUL.FTZ R181, R181, R10.reuse ;  /* 0x0000000ab5b57220 */ /* 0x080fe20000410000 */
[-C--:B------:R-:W-:Y:S01]  /*a2d0*/  FFMA.FTZ R174, R223, R10.reuse, -R14 ;  /* 0x0000000adfae7223 */ /* 0x080fe2000001080e */
[-CC-:B------:R-:W-:Y:S01]  /*a2e0*/  FFMA.FTZ R14, R123, R10.reuse, -R128.reuse ;  /* 0x0000000a7b0e7223 */ /* 0x180fe20000010880 */
[----:B------:R-:W-:Y:S01]  /*a2f0*/  IMAD.U32 R123, RZ, RZ, UR6 ;  /* 0x00000006ff7b7e24 */ /* 0x000fe2000f8e00ff */
[----:B------:R1:W-:Y:S01]  /*a300*/  MUFU.EX2 R2, R181 ;  /* 0x000000b500027308 */ /* 0x0003e20000000800 */
[----:B------:R-:W-:-:S02]  /*a310*/  FFMA.FTZ R21, R129, R10, -R128 ;  /* 0x0000000a81157223 */ /* 0x000fc40000010880 */
[----:B------:R-:W-:-:S05]  /*a320*/  @!P1 VIADD R123, R123, 0x30840 ;  /* 0x000308407b7b9836 */ /* 0x000fca0000000000 */
[----:B------:R-:W-:Y:S01]  /*a330*/  MUFU.EX2 R12, R12 ;  /* 0x0000000c000c7308 */ /* 0x000fe20000000800 */
[----:B------:R-:W-:Y:S01]  /*a340*/  @!P1 PRMT R123, RZ, 0x654, R123 ;  /* 0x00000654ff7b9816 */ /* 0x000fe2000000007b */
[----:B-1----:R-:W-:-:S06]  /*a350*/  FFMA.FTZ R181, R133, R10, -R128 ;  /* 0x0000000a85b57223 */ /* 0x002fcc0000010880 */
        /* <DEDUP_REMOVED lines=13> */
[----:B0-----:R-:W-:Y:S02]  /*a430*/  F2FP.F16.F32.PACK_AB R168, R161, R20 ;  /* 0x00000014a1a8723e */ /* 0x001fe400000000ff */
[----:B-1----:R-:W-:Y:S01]  /*a440*/  F2FP.F16.F32.PACK_AB R170, R165, R120 ;  /* 0x00000078a5aa723e */ /* 0x002fe200000000ff */
[----:B--2---:R-:W-:Y:S01]  /*a450*/  FFMA.FTZ R123, R2, R8, R189 ;  /* 0x00000008027b7223 */ /* 0x004fe200000100bd */
[----:B------:R0:W-:Y:S01]  /*a460*/  @!P1 SYNCS.ARRIVE.TRANS64.RED.A1T0 RZ, [R125+URZ], RZ ;  /* 0x000000ff7dff99a7 */ /* 0x0001e2000810043f */
[----:B------:R-:W1:Y:S01]  /*a470*/  MUFU.EX2 R8, R141 ;  /* 0x0000008d00087308 */ /* 0x000e620000000800 */
[C---:B------:R-:W-:Y:S01]  /*a480*/  F2FP.F16.F32.PACK_AB R189, R12.reuse, R189 ;  /* 0x000000bd0cbd723e */ /* 0x040fe200000000ff */
[----:B------:R-:W-:Y:S01]  /*a490*/  FADD.FTZ R134, R12, R123 ;  /* 0x0000007b0c867221 */ /* 0x000fe20000010000 */
[----:B------:R-:W-:Y:S01]  /*a4a0*/  FADD.FTZ R123, R179, R136 ;  /* 0x00000088b37b7221 */ /* 0x000fe20000010000 */
[C---:B------:R-:W-:Y:S01]  /*a4b0*/  ISETP.GT.AND P1, PT, R11.reuse, UR50, PT ;  /* 0x000000320b007c0c */ /* 0x040fe2000bf24270 */
[----:B------:R-:W-:-:S02]  /*a4c0*/  VIADD R11, R11, 0xffffffff ;  /* 0xffffffff0b0b7836 */ /* 0x000fc40000000000 */
[----:B------:R-:W-:Y:S01]  /*a4d0*/  FADD.FTZ R9, R191, R134 ;  /* 0x00000086bf097221 */ /* 0x000fe20000010000 */
[----:B------:R-:W-:Y:S01]  /*a4e0*/  FADD.FTZ R136, R184, R123 ;  /* 0x0000007bb8887221 */ /* 0x000fe20000010000 */
[C---:B------:R-:W-:Y:S02]  /*a4f0*/  F2FP.F16.F32.PACK_AB R191, R14.reuse, R191 ;  /* 0x000000bf0ebf723e */ /* 0x040fe400000000ff */
[----:B------:R-:W-:Y:S01]  /*a500*/  FADD.FTZ R134, R14, R9 ;  /* 0x000000090e867221 */ /* 0x000fe20000010000 */
[C---:B------:R-:W-:Y:S01]  /*a510*/  FADD.FTZ R123, R185.reuse, R136 ;  /* 0x00000088b97b7221 */ /* 0x040fe20000010000 */
[----:B------:R-:W-:Y:S02]  /*a520*/  F2FP.F16.F32.PACK_AB R184, R185, R184 ;  /* 0x000000b8b9b8723e */ /* 0x000fe400000000ff */
[----:B------:R-:W-:Y:S01]  /*a530*/  FADD.FTZ R9, R15, R134 ;  /* 0x000000860f097221 */ /* 0x000fe20000010000 */
[----:B------:R-:W-:Y:S01]  /*a540*/  FADD.FTZ R136, R186, R123 ;  /* 0x0000007bba887221 */ /* 0x000fe20000010000 */
[----:B------:R-:W-:-:S02]  /*a550*/  F2FP.F16.F32.PACK_AB R185, R124, R15 ;  /* 0x0000000f7cb9723e */ /* 0x000fc400000000ff */
[----:B------:R-:W-:Y:S01]  /*a560*/  FADD.FTZ R134, R124, R9 ;  /* 0x000000097c867221 */ /* 0x000fe20000010000 */
[----:B0-----:R-:W-:Y:S01]  /*a570*/  FADD.FTZ R125, R187, R136 ;  /* 0x00000088bb7d7221 */ /* 0x001fe20000010000 */
[-CC-:B------:R-:W-:Y:S01]  /*a580*/  FFMA.FTZ R9, R177, R10.reuse, -R128.reuse ;  /* 0x0000000ab1097223 */ /* 0x180fe20000010880 */
[----:B------:R-:W-:Y:S01]  /*a590*/  FFMA.FTZ R128, R167, R10, -R128 ;  /* 0x0000000aa7807223 */ /* 0x000fe20000010880 */
[----:B------:R-:W-:Y:S01]  /*a5a0*/  FADD.FTZ R123, R21, R134 ;  /* 0x00000086157b7221 */ /* 0x000fe20000010000 */
[----:B------:R-:W-:Y:S01]  /*a5b0*/  FADD.FTZ R136, R180, R125 ;  /* 0x0000007db4887221 */ /* 0x000fe20000010000 */
[----:B-1----:R-:W-:Y:S02]  /*a5c0*/  F2FP.F16.F32.PACK_AB R179, R139, R8 ;  /* 0x000000088bb3723e */ /* 0x002fe400000000ff */
[----:B------:R-:W-:Y:S01]  /*a5d0*/  FADD.FTZ R134, R126, R123 ;  /* 0x0000007b7e867221 */ /* 0x000fe20000010000 */
[----:B------:R-:W-:Y:S01]  /*a5e0*/  FADD.FTZ R123, R193, R136 ;  /* 0x00000088c17b7221 */ /* 0x000fe20000010000 */
[----:B------:R-:W-:Y:S01]  /*a5f0*/  MUFU.EX2 R128, R128 ;  /* 0x0000008000807308 */ /* 0x000fe20000000800 */
[----:B------:R-:W-:Y:S01]  /*a600*/  F2FP.F16.F32.PACK_AB R186, R187, R186 ;  /* 0x000000babbba723e */ /* 0x000fe200000000ff */
[----:B------:R-:W-:Y:S01]  /*a610*/  FADD.FTZ R13, R181, R134 ;  /* 0x00000086b50d7221 */ /* 0x000fe20000010000 */
[----:B------:R-:W-:Y:S01]  /*a620*/  FADD.FTZ R136, R182, R123 ;  /* 0x0000007bb6887221 */ /* 0x000fe20000010000 */
[----:B------:R-:W-:-:S02]  /*a630*/  F2FP.F16.F32.PACK_AB R181, R122, R181 ;  /* 0x000000b57ab5723e */ /* 0x000fc400000000ff */
[----:B------:R-:W-:Y:S01]  /*a640*/  FADD.FTZ R134, R122, R13 ;  /* 0x0000000d7a867221 */ /* 0x000fe20000010000 */
[C---:B------:R-:W-:Y:S01]  /*a650*/  FADD.FTZ R123, R173.reuse, R136 ;  /* 0x00000088ad7b7221 */ /* 0x040fe20000010000 */
[----:B------:R0:W-:Y:S01]  /*a660*/  MUFU.EX2 R122, R9 ;  /* 0x00000009007a7308 */ /* 0x0001e20000000800 */
[----:B------:R-:W-:Y:S01]  /*a670*/  F2FP.F16.F32.PACK_AB R182, R173, R182 ;  /* 0x000000b6adb6723e */ /* 0x000fe200000000ff */
[----:B------:R-:W-:Y:S01]  /*a680*/  FADD.FTZ R13, R183, R134 ;  /* 0x00000086b70d7221 */ /* 0x000fe20000010000 */
[----:B------:R-:W-:Y:S01]  /*a690*/  FADD.FTZ R14, R176, R123 ;  /* 0x0000007bb00e7221 */ /* 0x000fe20000010000 */
[C---:B------:R-:W-:Y:S02]  /*a6a0*/  F2FP.F16.F32.PACK_AB R176, R175.reuse, R176 ;  /* 0x000000b0afb0723e */ /* 0x040fe400000000ff */
[----:B------:R-:W-:Y:S01]  /*a6b0*/  FADD.FTZ R12, R130, R13 ;  /* 0x0000000d820c7221 */ /* 0x000fe20000010000 */
[----:B------:R-:W-:Y:S01]  /*a6c0*/  FADD.FTZ R15, R175, R14 ;  /* 0x0000000eaf0f7221 */ /* 0x000fe20000010000 */
[----:B------:R-:W-:Y:S01]  /*a6d0*/  F2FP.F16.F32.PACK_AB R187, R126, R21 ;  /* 0x000000157ebb723e */ /* 0x000fe200000000ff */
[----:B------:R-:W1:Y:S01]  /*a6e0*/  MUFU.EX2 R14, R159 ;  /* 0x0000009f000e7308 */ /* 0x000e620000000800 */
        /* <DEDUP_REMOVED lines=23> */
[----:B0-----:R-:W-:Y:S01]  /*a860*/  FADD.FTZ R9, R161, R8 ;  /* 0x00000008a1097221 */ /* 0x001fe20000010000 */
[----:B------:R-:W-:Y:S02]  /*a870*/  F2FP.F16.F32.PACK_AB R175, R155, R140 ;  /* 0x0000008c9baf723e */ /* 0x000fe400000000ff */
[----:B-1----:R-:W-:Y:S01]  /*a880*/  FADD.FTZ R13, R14, R13 ;  /* 0x0000000d0e0d7221 */ /* 0x002fe20000010000 */
[----:B------:R-:W-:Y:S01]  /*a890*/  FADD.FTZ R8, R120, R9 ;  /* 0x0000000978087221 */ /* 0x000fe20000010000 */
[C---:B------:R-:W-:Y:S02]  /*a8a0*/  F2FP.F16.F32.PACK_AB R169, R163.reuse, R14 ;  /* 0x0000000ea3a9723e */ /* 0x040fe400000000ff */
[----:B------:R-:W-:Y:S01]  /*a8b0*/  FADD.FTZ R13, R163, R13 ;  /* 0x0000000da30d7221 */ /* 0x000fe20000010000 */
[----:B------:R-:W-:Y:S01]  /*a8c0*/  FADD.FTZ R9, R165, R8 ;  /* 0x00000008a5097221 */ /* 0x000fe20000010000 */
[----:B------:R-:W-:-:S02]  /*a8d0*/  F2FP.F16.F32.PACK_AB R171, R128, R122 ;  /* 0x0000007a80ab723e */ /* 0x000fc400000000ff */
[----:B------:R-:W-:-:S04]  /*a8e0*/  FADD.FTZ R13, R122, R13 ;  /* 0x0000000d7a0d7221 */ /* 0x000fc80000010000 */
[----:B------:R-:W-:Y:S01]  /*a8f0*/  FADD.FTZ R8, R128, R13 ;  /* 0x0000000d80087221 */ /* 0x000fe20000010000 */
[----:B------:R-:W-:Y:S01]  /*a900*/  IMAD.MOV.U32 R13, RZ, RZ, R4 ;  /* 0x000000ffff0d7224 */ /* 0x000fe200078e0004 */
[----:B------:R-:W-:Y:S06]  /*a910*/  @P1 BRA `(.L_x_1110) ;  /* 0xffffffdc000c1947 */ /* 0x000fec000383ffff */
.L_x_1101:
[----:B------:R-:W-:-:S13]  /*a920*/  ISETP.GE.AND P1, PT, R11, UR61, PT ;  /* 0x0000003d0b007c0c */ /* 0x000fda000bf26270 */
[----:B------:R-:W-:Y:S05]  /*a930*/  @!P1 BRA `(.L_x_1111) ;  /* 0x00000034005c9947 */ /* 0x000fea0003800000 */
[----:B------:R-:W-:Y:S01]  /*a940*/  IMAD.IADD R10, R16, 0x1, -R17 ;  /* 0x00000001100a7824 */ /* 0x000fe200078e0a11 */
[----:B------:R-:W-:Y:S01]  /*a950*/  UMOV UR38, UR36 ;  /* 0x0000002400267c82 */ /* 0x000fe20008000000 */
[----:B------:R-:W-:Y:S01]  /*a960*/  IMAD.MOV.U32 R14, RZ, RZ, R3 ;  /* 0x000000ffff0e7224 */ /* 0x000fe200078e0003 */
[----:B------:R-:W-:Y:S01]  /*a970*/  UMOV UR4, UR37 ;  /* 0x0000002500047c82 */ /* 0x000fe20008000000 */
[----:B------:R-:W-:Y:S01]  /*a980*/  IMAD.MOV.U32 R12, RZ, RZ, R4 ;  /* 0x000000ffff0c7224 */ /* 0x000fe200078e0004 */
[----:B------:R-:W-:Y:S01]  /*a990*/  IADD3 R21, R10, 0x8, R5 ;  /* 0x000000080a157810 */ /* 0x000fe20007ffe005 */
[----:B------:R-:W-:Y:S01]  /*a9a0*/  IMAD.IADD R15, R5, 0x1, R10 ;  /* 0x00000001050f7824 */ /* 0x000fe200078e020a */
[----:B------:R-:W-:Y:S01]  /*a9b0*/  ULDC UR50, c[0x0][0x9e4] ;  /* 0x0002790000327ab9 */ /* 0x000fe20000000800 */
[----:B------:R-:W-:Y:S01]  /*a9c0*/  ULDC UR5, c[0x0][0x9d8] ;  /* 0x0002760000057ab9 */ /* 0x000fe20000000800 */
[----:B------:R-:W-:Y:S01]  /*a9d0*/  LOP3.LUT R13, RZ, R21, RZ, 0x33, !PT ;  /* 0x00000015ff0d7212 */ /* 0x000fe200078e33ff */
[----:B------:R-:W-:-:S06]  /*a9e0*/  ULDC UR54, c[0x0][0x9e0] ;  /* 0x0002780000367ab9 */ /* 0x000fcc0000000800 */
.L_x_1128:
[----:B------:R-:W-:-:S04]  /*a9f0*/  UIADD3 UR6, UR4, 0x1, URZ ;  /* 0x0000000104067890 */ /* 0x000fc8000fffe03f */
[----:B------:R-:W-:-:S04]  /*aa00*/  UISETP.NE.AND UP1, UPT, UR6, 0x2, UPT ;  /* 0x000000020600788c */ /* 0x000fc8000bf25270 */
[----:B------:R-:W-:Y:S02]  /*aa10*/  USEL UR36, URZ, 0x1, UP1 ;  /* 0x000000013f247887 */ /* 0x000fe40008800000 */
[----:B------:R-:W-:Y:S02]  /*aa20*/  USEL UR37, UR6, URZ, UP1 ;  /* 0x0000003f06257287 */ /* 0x000fe40008800000 */
[----:B------:R-:W-:Y:S01]  /*aa30*/  ULOP3.LUT UR36, UR38, UR36, URZ, 0x3c, !UPT ;  /* 0x0000002426247292 */ /* 0x000fe2000f8e3c3f */
[----:B------:R-:W-:Y:S11]  /*aa40*/  @!P0 BRA `(.L_x_1112) ;  /* 0x0000000000048947 */ /* 0x000ff60003800000 */
[----:B------:R-:W-:Y:S01]  /*aa50*/  BPT.TRAP 0x1 ;  /* 0x000000040000795c */ /* 0x000fe20000300000 */
.L_x_1112:
[----:B------:R-:W-:Y:S01]  /*aa60*/  ULEA UR6, UR37, UR39, 0x3 ;  /* 0x0000002725067291 */ /* 0x000fe2000f8e183f */
[----:B------:R-:W-:-:S05]  /*aa70*/  IMAD.U32 R3, RZ, RZ, UR36 ;  /* 0x00000024ff037e24 */ /* 0x000fca000f8e00ff */
[----:B------:R-:W-:-:S04]  /*aa80*/  SHF.L.U32 R3, R3, 0x1f, RZ ;  /* 0x0000001f03037819 */ /* 0x000fc800000006ff */
[----:B------:R0:W1:Y:S01]  /*aa90*/  SYNCS.PHASECHK.TRANS64.TRYWAIT P1, [UR6+0x30830], R3 ;  /* 0x03083003ff0075a7 */ /* 0x0000620008020146 */
[----:B------:R-:W-:Y:S05]  /*aaa0*/  @!P0 BRA `(.L_x_1113) ;  /* 0x0000000000048947 */ /* 0x000fea0003800000 */
[----:B------:R-:W-:Y:S01]  /*aab0*/  BPT.TRAP 0x1 ;  /* 0x000000040000795c */ /* 0x000fe20000300000 */
.L_x_1113:
[----:B-1----:R-:W-:Y:S05]  /*aac0*/  @P1 BRA `(.L_x_1114) ;  /* 0x0000000000081947 */ /* 0x002fea0003800000 */
[----:B------:R-:W1:Y:S02]  /*aad0*/  SYNCS.PHASECHK.TRANS64.TRYWAIT P1, [UR6+0x30830], R3 ;  /* 0x03083003ff0075a7 */ /* 0x000e640008020146 */
[----:B-1----:R-:W-:Y:S05]  /*aae0*/  @!P1 BRA `(.L_x_1115) ;  /* 0x000000c400349947 */ /* 0x002fea0003800000 */
.L_x_1114:
        /* <DEDUP_REMOVED lines=167> */
.L_x_1116:
[----:B------:R-:W-:Y:S01]  /*b560*/  ULEA UR7, UR4, UR39, 0x3 ;  /* 0x0000002704077291 */ /* 0x000fe2000f8e183f */
[----:B------:R-:W-:-:S05]  /*b570*/  IMAD.U32 R0, RZ, RZ, UR38 ;  /* 0x00000026ff007e24 */ /* 0x000fca000f8e00ff */
[----:B------:R-:W-:-:S04]  /*b580*/  SHF.L.U32 R0, R0, 0x1f, RZ ;  /* 0x0000001f00007819 */ /* 0x000fc800000006ff */
[----:B------:R2:W3:Y:S01]  /*b590*/  SYNCS.PHASECHK.TRANS64.TRYWAIT P1, [UR7+0x30850], R0 ;  /* 0x03085000ff0075a7 */ /* 0x0004e20008020147 */
[----:B------:R-:W-:Y:S05]  /*b5a0*/  @!P0 BRA `(.L_x_1117) ;  /* 0x0000000000048947 */ /* 0x000fea0003800000 */
[----:B------:R-:W-:Y:S01]  /*b5b0*/  BPT.TRAP 0x1 ;  /* 0x000000040000795c */ /* 0x000fe20000300000 */
.L_x_1117:
[----:B---3--:R-:W-:Y:S05]  /*b5c0*/  @P1 BRA `(.L_x_1118) ;  /* 0x0000000000081947 */ /* 0x008fea0003800000 */
[----:B------:R-:W3:Y:S02]  /*b5d0*/  SYNCS.PHASECHK.TRANS64.TRYWAIT P1, [UR7+0x30850], R0 ;  /* 0x03085000ff0075a7 */ /* 0x000ee40008020147 */
[----:B---3--:R-:W-:Y:S05]  /*b5e0*/  @!P1 BRA `(.L_x_1119) ;  /* 0x000000b8008c9947 */ /* 0x008fea0003800000 */
.L_x_1118:
[----:B------:R-:W-:Y:S01]  /*b5f0*/  UIADD3 UR10, UR39, 0x400, URZ ;  /* 0x00000400270a7890 */ /* 0x000fe2000fffe03f */
[----:B------:R-:W-:Y:S01]  /*b600*/  WARPGROUP.ARRIVE ;  /* 0x00000000000079c5 */ /* 0x000fe20000000000 */
[----:B------:R-:W-:-:S05]  /*b610*/  UMOV UR11, 0x40000040 ;  /* 0x40000040000b7882 */ /* 0x000fca0000000000 */
[----:B------:R-:W3:Y:S01]  /*b620*/  S2R R194, SR_TID.X ;  /* 0x0000000000c27919 */ /* 0x000ee20000002100 */
[----:B------:R-:W-:Y:S01]  /*b630*/  USHF.R.U32.HI UR10, URZ, 0x4, UR10 ;  /* 0x000000043f0a7899 */ /* 0x000fe2000801160a */
[----:B------:R-:W-:Y:S02]  /*b640*/  IMAD.U32 R2, RZ, RZ, UR6 ;  /* 0x00000006ff027e24 */ /* 0x000fe4000f8e00ff */
[----:B-1----:R-:W-:Y:S01]  /*b650*/  FMUL.FTZ R4, R120, UR5 ;  /* 0x0000000578047c20 */ /* 0x002fe20008410000 */
[----:B0-2---:R-:W-:Y:S01]  /*b660*/  FMUL.FTZ R0, R122, UR5 ;  /* 0x000000057a007c20 */ /* 0x005fe20008410000 */
        /* <DEDUP_REMOVED lines=45> */
[----:B------:R-:W-:-:S06]  /*b940*/  WARPGROUP.ARRIVE ;  /* 0x00000000000079c5 */ /* 0x000fcc0000000000 */
[----:B------:R-:W-:Y:S01]  /*b950*/  HGMMA.64x192x16.F32 R24, R184, gdesc[UR8].tnspB, R24, gsb0 ;  /* 0x42e00008b8187df0 */ /* 0x000fe20008000818 */
[----:B------:R-:W-:Y:S01]  /*b960*/  UIADD3 UR10, UR4, 0x100, URZ ;  /* 0x00000100040a7890 */ /* 0x000fe2000fffe03f */
[----:B------:R-:W-:Y:S01]  /*b970*/  UMOV UR11, 0x40000040 ;  /* 0x40000040000b7882 */ /* 0x000fe20000000000 */
[----:B------:R-:W-:Y:S02]  /*b980*/  WARPGROUP.DEPBAR.LE gsb0, 0x0 ;  /* 0x00008000000079c5 */ /* 0x000fe40000010000 */
[----:B------:R-:W-:Y:S01]  /*b990*/  WARPGROUP.ARRIVE ;  /* 0x00000000000079c5 */ /* 0x000fe20000000000 */
[----:B------:R-:W-:-:S14]  /*b9a0*/  IMAD R187, R11, -0x60, RZ ;  /* 0xffffffa00bbb7824 */ /* 0x000fdc00078e02ff */
        /* <DEDUP_REMOVED lines=62> */
[----:B------:R-:W-:Y:S01]  /*bd90*/  IADD3 R148, R187, 0x1, R16 ;  /* 0x00000001bb947810 */ /* 0x000fe20007ffe010 */
[----:B------:R-:W0:Y:S04]  /*bda0*/  MUFU.TANH R172, R172 ;  /* 0x000000ac00ac7308 */ /* 0x000e280000002400 */
[----:B------:R-:W-:-:S02]  /*bdb0*/  IMAD.IADD R3, R148, 0x1, -R17 ;  /* 0x0000000194037824 */ /* 0x000fc400078e0a11 */
[C---:B------:R-:W-:Y:S02]  /*bdc0*/  IMAD R148, R18.reuse, -0x2, R187 ;  /* 0xfffffffe12947824 */ /* 0x040fe400078e02bb */
[----:B------:R-:W0:Y:S01]  /*bdd0*/  MUFU.TANH R173, R173 ;  /* 0x000000ad00ad7308 */ /* 0x000e220000002400 */
[----:B------:R-:W-:-:S04]  /*bde0*/  IMAD R3, R18, -0x2, R3 ;  /* 0xfffffffe12037824 */ /* 0x000fc800078e0203 */
[C---:B------:R-:W-:Y:S02]  /*bdf0*/  VIADD R156, R3.reuse, UR54 ;  /* 0x00000036039c7c36 */ /* 0x040fe40008000000 */
[----:B------:R-:W-:Y:S01]  /*be00*/  VIADD R158, R3, UR51 ;  /* 0x00000033039e7c36 */ /* 0x000fe20008000000 */
[----:B------:R-:W0:Y:S01]  /*be10*/  MUFU.TANH R174, R174 ;  /* 0x000000ae00ae7308 */ /* 0x000e220000002400 */
[C---:B------:R-:W-:Y:S02]  /*be20*/  IMAD.IADD R152, R5.reuse, 0x1, R156 ;  /* 0x0000000105987824 */ /* 0x040fe400078e029c */
[----:B------:R-:W-:-:S05]  /*be30*/  IMAD.IADD R154, R5, 0x1, R158 ;  /* 0x00000001059a7824 */ /* 0x000fca00078e029e */
        /* <DEDUP_REMOVED lines=12> */
[----:B------:R0:W-:Y:S01]  /*bf00*/  @!P1 SYNCS.ARRIVE.TRANS64.RED.A1T0 RZ, [R2+URZ], RZ ;  /* 0x000000ff02ff99a7 */ /* 0x0001e2000810043f */
[----:B------:R-:W-:-:S13]  /*bf10*/  PLOP3.LUT P1, PT, PT, PT, UP0, 0x40, 0x0 ;  /* 0x000000000000781c */ /* 0x000fda0003f2e808 */
[----:B01234-:R-:W-:Y:S05]  /*bf20*/  @P1 BRA `(.L_x_1120) ;  /* 0x0000000000581947 */ /* 0x01ffea0003800000 */
[----:B------:R-:W-:Y:S01]  /*bf30*/  ISETP.GT.AND P1, PT, R15, -0x1, PT ;  /* 0xffffffff0f00780c */ /* 0x000fe20003f24270 */
[----:B------:R-:W-:-:S12]  /*bf40*/  BSSY B0, `(.L_x_1121) ;  /* 0x0000011000007945 */ /* 0x000fd80003800000 */
[----:B------:R-:W-:Y:S05]  /*bf50*/  @P1 BRA `(.L_x_1122) ;  /* 0x0000000000241947 */ /* 0x000fea0003800000 */
[----:B------:R-:W-:Y:S01]  /*bf60*/  IMAD.U32 R151, RZ, RZ, UR50 ;  /* 0x00000032ff977e24 */ /* 0x000fe2000f8e00ff */
[----:B------:R-:W-:-:S04]  /*bf70*/  IADD3 R149, R5, R16, -R17 ;  /* 0x0000001005957210 */ /* 0x000fc80007ffe811 */
[----:B------:R-:W-:Y:S02]  /*bf80*/  ISETP.NE.AND P1, PT, R151, 0x1, PT ;  /* 0x000000019700780c */ /* 0x000fe40003f25270 */
[----:B------:R-:W-:-:S11]  /*bf90*/  LOP3.LUT R149, RZ, R149, RZ, 0x33, !PT ;  /* 0x00000095ff957212 */ /* 0x000fd600078e33ff */
[----:B------:R-:W0:Y:S02]  /*bfa0*/  @P1 LDC.64 R2, c[0x0][0x9e8] ;  /* 0x00027a00ff021b82 */ /* 0x000e240000000a00 */
[----:B0-----:R-:W-:-:S05]  /*bfb0*/  @P1 IMAD.HI.U32 R2, R149, R2, RZ ;  /* 0x0000000295021227 */ /* 0x001fca00078e00ff */
[----:B------:R-:W-:-:S04]  /*bfc0*/  @P1 SHF.R.U32.HI R149, RZ, R3, R2 ;  /* 0x00000003ff951219 */ /* 0x000fc80000011602 */
[----:B------:R-:W-:Y:S01]  /*bfd0*/  LOP3.LUT R149, RZ, R149, RZ, 0x33, !PT ;  /* 0x00000095ff957212 */ /* 0x000fe200078e33ff */
[----:B------:R-:W-:Y:S06]  /*bfe0*/  BRA `(.L_x_1123) ;  /* 0x0000000000187947 */ /* 0x000fec0003800000 */
.L_x_1122:
[----:B------:R-:W-:Y:S02]  /*bff0*/  IMAD.U32 R151, RZ, RZ, UR50 ;  /* 0x00000032ff977e24 */ /* 0x000fe4000f8e00ff */
[----:B------:R-:W-:-:S03]  /*c000*/  IMAD.MOV.U32 R149, RZ, RZ, R15 ;  /* 0x000000ffff957224 */ /* 0x000fc600078e000f */
[----:B------:R-:W-:-:S13]  /*c010*/  ISETP.NE.AND P1, PT, R151, 0x1, PT ;  /* 0x000000019700780c */ /* 0x000fda0003f25270 */
[----:B------:R-:W0:Y:S02]  /*c020*/  @P1 LDC.64 R2, c[0x0][0x9e8] ;  /* 0x00027a00ff021b82 */ /* 0x000e240000000a00 */
[----:B0-----:R-:W-:-:S05]  /*c030*/  @P1 IMAD.HI.U32 R2, R15, R2, RZ ;  /* 0x000000020f021227 */ /* 0x001fca00078e00ff */
[----:B------:R-:W-:-:S07]  /*c040*/  @P1 SHF.R.U32.HI R149, RZ, R3, R2 ;  /* 0x00000003ff951219 */ /* 0x000fce0000011602 */
.L_x_1123:
[----:B------:R-:W-:Y:S05]  /*c050*/  BSYNC B0 ;  /* 0x0000000000007941 */ /* 0x000fea0003800000 */
.L_x_1121:
[----:B------:R-:W-:-:S05]  /*c060*/  IMAD R3, R149, R151, R148 ;  /* 0x0000009795037224 */ /* 0x000fca00078e0294 */
[----:B------:R-:W-:Y:S02]  /*c070*/  VIADDMNMX R152, R3, R151, R152, PT ;  /* 0x0000009703987246 */ /* 0x000fe40003800198 */
[----:B------:R-:W-:-:S07]  /*c080*/  VIMNMX R154, R154, R3, !PT ;  /* 0x000000039a9a7248 */ /* 0x000fce0007fe0100 */
.L_x_1120:
        /* <DEDUP_REMOVED lines=95> */
[----:B------:R-:W-:-:S02]  /*c680*/  ISETP.GT.AND P4, PT, R154, 0x50, !P3 ;  /* 0x000000509a00780c */ /* 0x000fc40005f84270 */
[----:B------:R-:W-:Y:S02]  /*c690*/  IADD3 R144, R158, 0x8, R5 ;  /* 0x000000089e907810 */ /* 0x000fe40007ffe005 */
        /* <DEDUP_REMOVED lines=33> */
.L_x_1126:
[----:B------:R-:W-:Y:S02]  /*c8b0*/  IMAD.U32 R150, RZ, RZ, UR50 ;  /* 0x00000032ff967e24 */ /* 0x000fe4000f8e00ff */
[----:B------:R-:W-:-:S03]  /*c8c0*/  IMAD.MOV.U32 R187, RZ, RZ, R21 ;  /* 0x000000ffffbb7224 */ /* 0x000fc600078e0015 */
[----:B------:R-:W-:-:S13]  /*c8d0*/  ISETP.NE.AND P6, PT, R150, 0x1, PT ;  /* 0x000000019600780c */ /* 0x000fda0003fc5270 */
[----:B------:R-:W0:Y:S02]  /*c8e0*/  @P6 LDC.64 R2, c[0x0][0x9e8] ;  /* 0x00027a00ff026b82 */ /* 0x000e240000000a00 */
[----:B0-----:R-:W-:-:S05]  /*c8f0*/  @P6 IMAD.HI.U32 R2, R21, R2, RZ ;  /* 0x0000000215026227 */ /* 0x001fca00078e00ff */
[----:B------:R-:W-:-:S07]  /*c900*/  @P6 SHF.R.U32.HI R187, RZ, R3, R2 ;  /* 0x00000003ffbb6219 */ /* 0x000fce0000011602 */
.L_x_1127:
[----:B------:R-:W-:Y:S05]  /*c910*/  BSYNC B0 ;  /* 0x0000000000007941 */ /* 0x000fea0003800000 */
.L_x_1125:
[----:B------:R-:W-:-:S05]  /*c920*/  IMAD R3, R187, R150, R148 ;  /* 0x00000096bb037224 */ /* 0x000fca00078e0294 */
[----:B------:R-:W-:Y:S02]  /*c930*/  VIADDMNMX R142, R3, R150, R142, PT ;  /* 0x00000096038e7246 */ /* 0x000fe4000380018e */
[----:B------:R-:W-:-:S07]  /*c940*/  VIMNMX R144, R144, R3, !PT ;  /* 0x0000000390907248 */ /* 0x000fce0007fe0100 */
.L_x_1124:
[C---:B------:R-:W-:Y:S01]  /*c950*/  ISETP.GT.AND P1, PT, R144.reuse, 0x1, !P1 ;  /* 0x000000019000780c */ /* 0x040fe20004f24270 */
[----:B------:R-:W-:Y:S01]  /*c960*/  UMOV UR38, UR36 ;  /* 0x0000002400267c82 */ /* 0x000fe20008000000 */
[----:B------:R-:W-:Y:S01]  /*c970*/  ISETP.GT.AND P2, PT, R144, 0x8, !P2 ;  /* 0x000000089000780c */ /* 0x000fe20005744270 */
[----:B------:R-:W-:Y:S01]  /*c980*/  UMOV UR4, UR37 ;  /* 0x0000002500047c82 */ /* 0x000fe20008000000 */
[C---:B------:R-:W-:Y:S02]  /*c990*/  ISETP.LT.OR P1, PT, R142.reuse, 0x2, P1 ;  /* 0x000000028e00780c */ /* 0x040fe40000f21670 */
[----:B------:R-:W-:Y:S02]  /*c9a0*/  ISETP.LT.OR P2, PT, R142, 0x9, P2 ;  /* 0x000000098e00780c */ /* 0x000fe40001741670 */
[----:B------:R-:W-:Y:S02]  /*c9b0*/  FSEL R215, R10, -INF , !P1 ;  /* 0xff8000000ad77808 */ /* 0x000fe40004800000 */
[----:B------:R-:W-:Y:S01]  /*c9c0*/  ISETP.NE.AND P1, PT, R162, RZ, PT ;  /* 0x000000ffa200720c */ /* 0x000fe20003f25270 */
[----:B------:R-:W0:Y:S01]  /*c9d0*/  LDC R10, c[0x0][0x988] ;  /* 0x00026200ff0a7b82 */ /* 0x000e220000000800 */
[----:B------:R-:W-:-:S02]  /*c9e0*/  FSEL R187, R20, -INF , !P2 ;  /* 0xff80000014bb7808 */ /* 0x000fc40005000000 */
[----:B------:R-:W-:Y:S02]  /*c9f0*/  ISETP.GT.AND P1, PT, R144, 0x9, !P1 ;  /* 0x000000099000780c */ /* 0x000fe40004f24270 */
[----:B------:R-:W-:Y:S02]  /*ca00*/  ISETP.NE.AND P2, PT, R170, RZ, PT ;  /* 0x000000ffaa00720c */ /* 0x000fe40003f45270 */
[----:B------:R-:W-:Y:S02]  /*ca10*/  ISETP.LT.OR P1, PT, R142, 0xa, P1 ;  /* 0x0000000a8e00780c */ /* 0x000fe40000f21670 */
[----:B------:R-:W-:Y:S02]  /*ca20*/  ISETP.NE.AND P6, PT, R172, RZ, PT ;  /* 0x000000ffac00720c */ /* 0x000fe40003fc5270 */
        /* <DEDUP_REMOVED lines=60> */
[----:B------:R-:W-:Y:S01]  /*cdf0*/  ISETP.NE.AND P1, PT, R182, RZ, PT ;  /* 0x000000ffb600720c */ /* 0x000fe20003f25270 */
[----:B------:R-:W1:Y:S01]  /*ce00*/  SHFL.BFLY PT, R3, R2, 0x2, 0x1f ;  /* 0x0c401f0002037f89 */ /* 0x000e6200000e0000 */
[----:B------:R-:W-:-:S02]  /*ce10*/  ISETP.NE.AND P6, PT, R192, RZ, PT ;  /* 0x000000ffc000720c */ /* 0x000fc40003fc5270 */
[C---:B------:R-:W-:Y:S02]  /*ce20*/  ISETP.GT.AND P1, PT, R144.reuse, 0x31, !P1 ;  /* 0x000000319000780c */ /* 0x040fe40004f24270 */
[----:B------:R-:W-:Y:S02]  /*ce30*/  ISETP.GT.AND P3, PT, R144, 0x50, !P3 ;  /* 0x000000509000780c */ /* 0x000fe40005f64270 */
[----:B------:R-:W-:Y:S02]  /*ce40*/  ISETP.LT.OR P1, PT, R142, 0x32, P1 ;  /* 0x000000328e00780c */ /* 0x000fe40000f21670 */
[----:B------:R-:W-:Y:S02]  /*ce50*/  ISETP.GT.AND P4, PT, R144, 0x51, !P4 ;  /* 0x000000519000780c */ /* 0x000fe40006784270 */
[----:B------:R-:W-:Y:S02]  /*ce60*/  FSEL R121, R134, -INF , !P1 ;  /* 0xff80000086797808 */ /* 0x000fe40004800000 */
[----:B------:R-:W-:-:S02]  /*ce70*/  ISETP.NE.AND P1, PT, R184, RZ, PT ;  /* 0x000000ffb800720c */ /* 0x000fc40003f25270 */
[----:B------:R-:W-:Y:S02]  /*ce80*/  ISETP.LT.OR P3, PT, R142, 0x51, P3 ;  /* 0x000000518e00780c */ /* 0x000fe40001f61670 */
[C---:B------:R-:W-:Y:S02]  /*ce90*/  ISETP.GT.AND P1, PT, R144.reuse, 0x38, !P1 ;  /* 0x000000389000780c */ /* 0x040fe40004f24270 */
[----:B------:R-:W-:Y:S02]  /*cea0*/  ISETP.GT.AND P5, PT, R144, 0x58, !P5 ;  /* 0x000000589000780c */ /* 0x000fe40006fa4270 */
[C---:B------:R-:W-:Y:S02]  /*ceb0*/  ISETP.LT.OR P1, PT, R142.reuse, 0x39, P1 ;  /* 0x000000398e00780c */ /* 0x040fe40000f21670 */
[----:B------:R-:W-:Y:S02]  /*cec0*/  ISETP.LT.OR P4, PT, R142, 0x52, P4 ;  /* 0x000000528e00780c */ /* 0x000fe40002781670 */
[----:B------:R-:W-:-:S02]  /*ced0*/  FSEL R125, R136, -INF , !P1 ;  /* 0xff800000887d7808 */ /* 0x000fc40004800000 */
[----:B------:R-:W-:Y:S02]  /*cee0*/  ISETP.NE.AND P1, PT, R186, RZ, PT ;  /* 0x000000ffba00720c */ /* 0x000fe40003f25270 */
[----:B-1----:R-:W-:Y:S02]  /*cef0*/  FMNMX.FTZ R3, R2, R3, !PT ;  /* 0x0000000302037209 */ /* 0x002fe40007810000 */
[----:B------:R-:W-:Y:S02]  /*cf00*/  ISETP.GT.AND P1, PT, R144, 0x39, !P1 ;  /* 0x000000399000780c */ /* 0x000fe40004f24270 */
[C---:B------:R-:W-:Y:S01]  /*cf10*/  ISETP.LT.OR P5, PT, R142.reuse, 0x59, P5 ;  /* 0x000000598e00780c */ /* 0x040fe20002fa1670 */
[----:B------:R-:W1:Y:S01]  /*cf20*/  SHFL.BFLY PT, R4, R3, 0x1, 0x1f ;  /* 0x0c201f0003047f89 */ /* 0x000e6200000e0000 */
[----:B------:R-:W-:-:S04]  /*cf30*/  ISETP.LT.OR P1, PT, R142, 0x3a, P1 ;  /* 0x0000003a8e00780c */ /* 0x000fc80000f21670 */
[----:B------:R-:W-:Y:S02]  /*cf40*/  FSEL R135, R135, -INF , !P1 ;  /* 0xff80000087877808 */ /* 0x000fe40004800000 */
[----:B------:R-:W-:-:S04]  /*cf50*/  ISETP.NE.AND P1, PT, R188, RZ, PT ;  /* 0x000000ffbc00720c */ /* 0x000fc80003f25270 */
[----:B------:R-:W-:-:S04]  /*cf60*/  ISETP.GT.AND P1, PT, R144, 0x40, !P1 ;  /* 0x000000409000780c */ /* 0x000fc80004f24270 */
[----:B------:R-:W-:-:S04]  /*cf70*/  ISETP.LT.OR P1, PT, R142, 0x41, P1 ;  /* 0x000000418e00780c */ /* 0x000fc80000f21670 */
[----:B------:R-:W-:Y:S02]  /*cf80*/  FSEL R123, R138, -INF , !P1 ;  /* 0xff8000008a7b7808 */ /* 0x000fe40004800000 */
[----:B------:R-:W-:Y:S02]  /*cf90*/  ISETP.NE.AND P1, PT, R190, RZ, PT ;  /* 0x000000ffbe00720c */ /* 0x000fe40003f25270 */
[----:B-1----:R-:W-:Y:S02]  /*cfa0*/  FMNMX.FTZ R4, R3, R4, !PT ;  /* 0x0000000403047209 */ /* 0x002fe40007810000 */
        /* <DEDUP_REMOVED lines=32> */
[----:B------:R-:W-:Y:S01]  /*d1b0*/  MUFU.EX2 R131, R3 ;  /* 0x0000000300837308 */ /* 0x000fe20000000800 */
        /* <DEDUP_REMOVED lines=28> */
[-C--:B------:R-:W-:Y:S01]  /*d380*/  FFMA.FTZ R151, R167, R10.reuse, -R0 ;  /* 0x0000000aa7977223 */ /* 0x080fe20000010800 */
[----:B------:R-:W-:Y:S01]  /*d390*/  FMUL.FTZ R0, R153, R10 ;  /* 0x0000000a99007220 */ /* 0x000fe20000410000 */
[----:B------:R-:W-:Y:S01]  /*d3a0*/  FMNMX.FTZ R2, R129, R2, !PT ;  /* 0x0000000281027209 */ /* 0x000fe20007810000 */
[----:B------:R-:W-:Y:S01]  /*d3b0*/  MUFU.EX2 R219, R219 ;  /* 0x000000db00db7308 */ /* 0x000fe20000000800 */
[----:B------:R-:W-:-:S02]  /*d3c0*/  LOP3.LUT P6, RZ, R194, 0x7f, RZ, 0xc0, !PT ;  /* 0x0000007fc2ff7812 */ /* 0x000fc400078cc0ff */
[----:B------:R-:W-:-:S04]  /*d3d0*/  FMNMX.FTZ R2, R121, R2, !PT ;  /* 0x0000000279027209 */ /* 0x000fc80007810000 */
[----:B------:R-:W-:Y:S01]  /*d3e0*/  FMNMX.FTZ R2, R125, R2, !PT ;  /* 0x000000027d027209 */ /* 0x000fe20007810000 */
[----:B------:R-:W0:Y:S03]  /*d3f0*/  MUFU.EX2 R0, R0 ;  /* 0x0000000000007308 */ /* 0x000e260000000800 */
[----:B------:R-:W-:-:S04]  /*d400*/  FMNMX.FTZ R2, R135, R2, !PT ;  /* 0x0000000287027209 */ /* 0x000fc80007810000 */
        /* <DEDUP_REMOVED lines=9> */
[C---:B-1----:R-:W-:Y:S01]  /*d4a0*/  FADD.FTZ R9, R188.reuse, R9 ;  /* 0x00000009bc097221 */ /* 0x042fe20000010000 */
[----:B------:R-:W-:Y:S02]  /*d4b0*/  F2FP.F16.F32.PACK_AB R188, R188, R219 ;  /* 0x000000dbbcbc723e */ /* 0x000fe400000000ff */
[----:B------:R-:W-:-:S04]  /*d4c0*/  FMNMX.FTZ R2, R165, R2, !PT ;  /* 0x00000002a5027209 */ /* 0x000fc80007810000 */
[----:B------:R-:W-:Y:S01]  /*d4d0*/  FMNMX.FTZ R2, R177, R2, !PT ;  /* 0x00000002b1027209 */ /* 0x000fe20007810000 */
[----:B------:R-:W-:Y:S01]  /*d4e0*/  MUFU.EX2 R184, R184 ;  /* 0x000000b800b87308 */ /* 0x000fe20000000800 */
[----:B--2---:R-:W-:Y:S02]  /*d4f0*/  FADD.FTZ R132, R190, R9 ;  /* 0x00000009be847221 */ /* 0x004fe40000010000 */
[----:B------:R-:W-:-:S05]  /*d500*/  FMNMX.FTZ R2, R179, R2, !PT ;  /* 0x00000002b3027209 */ /* 0x000fca0007810000 */
[----:B------:R-:W1:Y:S01]  /*d510*/  SHFL.BFLY PT, R3, R2, 0x2, 0x1f ;  /* 0x0c401f0002037f89 */ /* 0x000e6200000e0000 */
[----:B------:R-:W-:Y:S01]  /*d520*/  MUFU.EX2 R173, R173 ;  /* 0x000000ad00ad7308 */ /* 0x000fe20000000800 */
[C---:B0-----:R-:W-:Y:S01]  /*d530*/  FADD.FTZ R9, R171.reuse, R132 ;  /* 0x00000084ab097221 */ /* 0x041fe20000010000 */
[----:B------:R-:W-:-:S06]  /*d540*/  F2FP.F16.F32.PACK_AB R190, R171, R190 ;  /* 0x000000beabbe723e */ /* 0x000fcc00000000ff */
[----:B------:R-:W-:Y:S08]  /*d550*/  MUFU.EX2 R186, R186 ;  /* 0x000000ba00ba7308 */ /* 0x000ff00000000800 */
[----:B------:R-:W-:Y:S01]  /*d560*/  MUFU.EX2 R169, R169 ;  /* 0x000000a900a97308 */ /* 0x000fe20000000800 */
[----:B-1----:R-:W-:-:S07]  /*d570*/  FMNMX.FTZ R3, R2, R3, !PT ;  /* 0x0000000302037209 */ /* 0x002fce0007810000 */
[----:B------:R-:W-:Y:S01]  /*d580*/  MUFU.EX2 R180, R180 ;  /* 0x000000b400b47308 */ /* 0x000fe20000000800 */
[----:B------:R-:W0:Y:S07]  /*d590*/  SHFL.BFLY PT, R2, R3, 0x1, 0x1f ;  /* 0x0c201f0003027f89 */ /* 0x000e2e00000e0000 */
[----:B------:R-:W-:Y:S08]  /*d5a0*/  MUFU.EX2 R182, R182 ;  /* 0x000000b600b67308 */ /* 0x000ff00000000800 */
[----:B------:R-:W-:Y:S08]  /*d5b0*/  MUFU.EX2 R133, R133 ;  /* 0x0000008500857308 */ /* 0x000ff00000000800 */
[----:B------:R-:W-:Y:S01]  /*d5c0*/  MUFU.EX2 R176, R176 ;  /* 0x000000b000b07308 */ /* 0x000fe20000000800 */
[----:B0-----:R-:W-:-:S04]  /*d5d0*/  FMNMX.FTZ R3, R3, R2, !PT ;  /* 0x0000000203037209 */ /* 0x001fc80007810000 */
[C---:B------:R-:W-:Y:S01]  /*d5e0*/  FSETP.NEU.FTZ.AND P1, PT, R3.reuse, -INF , PT ;  /* 0xff8000000300780b */ /* 0x040fe20003f3d000 */
[CC--:B------:R-:W-:Y:S02]  /*d5f0*/  FMUL.FTZ R122, R3.reuse, R10.reuse ;  /* 0x0000000a037a7220 */ /* 0x0c0fe40000410000 */
[----:B------:R-:W-:Y:S01]  /*d600*/  MUFU.EX2 R141, R141 ;  /* 0x0000008d008d7308 */ /* 0x000fe20000000800 */
[----:B------:R-:W-:Y:S02]  /*d610*/  FSEL R157, R3, RZ, P1 ;  /* 0x000000ff039d7208 */ /* 0x000fe40000800000 */
[----:B------:R-:W-:Y:S02]  /*d620*/  FSEL R122, R122, RZ, P1 ;  /* 0x000000ff7a7a7208 */ /* 0x000fe40000800000 */
[----:B------:R-:W-:Y:S01]  /*d630*/  ISETP.GT.AND P1, PT, R11, UR61, PT ;  /* 0x0000003d0b007c0c */ /* 0x000fe2000bf24270 */
[----:B------:R-:W-:Y:S02]  /*d640*/  FADD.FTZ R157, -R157, R14 ;  /* 0x0000000e9d9d7221 */ /* 0x000fe40000010100 */
[----:B------:R-:W-:Y:S01]  /*d650*/  MUFU.EX2 R178, R178 ;  /* 0x000000b200b27308 */ /* 0x000fe20000000800 */
[-CC-:B------:R-:W-:Y:S01]  /*d660*/  FFMA.FTZ R153, R221, R10.reuse, -R122.reuse ;  /* 0x0000000add997223 */ /* 0x180fe2000001087a */
        /* <DEDUP_REMOVED lines=18> */
[----:B------:R-:W-:Y:S01]  /*d790*/  FFMA.FTZ R137, R137, R10, -R122 ;  /* 0x0000000a89897223 */ /* 0x000fe2000001087a */
[----:B------:R-:W-:-:S02]  /*d7a0*/  IMAD.U32 R129, RZ, RZ, UR7 ;  /* 0x00000007ff817e24 */ /* 0x000fc4000f8e00ff */
[-CC-:B------:R-:W-:Y:S01]  /*d7b0*/  FFMA.FTZ R139, R139, R10.reuse, -R122.reuse ;  /* 0x0000000a8b8b7223 */ /* 0x180fe2000001087a */
[-CC-:B------:R-:W-:Y:S01]  /*d7c0*/  FFMA.FTZ R217, R217, R10.reuse, -R122.reuse ;  /* 0x0000000ad9d97223 */ /* 0x180fe2000001087a */
[----:B------:R-:W0:Y:S01]  /*d7d0*/  MUFU.EX2 R12, R12 ;  /* 0x0000000c000c7308 */ /* 0x000e220000000800 */
[----:B------:R-:W-:Y:S02]  /*d7e0*/  @!P6 VIADD R129, R129, 0x30860 ;  /* 0x000308608181e836 */ /* 0x000fe40000000000 */
[-CC-:B------:R-:W-:Y:S01]  /*d7f0*/  FFMA.FTZ R175, R175, R10.reuse, -R122.reuse ;  /* 0x0000000aafaf7223 */ /* 0x180fe2000001087a */
[-CC-:B------:R-:W-:Y:S01]  /*d800*/  FFMA.FTZ R165, R165, R10.reuse, -R122.reuse ;  /* 0x0000000aa5a57223 */ /* 0x180fe2000001087a */
[----:B------:R-:W-:Y:S01]  /*d810*/  FFMA.FTZ R177, R177, R10, -R122 ;  /* 0x0000000ab1b17223 */ /* 0x000fe2000001087a */
[----:B------:R-:W-:Y:S01]  /*d820*/  VIADD R11, R11, 0xffffffff ;  /* 0xffffffff0b0b7836 */ /* 0x000fe20000000000 */
[----:B------:R-:W-:Y:S01]  /*d830*/  @!P6 PRMT R129, RZ, 0x654, R129 ;  /* 0x00000654ff81e816 */ /* 0x000fe20000000081 */
[----:B------:R-:W-:Y:S03]  /*d840*/  MUFU.EX2 R20, R20 ;  /* 0x0000001400147308 */ /* 0x000fe60000000800 */
[----:B------:R1:W-:Y:S05]  /*d850*/  @!P6 SYNCS.ARRIVE.TRANS64.RED.A1T0 RZ, [R129+URZ], RZ ;  /* 0x000000ff81ffe9a7 */ /* 0x0003ea000810043f */
[----:B------:R-:W2:Y:S01]  /*d860*/  MUFU.EX2 R155, R155 ;  /* 0x0000009b009b7308 */ /* 0x000ea20000000800 */
[----:B0-----:R-:W-:-:S07]  /*d870*/  F2FP.F16.F32.PACK_AB R189, R12, R153 ;  /* 0x000000990cbd723e */ /* 0x001fce00000000ff */
[----:B------:R0:W-:Y:S08]  /*d880*/  MUFU.EX2 R14, R130 ;  /* 0x00000082000e7308 */ /* 0x0001f00000000800 */
[----:B------:R-:W3:Y:S01]  /*d890*/  MUFU.EX2 R185, R185 ;  /* 0x000000b900b97308 */ /* 0x000ee20000000800 */
[----:B0-----:R-:W-:Y:S01]  /*d8a0*/  FADD.FTZ R130, R184, R9 ;  /* 0x00000009b8827221 */ /* 0x001fe20000010000 */
[----:B------:R-:W-:Y:S01]  /*d8b0*/  FFMA.FTZ R9, R2, R8, R153 ;  /* 0x0000000802097223 */ /* 0x000fe20000010099 */
[----:B------:R-:W-:-:S02]  /*d8c0*/  F2FP.F16.F32.PACK_AB R184, R173, R184 ;  /* 0x000000b8adb8723e */ /* 0x000fc400000000ff */
[----:B------:R-:W-:Y:S01]  /*d8d0*/  FADD.FTZ R121, R173, R130 ;  /* 0x00000082ad797221 */ /* 0x000fe20000010000 */
[----:B------:R-:W-:Y:S01]  /*d8e0*/  FADD.FTZ R9, R12, R9 ;  /* 0x000000090c097221 */ /* 0x000fe20000010000 */
[----:B--2---:R-:W-:Y:S01]  /*d8f0*/  F2FP.F16.F32.PACK_AB R191, R155, R20 ;  /* 0x000000149bbf723e */ /* 0x004fe200000000ff */
[----:B------:R-:W0:Y:S01]  /*d900*/  MUFU.EX2 R120, R120 ;  /* 0x0000007800787308 */ /* 0x000e220000000800 */
[----:B------:R-:W-:Y:S01]  /*d910*/  FADD.FTZ R132, R186, R121 ;  /* 0x00000079ba847221 */ /* 0x000fe20000010000 */
[----:B------:R-:W-:Y:S01]  /*d920*/  FADD.FTZ R130, R20, R9 ;  /* 0x0000000914827221 */ /* 0x000fe20000010000 */
[-CC-:B------:R-:W-:Y:S01]  /*d930*/  FFMA.FTZ R121, R135, R10.reuse, -R122.reuse ;  /* 0x0000000a87797223 */ /* 0x180fe2000001087a */
[----:B------:R-:W-:Y:S01]  /*d940*/  FFMA.FTZ R122, R179, R10, -R122 ;  /* 0x0000000ab37a7223 */ /* 0x000fe2000001087a */
[----:B------:R-:W-:Y:S01]  /*d950*/  FADD.FTZ R9, R169, R132 ;  /* 0x00000084a9097221 */ /* 0x000fe20000010000 */
[----:B------:R-:W-:Y:S01]  /*d960*/  FADD.FTZ R130, R155, R130 ;  /* 0x000000829b827221 */ /* 0x000fe20000010000 */
[----:B------:R-:W-:Y:S01]  /*d970*/  F2FP.F16.F32.PACK_AB R186, R169, R186 ;  /* 0x000000baa9ba723e */ /* 0x000fe200000000ff */
[----:B------:R-:W2:Y:S01]  /*d980*/  MUFU.EX2 R187, R187 ;  /* 0x000000bb00bb7308 */ /* 0x000ea20000000800 */
[----:B------:R-:W-:Y:S01]  /*d990*/  FADD.FTZ R132, R180, R9 ;  /* 0x00000009b4847221 */ /* 0x000fe20000010000 */
[----:B---3--:R-:W-:Y:S01]  /*d9a0*/  FADD.FTZ R9, R185, R130 ;  /* 0x00000082b9097221 */ /* 0x008fe20000010000 */
[----:B------:R-:W-:Y:S01]  /*d9b0*/  F2FP.F16.F32.PACK_AB R180, R131, R180 ;  /* 0x000000b483b4723e */ /* 0x000fe200000000ff */
[----:B------:R-:W-:-:S04]  /*d9c0*/  IMAD.MOV.U32 R12, RZ, RZ, R4 ;  /* 0x000000ffff0c7224 */ /* 0x000fc800078e0004 */
[----:B------:R-:W3:Y:S01]  /*d9d0*/  MUFU.EX2 R124, R124 ;  /* 0x0000007c007c7308 */ /* 0x000ee20000000800 */
[C---:B0-----:R-:W-:Y:S01]  /*d9e0*/  FADD.FTZ R130, R120.reuse, R9 ;  /* 0x0000000978827221 */ /* 0x041fe20000010000 */
[----:B------:R-:W-:-:S06]  /*d9f0*/  F2FP.F16.F32.PACK_AB R185, R120, R185 ;  /* 0x000000b978b9723e */ /* 0x000fcc00000000ff */
[----:B------:R-:W0:Y:S01]  /*da00*/  MUFU.EX2 R181, R181 ;  /* 0x000000b500b57308 */ /* 0x000e220000000800 */
[----:B--2---:R-:W-:-:S07]  /*da10*/  FADD.FTZ R9, R187, R130 ;  /* 0x00000082bb097221 */ /* 0x004fce0000010000 */
[----:B------:R-:W2:Y:S01]  /*da20*/  MUFU.EX2 R126, R126 ;  /* 0x0000007e007e7308 */ /* 0x000ea20000000800 */
[C---:B---3--:R-:W-:Y:S01]  /*da30*/  FADD.FTZ R130, R124.reuse, R9 ;  /* 0x000000097c827221 */ /* 0x048fe20000010000 */
[----:B------:R-:W-:-:S06]  /*da40*/  F2FP.F16.F32.PACK_AB R187, R124, R187 ;  /* 0x000000bb7cbb723e */ /* 0x000fcc00000000ff */
[----:B------:R-:W3:Y:S01]  /*da50*/  MUFU.EX2 R183, R183 ;  /* 0x000000b700b77308 */ /* 0x000ee20000000800 */
[----:B0-----:R-:W-:-:S07]  /*da60*/  FADD.FTZ R9, R181, R130 ;  /* 0x00000082b5097221 */ /* 0x001fce0000010000 */
[----:B------:R-:W0:Y:S01]  /*da70*/  MUFU.EX2 R127, R127 ;  /* 0x0000007f007f7308 */ /* 0x000e220000000800 */
[C---:B--2---:R-:W-:Y:S01]  /*da80*/  FADD.FTZ R130, R126.reuse, R9 ;  /* 0x000000097e827221 */ /* 0x044fe20000010000 */
[----:B------:R-:W-:-:S06]  /*da90*/  F2FP.F16.F32.PACK_AB R181, R126, R181 ;  /* 0x000000b57eb5723e */ /* 0x000fcc00000000ff */
[----:B------:R-:W2:Y:S01]  /*daa0*/  MUFU.EX2 R128, R128 ;  /* 0x0000008000807308 */ /* 0x000ea20000000800 */
[----:B---3--:R-:W-:Y:S01]  /*dab0*/  FADD.FTZ R9, R183, R130 ;  /* 0x00000082b7097221 */ /* 0x008fe20000010000 */
[----:B------:R-:W-:-:S03]  /*dac0*/  F2FP.F16.F32.PACK_AB R183, R14, R183 ;  /* 0x000000b70eb7723e */ /* 0x000fc600000000ff */
[----:B------:R-:W-:Y:S01]  /*dad0*/  FADD.FTZ R130, R14, R9 ;  /* 0x000000090e827221 */ /* 0x000fe20000010000 */
[----:B------:R-:W-:Y:S02]  /*dae0*/  IMAD.MOV.U32 R14, RZ, RZ, R3 ;  /* 0x000000ffff0e7224 */ /* 0x000fe400078e0003 */
[----:B------:R3:W4:Y:S01]  /*daf0*/  MUFU.EX2 R8, R125 ;  /* 0x0000007d00087308 */ /* 0x0007220000000800 */
[----:B0-----:R-:W-:-:S07]  /*db00*/  FADD.FTZ R9, R127, R130 ;  /* 0x000000827f097221 */ /* 0x001fce0000010000 */
[----:B------:R-:W0:Y:S01]  /*db10*/  MUFU.EX2 R143, R143 ;  /* 0x0000008f008f7308 */ /* 0x000e220000000800 */
[----:B---3--:R-:W-:Y:S01]  /*db20*/  FADD.FTZ R125, R131, R132 ;  /* 0x00000084837d7221 */ /* 0x008fe20000010000 */
[----:B--2---:R-:W-:-:S03]  /*db30*/  FADD.FTZ R9, R128, R9 ;  /* 0x0000000980097221 */ /* 0x004fc60000010000 */
[----:B------:R-:W-:Y:S01]  /*db40*/  FADD.FTZ R132, R182, R125 ;  /* 0x0000007db6847221 */ /* 0x000fe20000010000 */
[C---:B------:R-:W-:Y:S02]  /*db50*/  F2FP.F16.F32.PACK_AB R182, R133.reuse, R182 ;  /* 0x000000b685b6723e */ /* 0x040fe400000000ff */
[----:B------:R-:W2:Y:S01]  /*db60*/  MUFU.EX2 R121, R121 ;  /* 0x0000007900797308 */ /* 0x000ea20000000800 */
[----:B------:R-:W-:Y:S01]  /*db70*/  FADD.FTZ R125, R133, R132 ;  /* 0x00000084857d7221 */ /* 0x000fe20000010000 */
[----:B----4-:R-:W-:-:S03]  /*db80*/  FADD.FTZ R130, R8, R9 ;  /* 0x0000000908827221 */ /* 0x010fc60000010000 */
[----:B------:R-:W-:Y:S01]  /*db90*/  FADD.FTZ R132, R176, R125 ;  /* 0x0000007db0847221 */ /* 0x000fe20000010000 */
[C---:B------:R-:W-:Y:S02]  /*dba0*/  F2FP.F16.F32.PACK_AB R176, R141.reuse, R176 ;  /* 0x000000b08db0723e */ /* 0x040fe400000000ff */
[----:B------:R-:W3:Y:S01]  /*dbb0*/  MUFU.EX2 R172, R172 ;  /* 0x000000ac00ac7308 */ /* 0x000ee20000000800 */
[----:B------:R-:W-:-:S04]  /*dbc0*/  FADD.FTZ R125, R141, R132 ;  /* 0x000000848d7d7221 */ /* 0x000fc80000010000 */
[----:B------:R-:W-:Y:S01]  /*dbd0*/  FADD.FTZ R132, R178, R125 ;  /* 0x0000007db2847221 */ /* 0x000fe20000010000 */
[C---:B0-----:R-:W-:Y:S02]  /*dbe0*/  F2FP.F16.F32.PACK_AB R178, R143.reuse, R178 ;  /* 0x000000b28fb2723e */ /* 0x041fe400000000ff */
[----:B------:R-:W0:Y:S01]  /*dbf0*/  MUFU.EX2 R123, R123 ;  /* 0x0000007b007b7308 */ /* 0x000e220000000800 */
[----:B------:R-:W-:Y:S01]  /*dc00*/  FADD.FTZ R125, R143, R132 ;  /* 0x000000848f7d7221 */ /* 0x000fe20000010000 */
[C---:B--2---:R-:W-:Y:S01]  /*dc10*/  FADD.FTZ R130, R121.reuse, R130 ;  /* 0x0000008279827221 */ /* 0x044fe20000010000 */
[----:B------:R-:W-:-:S05]  /*dc20*/  F2FP.F16.F32.PACK_AB R179, R121, R8 ;  /* 0x0000000879b3723e */ /* 0x000fca00000000ff */
        /* <DEDUP_REMOVED lines=8> */
[C---:B---3--:R-:W-:Y:S01]  /*dcb0*/  FADD.FTZ R130, R137.reuse, R130 ;  /* 0x0000008289827221 */ /* 0x048fe20000010000 */
[----:B------:R-:W-:-:S06]  /*dcc0*/  F2FP.F16.F32.PACK_AB R173, R137, R123 ;  /* 0x0000007b89ad723e */ /* 0x000fcc00000000ff */
[----:B------:R-:W3:Y:S01]  /*dcd0*/  MUFU.EX2 R147, R147 ;  /* 0x0000009300937308 */ /* 0x000ee20000000800 */
[----:B0-----:R-:W-:-:S07]  /*dce0*/  FADD.FTZ R132, R174, R125 ;  /* 0x0000007dae847221 */ /* 0x001fce0000010000 */
[----:B------:R-:W0:Y:S01]  /*dcf0*/  MUFU.EX2 R217, R217 ;  /* 0x000000d900d97308 */ /* 0x000e220000000800 */
[----:B--2---:R-:W-:-:S07]  /*dd00*/  FADD.FTZ R130, R139, R130 ;  /* 0x000000828b827221 */ /* 0x004fce0000010000 */
[----:B------:R-:W2:Y:S01]  /*dd10*/  MUFU.EX2 R168, R168 ;  /* 0x000000a800a87308 */ /* 0x000ea20000000800 */
[C---:B---3--:R-:W-:Y:S01]  /*dd20*/  FADD.FTZ R9, R147.reuse, R132 ;  /* 0x0000008493097221 */ /* 0x048fe20000010000 */
[----:B------:R-:W-:-:S06]  /*dd30*/  F2FP.F16.F32.PACK_AB R174, R147, R174 ;  /* 0x000000ae93ae723e */ /* 0x000fcc00000000ff */
[----:B-1----:R1:W3:Y:S01]  /*dd40*/  MUFU.EX2 R129, R175 ;  /* 0x000000af00817308 */ /* 0x0022e20000000800 */
[----:B0-----:R-:W-:-:S07]  /*dd50*/  FADD.FTZ R130, R217, R130 ;  /* 0x00000082d9827221 */ /* 0x001fce0000010000 */
[----:B------:R-:W0:Y:S01]  /*dd60*/  MUFU.EX2 R149, R149 ;  /* 0x0000009500957308 */ /* 0x000e220000000800 */
[----:B--2---:R-:W-:Y:S01]  /*dd70*/  FADD.FTZ R132, R168, R9 ;  /* 0x00000009a8847221 */ /* 0x004fe20000010000 */
[----:B-1----:R-:W-:-:S06]  /*dd80*/  F2FP.F16.F32.PACK_AB R175, R217, R139 ;  /* 0x0000008bd9af723e */ /* 0x002fcc00000000ff */
[----:B------:R-:W1:Y:S01]  /*dd90*/  MUFU.EX2 R165, R165 ;  /* 0x000000a500a57308 */ /* 0x000e620000000800 */
[----:B---3--:R-:W-:-:S07]  /*dda0*/  FADD.FTZ R130, R129, R130 ;  /* 0x0000008281827221 */ /* 0x008fce0000010000 */
[----:B------:R-:W2:Y:S01]  /*ddb0*/  MUFU.EX2 R170, R170 ;  /* 0x000000aa00aa7308 */ /* 0x000ea20000000800 */
[C---:B0-----:R-:W-:Y:S01]  /*ddc0*/  FADD.FTZ R9, R149.reuse, R132 ;  /* 0x0000008495097221 */ /* 0x041fe20000010000 */
[----:B------:R-:W-:-:S06]  /*ddd0*/  F2FP.F16.F32.PACK_AB R168, R149, R168 ;  /* 0x000000a895a8723e */ /* 0x000fcc00000000ff */
[----:B------:R0:W3:Y:S01]  /*dde0*/  MUFU.EX2 R171, R177 ;  /* 0x000000b100ab7308 */ /* 0x0000e20000000800 */
[C---:B-1----:R-:W-:Y:S01]  /*ddf0*/  FADD.FTZ R130, R165.reuse, R130 ;  /* 0x00000082a5827221 */ /* 0x042fe20000010000 */
[----:B------:R-:W-:-:S06]  /*de00*/  F2FP.F16.F32.PACK_AB R169, R165, R129 ;  /* 0x00000081a5a9723e */ /* 0x000fcc00000000ff */
[----:B------:R-:W1:Y:S01]  /*de10*/  MUFU.EX2 R151, R151 ;  /* 0x0000009700977308 */ /* 0x000e620000000800 */
[----:B--2---:R-:W-:Y:S01]  /*de20*/  FADD.FTZ R132, R170, R9 ;  /* 0x00000009aa847221 */ /* 0x004fe20000010000 */
[----:B0-----:R-:W-:-:S06]  /*de30*/  F2FP.F16.F32.PACK_AB R177, R128, R127 ;  /* 0x0000007f80b1723e */ /* 0x001fcc00000000ff */
[----:B------:R-:W0:Y:S01]  /*de40*/  MUFU.EX2 R122, R122 ;  /* 0x0000007a007a7308 */ /* 0x000e220000000800 */
[----:B---3--:R-:W-:Y:S01]  /*de50*/  FADD.FTZ R130, R171, R130 ;  /* 0x00000082ab827221 */ /* 0x008fe20000010000 */
[C---:B-1----:R-:W-:Y:S01]  /*de60*/  FADD.FTZ R9, R151.reuse, R132 ;  /* 0x0000008497097221 */ /* 0x042fe20000010000 */
[----:B------:R-:W-:Y:S02]  /*de70*/  F2FP.F16.F32.PACK_AB R170, R151, R170 ;  /* 0x000000aa97aa723e */ /* 0x000fe400000000ff */
[C---:B0-----:R-:W-:Y:S01]  /*de80*/  FADD.FTZ R8, R122.reuse, R130 ;  /* 0x000000827a087221 */ /* 0x041fe20000010000 */
[----:B------:R-:W-:Y:S01]  /*de90*/  F2FP.F16.F32.PACK_AB R171, R122, R171 ;  /* 0x000000ab7aab723e */ /* 0x000fe200000000ff */
[----:B------:R-:W-:Y:S06]  /*dea0*/  @P1 BRA `(.L_x_1128) ;  /* 0xffffffc800d01947 */ /* 0x000fec000383ffff */
.L_x_1111:
        /* <DEDUP_REMOVED lines=99> */
.L_x_1129:
[----:B------:R-:W-:Y:S01]  /*e4e0*/  ULEA UR5, UR37, UR39, 0x3 ;  /* 0x0000002725057291 */ /* 0x000fe2000f8e183f */
[----:B------:R-:W-:-:S05]  /*e4f0*/  IMAD.U32 R0, RZ, RZ, UR36 ;  /* 0x00000024ff007e24 */ /* 0x000fca000f8e00ff */
[----:B------:R-:W-:-:S04]  /*e500*/  SHF.L.U32 R0, R0, 0x1f, RZ ;  /* 0x0000001f00007819 */ /* 0x000fc800000006ff */
[----:B------:R0:W1:Y:S01]  /*e510*/  SYNCS.PHASECHK.TRANS64.TRYWAIT P1, [UR5+0x30850], R0 ;  /* 0x03085000ff0075a7 */ /* 0x0000620008020145 */
[----:B------:R-:W-:Y:S05]  /*e520*/  @!P0 BRA `(.L_x_1130) ;  /* 0x0000000000048947 */ /* 0x000fea0003800000 */
[----:B------:R-:W-:Y:S01]  /*e530*/  BPT.TRAP 0x1 ;  /* 0x000000040000795c */ /* 0x000fe20000300000 */
.L_x_1130:
[----:B-1----:R-:W-:Y:S05]  /*e540*/  @P1 BRA `(.L_x_1131) ;  /* 0x0000000000081947 */ /* 0x002fea0003800000 */
[----:B------:R-:W1:Y:S02]  /*e550*/  SYNCS.PHASECHK.TRANS64.TRYWAIT P0, [UR5+0x30850], R0 ;  /* 0x03085000ff0075a7 */ /* 0x000e640008000145 */
[----:B-1----:R-:W-:Y:S05]  /*e560*/  @!P0 BRA `(.L_x_1132) ;  /* 0x0000008800c48947 */ /* 0x002fea0003800000 */
.L_x_1131:
[----:B------:R-:W-:Y:S01]  /*e570*/  UIADD3 UR39, UR39, 0x400, URZ ;  /* 0x0000040027277890 */ /* 0x000fe2000fffe03f */
[----:B------:R-:W-:Y:S01]  /*e580*/  WARPGROUP.ARRIVE ;  /* 0x00000000000079c5 */ /* 0x000fe20000000000 */
[----:B------:R-:W-:Y:S01]  /*e590*/  UMOV UR7, 0x40000040 ;  /* 0x4000004000077882 */ /* 0x000fe20000000000 */
[----:B-1----:R-:W1:Y:S01]  /*e5a0*/  SHFL.BFLY PT, R5, R8, 0x2, 0x1f ;  /* 0x0c401f0008057f89 */ /* 0x002e6200000e0000 */
[----:B------:R-:W-:Y:S01]  /*e5b0*/  USHF.R.U32.HI UR39, URZ, 0x4, UR39 ;  /* 0x000000043f277899 */ /* 0x000fe20008011627 */
[----:B------:R-:W-:Y:S01]  /*e5c0*/  IMAD.U32 R14, RZ, RZ, UR5 ;  /* 0x00000005ff0e7e24 */ /* 0x000fe2000f8e00ff */
[----:B------:R-:W-:Y:S01]  /*e5d0*/  R2UR UR8, R199 ;  /* 0x00000000c70872ca */ /* 0x000fe200000e0000 */
[----:B0-----:R-:W0:Y:S01]  /*e5e0*/  SHFL.BFLY PT, R0, R9, 0x2, 0x1f ;  /* 0x0c401f0009007f89 */ /* 0x001e2200000e0000 */
[----:B------:R-:W-:Y:S01]  /*e5f0*/  ULOP3.LUT UR39, UR39, 0x3fff, URZ, 0xc0, !UPT ;  /* 0x00003fff27277892 */ /* 0x000fe2000f8ec03f */
[----:B------:R-:W2:Y:S03]  /*e600*/  S2R R13, SR_TID.X ;  /* 0x00000000000d7919 */ /* 0x000ea60000002100 */
        /* <DEDUP_REMOVED lines=8> */
[----:B-1----:R-:W-:Y:S01]  /*e690*/  FADD.FTZ R2, R5, R8 ;  /* 0x0000000805027221 */ /* 0x002fe20000010000 */
[----:B------:R-:W-:Y:S01]  /*e6a0*/  UMOV UR7, 0x40000040 ;  /* 0x4000004000077882 */ /* 0x000fe20000000000 */
[----:B------:R-:W-:-:S02]  /*e6b0*/  IMAD.MOV.U32 R8, RZ, RZ, RZ ;  /* 0x000000ffff087224 */ /* 0x000fc400078e00ff */
[----:B0-----:R-:W-:Y:S01]  /*e6c0*/  FADD.FTZ R0, R0, R9 ;  /* 0x0000000900007221 */ /* 0x001fe20000010000 */
[----:B------:R-:W-:Y:S01]  /*e6d0*/  IMAD.U32 R199, RZ, RZ, UR8 ;  /* 0x00000008ffc77e24 */ /* 0x000fe2000f8e00ff */
[----:B------:R-:W0:Y:S01]  /*e6e0*/  SHFL.BFLY PT, R7, R2, 0x1, 0x1f ;  /* 0x0c201f0002077f89 */ /* 0x000e2200000e0000 */
[----:B------:R-:W-:-:S03]  /*e6f0*/  USEL UR37, UR37, URZ, UP0 ;  /* 0x0000003f25257287 */ /* 0x000fc60008000000 */
[----:B------:R-:W1:Y:S01]  /*e700*/  SHFL.BFLY PT, R5, R0, 0x1, 0x1f ;  /* 0x0c201f0000057f89 */ /* 0x000e6200000e0000 */
[----:B--2---:R-:W-:Y:S01]  /*e710*/  LOP3.LUT P2, RZ, R13, 0x7f, RZ, 0xc0, !PT ;  /* 0x0000007f0dff7812 */ /* 0x004fe2000784c0ff */
[----:B0-----:R-:W-:Y:S01]  /*e720*/  FADD.FTZ R12, R2, R7 ;  /* 0x00000007020c7221 */ /* 0x001fe20000010000 */
[----:B------:R-:W-:Y:S02]  /*e730*/  IMAD.MOV.U32 R2, RZ, RZ, -0x800000 ;  /* 0xff800000ff027424 */ /* 0x000fe400078e00ff */
[----:B-1----:R-:W-:Y:S02]  /*e740*/  FADD.FTZ R11, R0, R5 ;  /* 0x00000005000b7221 */ /* 0x002fe40000010000 */
[----:B------:R-:W-:Y:S01]  /*e750*/  FSETP.NE.FTZ.AND P1, PT, R12, RZ, PT ;  /* 0x000000ff0c00720b */ /* 0x000fe20003f35000 */
[----:B------:R-:W-:Y:S02]  /*e760*/  IMAD.MOV.U32 R5, RZ, RZ, RZ ;  /* 0x000000ffff057224 */ /* 0x000fe400078e00ff */
[----:B------:R-:W-:Y:S01]  /*e770*/  IMAD.MOV.U32 R0, RZ, RZ, -0x800000 ;  /* 0xff800000ff007424 */ /* 0x000fe200078e00ff */
[----:B------:R-:W-:-:S09]  /*e780*/  FSETP.NE.FTZ.AND P0, PT, R11, RZ, PT ;  /* 0x000000ff0b00720b */ /* 0x000fd20003f15000 */
[----:B------:R-:W0:Y:S01]  /*e790*/  @P1 MUFU.LG2 R9, R12 ;  /* 0x0000000c00091308 */ /* 0x000e220000000c00 */
[----:B------:R-:W-:-:S03]  /*e7a0*/  @P1 FMUL.FTZ R13, R10, 0.69314718246459960938 ;  /* 0x3f3172180a0d1820 */ /* 0x000fc60000410000 */
[----:B------:R-:W-:-:S04]  /*e7b0*/  @P0 FMUL.FTZ R7, R10, 0.69314718246459960938 ;  /* 0x3f3172180a070820 */ /* 0x000fc80000410000 */
[----:B------:R-:W1:Y:S08]  /*e7c0*/  @P0 MUFU.LG2 R6, R11 ;  /* 0x0000000b00060308 */ /* 0x000e700000000c00 */
[----:B------:R-:W2:Y:S01]  /*e7d0*/  @P1 MUFU.RCP R8, R12 ;  /* 0x0000000c00081308 */ /* 0x000ea20000001000 */
[----:B0-----:R-:W-:Y:S01]  /*e7e0*/  @P1 FMUL.FTZ R10, R9, 0.69314718246459960938 ;  /* 0x3f317218090a1820 */ /* 0x001fe20000410000 */
[----:B------:R-:W-:-:S03]  /*e7f0*/  @!P2 VIADD R9, R14, 0x30860 ;  /* 0x000308600e09a836 */ /* 0x000fc60000000000 */
[----:B------:R-:W-:Y:S02]  /*e800*/  @P1 FFMA.FTZ R0, R13, R3, R10 ;  /* 0x000000030d001223 */ /* 0x000fe4000001000a */
[----:B------:R-:W-:Y:S01]  /*e810*/  @!P2 PRMT R9, RZ, 0x654, R9 ;  /* 0x00000654ff09a816 */ /* 0x000fe20000000009 */
[----:B------:R-:W0:Y:S01]  /*e820*/  @P0 MUFU.RCP R5, R11 ;  /* 0x0000000b00050308 */ /* 0x000e220000001000 */
[----:B-1----:R-:W-:-:S04]  /*e830*/  @P0 FMUL.FTZ R6, R6, 0.69314718246459960938 ;  /* 0x3f31721806060820 */ /* 0x002fc80000410000 */
[----:B------:R-:W-:Y:S01]  /*e840*/  @P0 FFMA.FTZ R2, R7, R4, R6 ;  /* 0x0000000407020223 */ /* 0x000fe20000010006 */
[----:B------:R-:W-:Y:S01]  /*e850*/  PLOP3.LUT P0, PT, PT, PT, PT, 0x8, 0x0 ;  /* 0x000000000000781c */ /* 0x000fe20003f0e170 */
        /* <DEDUP_REMOVED lines=28> */
[-C--:B--2---:R-:W-:Y:S01]  /*ea20*/  FMUL.FTZ R126, R43, R8.reuse ;  /* 0x000000082b7e7220 */ /* 0x084fe20000410000 */
[-C--:B0-----:R-:W-:Y:S01]  /*ea30*/  FMUL.FTZ R3, R32, R5.reuse ;  /* 0x0000000520037220 */ /* 0x081fe20000410000 */
        /* <DEDUP_REMOVED lines=93> */
[----:B-1----:R-:W-:-:S07]  /*f010*/  FMUL.FTZ R119, R119, R8 ;  /* 0x0000000877777220 */ /* 0x002fce0000410000 */
.L_x_1062:
[----:B------:R-:W0:Y:S01]  /*f020*/  S2R R5, SR_CgaCtaId ;  /* 0x0000000000057919 */ /* 0x000e220000008800 */
[----:B------:R-:W-:Y:S01]  /*f030*/  MOV R38, 0x400 ;  /* 0x0000040000267802 */ /* 0x000fe20000000f00 */
[----:B------:R-:W-:Y:S01]  /*f040*/  BSSY B0, `(.L_x_1133) ;  /* 0x0000260000007945 */ /* 0x000fe20003800000 */
[----:B------:R-:W-:Y:S02]  /*f050*/  BAR.SYNC.DEFER_BLOCKING 0x5, 0x120 ;  /* 0x0144800000007b1d */ /* 0x000fe40000010000 */
[----:B0-----:R-:W-:-:S05]  /*f060*/  LEA R38, R5, R38, 0x18 ;  /* 0x0000002605267211 */ /* 0x001fca00078ec0ff */
[----:B------:R-:W0:Y:S02]  /*f070*/  LDS.128 R192, [R38+0x308d0] ;  /* 0x0308d00026c07984 */ /* 0x000e240000000c00 */
[----:B0-----:R-:W-:Y:S02]  /*f080*/  R2UR UR6, R194 ;  /* 0x00000000c20672ca */ /* 0x001fe400000e0000 */
[----:B------:R-:W-:Y:S01]  /*f090*/  R2UR UR5, R195 ;  /* 0x00000000c30572ca */ /* 0x000fe200000e0000 */
[----:B------:R-:W-:Y:S06]  /*f0a0*/  BAR.ARV 0x4, 0x120 ;  /* 0x0104800000007b1d */ /* 0x000fec0000002000 */
[----:B------:R-:W-:Y:S08]  /*f0b0*/  @P0 BRA `(.L_x_1134) ;  /* 0x00000018005c0947 */ /* 0x000ff00003800000 */
[----:B------:R-:W0:Y:S01]  /*f0c0*/  S2R R5, SR_SWINHI ;  /* 0x0000000000057919 */ /* 0x000e220000002f00 */
[----:B------:R-:W-:Y:S01]  /*f0d0*/  F2FP.F16.F32.PACK_AB R6, R121, R6 ;  /* 0x000000067906723e */ /* 0x000fe200000000ff */
[----:B------:R-:W-:Y:S01]  /*f0e0*/  ULDC.64 UR8, c[0x0][0xbd8] ;  /* 0x0002f60000087ab9 */ /* 0x000fe20000000a00 */
[----:B------:R-:W-:Y:S01]  /*f0f0*/  F2FP.F16.F32.PACK_AB R88, R89, R88 ;  /* 0x000000585958723e */ /* 0x000fe200000000ff */
[----:B------:R-:W-:Y:S01]  /*f100*/  UISETP.NE.U32.AND UP0, UPT, UR8, URZ, UPT ;  /* 0x0000003f0800728c */ /* 0x000fe2000bf05070 */
[----:B------:R-:W-:Y:S01]  /*f110*/  F2FP.F16.F32.PACK_AB R89, R43, R90 ;  /* 0x0000005a2b59723e */ /* 0x000fe200000000ff */
[----:B------:R-:W-:Y:S01]  /*f120*/  ULDC.64 UR10, c[0x0][0x208] ;  /* 0x00008200000a7ab9 */ /* 0x000fe20000000a00 */
[----:B------:R-:W-:Y:S01]  /*f130*/  F2FP.F16.F32.PACK_AB R96, R97, R96 ;  /* 0x000000606160723e */ /* 0x000fe200000000ff */
[----:B------:R-:W-:Y:S01]  /*f140*/  UISETP.NE.AND.EX UP0, UPT, UR9, URZ, UPT, UP0 ;  /* 0x0000003f0900728c */ /* 0x000fe2000bf05300 */
[----:B------:R-:W-:Y:S02]  /*f150*/  F2FP.F16.F32.PACK_AB R90, R93, R92 ;  /* 0x0000005c5d5a723e */ /* 0x000fe400000000ff */
[----:B------:R-:W-:Y:S01]  /*f160*/  F2FP.F16.F32.PACK_AB R91, R42, R91 ;  /* 0x0000005b2a5b723e */ /* 0x000fe200000000ff */
[----:B------:R-:W-:Y:S01]  /*f170*/  ULDC.64 UR8, c[0x0][0xbd8] ;  /* 0x0002f60000087ab9 */ /* 0x000fe20000000a00 */
        /* <DEDUP_REMOVED lines=10> */
[----:B------:R-:W-:Y:S02]  /*f220*/  MOV R16, R38 ;  /* 0x0000002600107202 */ /* 0x000fe40000000f00 */
[----:B0-----:R-:W-:Y:S02]  /*f230*/  MOV R17, R5 ;  /* 0x0000000500117202 */ /* 0x001fe40000000f00 */
[----:B------:R-:W-:-:S02]  /*f240*/  F2FP.F16.F32.PACK_AB R115, R119, R118 ;  /* 0x000000767773723e */ /* 0x000fc400000000ff */
[----:B------:R-:W-:Y:S01]  /*f250*/  R2UR UR4, R198 ;  /* 0x00000000c60472ca */ /* 0x000fe200000e0000 */
[----:B------:R-:W-:-:S03]  /*f260*/  IMAD.WIDE R4, R203, 0x2, R16 ;  /* 0x00000002cb047825 */ /* 0x000fc600078e0210 */
[C---:B------:R-:W-:Y:S02]  /*f270*/  LOP3.LUT R21, R4.reuse, 0x380, RZ, 0xc0, !PT ;  /* 0x0000038004157812 */ /* 0x040fe400078ec0ff */
[C---:B------:R-:W-:Y:S02]  /*f280*/  IADD3 R75, P2, R4.reuse, 0x20, RZ ;  /* 0x00000020044b7810 */ /* 0x040fe40007f5e0ff */
[C---:B------:R-:W-:Y:S02]  /*f290*/  IADD3 R95, P1, R4.reuse, 0x40, RZ ;  /* 0x00000040045f7810 */ /* 0x040fe40007f3e0ff */
[C---:B------:R-:W-:Y:S01]  /*f2a0*/  IADD3 R133, P6, R4.reuse, 0x60, RZ ;  /* 0x0000006004857810 */ /* 0x040fe20007fde0ff */
[--C-:B------:R-:W-:Y:S01]  /*f2b0*/  IMAD.X R9, RZ, RZ, R5.reuse, P2 ;  /* 0x000000ffff097224 */ /* 0x100fe200010e0605 */
[C---:B------:R-:W-:Y:S01]  /*f2c0*/  IADD3 R135, P5, R4.reuse, 0x4000, RZ ;  /* 0x0000400004877810 */ /* 0x040fe20007fbe0ff */
[--C-:B------:R-:W-:Y:S01]  /*f2d0*/  IMAD.X R11, RZ, RZ, R5.reuse, P1 ;  /* 0x000000ffff0b7224 */ /* 0x100fe200008e0605 */
[----:B------:R-:W-:Y:S01]  /*f2e0*/  SHF.R.U64 R21, R21, 0x3, RZ ;  /* 0x0000000315157819 */ /* 0x000fe200000012ff */
[--C-:B------:R-:W-:Y:S01]  /*f2f0*/  IMAD.X R13, RZ, RZ, R5.reuse, P6 ;  /* 0x000000ffff0d7224 */ /* 0x100fe200030e0605 */
[C---:B------:R-:W-:Y:S01]  /*f300*/  IADD3 R137, P0, R4.reuse, 0x4020, RZ ;  /* 0x0000402004897810 */ /* 0x040fe20007f1e0ff */
[--C-:B------:R-:W-:Y:S01]  /*f310*/  IMAD.X R15, RZ, RZ, R5.reuse, P5 ;  /* 0x000000ffff0f7224 */ /* 0x100fe200028e0605 */
[C---:B------:R-:W-:Y:S01]  /*f320*/  IADD3 R139, P4, R4.reuse, 0x4040, RZ ;  /* 0x00004040048b7810 */ /* 0x040fe20007f9e0ff */
[----:B------:R-:W-:Y:S01]  /*f330*/  UIMAD.WIDE UR8, UR4, 0x4, UR8 ;  /* 0x00000004040878a5 */ /* 0x000fe2000f8e0208 */
        /* <DEDUP_REMOVED lines=9> */
[--C-:B------:R-:W-:Y:S01]  /*f3d0*/  IMAD.X R33, RZ, RZ, R5.reuse, P1 ;  /* 0x000000ffff217224 */ /* 0x100fe200008e0605 */
[----:B------:R-:W-:Y:S01]  /*f3e0*/  LOP3.LUT R4, R21, R4, RZ, 0x3c, !PT ;  /* 0x0000000415047212 */ /* 0x000fe200078e3cff */
[--C-:B------:R-:W-:Y:S01]  /*f3f0*/  IMAD.X R35, RZ, RZ, R5.reuse, P6 ;  /* 0x000000ffff237224 */ /* 0x100fe200030e0605 */
[----:B------:R-:W-:Y:S01]  /*f400*/  LOP3.LUT R8, R75, 0x380, RZ, 0xc0, !PT ;  /* 0x000003804b087812 */ /* 0x000fe200078ec0ff */
[----:B------:R-:W-:Y:S01]  /*f410*/  IMAD.X R21, RZ, RZ, R5, P5 ;  /* 0x000000ffff157224 */ /* 0x000fe200028e0605 */
[----:B------:R-:W-:-:S02]  /*f420*/  LOP3.LUT R10, R95, 0x380, RZ, 0xc0, !PT ;  /* 0x000003805f0a7812 */ /* 0x000fc400078ec0ff */
[----:B------:R-:W-:Y:S02]  /*f430*/  LOP3.LUT R12, R133, 0x380, RZ, 0xc0, !PT ;  /* 0x00000380850c7812 */ /* 0x000fe400078ec0ff */
[----:B------:R-:W-:Y:S02]  /*f440*/  LOP3.LUT R14, R135, 0x380, RZ, 0xc0, !PT ;  /* 0x00000380870e7812 */ /* 0x000fe400078ec0ff */
[----:B------:R-:W-:Y:S02]  /*f450*/  LOP3.LUT R24, R137, 0x380, RZ, 0xc0, !PT ;  /* 0x0000038089187812 */ /* 0x000fe400078ec0ff */
[----:B------:R-:W-:Y:S02]  /*f460*/  LOP3.LUT R26, R139, 0x380, RZ, 0xc0, !PT ;  /* 0x000003808b1a7812 */ /* 0x000fe400078ec0ff */
[----:B------:R-:W-:Y:S02]  /*f470*/  SHF.R.U64 R8, R8, 0x3, RZ ;  /* 0x0000000308087819 */ /* 0x000fe400000012ff */
[----:B------:R-:W-:-:S02]  /*f480*/  SHF.R.U64 R10, R10, 0x3, RZ ;  /* 0x000000030a0a7819 */ /* 0x000fc400000012ff */
[----:B------:R-:W-:Y:S02]  /*f490*/  LOP3.LUT R28, R141, 0x380, RZ, 0xc0, !PT ;  /* 0x000003808d1c7812 */ /* 0x000fe400078ec0ff */
[----:B------:R-:W-:Y:S02]  /*f4a0*/  LOP3.LUT R30, R143, 0x380, RZ, 0xc0, !PT ;  /* 0x000003808f1e7812 */ /* 0x000fe400078ec0ff */
[----:B------:R-:W-:Y:S02]  /*f4b0*/  MOV R132, R4 ;  /* 0x0000000400847202 */ /* 0x000fe40000000f00 */
[----:B------:R-:W-:Y:S02]  /*f4c0*/  F2FP.F16.F32.PACK_AB R4, R20, R7 ;  /* 0x000000071404723e */ /* 0x000fe400000000ff */
[----:B------:R-:W-:Y:S02]  /*f4d0*/  SHF.R.U64 R12, R12, 0x3, RZ ;  /* 0x000000030c0c7819 */ /* 0x000fe400000012ff */
[----:B------:R-:W-:-:S02]  /*f4e0*/  SHF.R.U64 R14, R14, 0x3, RZ ;  /* 0x000000030e0e7819 */ /* 0x000fc400000012ff */
[----:B------:R-:W-:Y:S02]  /*f4f0*/  F2FP.F16.F32.PACK_AB R5, R130, R131 ;  /* 0x000000838205723e */ /* 0x000fe400000000ff */
[----:B------:R-:W-:Y:S02]  /*f500*/  LOP3.LUT R20, R145, 0x380, RZ, 0xc0, !PT ;  /* 0x0000038091147812 */ /* 0x000fe400078ec0ff */
[----:B------:R-:W-:Y:S01]  /*f510*/  F2FP.F16.F32.PACK_AB R7, R129, R32 ;  /* 0x000000208107723e */ /* 0x000fe200000000ff */
[----:B------:R-:W-:Y:S01]  /*f520*/  BAR.SYNC.DEFER_BLOCKING 0x1, 0x100 ;  /* 0x0044000000007b1d */ /* 0x000fe20000010000 */
[----:B------:R-:W-:Y:S02]  /*f530*/  SHF.R.U64 R24, R24, 0x3, RZ ;  /* 0x0000000318187819 */ /* 0x000fe400000012ff */
[----:B------:R-:W-:Y:S02]  /*f540*/  SHF.R.U64 R26, R26, 0x3, RZ ;  /* 0x000000031a1a7819 */ /* 0x000fe400000012ff */
[----:B------:R-:W-:-:S02]  /*f550*/  LOP3.LUT R74, R149, 0x380, RZ, 0xc0, !PT ;  /* 0x00000380954a7812 */ /* 0x000fc400078ec0ff */
[----:B------:R-:W-:Y:S02]  /*f560*/  LOP3.LUT R8, R8, R75, RZ, 0x3c, !PT ;  /* 0x0000004b08087212 */ /* 0x000fe400078e3cff */
[----:B------:R-:W-:Y:S02]  /*f570*/  LOP3.LUT R10, R10, R95, RZ, 0x3c, !PT ;  /* 0x0000005f0a0a7212 */ /* 0x000fe400078e3cff */
[----:B------:R-:W-:Y:S02]  /*f580*/  SHF.R.U64 R28, R28, 0x3, RZ ;  /* 0x000000031c1c7819 */ /* 0x000fe400000012ff */
[----:B------:R-:W-:Y:S02]  /*f590*/  SHF.R.U64 R30, R30, 0x3, RZ ;  /* 0x000000031e1e7819 */ /* 0x000fe400000012ff */
[----:B------:R-:W-:Y:S02]  /*f5a0*/  LOP3.LUT R12, R12, R133, RZ, 0x3c, !PT ;  /* 0x000000850c0c7212 */ /* 0x000fe400078e3cff */
[----:B------:R-:W-:-:S02]  /*f5b0*/  LOP3.LUT R14, R14, R135, RZ, 0x3c, !PT ;  /* 0x000000870e0e7212 */ /* 0x000fc400078e3cff */
[----:B------:R-:W-:Y:S02]  /*f5c0*/  LOP3.LUT R34, R147, 0x380, RZ, 0xc0, !PT ;  /* 0x0000038093227812 */ /* 0x000fe400078ec0ff */
[----:B------:R-:W-:Y:S02]  /*f5d0*/  SHF.R.U64 R20, R20, 0x3, RZ ;  /* 0x0000000314147819 */ /* 0x000fe400000012ff */
[----:B------:R-:W-:Y:S01]  /*f5e0*/  LOP3.LUT R24, R24, R137, RZ, 0x3c, !PT ;  /* 0x0000008918187212 */ /* 0x000fe200078e3cff */
[----:B------:R0:W-:Y:S01]  /*f5f0*/  STSM.16.M88.4 [R132], R4 ;  /* 0x0000000484007844 */ /* 0x0001e20000000200 */
[----:B------:R-:W-:Y:S02]  /*f600*/  LOP3.LUT R26, R26, R139, RZ, 0x3c, !PT ;  /* 0x0000008b1a1a7212 */ /* 0x000fe400078e3cff */
[----:B------:R-:W-:Y:S02]  /*f610*/  SHF.R.U64 R74, R74, 0x3, RZ ;  /* 0x000000034a4a7819 */ /* 0x000fe400000012ff */
[----:B------:R-:W-:-:S02]  /*f620*/  LOP3.LUT R28, R28, R141, RZ, 0x3c, !PT ;  /* 0x0000008d1c1c7212 */ /* 0x000fc400078e3cff */
[----:B------:R-:W-:Y:S02]  /*f630*/  LOP3.LUT R30, R30, R143, RZ, 0x3c, !PT ;  /* 0x0000008f1e1e7212 */ /* 0x000fe400078e3cff */
[----:B------:R-:W-:Y:S02]  /*f640*/  MOV R131, R8 ;  /* 0x0000000800837202 */ /* 0x000fe40000000f00 */
[----:B------:R-:W-:Y:S02]  /*f650*/  MOV R130, R10 ;  /* 0x0000000a00827202 */ /* 0x000fe40000000f00 */
[----:B------:R-:W-:Y:S02]  /*f660*/  F2FP.F16.F32.PACK_AB R8, R41, R40 ;  /* 0x000000282908723e */ /* 0x000fe400000000ff */
[----:B------:R-:W-:Y:S02]  /*f670*/  F2FP.F16.F32.PACK_AB R9, R126, R123 ;  /* 0x0000007b7e09723e */ /* 0x000fe400000000ff */
[----:B0-----:R-:W-:-:S02]  /*f680*/  F2FP.F16.F32.PACK_AB R4, R120, R3 ;  /* 0x000000037804723e */ /* 0x001fc400000000ff */
[----:B------:R-:W-:Y:S02]  /*f690*/  F2FP.F16.F32.PACK_AB R5, R128, R125 ;  /* 0x0000007d8005723e */ /* 0x000fe400000000ff */
[----:B------:R-:W-:Y:S02]  /*f6a0*/  F2FP.F16.F32.PACK_AB R6, R37, R36 ;  /* 0x000000242506723e */ /* 0x000fe400000000ff */
[----:B------:R-:W-:Y:S02]  /*f6b0*/  F2FP.F16.F32.PACK_AB R7, R127, R124 ;  /* 0x0000007c7f07723e */ /* 0x000fe400000000ff */
[----:B------:R-:W-:Y:S02]  /*f6c0*/  F2FP.F16.F32.PACK_AB R10, R45, R44 ;  /* 0x0000002c2d0a723e */ /* 0x000fe400000000ff */
[----:B------:R-:W-:Y:S01]  /*f6d0*/  F2FP.F16.F32.PACK_AB R11, R47, R122 ;  /* 0x0000007a2f0b723e */ /* 0x000fe200000000ff */
[----:B------:R0:W-:Y:S01]  /*f6e0*/  STSM.16.M88.4 [R131], R4 ;  /* 0x0000000483007844 */ /* 0x0001e20000000200 */
[----:B------:R-:W-:-:S02]  /*f6f0*/  SHF.R.U64 R34, R34, 0x3, RZ ;  /* 0x0000000322227819 */ /* 0x000fc400000012ff */
[----:B------:R-:W-:Y:S01]  /*f700*/  LOP3.LUT R32, R20, R145, RZ, 0x3c, !PT ;  /* 0x0000009114207212 */ /* 0x000fe200078e3cff */
[----:B------:R1:W-:Y:S01]  /*f710*/  STSM.16.M88.4 [R130], R8 ;  /* 0x0000000882007844 */ /* 0x0003e20000000200 */
[----:B------:R-:W-:Y:S02]  /*f720*/  MOV R129, R12 ;  /* 0x0000000c00817202 */ /* 0x000fe40000000f00 */
[----:B------:R-:W-:Y:S02]  /*f730*/  MOV R121, R14 ;  /* 0x0000000e00797202 */ /* 0x000fe40000000f00 */
[----:B------:R-:W-:Y:S02]  /*f740*/  LOP3.LUT R20, R74, R149, RZ, 0x3c, !PT ;  /* 0x000000954a147212 */ /* 0x000fe400078e3cff */
[----:B------:R-:W-:Y:S02]  /*f750*/  MOV R95, R24 ;  /* 0x00000018005f7202 */ /* 0x000fe40000000f00 */
[----:B------:R-:W-:-:S02]  /*f760*/  MOV R94, R26 ;  /* 0x0000001a005e7202 */ /* 0x000fc40000000f00 */
[----:B------:R-:W-:Y:S02]  /*f770*/  F2FP.F16.F32.PACK_AB R12, R49, R48 ;  /* 0x00000030310c723e */ /* 0x000fe400000000ff */
[----:B------:R-:W-:Y:S02]  /*f780*/  F2FP.F16.F32.PACK_AB R13, R51, R50 ;  /* 0x00000032330d723e */ /* 0x000fe400000000ff */
[----:B------:R-:W-:Y:S02]  /*f790*/  F2FP.F16.F32.PACK_AB R14, R53, R52 ;  /* 0x00000034350e723e */ /* 0x000fe400000000ff */
[----:B------:R-:W-:Y:S02]  /*f7a0*/  F2FP.F16.F32.PACK_AB R15, R55, R54 ;  /* 0x00000036370f723e */ /* 0x000fe400000000ff */
[----:B------:R-:W-:Y:S02]  /*f7b0*/  MOV R75, R28 ;  /* 0x0000001c004b7202 */ /* 0x000fe40000000f00 */
[----:B------:R-:W-:Y:S01]  /*f7c0*/  MOV R74, R30 ;  /* 0x0000001e004a7202 */ /* 0x000fe20000000f00 */
[----:B------:R-:W-:Y:S01]  /*f7d0*/  STSM.16.M88.4 [R129], R12 ;  /* 0x0000000c81007844 */ /* 0x000fe20000000200 */
[----:B------:R-:W-:-:S02]  /*f7e0*/  F2FP.F16.F32.PACK_AB R24, R57, R56 ;  /* 0x000000383918723e */ /* 0x000fc400000000ff */
[----:B------:R-:W-:Y:S02]  /*f7f0*/  F2FP.F16.F32.PACK_AB R25, R59, R58 ;  /* 0x0000003a3b19723e */ /* 0x000fe400000000ff */
[----:B------:R-:W-:Y:S02]  /*f800*/  F2FP.F16.F32.PACK_AB R26, R61, R60 ;  /* 0x0000003c3d1a723e */ /* 0x000fe400000000ff */
[----:B------:R-:W-:Y:S02]  /*f810*/  F2FP.F16.F32.PACK_AB R27, R63, R62 ;  /* 0x0000003e3f1b723e */ /* 0x000fe400000000ff */
[----:B------:R-:W-:Y:S02]  /*f820*/  F2FP.F16.F32.PACK_AB R28, R65, R64 ;  /* 0x00000040411c723e */ /* 0x000fe400000000ff */
[----:B------:R-:W-:Y:S01]  /*f830*/  F2FP.F16.F32.PACK_AB R29, R67, R66 ;  /* 0x00000042431d723e */ /* 0x000fe200000000ff */
[----:B------:R-:W-:Y:S01]  /*f840*/  STSM.16.M88.4 [R121], R24 ;  /* 0x0000001879007844 */ /* 0x000fe20000000200 */
[----:B------:R-:W-:-:S02]  /*f850*/  F2FP.F16.F32.PACK_AB R30, R69, R68 ;  /* 0x00000044451e723e */ /* 0x000fc400000000ff */
[----:B------:R-:W-:Y:S02]  /*f860*/  F2FP.F16.F32.PACK_AB R31, R71, R70 ;  /* 0x00000046471f723e */ /* 0x000fe400000000ff */
[----:B------:R-:W-:Y:S02]  /*f870*/  LOP3.LUT R34, R34, R147, RZ, 0x3c, !PT ;  /* 0x0000009322227212 */ /* 0x000fe400078e3cff */
[----:B0-----:R-:W-:Y:S01]  /*f880*/  F2FP.F16.F32.PACK_AB R4, R73, R72 ;  /* 0x000000484904723e */ /* 0x001fe200000000ff */
[----:B------:R-:W-:Y:S01]  /*f890*/  STSM.16.M88.4 [R95], R28 ;  /* 0x0000001c5f007844 */ /* 0x000fe20000000200 */
[----:B------:R-:W-:Y:S02]  /*f8a0*/  F2FP.F16.F32.PACK_AB R5, R46, R39 ;  /* 0x000000272e05723e */ /* 0x000fe400000000ff */
[----:B------:R-:W-:Y:S02]  /*f8b0*/  F2FP.F16.F32.PACK_AB R6, R77, R76 ;  /* 0x0000004c4d06723e */ /* 0x000fe400000000ff */
[----:B------:R-:W-:-:S02]  /*f8c0*/  F2FP.F16.F32.PACK_AB R7, R79, R78 ;  /* 0x0000004e4f07723e */ /* 0x000fc400000000ff */
[----:B-1----:R-:W-:Y:S02]  /*f8d0*/  F2FP.F16.F32.PACK_AB R8, R81, R80 ;  /* 0x000000505108723e */ /* 0x002fe400000000ff */
[----:B------:R-:W-:Y:S01]  /*f8e0*/  F2FP.F16.F32.PACK_AB R9, R83, R82 ;  /* 0x000000525309723e */ /* 0x000fe200000000ff */
[----:B------:R0:W-:Y:S01]  /*f8f0*/  STSM.16.M88.4 [R94], R4 ;  /* 0x000000045e007844 */ /* 0x0001e20000000200 */
[----:B------:R-:W-:Y:S02]  /*f900*/  F2FP.F16.F32.PACK_AB R10, R85, R84 ;  /* 0x00000054550a723e */ /* 0x000fe400000000ff */
[----:B------:R-:W-:Y:S02]  /*f910*/  F2FP.F16.F32.PACK_AB R11, R87, R86 ;  /* 0x00000056570b723e */ /* 0x000fe400000000ff */
[----:B------:R-:W-:Y:S02]  /*f920*/  MOV R32, R32 ;  /* 0x0000002000207202 */ /* 0x000fe40000000f00 */
[----:B------:R-:W-:Y:S01]  /*f930*/  MOV R34, R34 ;  /* 0x0000002200227202 */ /* 0x000fe20000000f00 */
[----:B------:R1:W-:Y:S01]  /*f940*/  STSM.16.M88.4 [R75], R8 ;  /* 0x000000084b007844 */ /* 0x0003e20000000200 */
[----:B------:R-:W-:-:S02]  /*f950*/  MOV R20, R20 ;  /* 0x0000001400147202 */ /* 0x000fc40000000f00 */
[----:B------:R-:W-:Y:S01]  /*f960*/  PLOP3.LUT P0, PT, PT, PT, UP0, 0x80, 0x0 ;  /* 0x000000000000781c */ /* 0x000fe20003f0f008 */
[----:B------:R1:W-:Y:S04]  /*f970*/  STSM.16.M88.4 [R74], R88 ;  /* 0x000000584a007844 */ /* 0x0003e80000000200 */
[----:B------:R1:W-:Y:S01]  /*f980*/  STSM.16.M88.4 [R32], R96 ;  /* 0x0000006020007844 */ /* 0x0003e20000000200 */
[----:B0-----:R-:W-:Y:S02]  /*f990*/  IMAD.U32 R4, RZ, RZ, UR8 ;  /* 0x00000008ff047e24 */ /* 0x001fe4000f8e00ff */
[----:B------:R-:W-:Y:S01]  /*f9a0*/  IMAD.U32 R5, RZ, RZ, UR9 ;  /* 0x00000009ff057e24 */ /* 0x000fe2000f8e00ff */
[----:B------:R1:W-:Y:S01]  /*f9b0*/  STSM.16.M88.4 [R34], R104 ;  /* 0x0000006822007844 */ /* 0x0003e20000000200 */
[----:B------:R-:W-:-:S03]  /*f9c0*/  ULDC.64 UR8, c[0x0][0xbe0] ;  /* 0x0002f80000087ab9 */ /* 0x000fc60000000a00 */
[----:B------:R1:W-:Y:S01]  /*f9d0*/  STSM.16.M88.4 [R20], R112 ;  /* 0x0000007014007844 */ /* 0x0003e20000000200 */
[----:B------:R-:W-:Y:S06]  /*f9e0*/  BAR.SYNC.DEFER_BLOCKING 0x1, 0x100 ;  /* 0x0044000000007b1d */ /* 0x000fec0000010000 */
[----:B------:R-:W2:Y:S01]  /*f9f0*/  @P0 LDG.E R3, desc[UR10][R4.64] ;  /* 0x0000000a04030981 */ /* 0x000ea2000c1e1900 */
[----:B------:R-:W-:Y:S01]  /*fa00*/  UISETP.NE.U32.AND UP1, UPT, UR8, URZ, UPT ;  /* 0x0000003f0800728c */ /* 0x000fe2000bf25070 */
[----:B------:R-:W0:Y:S01]  /*fa10*/  LDC R37, c[0x0][0xa88] ;  /* 0x0002a200ff257b82 */ /* 0x000e220000000800 */
[----:B------:R-:W-:-:S02]  /*fa20*/  IMAD R7, R22, 0x40, R19 ;  /* 0x0000004016077824 */ /* 0x000fc400078e0213 */
[----:B------:R-:W-:Y:S02]  /*fa30*/  UISETP.NE.AND.EX UP1, UPT, UR9, URZ, UPT, UP1 ;  /* 0x0000003f0900728c */ /* 0x000fe4000bf25310 */
[----:B------:R-:W-:-:S04]  /*fa40*/  IMAD.WIDE R16, R7, 0x2, R16 ;  /* 0x0000000207107825 */ /* 0x000fc800078e0210 */
[----:B------:R-:W-:Y:S02]  /*fa50*/  PLOP3.LUT P1, PT, PT, PT, UP1, 0x80, 0x0 ;  /* 0x000000000000781c */ /* 0x000fe40003f2f018 */
[----:B------:R-:W-:-:S03]  /*fa60*/  IADD3 R33, P5, R16, 0x1000, RZ ;  /* 0x0000100010217810 */ /* 0x000fc60007fbe0ff */
[----:B------:R-:W-:Y:S02]  /*fa70*/  @UP1 ULDC.64 UR8, c[0x0][0xbe0] ;  /* 0x0002f80000081ab9 */ /* 0x000fe40000000a00 */
[----:B------:R-:W-:-:S03]  /*fa80*/  @UP1 UIMAD.WIDE UR8, UR4, 0x4, UR8 ;  /* 0x00000004040818a5 */ /* 0x000fc6000f8e0208 */
[----:B------:R-:W-:-:S03]  /*fa90*/  UMOV UR4, URZ ;  /* 0x0000003f00047c82 */ /* 0x000fc60008000000 */
[----:B------:R-:W-:Y:S02]  /*faa0*/  IMAD.U32 R6, RZ, RZ, UR8 ;  /* 0x00000008ff067e24 */ /* 0x000fe4000f8e00ff */
[----:B------:R-:W-:-:S05]  /*fab0*/  IMAD.U32 R7, RZ, RZ, UR9 ;  /* 0x00000009ff077e24 */ /* 0x000fca000f8e00ff */
[----:B0-----:R1:W5:Y:S01]  /*fac0*/  @P1 LDG.E R37, desc[UR10][R6.64] ;  /* 0x0000000a06251981 */ /* 0x001362000c1e1900 */
[----:B--2---:R-:W-:Y:S01]  /*fad0*/  @P0 R2UR UR4, R3 ;  /* 0x00000000030402ca */ /* 0x004fe200000e0000 */
[----:B-1----:R-:W-:-:S14]  /*fae0*/  @P1 BRA `(.L_x_1135) ;  /* 0x0000000000141947 */ /* 0x002fdc0003800000 */
[----:B------:R-:W-:Y:S05]  /*faf0*/  @!P0 BRA `(.L_x_1135) ;  /* 0x0000000000108947 */ /* 0x000fea0003800000 */
[----:B------:R-:W-:Y:S02]  /*fb00*/  ULDC.64 UR8, c[0x0][0x208] ;  /* 0x0000820000087ab9 */ /* 0x000fe40000000a00 */
[----:B------:R-:W2:Y:S04]  /*fb10*/  LDG.E R6, desc[UR8][R4.64] ;  /* 0x0000000804067981 */ /* 0x000ea8000c1e1900 */
[----:B-----5:R-:W2:Y:S02]  /*fb20*/  LDG.E R37, desc[UR8][R4.64+0x4] ;  /* 0x0000040804257981 */ /* 0x020ea4000c1e1900 */
[----:B--2---:R-:W-:-:S07]  /*fb30*/  IMAD.IADD R37, R37, 0x1, -R6 ;  /* 0x0000000125257824 */ /* 0x004fce00078e0a06 */
.L_x_1135:
[----:B------:R-:W-:Y:S01]  /*fb40*/  R2UR UR17, R197 ;  /* 0x00000000c51172ca */ /* 0x000fe200000e0000 */
[----:B------:R-:W-:Y:S01]  /*fb50*/  ULDC.64 UR12, c[0x0][0xb70] ;  /* 0x0002dc00000c7ab9 */ /* 0x000fe20000000a00 */
[----:B------:R-:W-:Y:S01]  /*fb60*/  R2UR UR15, R198 ;  /* 0x00000000c60f72ca */ /* 0x000fe200000e0000 */
[----:B------:R-:W-:Y:S01]  /*fb70*/  USHF.R.S32.HI UR11, URZ, 0x1f, UR4 ;  /* 0x0000001f3f0b7899 */ /* 0x000fe20008011404 */
[----:B------:R-:W-:Y:S01]  /*fb80*/  IADD3 R5, P3, R16, 0x3000, RZ ;  /* 0x0000300010057810 */ /* 0x000fe20007f7e0ff */
[----:B------:R-:W-:Y:S01]  /*fb90*/  UMOV UR10, UR4 ;  /* 0x00000004000a7c82 */ /* 0x000fe20008000000 */
[----:B------:R-:W-:Y:S01]  /*fba0*/  IMAD R10, R196, 0x80, R201 ;  /* 0x00000080c40a7824 */ /* 0x000fe200078e02c9 */
[----:B------:R-:W-:Y:S01]  /*fbb0*/  IADD3 R57, P0, R16, 0x4000, RZ ;  /* 0x0000400010397810 */ /* 0x000fe20007f1e0ff */
[----:B------:R-:W-:Y:S01]  /*fbc0*/  ULDC.64 UR18, c[0x0][0x208] ;  /* 0x0000820000127ab9 */ /* 0x000fe20000000a00 */
[----:B------:R-:W-:Y:S02]  /*fbd0*/  LOP3.LUT R4, R5, 0x380, RZ, 0xc0, !PT ;  /* 0x0000038005047812 */ /* 0x000fe400078ec0ff */
[----:B------:R-:W-:-:S02]  /*fbe0*/  SHF.R.S32.HI R3, RZ, 0x1f, R10 ;  /* 0x0000001fff037819 */ /* 0x000fc4000001140a */
[----:B------:R-:W-:Y:S01]  /*fbf0*/  USHF.R.S32.HI UR14, URZ, 0x1f, UR17 ;  /* 0x0000001f3f0e7899 */ /* 0x000fe20008011411 */
[----:B------:R-:W-:Y:S01]  /*fc00*/  SHF.R.U64 R4, R4, 0x3, RZ ;  /* 0x0000000304047819 */ /* 0x000fe200000012ff */
[----:B------:R-:W-:Y:S01]  /*fc10*/  UIMAD.WIDE.U32 UR8, UR17, UR12, UR10 ;  /* 0x0000000c110872a5 */ /* 0x000fe2000f8e000a */
[----:B------:R-:W-:Y:S01]  /*fc20*/  IADD3 R9, P4, R16, 0x2000, RZ ;  /* 0x0000200010097810 */ /* 0x000fe20007f9e0ff */
[----:B------:R-:W-:Y:S01]  /*fc30*/  UIMAD UR7, UR14, UR12, URZ ;  /* 0x0000000c0e0772a4 */ /* 0x000fe2000f8e023f */
[----:B------:R-:W-:Y:S02]  /*fc40*/  LOP3.LUT R4, R4, R5, RZ, 0x3c, !PT ;  /* 0x0000000504047212 */ /* 0x000fe400078e3cff */
[C---:B------:R-:W-:Y:S01]  /*fc50*/  IADD3 R45, P1, R16.reuse, 0x5000, RZ ;  /* 0x00005000102d7810 */ /* 0x040fe20007f3e0ff */
[----:B------:R-:W-:Y:S01]  /*fc60*/  UIMAD UR10, UR17, UR13, UR7 ;  /* 0x0000000d110a72a4 */ /* 0x000fe2000f8e0207 */
[----:B------:R-:W-:Y:S01]  /*fc70*/  LOP3.LUT R56, R57, 0x380, RZ, 0xc0, !PT ;  /* 0x0000038039387812 */ /* 0x000fe200078ec0ff */
[----:B------:R-:W-:Y:S01]  /*fc80*/  USHF.R.S32.HI UR7, URZ, 0x1f, UR15 ;  /* 0x0000001f3f077899 */ /* 0x000fe2000801140f */
[----:B------:R-:W-:Y:S01]  /*fc90*/  IADD3 R29, P2, R16, 0x6000, RZ ;  /* 0x00006000101d7810 */ /* 0x000fe20007f5e0ff */
[----:B------:R-:W-:Y:S01]  /*fca0*/  ULDC.64 UR12, c[0x0][0xb78] ;  /* 0x0002de00000c7ab9 */ /* 0x000fe20000000a00 */
[----:B------:R-:W-:Y:S01]  /*fcb0*/  USEL UR15, UR15, URZ, !UP0 ;  /* 0x0000003f0f0f7287 */ /* 0x000fe2000c000000 */
[----:B------:R-:W-:Y:S01]  /*fcc0*/  LOP3.LUT R32, R33, 0x380, RZ, 0xc0, !PT ;  /* 0x0000038021207812 */ /* 0x000fe200078ec0ff */
[----:B------:R-:W-:Y:S01]  /*fcd0*/  USEL UR16, UR7, URZ, !UP0 ;  /* 0x0000003f07107287 */ /* 0x000fe2000c000000 */
[----:B------:R-:W-:Y:S01]  /*fce0*/  LOP3.LUT R8, R9, 0x380, RZ, 0xc0, !PT ;  /* 0x0000038009087812 */ /* 0x000fe200078ec0ff */
[----:B------:R-:W-:Y:S01]  /*fcf0*/  UIADD3 UR9, UR9, UR10, URZ ;  /* 0x0000000a09097290 */ /* 0x000fe2000fffe03f */
[----:B------:R-:W-:Y:S01]  /*fd00*/  LOP3.LUT R44, R45, 0x380, RZ, 0xc0, !PT ;  /* 0x000003802d2c7812 */ /* 0x000fe200078ec0ff */
[----:B------:R-:W-:Y:S01]  /*fd10*/  UIMAD UR7, UR16, UR12, URZ ;  /* 0x0000000c100772a4 */ /* 0x000fe2000f8e023f */
[----:B------:R-:W-:Y:S01]  /*fd20*/  SHF.R.U64 R56, R56, 0x3, RZ ;  /* 0x0000000338387819 */ /* 0x000fe200000012ff */
[----:B------:R-:W-:Y:S01]  /*fd30*/  UIMAD.WIDE.U32 UR8, UR15, UR12, UR8 ;  /* 0x0000000c0f0872a5 */ /* 0x000fe2000f8e0008 */
[----:B------:R-:W-:Y:S01]  /*fd40*/  LOP3.LUT R28, R29, 0x380, RZ, 0xc0, !PT ;  /* 0x000003801d1c7812 */ /* 0x000fe200078ec0ff */
[----:B------:R-:W-:Y:S01]  /*fd50*/  UIMAD UR7, UR15, UR13, UR7 ;  /* 0x0000000d0f0772a4 */ /* 0x000fe2000f8e0207 */
[----:B------:R-:W-:-:S02]  /*fd60*/  SHF.R.U64 R32, R32, 0x3, RZ ;  /* 0x0000000320207819 */ /* 0x000fc400000012ff */
[----:B------:R-:W-:Y:S02]  /*fd70*/  SHF.R.U64 R8, R8, 0x3, RZ ;  /* 0x0000000308087819 */ /* 0x000fe400000012ff */
[----:B------:R-:W-:Y:S01]  /*fd80*/  IADD3 R5, P6, R10, UR8, RZ ;  /* 0x000000080a057c10 */ /* 0x000fe2000ffde0ff */
[----:B------:R-:W-:Y:S01]  /*fd90*/  IMAD.U32 R6, RZ, RZ, UR7 ;  /* 0x00000007ff067e24 */ /* 0x000fe2000f8e00ff */
[----:B------:R-:W-:Y:S02]  /*fda0*/  SHF.R.U64 R44, R44, 0x3, RZ ;  /* 0x000000032c2c7819 */ /* 0x000fe400000012ff */
[----:B------:R-:W-:Y:S01]  /*fdb0*/  LOP3.LUT R56, R56, R57, RZ, 0x3c, !PT ;  /* 0x0000003938387212 */ /* 0x000fe200078e3cff */
[----:B------:R-:W-:Y:S01]  /*fdc0*/  IMAD.X R57, RZ, RZ, R17, P0 ;  /* 0x000000ffff397224 */ /* 0x000fe200000e0611 */
[----:B------:R-:W-:Y:S01]  /*fdd0*/  IADD3.X R6, R3, UR9, R6, P6, !PT ;  /* 0x0000000903067c10 */ /* 0x000fe2000b7fe406 */
[----:B------:R-:W-:Y:S01]  /*fde0*/  ULDC.64 UR8, c[0x0][0xb40] ;  /* 0x0002d00000087ab9 */ /* 0x000fe20000000a00 */
[----:B------:R-:W-:-:S02]  /*fdf0*/  SHF.R.U64 R28, R28, 0x3, RZ ;  /* 0x000000031c1c7819 */ /* 0x000fc400000012ff */
[C---:B------:R-:W-:Y:S02]  /*fe00*/  LEA R20, P6, R5.reuse, UR8, 0x2 ;  /* 0x0000000805147c11 */ /* 0x040fe4000f8c10ff */
[----:B------:R-:W-:Y:S02]  /*fe10*/  LOP3.LUT P0, RZ, R200, 0x3, RZ, 0xc0, !PT ;  /* 0x00000003c8ff7812 */ /* 0x000fe4000780c0ff */
[----:B------:R-:W-:Y:S01]  /*fe20*/  LEA.HI.X R21, R5, UR9, R6, 0x2, P6 ;  /* 0x0000000905157c11 */ /* 0x000fe2000b0f1406 */
[----:B------:R-:W-:Y:S01]  /*fe30*/  VIADD R6, R10, 0x8 ;  /* 0x000000080a067836 */ /* 0x000fe20000000000 */
[----:B------:R-:W-:Y:S01]  /*fe40*/  LOP3.LUT R32, R32, R33, RZ, 0x3c, !PT ;  /* 0x0000002120207212 */ /* 0x000fe200078e3cff */
[--C-:B------:R-:W-:Y:S01]  /*fe50*/  IMAD.X R33, RZ, RZ, R17.reuse, P5 ;  /* 0x000000ffff217224 */ /* 0x100fe200028e0611 */
[----:B------:R-:W-:Y:S01]  /*fe60*/  LOP3.LUT R8, R8, R9, RZ, 0x3c, !PT ;  /* 0x0000000908087212 */ /* 0x000fe200078e3cff */
[--C-:B------:R-:W-:Y:S01]  /*fe70*/  IMAD.X R9, RZ, RZ, R17.reuse, P4 ;  /* 0x000000ffff097224 */ /* 0x100fe200020e0611 */
[----:B------:R-:W-:Y:S01]  /*fe80*/  LOP3.LUT R44, R44, R45, RZ, 0x3c, !PT ;  /* 0x0000002d2c2c7212 */ /* 0x000fe200078e3cff */
[--C-:B------:R-:W-:Y:S01]  /*fe90*/  IMAD.X R5, RZ, RZ, R17.reuse, P3 ;  /* 0x000000ffff057224 */ /* 0x100fe200018e0611 */
[----:B------:R-:W-:Y:S01]  /*fea0*/  LOP3.LUT R28, R28, R29, RZ, 0x3c, !PT ;  /* 0x0000001d1c1c7212 */ /* 0x000fe200078e3cff */
[--C-:B------:R-:W-:Y:S01]  /*feb0*/  IMAD.X R45, RZ, RZ, R17.reuse, P1 ;  /* 0x000000ffff2d7224 */ /* 0x100fe200008e0611 */
[C---:B------:R-:W-:Y:S01]  /*fec0*/  IADD3 R13, P6, R16.reuse, 0x7000, RZ ;  /* 0x00007000100d7810 */ /* 0x040fe20007fde0ff */
[----:B------:R-:W-:Y:S01]  /*fed0*/  IMAD.X R29, RZ, RZ, R17, P2 ;  /* 0x000000ffff1d7224 */ /* 0x000fe200010e0611 */
[C---:B------:R-:W-:Y:S01]  /*fee0*/  IADD3 R61, P5, R16.reuse, 0x8000, RZ ;  /* 0x00008000103d7810 */ /* 0x040fe20007fbe0ff */
[----:B------:R-:W-:Y:S01]  /*fef0*/  ULDC.64 UR8, c[0x0][0xaa0] ;  /* 0x0002a80000087ab9 */ /* 0x000fe20000000a00 */
[----:B------:R-:W-:-:S02]  /*ff00*/  IADD3 R53, P4, R16, 0x9000, RZ ;  /* 0x0000900010357810 */ /* 0x000fc40007f9e0ff */
[----:B------:R-:W-:Y:S02]  /*ff10*/  IADD3 R41, P3, R16, 0xa000, RZ ;  /* 0x0000a00010297810 */ /* 0x000fe40007f7e0ff */
[-C--:B-----5:R-:W-:Y:S02]  /*ff20*/  ISETP.GE.OR P1, PT, R10, R37.reuse, P0 ;  /* 0x000000250a00720c */ /* 0x0a0fe40000726670 */
[----:B------:R-:W-:Y:S02]  /*ff30*/  IADD3 R10, P2, R16, 0xb000, RZ ;  /* 0x0000b000100a7810 */ /* 0x000fe40007f5e0ff */
[----:B------:R-:W-:Y:S02]  /*ff40*/  ISETP.GE.OR P0, PT, R6, R37, P0 ;  /* 0x000000250600720c */ /* 0x000fe40000706670 */
[----:B------:R-:W-:Y:S01]  /*ff50*/  LOP3.LUT R7, R16, 0x380, RZ, 0xc0, !PT ;  /* 0x0000038010077812 */ /* 0x000fe200078ec0ff */
[----:B------:R-:W-:Y:S01]  /*ff60*/  IMAD.X R25, RZ, RZ, R17, P2 ;  /* 0x000000ffff197224 */ /* 0x000fe200010e0611 */
[----:B------:R-:W-:-:S02]  /*ff70*/  LOP3.LUT R12, R13, 0x380, RZ, 0xc0, !PT ;  /* 0x000003800d0c7812 */ /* 0x000fc400078ec0ff */
[----:B------:R-:W-:Y:S02]  /*ff80*/  LOP3.LUT R60, R61, 0x380, RZ, 0xc0, !PT ;  /* 0x000003803d3c7812 */ /* 0x000fe400078ec0ff */
[----:B------:R-:W-:Y:S01]  /*ff90*/  LOP3.LUT R52, R53, 0x380, RZ, 0xc0, !PT ;  /* 0x0000038035347812 */ /* 0x000fe200078ec0ff */
[----:B------:R0:W-:Y:S01]  /*ffa0*/  @!P1 STG.E desc[UR18][R20.64], R2 ;  /* 0x0000000214009986 */ /* 0x0001e2000c101912 */
[----:B------:R-:W-:Y:S02]  /*ffb0*/  LOP3.LUT R40, R41, 0x380, RZ, 0xc0, !PT ;  /* 0x0000038029287812 */ /* 0x000fe400078ec0ff */
[----:B------:R-:W-:Y:S01]  /*ffc0*/  LOP3.LUT R3, R10, 0x380, RZ, 0xc0, !PT ;  /* 0x000003800a037812 */ /* 0x000fe200078ec0ff */
[----:B------:R1:W-:Y:S01]  /*ffd0*/  @!P0 STG.E desc[UR18][R20.64+0x20], R0 ;  /* 0x0000200014008986 */ /* 0x0003e2000c101912 */
[----:B------:R-:W-:Y:S02]  /*ffe0*/  SHF.R.U64 R7, R7, 0x3, RZ ;  /* 0x0000000307077819 */ /* 0x000fe400000012ff */
[----:B------:R-:W-:Y:S01]  /*fff0*/  SHF.R.U64 R12, R12, 0x3, RZ ;  /* 0x000000030c0c7819 */ /* 0x000fe200000012ff */
[----:B------:R-:W-:Y:S01]  /*10000*/  UIMAD UR7, UR11, UR8, URZ ;  /* 0x000000080b0772a4 */ /* 0x000fe2000f8e023f */
[----:B------:R-:W-:Y:S01]  /*10010*/  SHF.R.U64 R60, R60, 0x3, RZ ;  /* 0x000000033c3c7819 */ /* 0x000fe200000012ff */
[----:B------:R-:W5:Y:S01]  /*10020*/  LD.E.128 R32, desc[UR18][R32.64] ;  /* 0x0000001220207980 */ /* 0x000f62000c101d00 */
[----:B------:R-:W-:-:S02]  /*10030*/  SHF.R.U64 R52, R52, 0x3, RZ ;  /* 0x0000000334347819 */ /* 0x000fc400000012ff */
[----:B------:R-:W-:Y:S01]  /*10040*/  SHF.R.U64 R40, R40, 0x3, RZ ;  /* 0x0000000328287819 */ /* 0x000fe200000012ff */
[----:B0-----:R-:W-:Y:S01]  /*10050*/  IMAD.MOV.U32 R2, RZ, RZ, R19 ;  /* 0x000000ffff027224 */ /* 0x001fe200078e0013 */
[----:B------:R-:W-:Y:S01]  /*10060*/  SHF.R.U64 R3, R3, 0x3, RZ ;  /* 0x0000000303037819 */ /* 0x000fe200000012ff */
[----:B------:R-:W5:Y:S01]  /*10070*/  LD.E.128 R56, desc[UR18][R56.64] ;  /* 0x0000001238387980 */ /* 0x000f62000c101d00 */
[----:B------:R-:W-:Y:S02]  /*10080*/  LOP3.LUT R16, R7, R16, RZ, 0x3c, !PT ;  /* 0x0000001007107212 */ /* 0x000fe400078e3cff */
        /* <DEDUP_REMOVED lines=8> */
[----:B------:R-:W-:Y:S01]  /*10110*/  LOP3.LUT R24, R3, R10, RZ, 0x3c, !PT ;  /* 0x0000000a03187212 */ /* 0x000fe200078e3cff */
[----:B------:R0:W5:Y:S01]  /*10120*/  LD.E.128 R48, desc[UR18][R16.64] ;  /* 0x0000001210307980 */ /* 0x000162000c101d00 */
[----:B------:R-:W-:Y:S01]  /*10130*/  SHF.R.S32.HI R3, RZ, 0x1f, R19 ;  /* 0x0000001fff037819 */ /* 0x000fe20000011413 */
[----:B------:R-:W-:-:S02]  /*10140*/  UIMAD UR7, UR4, UR9, UR7 ;  /* 0x00000009040772a4 */ /* 0x000fc4000f8e0207 */
[----:B------:R-:W5:Y:S04]  /*10150*/  LD.E.128 R8, desc[UR18][R8.64] ;  /* 0x0000001208087980 */ /* 0x000f68000c101d00 */
[----:B------:R-:W5:Y:S01]  /*10160*/  LD.E.128 R4, desc[UR18][R4.64] ;  /* 0x0000001204047980 */ /* 0x000f62000c101d00 */
[----:B0-----:R-:W-:Y:S01]  /*10170*/  IMAD.U32 R17, RZ, RZ, UR8 ;  /* 0x00000008ff117e24 */ /* 0x001fe2000f8e00ff */
[----:B------:R-:W-:Y:S02]  /*10180*/  ULDC.64 UR8, c[0x0][0xae0] ;  /* 0x0002b80000087ab9 */ /* 0x000fe40000000a00 */
[----:B------:R-:W5:Y:S01]  /*10190*/  LD.E.128 R44, desc[UR18][R44.64] ;  /* 0x000000122c2c7980 */ /* 0x000f62000c101d00 */
[----:B------:R-:W-:-:S03]  /*101a0*/  IMAD.WIDE.U32 R2, R17, UR4, R2 ;  /* 0x0000000411027c25 */ /* 0x000fc6000f8e0002 */
[----:B------:R-:W5:Y:S04]  /*101b0*/  LD.E.128 R28, desc[UR18][R28.64] ;  /* 0x000000121c1c7980 */ /* 0x000f68000c101d00 */
[----:B------:R-:W5:Y:S04]  /*101c0*/  LD.E.128 R12, desc[UR18][R12.64] ;  /* 0x000000120c0c7980 */ /* 0x000f68000c101d00 */
[----:B------:R-:W5:Y:S04]  /*101d0*/  LD.E.128 R60, desc[UR18][R60.64] ;  /* 0x000000123c3c7980 */ /* 0x000f68000c101d00 */
[----:B------:R-:W5:Y:S04]  /*101e0*/  LD.E.128 R52, desc[UR18][R52.64] ;  /* 0x0000001234347980 */ /* 0x000f68000c101d00 */
[----:B------:R-:W5:Y:S04]  /*101f0*/  LD.E.128 R40, desc[UR18][R40.64] ;  /* 0x0000001228287980 */ /* 0x000f68000c101d00 */
[----:B------:R-:W5:Y:S01]  /*10200*/  LD.E.128 R24, desc[UR18][R24.64] ;  /* 0x0000001218187980 */ /* 0x000f62000c101d00 */
[----:B------:R-:W-:Y:S01]  /*10210*/  UIMAD UR4, UR14, UR8, URZ ;  /* 0x000000080e0472a4 */ /* 0x000fe2000f8e023f */
[----:B------:R-:W-:Y:S01]  /*10220*/  @!PT LDS RZ, [RZ] ;  /* 0x00000000fffff984 */ /* 0x000fe20000000800 */
[----:B------:R-:W-:Y:S01]  /*10230*/  @!PT LDS RZ, [RZ] ;  /* 0x00000000fffff984 */ /* 0x000fe20000000800 */
[----:B------:R-:W-:Y:S01]  /*10240*/  @!PT LDS RZ, [RZ] ;  /* 0x00000000fffff984 */ /* 0x000fe20000000800 */
[----:B------:R-:W-:Y:S01]  /*10250*/  @!PT LDS RZ, [RZ] ;  /* 0x00000000fffff984 */ /* 0x000fe20000000800 */
[----:B------:R0:W-:Y:S06]  /*10260*/  MEMBAR.ALL.CTA ;  /* 0x0000000000007992 */ /* 0x0001ec0000008000 */
[----:B0-----:R-:W0:Y:S01]  /*10270*/  FENCE.VIEW.ASYNC.S ;  /* 0x00000000000073c6 */ /* 0x001e220000000000 */
[----:B------:R-:W-:-:S02]  /*10280*/  VIADD R3, R3, UR7 ;  /* 0x0000000703037c36 */ /* 0x000fc40008000000 */
[----:B------:R-:W-:Y:S01]  /*10290*/  IMAD.U32 R17, RZ, RZ, UR8 ;  /* 0x00000008ff117e24 */ /* 0x000fe2000f8e00ff */
[----:B------:R-:W-:Y:S01]  /*102a0*/  UIMAD UR4, UR17, UR9, UR4 ;  /* 0x00000009110472a4 */ /* 0x000fe2000f8e0204 */
[----:B------:R-:W-:Y:S02]  /*102b0*/  IMAD R37, R196, -0x80, R37 ;  /* 0xffffff80c4257824 */ /* 0x000fe400078e0225 */
[----:B------:R-:W-:Y:S01]  /*102c0*/  IMAD.WIDE.U32 R2, R17, UR17, R2 ;  /* 0x0000001111027c25 */ /* 0x000fe2000f8e0002 */
[----:B------:R-:W-:Y:S02]  /*102d0*/  ULDC.64 UR8, c[0x0][0xae8] ;  /* 0x0002ba0000087ab9 */ /* 0x000fe40000000a00 */
[----:B------:R-:W-:Y:S01]  /*102e0*/  ISETP.GE.AND P3, PT, R22, R37, PT ;  /* 0x000000251600720c */ /* 0x000fe20003f66270 */
[----:B------:R-:W-:Y:S01]  /*102f0*/  VIADD R3, R3, UR4 ;  /* 0x0000000403037c36 */ /* 0x000fe20008000000 */
[----:B------:R-:W-:Y:S01]  /*10300*/  UIMAD UR4, UR16, UR8, URZ ;  /* 0x00000008100472a4 */ /* 0x000fe2000f8e023f */
[----:B------:R-:W-:-:S02]  /*10310*/  VIADD R38, R38, 0x30820 ;  /* 0x0003082026267836 */ /* 0x000fc40000000000 */
[C---:B-1----:R-:W-:Y:S02]  /*10320*/  VIADD R0, R22.reuse, 0x20 ;  /* 0x0000002016007836 */ /* 0x042fe40000000000 */
[----:B------:R-:W-:Y:S01]  /*10330*/  IMAD.U32 R21, RZ, RZ, UR8 ;  /* 0x00000008ff157e24 */ /* 0x000fe2000f8e00ff */
[----:B------:R-:W-:Y:S01]  /*10340*/  UIMAD UR4, UR15, UR9, UR4 ;  /* 0x000000090f0472a4 */ /* 0x000fe2000f8e0204 */
[----:B------:R-:W-:Y:S01]  /*10350*/  PRMT R38, RZ, 0x654, R38 ;  /* 0x00000654ff267816 */ /* 0x000fe20000000026 */
[----:B------:R-:W-:Y:S01]  /*10360*/  VIADD R16, R22, 0x60 ;  /* 0x0000006016107836 */ /* 0x000fe20000000000 */
[-C--:B------:R-:W-:Y:S01]  /*10370*/  ISETP.GE.AND P0, PT, R0, R37.reuse, PT ;  /* 0x000000250000720c */ /* 0x080fe20003f06270 */
[----:B------:R-:W-:Y:S01]  /*10380*/  IMAD.WIDE.U32 R20, R21, UR15, R2 ;  /* 0x0000000f15147c25 */ /* 0x000fe2000f8e0002 */
[--C-:B------:R-:W-:Y:S01]  /*10390*/  SHF.R.S32.HI R23, RZ, 0x1f, R22.reuse ;  /* 0x0000001fff177819 */ /* 0x100fe20000011416 */
[----:B0-----:R0:W-:Y:S02]  /*103a0*/  SYNCS.ARRIVE.TRANS64.RED.A1T0 RZ, [R38+URZ], RZ ;  /* 0x000000ff26ff79a7 */ /* 0x0011e4000810043f */
[----:B------:R-:W-:Y:S01]  /*103b0*/  VIADD R0, R22, 0x40 ;  /* 0x0000004016007836 */ /* 0x000fe20000000000 */
[----:B------:R-:W-:Y:S01]  /*103c0*/  BSSY B1, `(.L_x_1136) ;  /* 0x000001a000017945 */ /* 0x000fe20003800000 */
[----:B------:R-:W-:Y:S01]  /*103d0*/  VIADD R39, R21, UR4 ;  /* 0x0000000415277c36 */ /* 0x000fe20008000000 */
[-C--:B------:R-:W-:Y:S01]  /*103e0*/  ISETP.GE.AND P2, PT, R16, R37.reuse, PT ;  /* 0x000000251000720c */ /* 0x080fe20003f46270 */
[----:B------:R-:W-:Y:S01]  /*103f0*/  IMAD.WIDE R16, R196, 0x80, R22 ;  /* 0x00000080c4107825 */ /* 0x000fe200078e0216 */
[----:B------:R-:W-:Y:S01]  /*10400*/  ISETP.GE.AND P1, PT, R0, R37, PT ;  /* 0x000000250000720c */ /* 0x000fe20003f26270 */
[----:B0-----:R-:W-:-:S12]  /*10410*/  @P3 BRA `(.L_x_1137) ;  /* 0x0000000000503947 */ /* 0x001fd80003800000 */
        /* <DEDUP_REMOVED lines=9> */
[----:B------:R-:W-:Y:S01]  /*104b0*/  IMAD.MOV.U32 R3, RZ, RZ, R39 ;  /* 0x000000ffff037224 */ /* 0x000fe200078e0027 */
[----:B------:R-:W-:Y:S01]  /*104c0*/  ULDC.64 UR10, c[0x0][0x208] ;  /* 0x00008200000a7ab9 */ /* 0x000fe20000000a00 */
[----:B------:R-:W-:-:S02]  /*104d0*/  IMAD R37, R16, UR9, R37 ;  /* 0x0000000910257c24 */ /* 0x000fc4000f8e0225 */
        /* <DEDUP_REMOVED lines=8> */
.L_x_1137:
[----:B------:R-:W-:Y:S05]  /*10560*/  BSYNC B1 ;  /* 0x0000000000017941 */ /* 0x000fea0003800000 */
.L_x_1136:
[----:B------:R-:W-:Y:S04]  /*10570*/  BSSY B1, `(.L_x_1138) ;  /* 0x0000018000017945 */ /* 0x000fe80003800000 */
[----:B------:R-:W-:Y:S05]  /*10580*/  @P0 BRA `(.L_x_1139) ;  /* 0x0000000000580947 */ /* 0x000fea0003800000 */
[----:B0-----:R-:W-:Y:S01]  /*10590*/  IADD3 R37, P0, R16, 0x20, RZ ;  /* 0x0000002010257810 */ /* 0x001fe20007f1e0ff */
[C---:B------:R-:W-:Y:S01]  /*105a0*/  VIADD R2, R19.reuse, 0x40 ;  /* 0x0000004013027836 */ /* 0x040fe20000000000 */
[----:B------:R-:W-:Y:S01]  /*105b0*/  ULDC UR4, c[0x0][0xa8c] ;  /* 0x0002a30000047ab9 */ /* 0x000fe20000000800 */
[----:B------:R-:W-:Y:S01]  /*105c0*/  ULDC.64 UR8, c[0x0][0xad8] ;  /* 0x0002b60000087ab9 */ /* 0x000fe20000000a00 */
[----:B------:R-:W-:Y:S01]  /*105d0*/  IMAD.MOV.U32 R3, RZ, RZ, R39 ;  /* 0x000000ffff037224 */ /* 0x000fe200078e0027 */
[C---:B------:R-:W-:Y:S01]  /*105e0*/  ISETP.GE.AND P3, PT, R19.reuse, UR4, PT ;  /* 0x0000000413007c0c */ /* 0x040fe2000bf66270 */
[----:B------:R-:W-:Y:S01]  /*105f0*/  IMAD.X R0, RZ, RZ, R17, P0 ;  /* 0x000000ffff007224 */ /* 0x000fe200000e0611 */
[----:B------:R-:W-:Y:S01]  /*10600*/  ISETP.GE.AND P4, PT, R2, UR4, PT ;  /* 0x0000000402007c0c */ /* 0x000fe2000bf86270 */
[----:B------:R-:W-:Y:S01]  /*10610*/  IMAD.MOV.U32 R2, RZ, RZ, R20 ;  /* 0x000000ffff027224 */ /* 0x000fe200078e0014 */
[----:B------:R-:W-:Y:S01]  /*10620*/  ULDC.64 UR10, c[0x0][0x208] ;  /* 0x00008200000a7ab9 */ /* 0x000fe20000000a00 */
        /* <DEDUP_REMOVED lines=12> */
.L_x_1139:
[----:B------:R-:W-:Y:S05]  /*106f0*/  BSYNC B1 ;  /* 0x0000000000017941 */ /* 0x000fea0003800000 */
.L_x_1138:
[----:B------:R-:W-:Y:S04]  /*10700*/  BSSY B1, `(.L_x_1140) ;  /* 0x0000018000017945 */ /* 0x000fe80003800000 */
[----:B------:R-:W-:Y:S05]  /*10710*/  @P1 BRA `(.L_x_1141) ;  /* 0x0000000000581947 */ /* 0x000fea0003800000 */
[----:B-1---5:R-:W-:Y:S01]  /*10720*/  IADD3 R33, P0, R16, 0x40, RZ ;  /* 0x0000004010217810 */ /* 0x022fe20007f1e0ff */
        /* <DEDUP_REMOVED lines=21> */
.L_x_1141:
[----:B------:R-:W-:Y:S05]  /*10880*/  BSYNC B1 ;  /* 0x0000000000017941 */ /* 0x000fea0003800000 */
.L_x_1140:
[----:B------:R-:W-:Y:S05]  /*10890*/  @P2 BRA `(.L_x_1142) ;  /* 0x0000000c00682947 */ /* 0x000fea0003800000 */
[----:B--2--5:R-:W-:Y:S01]  /*108a0*/  IADD3 R9, P0, R16, 0x60, RZ ;  /* 0x0000006010097810 */ /* 0x024fe20007f1e0ff */
[----:B------:R-:W-:Y:S01]  /*108b0*/  ULDC.64 UR8, c[0x0][0xad8] ;  /* 0x0002b60000087ab9 */ /* 0x000fe20000000a00 */
[----:B------:R-:W-:Y:S01]  /*108c0*/  IMAD.MOV.U32 R2, RZ, RZ, R20 ;  /* 0x000000ffff027224 */ /* 0x000fe200078e0014 */
[----:B------:R-:W-:Y:S01]  /*108d0*/  ULDC UR4, c[0x0][0xa8c] ;  /* 0x0002a30000047ab9 */ /* 0x000fe20000000800 */
[----:B------:R-:W-:Y:S01]  /*108e0*/  IMAD.MOV.U32 R3, RZ, RZ, R39 ;  /* 0x000000ffff037224 */ /* 0x000fe200078e0027 */
[C---:B------:R-:W-:Y:S01]  /*108f0*/  ISETP.GE.AND P1, PT, R19.reuse, UR4, PT ;  /* 0x0000000413007c0c */ /* 0x040fe2000bf26270 */
[----:B------:R-:W-:Y:S01]  /*10900*/  IMAD.X R16, RZ, RZ, R17, P0 ;  /* 0x000000ffff107224 */ /* 0x000fe200000e0611 */
[----:B------:R-:W-:Y:S01]  /*10910*/  ULDC.64 UR10, c[0x0][0x208] ;  /* 0x00008200000a7ab9 */ /* 0x000fe20000000a00 */
[----:B------:R-:W-:Y:S02]  /*10920*/  VIADD R0, R19, 0x40 ;  /* 0x0000004013007836 */ /* 0x000fe40000000000 */
[----:B------:R-:W-:-:S02]  /*10930*/  IMAD R16, R16, UR8, RZ ;  /* 0x0000000810107c24 */ /* 0x000fc4000f8e02ff */
[----:B------:R-:W-:Y:S01]  /*10940*/  IMAD.WIDE.U32 R2, R9, UR8, R2 ;  /* 0x0000000809027c25 */ /* 0x000fe2000f8e0002 */
[----:B------:R-:W-:-:S03]  /*10950*/  ISETP.GE.AND P2, PT, R0, UR4, PT ;  /* 0x0000000400007c0c */ /* 0x000fc6000bf46270 */
[----:B------:R-:W-:Y:S01]  /*10960*/  IMAD R9, R9, UR9, R16 ;  /* 0x0000000909097c24 */ /* 0x000fe2000f8e0210 */
[----:B------:R-:W-:Y:S01]  /*10970*/  ULDC.64 UR8, c[0x0][0xa80] ;  /* 0x0002a00000087ab9 */ /* 0x000fe20000000a00 */
        /* <DEDUP_REMOVED lines=8> */
[----:B------:R-:W-:Y:S02]  /*10a00*/  ULDC.64 UR8, c[0x0][0x208] ;  /* 0x0000820000087ab9 */ /* 0x000fe40000000a00 */
[----:B------:R4:W-:Y:S01]  /*10a10*/  STG.E.128 desc[UR8][R8.64+0x100], R24 ;  /* 0x0001001808007986 */ /* 0x0009e2000c101d08 */
[----:B------:R-:W-:Y:S05]  /*10a20*/  BRA `(.L_x_1142) ;  /* 0x0000000c00047947 */ /* 0x000fea0003800000 */
.L_x_1134:
[----:B------:R-:W-:Y:S01]  /*10a30*/  R2UR UR7, R198 ;  /* 0x00000000c60772ca */ /* 0x000fe200000e0000 */
[----:B------:R-:W-:Y:S01]  /*10a40*/  ULDC.64 UR8, c[0x0][0xbd8] ;  /* 0x0002f60000087ab9 */ /* 0x000fe20000000a00 */
[----:B------:R-:W-:Y:S01]  /*10a50*/  R2UR UR4, R197 ;  /* 0x00000000c50472ca */ /* 0x000fe200000e0000 */
[----:B------:R-:W-:Y:S01]  /*10a60*/  UISETP.NE.U32.AND UP0, UPT, UR8, URZ, UPT ;  /* 0x0000003f0800728c */ /* 0x000fe2000bf05070 */
[----:B------:R-:W-:Y:S01]  /*10a70*/  IMAD.MOV.U32 R9, RZ, RZ, RZ ;  /* 0x000000ffff097224 */ /* 0x000fe200078e00ff */
[----:B------:R-:W-:Y:S02]  /*10a80*/  ULDC.64 UR10, c[0x0][0x208] ;  /* 0x00008200000a7ab9 */ /* 0x000fe40000000a00 */
[----:B------:R-:W-:-:S03]  /*10a90*/  UISETP.NE.AND.EX UP0, UPT, UR9, URZ, UPT, UP0 ;  /* 0x0000003f0900728c */ /* 0x000fc6000bf05300 */
[----:B------:R-:W-:-:S03]  /*10aa0*/  ULDC.64 UR8, c[0x0][0xbd8] ;  /* 0x0002f60000087ab9 */ /* 0x000fc60000000a00 */
[----:B------:R-:W-:Y:S01]  /*10ab0*/  UIMAD.WIDE UR8, UR7, 0x4, UR8 ;  /* 0x00000004070878a5 */ /* 0x000fe2000f8e0208 */
[----:B------:R-:W0:Y:S01]  /*10ac0*/  LDC R7, c[0x0][0xa88] ;  /* 0x0002a200ff077b82 */ /* 0x000e220000000800 */
[----:B------:R-:W-:-:S04]  /*10ad0*/  PLOP3.LUT P1, PT, PT, PT, UP0, 0x80, 0x0 ;  /* 0x000000000000781c */ /* 0x000fc80003f2f008 */
[----:B------:R-:W-:Y:S02]  /*10ae0*/  IMAD.U32 R2, RZ, RZ, UR8 ;  /* 0x00000008ff027e24 */ /* 0x000fe4000f8e00ff */
[----:B------:R-:W-:Y:S01]  /*10af0*/  IMAD.U32 R3, RZ, RZ, UR9 ;  /* 0x00000009ff037e24 */ /* 0x000fe2000f8e00ff */
[----:B------:R-:W-:Y:S02]  /*10b00*/  ULDC.64 UR8, c[0x0][0xbe0] ;  /* 0x0002f80000087ab9 */ /* 0x000fe40000000a00 */
[----:B------:R-:W-:-:S04]  /*10b10*/  UISETP.NE.U32.AND UP1, UPT, UR8, URZ, UPT ;  /* 0x0000003f0800728c */ /* 0x000fc8000bf25070 */
[----:B------:R-:W-:Y:S01]  /*10b20*/  UISETP.NE.AND.EX UP1, UPT, UR9, URZ, UPT, UP1 ;  /* 0x0000003f0900728c */ /* 0x000fe2000bf25310 */
[----:B------:R1:W5:Y:S05]  /*10b30*/  @P1 LDG.E R9, desc[UR10][R2.64] ;  /* 0x0000000a02091981 */ /* 0x00036a000c1e1900 */
[----:B------:R-:W-:-:S05]  /*10b40*/  PLOP3.LUT P2, PT, PT, PT, UP1, 0x80, 0x0 ;  /* 0x000000000000781c */ /* 0x000fca0003f4f018 */
[----:B------:R-:W-:Y:S02]  /*10b50*/  @UP1 ULDC.64 UR8, c[0x0][0xbe0] ;  /* 0x0002f80000081ab9 */ /* 0x000fe40000000a00 */
[----:B------:R-:W-:-:S06]  /*10b60*/  @UP1 UIMAD.WIDE UR8, UR7, 0x4, UR8 ;  /* 0x00000004070818a5 */ /* 0x000fcc000f8e0208 */
[----:B------:R-:W-:Y:S02]  /*10b70*/  IMAD.U32 R4, RZ, RZ, UR8 ;  /* 0x00000008ff047e24 */ /* 0x000fe4000f8e00ff */
[----:B------:R-:W-:Y:S01]  /*10b80*/  IMAD.U32 R5, RZ, RZ, UR9 ;  /* 0x00000009ff057e24 */ /* 0x000fe2000f8e00ff */
[----:B------:R-:W-:Y:S01]  /*10b90*/  USHF.R.S32.HI UR8, URZ, 0x1f, UR4 ;  /* 0x0000001f3f087899 */ /* 0x000fe20008011404 */
[----:B------:R-:W-:-:S03]  /*10ba0*/  ISETP.GT.AND P0, PT, R205, 0x7f, PT ;  /* 0x0000007fcd00780c */ /* 0x000fc60003f04270 */
[----:B0-----:R1:W5:Y:S01]  /*10bb0*/  @P2 LDG.E R7, desc[UR10][R4.64] ;  /* 0x0000000a04072981 */ /* 0x001362000c1e1900 */
[----:B------:R-:W-:Y:S09]  /*10bc0*/  @P2 BRA `(.L_x_1143) ;  /* 0x0000000000142947 */ /* 0x000ff20003800000 */
[----:B------:R-:W-:Y:S05]  /*10bd0*/  @!P1 BRA `(.L_x_1143) ;  /* 0x0000000000109947 */ /* 0x000fea0003800000 */
[----:B------:R-:W-:Y:S02]  /*10be0*/  ULDC.64 UR10, c[0x0][0x208] ;  /* 0x00008200000a7ab9 */ /* 0x000fe40000000a00 */
[----:B------:R-:W2:Y:S04]  /*10bf0*/  LDG.E R0, desc[UR10][R2.64] ;  /* 0x0000000a02007981 */ /* 0x000ea8000c1e1900 */
[----:B-----5:R-:W2:Y:S02]  /*10c00*/  LDG.E R7, desc[UR10][R2.64+0x4] ;  /* 0x0000040a02077981 */ /* 0x020ea4000c1e1900 */
[----:B--2---:R-:W-:-:S07]  /*10c10*/  IMAD.IADD R7, R7, 0x1, -R0 ;  /* 0x0000000107077824 */ /* 0x004fce00078e0a00 */
.L_x_1143:
[----:B------:R-:W-:Y:S01]  /*10c20*/  R2UR UR7, R198 ;  /* 0x00000000c60772ca */ /* 0x000fe200000e0000 */
[----:B------:R-:W-:Y:S01]  /*10c30*/  BSSY B1, `(.L_x_1144) ;  /* 0x0000021000017945 */ /* 0x000fe20003800000 */
[----:B------:R-:W-:Y:S02]  /*10c40*/  SHF.R.S32.HI R8, RZ, 0x1f, R19 ;  /* 0x0000001fff087819 */ /* 0x000fe40000011413 */
[----:B-----5:R-:W-:-:S09]  /*10c50*/  SHF.R.S32.HI R6, RZ, 0x1f, R9 ;  /* 0x0000001fff067819 */ /* 0x020fd20000011409 */
[----:B------:R-:W-:Y:S02]  /*10c60*/  USHF.R.S32.HI UR4, URZ, 0x1f, UR7 ;  /* 0x0000001f3f047899 */ /* 0x000fe40008011407 */
[----:B------:R-:W-:Y:S02]  /*10c70*/  USEL UR10, UR7, URZ, !UP0 ;  /* 0x0000003f070a7287 */ /* 0x000fe4000c000000 */
[----:B------:R-:W-:Y:S01]  /*10c80*/  USEL UR9, UR4, URZ, !UP0 ;  /* 0x0000003f04097287 */ /* 0x000fe2000c000000 */
[----:B------:R-:W-:Y:S11]  /*10c90*/  @P0 BRA `(.L_x_1145) ;  /* 0x0000000000680947 */ /* 0x000ff60003800000 */
[----:B------:R-:W0:Y:S02]  /*10ca0*/  S2R R0, SR_TID.X ;  /* 0x0000000000007919 */ /* 0x000e240000002100 */
[----:B0-----:R-:W-:-:S04]  /*10cb0*/  IMAD R0, R196, 0x80, R0 ;  /* 0x00000080c4007824 */ /* 0x001fc800078e0200 */
[----:B------:R-:W-:-:S05]  /*10cc0*/  VIADD R0, R0, 0xffffff80 ;  /* 0xffffff8000007836 */ /* 0x000fca0000000000 */
[----:B------:R-:W-:-:S13]  /*10cd0*/  ISETP.GE.AND P0, PT, R0, R7, PT ;  /* 0x000000070000720c */ /* 0x000fda0003f06270 */
[----:B------:R-:W-:Y:S05]  /*10ce0*/  @P0 BRA `(.L_x_1145) ;  /* 0x0000000000540947 */ /* 0x000fea0003800000 */
[----:B------:R-:W-:Y:S01]  /*10cf0*/  R2UR UR7, R197 ;  /* 0x00000000c50772ca */ /* 0x000fe200000e0000 */
[----:B------:R-:W-:Y:S01]  /*10d00*/  ULDC.64 UR12, c[0x0][0xb70] ;  /* 0x0002dc00000c7ab9 */ /* 0x000fe20000000a00 */
[C---:B-1----:R-:W-:Y:S01]  /*10d10*/  IADD3 R2, P0, R0.reuse, R9, RZ ;  /* 0x0000000900027210 */ /* 0x042fe20007f1e0ff */
[----:B------:R-:W-:Y:S02]  /*10d20*/  UIMAD UR4, UR8, UR12, URZ ;  /* 0x0000000c080472a4 */ /* 0x000fe4000f8e023f */
[----:B------:R-:W-:Y:S01]  /*10d30*/  IMAD.U32 R5, RZ, RZ, UR12 ;  /* 0x0000000cff057e24 */ /* 0x000fe2000f8e00ff */
[----:B------:R-:W-:Y:S01]  /*10d40*/  ULDC.64 UR14, c[0x0][0x208] ;  /* 0x00008200000e7ab9 */ /* 0x000fe20000000a00 */
[----:B------:R-:W-:-:S06]  /*10d50*/  LEA.HI.X.SX32 R3, R0, R6, 0x1, P0 ;  /* 0x0000000600037211 */ /* 0x000fcc00000f0eff */
[----:B------:R-:W-:Y:S02]  /*10d60*/  UIMAD UR4, UR7, UR13, UR4 ;  /* 0x0000000d070472a4 */ /* 0x000fe4000f8e0204 */
[----:B------:R-:W-:Y:S01]  /*10d70*/  IMAD.WIDE.U32 R2, R5, UR7, R2 ;  /* 0x0000000705027c25 */ /* 0x000fe2000f8e0002 */
[----:B------:R-:W-:Y:S02]  /*10d80*/  ULDC.64 UR12, c[0x0][0xb78] ;  /* 0x0002de00000c7ab9 */ /* 0x000fe40000000a00 */
[----:B------:R-:W-:Y:S01]  /*10d90*/  UIMAD UR7, UR9, UR12, URZ ;  /* 0x0000000c090772a4 */ /* 0x000fe2000f8e023f */
[----:B------:R-:W-:Y:S02]  /*10da0*/  VIADD R3, R3, UR4 ;  /* 0x0000000403037c36 */ /* 0x000fe40008000000 */
[----:B------:R-:W-:Y:S01]  /*10db0*/  IMAD.U32 R5, RZ, RZ, UR12 ;  /* 0x0000000cff057e24 */ /* 0x000fe2000f8e00ff */
[----:B------:R-:W-:-:S03]  /*10dc0*/  UIMAD UR7, UR10, UR13, UR7 ;  /* 0x0000000d0a0772a4 */ /* 0x000fc6000f8e0207 */
[----:B------:R-:W-:Y:S01]  /*10dd0*/  IMAD.WIDE.U32 R2, R5, UR10, R2 ;  /* 0x0000000a05027c25 */ /* 0x000fe2000f8e0002 */
[----:B------:R-:W-:-:S03]  /*10de0*/  ULDC.64 UR12, c[0x0][0xb40] ;  /* 0x0002d000000c7ab9 */ /* 0x000fc60000000a00 */
[----:B------:R-:W-:Y:S01]  /*10df0*/  VIADD R3, R3, UR7 ;  /* 0x0000000703037c36 */ /* 0x000fe20008000000 */
[----:B------:R-:W-:-:S04]  /*10e00*/  LEA R4, P0, R2, UR12, 0x2 ;  /* 0x0000000c02047c11 */ /* 0x000fc8000f8010ff */
[----:B------:R-:W-:Y:S01]  /*10e10*/  LEA.HI.X R5, R2, UR13, R3, 0x2, P0 ;  /* 0x0000000d02057c11 */ /* 0x000fe200080f1403 */
[----:B------:R-:W-:-:S05]  /*10e20*/  IMAD.MOV.U32 R3, RZ, RZ, -0x800000 ;  /* 0xff800000ff037424 */ /* 0x000fca00078e00ff */
[----:B------:R0:W-:Y:S03]  /*10e30*/  STG.E desc[UR14][R4.64], R3 ;  /* 0x0000000304007986 */ /* 0x0001e6000c10190e */
.L_x_1145:
[----:B------:R-:W-:Y:S05]  /*10e40*/  BSYNC B1 ;  /* 0x0000000000017941 */ /* 0x000fea0003800000 */
.L_x_1144:
[----:B------:R-:W-:Y:S01]  /*10e50*/  R2UR UR7, R197 ;  /* 0x00000000c50772ca */ /* 0x000fe200000e0000 */
[----:B------:R-:W-:Y:S01]  /*10e60*/  ULDC.64 UR12, c[0x0][0xaa0] ;  /* 0x0002a800000c7ab9 */ /* 0x000fe20000000a00 */
[----:B-1----:R-:W-:Y:S01]  /*10e70*/  IMAD.MOV.U32 R2, RZ, RZ, R19 ;  /* 0x000000ffff027224 */ /* 0x002fe200078e0013 */
[----:B------:R-:W-:Y:S01]  /*10e80*/  BSSY B1, `(.L_x_1146) ;  /* 0x0000032000017945 */ /* 0x000fe20003800000 */
[----:B0-----:R-:W-:Y:S02]  /*10e90*/  IMAD.MOV.U32 R3, RZ, RZ, R8 ;  /* 0x000000ffff037224 */ /* 0x001fe400078e0008 */
[----:B------:R-:W-:Y:S02]  /*10ea0*/  IMAD R0, R6, UR12, RZ ;  /* 0x0000000c06007c24 */ /* 0x000fe4000f8e02ff */
[----:B------:R-:W-:-:S04]  /*10eb0*/  IMAD.WIDE.U32 R2, R9, UR12, R2 ;  /* 0x0000000c09027c25 */ /* 0x000fc8000f8e0002 */
[----:B------:R-:W-:Y:S01]  /*10ec0*/  IMAD R9, R9, UR13, R0 ;  /* 0x0000000d09097c24 */ /* 0x000fe2000f8e0200 */
[----:B------:R-:W-:Y:S01]  /*10ed0*/  ULDC.64 UR12, c[0x0][0xae0] ;  /* 0x0002b800000c7ab9 */ /* 0x000fe20000000a00 */
[----:B------:R-:W-:Y:S01]  /*10ee0*/  IMAD R7, R196, -0x80, R7 ;  /* 0xffffff80c4077824 */ /* 0x000fe200078e0207 */
[----:B------:R-:W-:Y:S01]  /*10ef0*/  UIMAD UR4, UR8, UR12, URZ ;  /* 0x0000000c080472a4 */ /* 0x000fe2000f8e023f */
[----:B------:R-:W-:Y:S02]  /*10f00*/  IMAD.IADD R3, R3, 0x1, R9 ;  /* 0x0000000103037824 */ /* 0x000fe400078e0209 */
[----:B------:R-:W-:Y:S01]  /*10f10*/  IMAD.U32 R5, RZ, RZ, UR12 ;  /* 0x0000000cff057e24 */ /* 0x000fe2000f8e00ff */
[----:B------:R-:W-:Y:S01]  /*10f20*/  UIMAD UR4, UR7, UR13, UR4 ;  /* 0x0000000d070472a4 */ /* 0x000fe2000f8e0204 */
[C---:B------:R-:W-:Y:S01]  /*10f30*/  VIADD R0, R22.reuse, 0x20 ;  /* 0x0000002016007836 */ /* 0x040fe20000000000 */
[----:B------:R-:W-:Y:S01]  /*10f40*/  ISETP.GE.AND P3, PT, R22, R7, PT ;  /* 0x000000071600720c */ /* 0x000fe20003f66270 */
[----:B------:R-:W-:Y:S01]  /*10f50*/  IMAD.WIDE.U32 R2, R5, UR7, R2 ;  /* 0x0000000705027c25 */ /* 0x000fe2000f8e0002 */
[----:B------:R-:W-:-:S02]  /*10f60*/  ULDC.64 UR12, c[0x0][0xae8] ;  /* 0x0002ba00000c7ab9 */ /* 0x000fc40000000a00 */
[-C--:B------:R-:W-:Y:S01]  /*10f70*/  ISETP.GE.AND P2, PT, R0, R7.reuse, PT ;  /* 0x000000070000720c */ /* 0x080fe20003f46270 */
[----:B------:R-:W-:Y:S01]  /*10f80*/  VIADD R3, R3, UR4 ;  /* 0x0000000403037c36 */ /* 0x000fe20008000000 */
[----:B------:R-:W-:Y:S01]  /*10f90*/  UIMAD UR4, UR9, UR12, URZ ;  /* 0x0000000c090472a4 */ /* 0x000fe2000f8e023f */
[C---:B------:R-:W-:Y:S02]  /*10fa0*/  VIADD R4, R22.reuse, 0x40 ;  /* 0x0000004016047836 */ /* 0x040fe40000000000 */
[----:B------:R-:W-:Y:S01]  /*10fb0*/  VIADD R0, R22, 0x60 ;  /* 0x0000006016007836 */ /* 0x000fe20000000000 */
[----:B------:R-:W-:Y:S01]  /*10fc0*/  UIMAD UR4, UR10, UR13, UR4 ;  /* 0x0000000d0a0472a4 */ /* 0x000fe2000f8e0204 */
[----:B------:R-:W-:Y:S01]  /*10fd0*/  IMAD.U32 R5, RZ, RZ, UR12 ;  /* 0x0000000cff057e24 */ /* 0x000fe2000f8e00ff */
[-C--:B------:R-:W-:Y:S01]  /*10fe0*/  ISETP.GE.AND P1, PT, R4, R7.reuse, PT ;  /* 0x000000070400720c */ /* 0x080fe20003f26270 */
[----:B------:R-:W-:Y:S01]  /*10ff0*/  IMAD.MOV.U32 R6, RZ, RZ, R22 ;  /* 0x000000ffff067224 */ /* 0x000fe200078e0016 */
[----:B------:R-:W-:Y:S01]  /*11000*/  ISETP.GE.AND P0, PT, R0, R7, PT ;  /* 0x000000070000720c */ /* 0x000fe20003f06270 */
[----:B------:R-:W-:Y:S01]  /*11010*/  IMAD.WIDE.U32 R4, R5, UR10, R2 ;  /* 0x0000000a05047c25 */ /* 0x000fe2000f8e0002 */
[----:B------:R-:W-:-:S03]  /*11020*/  SHF.R.S32.HI R7, RZ, 0x1f, R22 ;  /* 0x0000001fff077819 */ /* 0x000fc60000011416 */
[----:B------:R-:W-:Y:S02]  /*11030*/  VIADD R11, R5, UR4 ;  /* 0x00000004050b7c36 */ /* 0x000fe40008000000 */
[----:B------:R-:W-:Y:S01]  /*11040*/  IMAD.WIDE R6, R196, 0x80, R6 ;  /* 0x00000080c4067825 */ /* 0x000fe200078e0206 */
        /* <DEDUP_REMOVED lines=21> */
.L_x_1147:
[----:B------:R-:W-:Y:S05]  /*111a0*/  BSYNC B1 ;  /* 0x0000000000017941 */ /* 0x000fea0003800000 */
.L_x_1146:
        /* <DEDUP_REMOVED lines=24> */
.L_x_1149:
[----:B------:R-:W-:Y:S05]  /*11330*/  BSYNC B1 ;  /* 0x0000000000017941 */ /* 0x000fea0003800000 */
.L_x_1148:
[----:B------:R-:W-:Y:S04]  /*11340*/  BSSY B1, `(.L_x_1150) ;  /* 0x0000018000017945 */ /* 0x000fe80003800000 */
[----:B------:R-:W-:Y:S05]  /*11350*/  @P1 BRA `(.L_x_1151) ;  /* 0x0000000000581947 */ /* 0x000fea0003800000 */
[----:B01----:R-:W-:Y:S01]  /*11360*/  IADD3 R9, P1, R6, 0x40, RZ ;  /* 0x0000004006097810 */ /* 0x003fe20007f3e0ff */
        /* <DEDUP_REMOVED lines=21> */
.L_x_1151:
[----:B------:R-:W-:Y:S05]  /*114c0*/  BSYNC B1 ;  /* 0x0000000000017941 */ /* 0x000fea0003800000 */
.L_x_1150:
        /* <DEDUP_REMOVED lines=9> */
[----:B------:R-:W-:Y:S01]  /*11560*/  IMAD.MOV.U32 R3, RZ, RZ, R11 ;  /* 0x000000ffff037224 */ /* 0x000fe200078e000b */
[----:B------:R-:W-:Y:S01]  /*11570*/  ULDC.64 UR10, c[0x0][0x208] ;  /* 0x00008200000a7ab9 */ /* 0x000fe20000000a00 */
        /* <DEDUP_REMOVED lines=12> */
.L_x_1142:
[----:B------:R-:W-:Y:S05]  /*11640*/  BSYNC B0 ;  /* 0x0000000000007941 */ /* 0x000fea0003800000 */
.L_x_1133:
[----:B------:R-:W-:Y:S02]  /*11650*/  ULDC UR4, c[0x0][0xc14] ;  /* 0x0003050000047ab9 */ /* 0x000fe40000000800 */
[----:B------:R-:W-:-:S06]  /*11660*/  UISETP.GE.AND UP0, UPT, UR5, UR4, UPT ;  /* 0x000000040500728c */ /* 0x000fcc000bf06270 */
[----:B------:R-:W-:-:S13]  /*11670*/  PLOP3.LUT P0, PT, PT, PT, UP0, 0x80, 0x0 ;  /* 0x000000000000781c */ /* 0x000fda0003f0f008 */
[----:B------:R-:W-:Y:S05]  /*11680*/  @!P0 BRA `(.L_x_1152) ;  /* 0xfffffef400c88947 */ /* 0x000fea000383ffff */
[----:B------:R-:W-:Y:S05]  /*11690*/  EXIT ;  /* 0x000000000000794d */ /* 0x000fea0003800000 */
.L_x_1051:
[----:B------:R-:W-:-:S08]  /*116a0*/  NOP ;  /* 0x0000000000007918 */ /* 0x000fd00000000000 */
[----:B0-----:R-:W0:-:S00]  /*116b0*/  USETMAXREG.DEALLOC.CTAPOOL 0x18 ;  /* 0x00000018000079c8 */ /* 0x001e0000080e0500 */
[----:B0-----:R-:W-:-:S06]  /*116c0*/  LOP3.LUT R0, R0, 0x3, RZ, 0xc0, !PT ;  /* 0x0000000300007812 */ /* 0x001fcc00078ec0ff */
[----:B------:R-:W0:Y:S02]  /*116d0*/  SHFL.IDX PT, R0, R0, RZ, 0x1f ;  /* 0x00001fff00007589 */ /* 0x000e2400000e0000 */
[----:B0-----:R-:W-:-:S13]  /*116e0*/  ISETP.NE.AND P0, PT, R0, RZ, PT ;  /* 0x000000ff0000720c */ /* 0x001fda0003f05270 */
[----:B------:R-:W-:Y:S05]  /*116f0*/  @P0 EXIT ;  /* 0x000000000000094d */ /* 0x000fea0003800000 */
[----:B------:R-:W2:Y:S01]  /*11700*/  LDL.LU R6, [R1] ;  /* 0x0000000001067983 */ /* 0x000ea20000300800 */
[----:B------:R-:W-:Y:S01]  /*11710*/  ULDC UR5, c[0x0][0xc14] ;  /* 0x0003050000057ab9 */ /* 0x000fe20000000800 */
[----:B------:R-:W0:Y:S01]  /*11720*/  S2R R2, SR_TID.X ;  /* 0x0000000000027919 */ /* 0x000e220000002100 */
[----:B------:R-:W-:Y:S01]  /*11730*/  CS2R R16, SRZ ;  /* 0x0000000000107805 */ /* 0x000fe2000001ff00 */
[----:B------:R-:W-:Y:S01]  /*11740*/  ULDC.64 UR6, c[0x0][0x208] ;  /* 0x0000820000067ab9 */ /* 0x000fe20000000a00 */
[----:B------:R-:W-:Y:S01]  /*11750*/  ULDC UR4, c[0x0][0xc10] ;  /* 0x0003040000047ab9 */ /* 0x000fe20000000800 */
[----:B0-----:R-:W-:-:S04]  /*11760*/  LOP3.LUT R7, R2, 0x1f, RZ, 0xc0, !PT ;  /* 0x0000001f02077812 */ /* 0x001fc800078ec0ff */
[----:B------:R-:W-:Y:S02]  /*11770*/  ISETP.NE.AND P0, PT, R7, 0x1f, PT ;  /* 0x0000001f0700780c */ /* 0x000fe40003f05270 */
[----:B--2---:R-:W-:-:S11]  /*11780*/  LOP3.LUT R6, R6, 0xffffffdf, RZ, 0xc0, !PT ;  /* 0xffffffdf06067812 */ /* 0x004fd600078ec0ff */
[----:B------:R-:W-:Y:S02]  /*11790*/  @P0 LOP3.LUT R6, R6, 0x20, RZ, 0xfc, !PT ;  /* 0x0000002006060812 */ /* 0x000fe400078efcff */
[----:B------:R-:W-:-:S13]  /*117a0*/  ISETP.GE.OR P0, PT, R7, UR5, !P0 ;  /* 0x0000000507007c0c */ /* 0x000fda000c706670 */
[----:B------:R-:W0:Y:S02]  /*117b0*/  @!P0 LDC.64 R2, c[0x0][0xc58] ;  /* 0x00031600ff028b82 */ /* 0x000e240000000a00 */
[----:B0-----:R-:W-:-:S05]  /*117c0*/  @!P0 IMAD.WIDE.U32 R2, R7, 0x4, R2 ;  /* 0x0000000407028825 */ /* 0x001fca00078e0002 */
[----:B------:R-:W2:Y:S01]  /*117d0*/  @!P0 LDG.E R17, desc[UR6][R2.64] ;  /* 0x0000000602118981 */ /* 0x000ea2000c1e1900 */
[C---:B------:R-:W-:Y:S02]  /*117e0*/  ISETP.NE.AND P1, PT, R7.reuse, RZ, PT ;  /* 0x000000ff0700720c */ /* 0x040fe40003f25270 */
[----:B------:R-:W-:Y:S02]  /*117f0*/  ISETP.GE.U32.AND P0, PT, R7, 0x2, PT ;  /* 0x000000020700780c */ /* 0x000fe40003f06070 */
[----:B------:R-:W-:-:S09]  /*11800*/  LOP3.LUT R6, R6, 0xfffffffe, RZ, 0xc0, !PT ;  /* 0xfffffffe06067812 */ /* 0x000fd200078ec0ff */
[----:B------:R-:W-:-:S04]  /*11810*/  @P1 LOP3.LUT R6, R6, 0x1, RZ, 0xfc, !PT ;  /* 0x0000000106061812 */ /* 0x000fc800078efcff */
[----:B------:R-:W-:-:S04]  /*11820*/  LOP3.LUT R6, R6, 0xffffffef, RZ, 0xc0, !PT ;  /* 0xffffffef06067812 */ /* 0x000fc800078ec0ff */
[----:B------:R-:W-:-:S04]  /*11830*/  @P0 LOP3.LUT R6, R6, 0x10, RZ, 0xfc, !PT ;  /* 0x0000001006060812 */ /* 0x000fc800078efcff */
[----:B------:R-:W-:Y:S01]  /*11840*/  LOP3.LUT R6, R6, 0xfffffff7, RZ, 0xc0, !PT ;  /* 0xfffffff706067812 */ /* 0x000fe200078ec0ff */
[----:B------:R-:W0:Y:S01]  /*11850*/  S2UR UR6, SR_CTAID.X ;  /* 0x00000000000679c3 */ /* 0x000e220000002500 */
[----:B------:R-:W-:Y:S01]  /*11860*/  IMAD.MOV.U32 R19, RZ, RZ, RZ ;  /* 0x000000ffff137224 */ /* 0x000fe200078e00ff */
[----:B--2---:R-:W1:Y:S02]  /*11870*/  SHFL.UP PT, R0, R17, 0x1, RZ ;  /* 0x0420000011007989 */ /* 0x004e6400000e00ff */
[----:B-1----:R-:W-:-:S05]  /*11880*/  SEL R0, R0, RZ, P1 ;  /* 0x000000ff00007207 */ /* 0x002fca0000800000 */
[----:B------:R-:W-:-:S05]  /*11890*/  IMAD.IADD R0, R17, 0x1, R0 ;  /* 0x0000000111007824 */ /* 0x000fca00078e0200 */
[----:B------:R-:W1:Y:S02]  /*118a0*/  SHFL.UP PT, R4, R0, 0x2, RZ ;  /* 0x0440000000047989 */ /* 0x000e6400000e00ff */
[----:B-1----:R-:W-:-:S05]  /*118b0*/  SEL R5, R4, RZ, P0 ;  /* 0x000000ff04057207 */ /* 0x002fca0000000000 */
[----:B------:R-:W-:-:S05]  /*118c0*/  IMAD.IADD R5, R0, 0x1, R5 ;  /* 0x0000000100057824 */ /* 0x000fca00078e0205 */
[----:B------:R-:W1:Y:S01]  /*118d0*/  SHFL.UP PT, R4, R5, 0x4, RZ ;  /* 0x0480000005047989 */ /* 0x000e6200000e00ff */
[----:B------:R-:W-:-:S04]  /*118e0*/  ISETP.GE.U32.AND P0, PT, R7, 0x4, PT ;  /* 0x000000040700780c */ /* 0x000fc80003f06070 */
[----:B-1----:R-:W-:-:S05]  /*118f0*/  SEL R4, R4, RZ, P0 ;  /* 0x000000ff04047207 */ /* 0x002fca0000000000 */
[----:B------:R-:W-:-:S05]  /*11900*/  IMAD.IADD R4, R5, 0x1, R4 ;  /* 0x0000000105047824 */ /* 0x000fca00078e0204 */
[----:B------:R-:W1:Y:S01]  /*11910*/  SHFL.UP PT, R2, R4, 0x8, RZ ;  /* 0x0500000004027989 */ /* 0x000e6200000e00ff */
[----:B------:R-:W-:Y:S02]  /*11920*/  @P0 LOP3.LUT R6, R6, 0x8, RZ, 0xfc, !PT ;  /* 0x0000000806060812 */ /* 0x000fe400078efcff */
[----:B------:R-:W-:-:S04]  /*11930*/  ISETP.GE.U32.AND P0, PT, R7, 0x8, PT ;  /* 0x000000080700780c */ /* 0x000fc80003f06070 */
[----:B-1----:R-:W-:-:S05]  /*11940*/  SEL R3, R2, RZ, P0 ;  /* 0x000000ff02037207 */ /* 0x002fca0000000000 */
[----:B------:R-:W-:-:S05]  /*11950*/  IMAD.IADD R3, R4, 0x1, R3 ;  /* 0x0000000104037824 */ /* 0x000fca00078e0203 */
[----:B------:R-:W1:Y:S01]  /*11960*/  SHFL.UP PT, R0, R3, 0x10, RZ ;  /* 0x0600000003007989 */ /* 0x000e6200000e00ff */
[----:B------:R-:W-:-:S04]  /*11970*/  LOP3.LUT R6, R6, 0xfffffffb, RZ, 0xc0, !PT ;  /* 0xfffffffb06067812 */ /* 0x000fc800078ec0ff */
[----:B------:R-:W-:Y:S02]  /*11980*/  @P0 LOP3.LUT R6, R6, 0x4, RZ, 0xfc, !PT ;  /* 0x0000000406060812 */ /* 0x000fe400078efcff */
[----:B------:R-:W-:-:S04]  /*11990*/  ISETP.GE.U32.AND P0, PT, R7, 0x10, PT ;  /* 0x000000100700780c */ /* 0x000fc80003f06070 */
[----:B-1----:R-:W-:-:S05]  /*119a0*/  SEL R0, R0, RZ, P0 ;  /* 0x000000ff00007207 */ /* 0x002fca0000000000 */
[----:B------:R-:W-:-:S05]  /*119b0*/  IMAD.IADD R0, R3, 0x1, R0 ;  /* 0x0000000103007824 */ /* 0x000fca00078e0200 */
[----:B------:R-:W1:Y:S01]  /*119c0*/  SHFL.IDX PT, R2, R0, 0x1f, 0x1f ;  /* 0x03e01f0000027f89 */ /* 0x000e6200000e0000 */
[----:B------:R-:W-:-:S04]  /*119d0*/  LOP3.LUT R6, R6, 0xfffffffd, RZ, 0xc0, !PT ;  /* 0xfffffffd06067812 */ /* 0x000fc800078ec0ff */
[----:B------:R-:W-:-:S05]  /*119e0*/  @P0 LOP3.LUT R6, R6, 0x2, RZ, 0xfc, !PT ;  /* 0x0000000206060812 */ /* 0x000fca00078efcff */
[----:B------:R2:W-:Y:S01]  /*119f0*/  STL [R1], R6 ;  /* 0x0000000601007387 */ /* 0x0005e20000100800 */
[----:B-1----:R-:W-:-:S05]  /*11a00*/  IMAD R4, R2, UR4, RZ ;  /* 0x0000000402047c24 */ /* 0x002fca000f8e02ff */
[----:B0-----:R-:W-:Y:S01]  /*11a10*/  ISETP.GT.AND P0, PT, R4, UR6, PT ;  /* 0x0000000604007c0c */ /* 0x001fe2000bf04270 */
[----:B------:R-:W-:-:S12]  /*11a20*/  IMAD.MOV.U32 R5, RZ, RZ, R4 ;  /* 0x000000ffff057224 */ /* 0x000fd800078e0004 */
[----:B--2---:R-:W-:Y:S05]  /*11a30*/  @P0 BRA `(.L_x_1153) ;  /* 0x0000000000c00947 */ /* 0x004fea0003800000 */
[----:B------:R-:W-:Y:S01]  /*11a40*/  IMAD.MOV.U32 R4, RZ, RZ, R5 ;  /* 0x000000ffff047224 */ /* 0x000fe200078e0005 */
[----:B------:R-:W-:Y:S01]  /*11a50*/  ULDC UR5, c[0x0][0xc14] ;  /* 0x0003050000057ab9 */ /* 0x000fe20000000800 */
[----:B------:R-:W-:Y:S01]  /*11a60*/  IMAD.MOV.U32 R19, RZ, RZ, RZ ;  /* 0x000000ffff137224 */ /* 0x000fe200078e00ff */
[----:B------:R-:W-:Y:S01]  /*11a70*/  ULDC UR7, c[0x0][0xc14] ;  /* 0x0003050000077ab9 */ /* 0x000fe20000000800 */
[----:B------:R-:W-:-:S05]  /*11a80*/  ULDC UR4, c[0x0][0xc10] ;  /* 0x0003040000047ab9 */ /* 0x000fca0000000800 */
.L_x_1157:
[----:B------:R-:W-:Y:S02]  /*11a90*/  VIADD R0, R19, 0x1f ;  /* 0x0000001f13007836 */ /* 0x000fe40000000000 */
[----:B------:R-:W-:-:S03]  /*11aa0*/  IMAD.U32 R19, RZ, RZ, UR7 ;  /* 0x00000007ff137e24 */ /* 0x000fc6000f8e00ff */
[----:B------:R-:W-:-:S13]  /*11ab0*/  ISETP.GE.AND P0, PT, R0, UR5, PT ;  /* 0x0000000500007c0c */ /* 0x000fda000bf06270 */
[----:B------:R-:W-:Y:S05]  /*11ac0*/  @P0 BRA `(.L_x_1154) ;  /* 0x0000000400d00947 */ /* 0x000fea0003800000 */
[----:B------:R-:W0:Y:S01]  /*11ad0*/  S2R R2, SR_TID.X ;  /* 0x0000000000027919 */ /* 0x000e220000002100 */
[----:B------:R-:W-:Y:S01]  /*11ae0*/  IMAD.MOV.U32 R19, RZ, RZ, R0 ;  /* 0x000000ffff137224 */ /* 0x000fe200078e0000 */
[----:B------:R-:W-:Y:S01]  /*11af0*/  BSSY B0, `(.L_x_1155) ;  /* 0x000000b000007945 */ /* 0x000fe20003800000 */
[----:B------:R-:W-:Y:S01]  /*11b00*/  IMAD.MOV.U32 R17, RZ, RZ, RZ ;  /* 0x000000ffff117224 */ /* 0x000fe200078e00ff */
[----:B0-----:R-:W-:-:S04]  /*11b10*/  LOP3.LUT R6, R2, 0x1f, RZ, 0xc0, !PT ;  /* 0x0000001f02067812 */ /* 0x001fc800078ec0ff */
[C---:B------:R-:W-:Y:S01]  /*11b20*/  ISETP.NE.AND P1, PT, R6.reuse, 0x1f, PT ;  /* 0x0000001f0600780c */ /* 0x040fe20003f25270 */
[----:B------:R-:W-:-:S05]  /*11b30*/  IMAD.IADD R5, R6, 0x1, R19 ;  /* 0x0000000106057824 */ /* 0x000fca00078e0213 */
[----:B------:R-:W-:-:S13]  /*11b40*/  ISETP.GE.OR P0, PT, R5, UR5, !P1 ;  /* 0x0000000505007c0c */ /* 0x000fda000cf06670 */
[----:B------:R-:W-:Y:S05]  /*11b50*/  @P0 BRA `(.L_x_1156) ;  /* 0x0000000000100947 */ /* 0x000fea0003800000 */
[----:B------:R-:W0:Y:S01]  /*11b60*/  LDC.64 R2, c[0x0][0xc58] ;  /* 0x00031600ff027b82 */ /* 0x000e220000000a00 */
[----:B------:R-:W-:Y:S01]  /*11b70*/  ULDC.64 UR8, c[0x0][0x208] ;  /* 0x0000820000087ab9 */ /* 0x000fe20000000a00 */
[----:B0-----:R-:W-:-:S05]  /*11b80*/  IMAD.WIDE R2, R5, 0x4, R2 ;  /* 0x0000000405027825 */ /* 0x001fca00078e0202 */
[----:B------:R0:W5:Y:S02]  /*11b90*/  LDG.E R17, desc[UR8][R2.64] ;  /* 0x0000000802117981 */ /* 0x000164000c1e1900 */
.L_x_1156:
[----:B------:R-:W-:Y:S05]  /*11ba0*/  BSYNC B0 ;  /* 0x0000000000007941 */ /* 0x000fea0003800000 */
.L_x_1155:
[----:B-----5:R-:W1:Y:S01]  /*11bb0*/  SHFL.UP PT, R0, R17, 0x1, RZ ;  /* 0x0420000011007989 */ /* 0x020e6200000e00ff */
[C---:B------:R-:W-:Y:S02]  /*11bc0*/  ISETP.NE.AND P0, PT, R6.reuse, RZ, PT ;  /* 0x000000ff0600720c */ /* 0x040fe40003f05270 */
[----:B------:R-:W-:Y:S02]  /*11bd0*/  ISETP.GE.U32.AND P1, PT, R6, 0x2, PT ;  /* 0x000000020600780c */ /* 0x000fe40003f26070 */
[----:B-1----:R-:W-:Y:S02]  /*11be0*/  SEL R0, R0, RZ, P0 ;  /* 0x000000ff00007207 */ /* 0x002fe40000000000 */
[----:B------:R-:W-:-:S03]  /*11bf0*/  ISETP.GE.U32.AND P0, PT, R6, 0x4, PT ;  /* 0x000000040600780c */ /* 0x000fc60003f06070 */
[----:B------:R-:W-:-:S05]  /*11c00*/  IMAD.IADD R0, R17, 0x1, R0 ;  /* 0x0000000111007824 */ /* 0x000fca00078e0200 */
[----:B0-----:R-:W0:Y:S02]  /*11c10*/  SHFL.UP PT, R2, R0, 0x2, RZ ;  /* 0x0440000000027989 */ /* 0x001e2400000e00ff */
        /* <DEDUP_REMOVED lines=14> */
[----:B0-----:R-:W-:-:S04]  /*11d00*/  IMAD R5, R6, UR4, RZ ;  /* 0x0000000406057c24 */ /* 0x001fc8000f8e02ff */
[----:B------:R-:W-:-:S05]  /*11d10*/  IMAD.IADD R4, R5, 0x1, R4 ;  /* 0x0000000105047824 */ /* 0x000fca00078e0204 */
[----:B------:R-:W-:-:S13]  /*11d20*/  ISETP.GT.AND P0, PT, R4, UR6, PT ;  /* 0x0000000604007c0c */ /* 0x000fda000bf04270 */
[----:B------:R-:W-:Y:S05]  /*11d30*/  @!P0 BRA `(.L_x_1157) ;  /* 0xfffffffc00548947 */ /* 0x000fea000383ffff */
.L_x_1153:
[----:B------:R-:W-:Y:S01]  /*11d40*/  IMAD.IADD R5, R4, 0x1, -R5 ;  /* 0x0000000104057824 */ /* 0x000fe200078e0a05 */
[----:B------:R-:W-:-:S03]  /*11d50*/  ULDC.64 UR8, c[0x0][0x208] ;  /* 0x0000820000087ab9 */ /* 0x000fc60000000a00 */
[----:B------:R-:W-:-:S05]  /*11d60*/  IMAD R2, R0, UR4, R5 ;  /* 0x0000000400027c24 */ /* 0x000fca000f8e0205 */
[----:B------:R-:W-:Y:S02]  /*11d70*/  ISETP.GT.AND P0, PT, R2, UR6, PT ;  /* 0x0000000602007c0c */ /* 0x000fe4000bf04270 */
[----:B------:R-:W0:Y:S11]  /*11d80*/  LDC.64 R2, c[0x0][0xc68] ;  /* 0x00031a00ff027b82 */ /* 0x000e360000000a00 */
[----:B------:R-:W-:-:S04]  /*11d90*/  VOTE.ANY R7, PT, !P0 ;  /* 0x0000000000077806 */ /* 0x000fc800040e0100 */
[----:B------:R-:W1:Y:S02]  /*11da0*/  POPC R4, R7 ;  /* 0x0000000700047309 */ /* 0x000e640000000000 */
[----:B-1----:R-:W-:-:S04]  /*11db0*/  IMAD.IADD R19, R4, 0x1, R19 ;  /* 0x0000000104137824 */ /* 0x002fc800078e0213 */
[----:B0-----:R-:W-:-:S05]  /*11dc0*/  IMAD.WIDE R2, R19, 0x4, R2 ;  /* 0x0000000413027825 */ /* 0x001fca00078e0202 */
[----:B------:R-:W2:Y:S01]  /*11dd0*/  LDG.E R8, desc[UR8][R2.64] ;  /* 0x0000000802087981 */ /* 0x000ea2000c1e1900 */
[----:B------:R-:W-:-:S03]  /*11de0*/  ISETP.NE.AND P0, PT, R7, RZ, PT ;  /* 0x000000ff0700720c */ /* 0x000fc60003f05270 */
[----:B------:R-:W2:Y:S02]  /*11df0*/  SHFL.IDX PT, R17, R17, R4, 0x1f ;  /* 0x00001f0411117589 */ /* 0x000ea400000e0000 */
[----:B--2---:R-:W-:-:S05]  /*11e00*/  IMAD R6, R17, R8, RZ ;  /* 0x0000000811067224 */ /* 0x004fca00078e02ff */
[----:B------:R-:W-:-:S04]  /*11e10*/  IABS R9, R6 ;  /* 0x0000000600097213 */ /* 0x000fc80000000000 */
[----:B------:R-:W0:Y:S08]  /*11e20*/  I2F.RP R10, R9 ;  /* 0x00000009000a7306 */ /* 0x000e300000209400 */
[----:B0-----:R-:W0:Y:S02]  /*11e30*/  MUFU.RCP R10, R10 ;  /* 0x0000000a000a7308 */ /* 0x001e240000001000 */
[----:B0-----:R-:W-:-:S06]  /*11e40*/  VIADD R11, R10, 0xffffffe ;  /* 0x0ffffffe0a0b7836 */ /* 0x001fcc0000000000 */
[----:B------:R0:W1:Y:S01]  /*11e50*/  F2I.FTZ.U32.TRUNC.NTZ R3, R11 ;  /* 0x0000000b00037305 */ /* 0x000062000021f000 */
[----:B------:R-:W-:Y:S05]  /*11e60*/  @!P0 BRA `(.L_x_1158) ;  /* 0x0000000000088947 */ /* 0x000fea0003800000 */
[----:B------:R-:W-:-:S05]  /*11e70*/  VIADD R7, R4, 0xffffffff ;  /* 0xffffffff04077836 */ /* 0x000fca0000000000 */
[----:B------:R2:W3:Y:S02]  /*11e80*/  SHFL.IDX PT, R16, R0, R7, 0x1f ;  /* 0x00001f0700107589 */ /* 0x0004e400000e0000 */
.L_x_1158:
[----:B-12---:R-:W-:Y:S02]  /*11e90*/  IMAD.MOV R0, RZ, RZ, -R3 ;  /* 0x000000ffff007224 */ /* 0x006fe400078e0a03 */
[----:B---3--:R-:W-:Y:S02]  /*11ea0*/  IMAD R16, R16, UR4, R5 ;  /* 0x0000000410107c24 */ /* 0x008fe4000f8e0205 */
[----:B------:R-:W-:Y:S02]  /*11eb0*/  IMAD R5, R0, R9, RZ ;  /* 0x0000000900057224 */ /* 0x000fe400078e02ff */
[----:B------:R-:W-:-:S04]  /*11ec0*/  IMAD.MOV.U32 R2, RZ, RZ, RZ ;  /* 0x000000ffff027224 */ /* 0x000fc800078e00ff */
[----:B------:R-:W-:Y:S01]  /*11ed0*/  IMAD.HI.U32 R2, R3, R5, R2 ;  /* 0x0000000503027227 */ /* 0x000fe200078e0002 */
[----:B------:R-:W-:Y:S02]  /*11ee0*/  IADD3 R5, -R16, UR6, RZ ;  /* 0x0000000610057c10 */ /* 0x000fe4000fffe1ff */
        /* <DEDUP_REMOVED lines=14> */
[----:B------:R-:W-:-:S05]  /*11fd0*/  @!P0 LOP3.LUT R7, RZ, R6, RZ, 0x33, !PT ;  /* 0x00000006ff078212 */ /* 0x000fca00078e33ff */
[----:B------:R-:W-:Y:S02]  /*11fe0*/  IMAD R0, R8, R7, RZ ;  /* 0x0000000708007224 */ /* 0x000fe400078e02ff */
[----:B------:R-:W-:Y:S02]  /*11ff0*/  IMAD.MOV R7, RZ, RZ, -R7 ;  /* 0x000000ffff077224 */ /* 0x000fe400078e0a07 */
[----:B------:R-:W-:Y:S02]  /*12000*/  IMAD.MOV R3, RZ, RZ, -R0 ;  /* 0x000000ffff037224 */ /* 0x000fe400078e0a00 */
[----:B------:R-:W-:-:S03]  /*12010*/  IMAD R5, R6, R7, R5 ;  /* 0x0000000706057224 */ /* 0x000fc600078e0205 */
[----:B------:R-:W-:Y:S01]  /*12020*/  VIADDMNMX R8, R3, UR4, R8, PT ;  /* 0x0000000403087c46 */ /* 0x000fe2000b800108 */
[----:B------:R-:W-:Y:S01]  /*12030*/  IMAD.IADD R0, R5, 0x1, R0 ;  /* 0x0000000105007824 */ /* 0x000fe200078e0200 */
[----:B------:R-:W-:Y:S02]  /*12040*/  IABS R6, R5 ;  /* 0x0000000500067213 */ /* 0x000fe40000000000 */
[----:B------:R-:W-:-:S04]  /*12050*/  IABS R4, R8 ;  /* 0x0000000800047213 */ /* 0x000fc80000000000 */
[----:B------:R-:W1:Y:S08]  /*12060*/  I2F.RP R9, R4 ;  /* 0x0000000400097306 */ /* 0x000e700000209400 */
[----:B-1----:R-:W1:Y:S02]  /*12070*/  MUFU.RCP R9, R9 ;  /* 0x0000000900097308 */ /* 0x002e640000001000 */
[----:B-1----:R-:W-:-:S06]  /*12080*/  VIADD R2, R9, 0xffffffe ;  /* 0x0ffffffe09027836 */ /* 0x002fcc0000000000 */
[----:B------:R1:W2:Y:S02]  /*12090*/  F2I.FTZ.U32.TRUNC.NTZ R3, R2 ;  /* 0x0000000200037305 */ /* 0x0002a4000021f000 */
[----:B-1----:R-:W-:Y:S02]  /*120a0*/  IMAD.MOV.U32 R2, RZ, RZ, RZ ;  /* 0x000000ffff027224 */ /* 0x002fe400078e00ff */
[----:B--2---:R-:W-:-:S04]  /*120b0*/  IMAD.MOV R7, RZ, RZ, -R3 ;  /* 0x000000ffff077224 */ /* 0x004fc800078e0a03 */
[----:B------:R-:W-:-:S04]  /*120c0*/  IMAD R7, R7, R4, RZ ;  /* 0x0000000407077224 */ /* 0x000fc800078e02ff */
[----:B------:R-:W-:Y:S01]  /*120d0*/  IMAD.HI.U32 R3, R3, R7, R2 ;  /* 0x0000000703037227 */ /* 0x000fe200078e0002 */
[-C--:B------:R-:W-:Y:S02]  /*120e0*/  IABS R7, R8.reuse ;  /* 0x0000000800077213 */ /* 0x080fe40000000000 */
[----:B------:R-:W-:-:S03]  /*120f0*/  LOP3.LUT R2, R5, R8, RZ, 0x3c, !PT ;  /* 0x0000000805027212 */ /* 0x000fc600078e3cff */
[----:B------:R-:W-:Y:S02]  /*12100*/  IMAD.MOV R7, RZ, RZ, -R7 ;  /* 0x000000ffff077224 */ /* 0x000fe400078e0a07 */
[----:B------:R-:W-:-:S04]  /*12110*/  IMAD.HI.U32 R3, R3, R6, RZ ;  /* 0x0000000603037227 */ /* 0x000fc800078e00ff */
[----:B------:R-:W-:-:S05]  /*12120*/  IMAD R7, R3, R7, R6 ;  /* 0x0000000703077224 */ /* 0x000fca00078e0206 */
[----:B------:R-:W-:-:S13]  /*12130*/  ISETP.GT.U32.AND P0, PT, R4, R7, PT ;  /* 0x000000070400720c */ /* 0x000fda0003f04070 */
[----:B------:R-:W-:Y:S02]  /*12140*/  @!P0 IMAD.IADD R7, R7, 0x1, -R4 ;  /* 0x0000000107078824 */ /* 0x000fe400078e0a04 */
[----:B------:R-:W-:-:S03]  /*12150*/  @!P0 VIADD R3, R3, 0x1 ;  /* 0x0000000103038836 */ /* 0x000fc60000000000 */
[----:B------:R-:W-:-:S13]  /*12160*/  ISETP.GE.U32.AND P0, PT, R7, R4, PT ;  /* 0x000000040700720c */ /* 0x000fda0003f06070 */
[----:B------:R-:W-:Y:S01]  /*12170*/  @P0 VIADD R3, R3, 0x1 ;  /* 0x0000000103030836 */ /* 0x000fe20000000000 */
[----:B------:R-:W-:-:S13]  /*12180*/  ISETP.GE.AND P0, PT, R2, RZ, PT ;  /* 0x000000ff0200720c */ /* 0x000fda0003f06270 */
[----:B------:R-:W-:Y:S01]  /*12190*/  @!P0 IMAD.MOV R3, RZ, RZ, -R3 ;  /* 0x000000ffff038224 */ /* 0x000fe200078e0a03 */
[----:B------:R-:W-:-:S13]  /*121a0*/  ISETP.NE.AND P0, PT, R8, RZ, PT ;  /* 0x000000ff0800720c */ /* 0x000fda0003f05270 */
[----:B------:R-:W-:Y:S01]  /*121b0*/  @!P0 LOP3.LUT R3, RZ, R8, RZ, 0x33, !PT ;  /* 0x00000008ff038212 */ /* 0x000fe200078e33ff */
[----:B------:R-:W-:-:S04]  /*121c0*/  IMAD.MOV R8, RZ, RZ, -R8 ;  /* 0x000000ffff087224 */ /* 0x000fc800078e0a08 */
[----:B------:R-:W-:Y:S01]  /*121d0*/  IMAD R18, R3, R8, R0 ;  /* 0x0000000803127224 */ /* 0x000fe200078e0200 */
[----:B------:R-:W-:-:S05]  /*121e0*/  LOP3.LUT R0, RZ, R3, RZ, 0x33, !PT ;  /* 0x00000003ff007212 */ /* 0x000fca00078e33ff */
[----:B------:R-:W-:Y:S01]  /*121f0*/  IMAD.IADD R17, R17, 0x1, R0 ;  /* 0x0000000111117824 */ /* 0x000fe200078e0200 */
[----:B------:R-:W-:Y:S06]  /*12200*/  BRA `(.L_x_1159) ;  /* 0x00000000000c7947 */ /* 0x000fec0003800000 */
.L_x_1154:
[----:B------:R-:W-:Y:S02]  /*12210*/  IMAD.MOV.U32 R17, RZ, RZ, RZ ;  /* 0x000000ffff117224 */ /* 0x000fe400078e00ff */
[----:B------:R-:W-:Y:S02]  /*12220*/  IMAD.U32 R16, RZ, RZ, UR6 ;  /* 0x00000006ff107e24 */ /* 0x000fe4000f8e00ff */
[----:B------:R-:W-:-:S07]  /*12230*/  IMAD.MOV.U32 R18, RZ, RZ, RZ ;  /* 0x000000ffff127224 */ /* 0x000fce00078e00ff */
.L_x_1159:
[----:B------:R-:W1:Y:S01]  /*12240*/  S2R R0, SR_TID.X ;  /* 0x0000000000007919 */ /* 0x000e620000002100 */
[----:B------:R-:W-:Y:S01]  /*12250*/  STL [R1], RZ ;  /* 0x000000ff01007387 */ /* 0x000fe20000100800 */
[----:B-1----:R-:W-:-:S04]  /*12260*/  LOP3.LUT R0, R0, 0x1f, RZ, 0xc0, !PT ;  /* 0x0000001f00007812 */ /* 0x002fc800078ec0ff */
[----:B------:R-:W-:-:S13]  /*12270*/  ISETP.NE.AND P0, PT, R0, RZ, PT ;  /* 0x000000ff0000720c */ /* 0x000fda0003f05270 */
[----:B------:R-:W1:Y:S01]  /*12280*/  @!P0 S2R R3, SR_CgaCtaId ;  /* 0x0000000000038919 */ /* 0x000e620000008800 */
[----:B------:R-:W-:-:S04]  /*12290*/  @!P0 MOV R0, 0x400 ;  /* 0x0000040000008802 */ /* 0x000fc80000000f00 */
[----:B-1----:R-:W-:-:S05]  /*122a0*/  @!P0 LEA R0, R3, R0, 0x18 ;  /* 0x0000000003008211 */ /* 0x002fca00078ec0ff */
[----:B------:R1:W-:Y:S01]  /*122b0*/  @!P0 STS.128 [R0+0x308d0], R16 ;  /* 0x0308d01000008388 */ /* 0x0003e20000000c00 */
[----:B------:R-:W-:Y:S06]  /*122c0*/  BAR.ARV 0x5, 0x120 ;  /* 0x0144800000007b1d */ /* 0x000fec0000002000 */
[----:B------:R-:W-:Y:S01]  /*122d0*/  ISETP.GE.AND P0, PT, R19, UR5, PT ;  /* 0x0000000513007c0c */ /* 0x000fe2000bf06270 */
[----:B-1----:R-:W-:-:S05]  /*122e0*/  IMAD.MOV.U32 R0, RZ, RZ, 0x1 ;  /* 0x00000001ff007424 */ /* 0x002fca00078e00ff */
[----:B------:R1:W-:Y:S04]  /*122f0*/  STL [R1+0x8], R0 ;  /* 0x0000080001007387 */ /* 0x0003e80000100800 */
[----:B------:R1:W-:Y:S03]  /*12300*/  STL [R1+0x18], RZ ;  /* 0x000018ff01007387 */ /* 0x0003e60000100800 */
[----:B------:R-:W-:Y:S05]  /*12310*/  @P0 BRA `(.L_x_1160) ;  /* 0x0000004400a00947 */ /* 0x000fea0003800000 */
[----:B-1----:R-:W-:Y:S01]  /*12320*/  IMAD.MOV.U32 R0, RZ, RZ, 0x1 ;  /* 0x00000001ff007424 */ /* 0x002fe200078e00ff */
[----:B------:R1:W-:Y:S01]  /*12330*/  STL [R1+0x18], RZ ;  /* 0x000018ff01007387 */ /* 0x0003e20000100800 */
[----:B------:R-:W-:Y:S01]  /*12340*/  ULDC UR38, c[0x0][0xc] ;  /* 0x0000030000267ab9 */ /* 0x000fe20000000800 */
[----:B------:R-:W-:Y:S02]  /*12350*/  ULDC.64 UR36, c[0x0][0x198] ;  /* 0x0000660000247ab9 */ /* 0x000fe40000000a00 */
[----:B------:R1:W-:Y:S04]  /*12360*/  STL [R1+0x8], R0 ;  /* 0x0000080001007387 */ /* 0x0003e80000100800 */
[----:B------:R1:W-:Y:S02]  /*12370*/  STL [R1], RZ ;  /* 0x000000ff01007387 */ /* 0x0003e40000100800 */
.L_x_1235:
[----:B------:R-:W-:Y:S05]  /*12380*/  YIELD ;  /* 0x0000000000007946 */ /* 0x000fea0003800000 */
[----:B------:R-:W-:Y:S01]  /*12390*/  ULDC.64 UR4, c[0x0][0xa28] ;  /* 0x00028a0000047ab9 */ /* 0x000fe20000000a00 */
[----:B------:R-:W-:Y:S01]  /*123a0*/  IMAD.MOV.U32 R4, RZ, RZ, RZ ;  /* 0x000000ffff047224 */ /* 0x000fe200078e00ff */
[----:B------:R-:W-:Y:S01]  /*123b0*/  ISETP.NE.U32.AND P0, PT, RZ, UR4, PT ;  /* 0x00000004ff007c0c */ /* 0x000fe2000bf05070 */
[----:B------:R-:W-:-:S03]  /*123c0*/  ULDC.64 UR6, c[0x0][0x208] ;  /* 0x0000820000067ab9 */ /* 0x000fc60000000a00 */
[----:B------:R-:W-:Y:S01]  /*123d0*/  ISETP.NE.AND.EX P0, PT, RZ, UR5, PT, P0 ;  /* 0x00000005ff007c0c */ /* 0x000fe2000bf05300 */
[----:B------:R-:W-:-:S12]  /*123e0*/  ULDC.64 UR4, c[0x0][0xa00] ;  /* 0x0002800000047ab9 */ /* 0x000fd80000000a00 */
[----:B--2---:R-:W2:Y:S01]  /*123f0*/  @P0 LDC.64 R2, c[0x0][0xa28] ;  /* 0x00028a00ff020b82 */ /* 0x004ea20000000a00 */
[----:B------:R-:W-:Y:S01]  /*12400*/  ISETP.NE.U32.AND P2, PT, RZ, UR4, PT ;  /* 0x00000004ff007c0c */ /* 0x000fe2000bf45070 */
[----:B--2---:R-:W-:-:S05]  /*12410*/  @P0 IMAD.WIDE R2, R19, 0x4, R2 ;  /* 0x0000000413020825 */ /* 0x004fca00078e0202 */
[----:B------:R2:W5:Y:S01]  /*12420*/  @P0 LDG.E R4, desc[UR6][R2.64] ;  /* 0x0000000602040981 */ /* 0x000562000c1e1900 */
[----:B------:R-:W-:Y:S01]  /*12430*/  ISETP.NE.AND.EX P2, PT, RZ, UR5, PT, P2 ;  /* 0x00000005ff007c0c */ /* 0x000fe2000bf45320 */
[----:B-1----:R-:W-:Y:S01]  /*12440*/  IMAD.MOV.U32 R0, RZ, RZ, RZ ;  /* 0x000000ffff007224 */ /* 0x002fe200078e00ff */
[----:B------:R-:W-:Y:S01]  /*12450*/  ULDC.64 UR4, c[0x0][0xa18] ;  /* 0x0002860000047ab9 */ /* 0x000fe20000000a00 */
[----:B--2---:R-:W1:Y:S02]  /*12460*/  LDC.64 R2, c[0x0][0xa00] ;  /* 0x00028000ff027b82 */ /* 0x004e640000000a00 */
[----:B-1----:R-:W-:-:S08]  /*12470*/  IMAD.WIDE R2, R19, 0x4, R2 ;  /* 0x0000000413027825 */ /* 0x002fd000078e0202 */
[----:B------:R-:W2:Y:S01]  /*12480*/  @P2 LDG.E R0, desc[UR6][R2.64] ;  /* 0x0000000602002981 */ /* 0x000ea2000c1e1900 */
[----:B------:R-:W-:Y:S01]  /*12490*/  ISETP.NE.U32.AND P1, PT, RZ, UR4, PT ;  /* 0x00000004ff007c0c */ /* 0x000fe2000bf25070 */
[----:B------:R-:W-:-:S03]  /*124a0*/  ULDC UR4, c[0x0][0x288] ;  /* 0x0000a20000047ab9 */ /* 0x000fc60000000800 */
[----:B------:R-:W-:-:S13]  /*124b0*/  ISETP.NE.AND.EX P1, PT, RZ, UR5, PT, P1 ;  /* 0x00000005ff007c0c */ /* 0x000fda000bf25310 */
[----:B------:R-:W1:Y:S02]  /*124c0*/  @P1 LDC.64 R6, c[0x0][0xa18] ;  /* 0x00028600ff061b82 */ /* 0x000e640000000a00 */
[----:B-1----:R-:W-:Y:S01]  /*124d0*/  @P1 IMAD.WIDE R6, R19, 0x4, R6 ;  /* 0x0000000413061825 */ /* 0x002fe200078e0206 */
[----:B--2---:R1:W-:Y:S03]  /*124e0*/  STL [R1+0x1c], R0 ;  /* 0x00001c0001007387 */ /* 0x0043e60000100800 */
[----:B-1----:R-:W-:Y:S01]  /*124f0*/  IMAD.U32 R0, RZ, RZ, UR4 ;  /* 0x00000004ff007e24 */ /* 0x002fe2000f8e00ff */
[----:B------:R-:W-:Y:S02]  /*12500*/  ULDC.64 UR4, c[0x0][0x3f8] ;  /* 0x0000fe0000047ab9 */ /* 0x000fe40000000a00 */
[----:B------:R-:W-:-:S03]  /*12510*/  UISETP.NE.U32.AND UP0, UPT, UR4, URZ, UPT ;  /* 0x0000003f0400728c */ /* 0x000fc6000bf05070 */
[----:B------:R-:W-:Y:S01]  /*12520*/  ULDC UR4, c[0x0][0x404] ;  /* 0x0001010000047ab9 */ /* 0x000fe20000000800 */
[----:B------:R-:W-:Y:S01]  /*12530*/  UISETP.NE.AND.EX UP0, UPT, UR5, URZ, UPT, UP0 ;  /* 0x0000003f0500728c */ /* 0x000fe2000bf05300 */
[----:B------:R1:W5:Y:S01]  /*12540*/  @P1 LDG.E R0, desc[UR6][R6.64] ;  /* 0x0000000606001981 */ /* 0x000362000c1e1900 */
[----:B------:R-:W-:Y:S01]  /*12550*/  ULDC.64 UR6, c[0x0][0xa08] ;  /* 0x0002820000067ab9 */ /* 0x000fe20000000a00 */
[----:B------:R-:W-:Y:S01]  /*12560*/  ULDC UR5, c[0x0][0x2e0] ;  /* 0x0000b80000057ab9 */ /* 0x000fe20000000800 */
[----:B------:R-:W-:Y:S01]  /*12570*/  USEL UR4, UR4, 0x1, UP0 ;  /* 0x0000000104047887 */ /* 0x000fe20008000000 */
[----:B------:R-:W-:-:S03]  /*12580*/  ISETP.NE.U32.AND P0, PT, RZ, UR6, PT ;  /* 0x00000006ff007c0c */ /* 0x000fc6000bf05070 */
[----:B------:R-:W-:Y:S01]  /*12590*/  UIMAD UR4, UR4, UR5, URZ ;  /* 0x00000005040472a4 */ /* 0x000fe2000f8e023f */
[----:B------:R-:W-:-:S05]  /*125a0*/  ISETP.NE.AND.EX P0, PT, RZ, UR7, PT, P0 ;  /* 0x00000007ff007c0c */ /* 0x000fca000bf05300 */
[----:B------:R-:W-:Y:S01]  /*125b0*/  IMAD.U32 R5, RZ, RZ, UR4 ;  /* 0x00000004ff057e24 */ /* 0x000fe2000f8e00ff */
[----:B-1----:R-:W-:Y:S07]  /*125c0*/  @P1 BRA `(.L_x_1161) ;  /* 0x0000000000141947 */ /* 0x002fee0003800000 */
[----:B------:R-:W-:Y:S05]  /*125d0*/  @!P2 BRA `(.L_x_1161) ;  /* 0x000000000010a947 */ /* 0x000fea0003800000 */
[----:B------:R-:W-:Y:S02]  /*125e0*/  ULDC.64 UR4, c[0x0][0x208] ;  /* 0x0000820000047ab9 */ /* 0x000fe40000000a00 */
[----:B------:R-:W2:Y:S04]  /*125f0*/  LDG.E R7, desc[UR4][R2.64] ;  /* 0x0000000402077981 */ /* 0x000ea8000c1e1900 */
[----:B-----5:R-:W2:Y:S02]  /*12600*/  LDG.E R0, desc[UR4][R2.64+0x4] ;  /* 0x0000040402007981 */ /* 0x020ea4000c1e1900 */
[----:B--2---:R-:W-:-:S07]  /*12610*/  IMAD.IADD R0, R0, 0x1, -R7 ;  /* 0x0000000100007824 */ /* 0x004fce00078e0a07 */
.L_x_1161:
[----:B------:R-:W1:Y:S01]  /*12620*/  LDC.64 R2, c[0x0][0xa08] ;  /* 0x00028200ff027b82 */ /* 0x000e620000000a00 */
[----:B------:R-:W-:Y:S01]  /*12630*/  IMAD.MOV.U32 R7, RZ, RZ, RZ ;  /* 0x000000ffff077224 */ /* 0x000fe200078e00ff */
[----:B------:R-:W-:Y:S01]  /*12640*/  ULDC.64 UR4, c[0x0][0x208] ;  /* 0x0000820000047ab9 */ /* 0x000fe20000000a00 */
[----:B-1----:R-:W-:-:S05]  /*12650*/  IMAD.WIDE R2, R19, 0x4, R2 ;  /* 0x0000000413027825 */ /* 0x002fca00078e0202 */
[----:B------:R-:W2:Y:S01]  /*12660*/  @P0 LDG.E R7, desc[UR4][R2.64] ;  /* 0x0000000402070981 */ /* 0x000ea2000c1e1900 */
[----:B------:R-:W-:Y:S02]  /*12670*/  ULDC.64 UR4, c[0x0][0xa20] ;  /* 0x0002880000047ab9 */ /* 0x000fe40000000a00 */
[----:B------:R-:W-:-:S04]  /*12680*/  ISETP.NE.U32.AND P1, PT, RZ, UR4, PT ;  /* 0x00000004ff007c0c */ /* 0x000fc8000bf25070 */
[----:B------:R-:W-:Y:S01]  /*12690*/  ISETP.NE.AND.EX P1, PT, RZ, UR5, PT, P1 ;  /* 0x00000005ff007c0c */ /* 0x000fe2000bf25310 */
[----:B--2--5:R-:W-:-:S05]  /*126a0*/  IMAD.IADD R6, R7, 0x1, R4 ;  /* 0x0000000107067824 */ /* 0x024fca00078e0204 */
[----:B------:R1:W-:Y:S07]  /*126b0*/  STL [R1+0x4], R6 ;  /* 0x0000040601007387 */ /* 0x0003ee0000100800 */
[----:B------:R-:W-:Y:S05]  /*126c0*/  @!P1 BRA `(.L_x_1162) ;  /* 0x0000000000149947 */ /* 0x000fea0003800000 */
[----:B------:R-:W2:Y:S01]  /*126d0*/  LDC.64 R2, c[0x0][0xa20] ;  /* 0x00028800ff027b82 */ /* 0x000ea20000000a00 */
[----:B------:R-:W-:Y:S01]  /*126e0*/  ULDC.64 UR4, c[0x0][0x208] ;  /* 0x0000820000047ab9 */ /* 0x000fe20000000a00 */
[----:B--2---:R-:W-:-:S05]  /*126f0*/  IMAD.WIDE R2, R19, 0x4, R2 ;  /* 0x0000000413027825 */ /* 0x004fca00078e0202 */
[----:B------:R2:W5:Y:S01]  /*12700*/  LDG.E R5, desc[UR4][R2.64] ;  /* 0x0000000402057981 */ /* 0x000562000c1e1900 */
[----:B------:R-:W-:Y:S05]  /*12710*/  BRA `(.L_x_1163) ;  /* 0x0000000000147947 */ /* 0x000fea0003800000 */
.L_x_1162:
[----:B------:R-:W-:Y:S05]  /*12720*/  @!P0 BRA `(.L_x_1163) ;  /* 0x0000000000108947 */ /* 0x000fea0003800000 */
[----:B------:R-:W-:Y:S02]  /*12730*/  ULDC.64 UR4, c[0x0][0x208] ;  /* 0x0000820000047ab9 */ /* 0x000fe40000000a00 */
[----:B-1----:R-:W2:Y:S04]  /*12740*/  LDG.E R6, desc[UR4][R2.64] ;  /* 0x0000000402067981 */ /* 0x002ea8000c1e1900 */
[----:B------:R-:W2:Y:S02]  /*12750*/  LDG.E R5, desc[UR4][R2.64+0x4] ;  /* 0x0000040402057981 */ /* 0x000ea4000c1e1900 */
[----:B--2---:R-:W-:-:S07]  /*12760*/  IMAD.IADD R5, R5, 0x1, -R6 ;  /* 0x0000000105057824 */ /* 0x004fce00078e0a06 */
.L_x_1163:
[----:B--2---:R-:W2:Y:S01]  /*12770*/  LDC.64 R2, c[0x0][0x9e0] ;  /* 0x00027800ff027b82 */ /* 0x004ea20000000a00 */
[----:B-----5:R-:W-:Y:S01]  /*12780*/  IMAD.IADD R7, R5, 0x1, -R4 ;  /* 0x0000000105077824 */ /* 0x020fe200078e0a04 */
[----:B------:R-:W-:-:S04]  /*12790*/  LEA R9, R17, 0x80, 0x7 ;  /* 0x0000008011097811 */ /* 0x000fc800078e38ff */
[----:B------:R-:W-:Y:S02]  /*127a0*/  IADD3 R9, R7, R9, -R0 ;  /* 0x0000000907097210 */ /* 0x000fe40007ffe800 */
[----:B--2---:R-:W-:-:S03]  /*127b0*/  ISETP.GE.AND P0, PT, R3, 0x1, PT ;  /* 0x000000010300780c */ /* 0x004fc60003f06270 */
[----:B------:R-:W-:-:S10]  /*127c0*/  IMAD.IADD R2, R9, 0x1, R2 ;  /* 0x0000000109027824 */ /* 0x000fd400078e0202 */
[----:B------:R-:W-:Y:S05]  /*127d0*/  @!P0 BRA `(.L_x_1164) ;  /* 0x0000000000488947 */ /* 0x000fea0003800000 */
[C---:B------:R-:W-:Y:S01]  /*127e0*/  ISETP.GT.AND P1, PT, R9.reuse, RZ, PT ;  /* 0x000000ff0900720c */ /* 0x040fe20003f24270 */
[----:B------:R-:W-:Y:S01]  /*127f0*/  BSSY B0, `(.L_x_1165) ;  /* 0x000000e000007945 */ /* 0x000fe20003800000 */
[----:B-1----:R-:W-:-:S11]  /*12800*/  VIADD R6, R9, 0xffffffff ;  /* 0xffffffff09067836 */ /* 0x002fd60000000000 */
        /* <DEDUP_REMOVED lines=8> */
.L_x_1166:
[----:B------:R-:W-:-:S13]  /*12890*/  ISETP.NE.AND P1, PT, R3, 0x1, PT ;  /* 0x000000010300780c */ /* 0x000fda0003f25270 */
[----:B------:R-:W1:Y:S02]  /*128a0*/  @P1 LDC.64 R4, c[0x0][0x9e8] ;  /* 0x00027a00ff041b82 */ /* 0x000e640000000a00 */
[----:B-1----:R-:W-:-:S05]  /*128b0*/  @P1 IMAD.HI.U32 R4, R6, R4, RZ ;  /* 0x0000000406041227 */ /* 0x002fca00078e00ff */
[----:B------:R-:W-:-:S07]  /*128c0*/  @P1 SHF.R.U32.HI R6, RZ, R5, R4 ;  /* 0x00000005ff061219 */ /* 0x000fce0000011604 */
.L_x_1167:
[----:B------:R-:W-:Y:S05]  /*128d0*/  BSYNC B0 ;  /* 0x0000000000007941 */ /* 0x000fea0003800000 */
.L_x_1165:
[----:B------:R-:W-:-:S05]  /*128e0*/  IMAD R5, R6, R3, R3 ;  /* 0x0000000306057224 */ /* 0x000fca00078e0203 */
[----:B------:R-:W-:-:S07]  /*128f0*/  VIMNMX R2, R2, R5, PT ;  /* 0x0000000502027248 */ /* 0x000fce0003fe0100 */
.L_x_1164:
[----:B------:R-:W-:Y:S01]  /*12900*/  VIADD R2, R2, 0x5f ;  /* 0x0000005f02027836 */ /* 0x000fe20000000000 */
[----:B------:R-:W-:Y:S01]  /*12910*/  ULDC UR4, c[0x0][0x9dc] ;  /* 0x0002770000047ab9 */ /* 0x000fe20000000800 */
[----:B------:R-:W-:Y:S02]  /*12920*/  IMAD R0, R17, 0x80, -R0 ;  /* 0x0000008011007824 */ /* 0x000fe400078e0a00 */
[----:B------:R-:W-:-:S04]  /*12930*/  IMAD.HI R5, R2, 0x2aaaaaab, RZ ;  /* 0x2aaaaaab02057827 */ /* 0x000fc800078e02ff */
[C---:B------:R-:W-:Y:S02]  /*12940*/  VIADD R2, R7.reuse, 0x5f ;  /* 0x0000005f07027836 */ /* 0x040fe40000000000 */
[----:B------:R-:W-:Y:S02]  /*12950*/  IMAD.IADD R7, R7, 0x1, R0 ;  /* 0x0000000107077824 */ /* 0x000fe400078e0200 */
[----:B------:R-:W-:Y:S01]  /*12960*/  IMAD.HI R4, R2, 0x2aaaaaab, RZ ;  /* 0x2aaaaaab02047827 */ /* 0x000fe200078e02ff */
[----:B------:R-:W-:-:S03]  /*12970*/  SHF.R.U32.HI R2, RZ, 0x1f, R5 ;  /* 0x0000001fff027819 */ /* 0x000fc60000011605 */
[----:B------:R-:W-:Y:S01]  /*12980*/  VIADD R0, R7, -UR4 ;  /* 0x8000000407007c36 */ /* 0x000fe20008000000 */
[----:B------:R-:W-:Y:S02]  /*12990*/  LEA.HI.SX32 R2, R5, R2, 0x1c ;  /* 0x0000000205027211 */ /* 0x000fe400078fe2ff */
[----:B------:R-:W-:-:S04]  /*129a0*/  SHF.R.U32.HI R5, RZ, 0x1f, R4 ;  /* 0x0000001fff057819 */ /* 0x000fc80000011604 */
[----:B------:R-:W-:-:S04]  /*129b0*/  LEA.HI.SX32 R5, R4, R5, 0x1c ;  /* 0x0000000504057211 */ /* 0x000fc800078fe2ff */
[----:B-1----:R-:W-:-:S05]  /*129c0*/  VIMNMX R6, R5, R2, PT ;  /* 0x0000000205067248 */ /* 0x002fca0003fe0100 */
[----:B------:R1:W-:Y:S01]  /*129d0*/  STL [R1+0x14], R6 ;  /* 0x0000140601007387 */ /* 0x0003e20000100800 */
[----:B------:R-:W-:Y:S05]  /*129e0*/  @!P0 BRA `(.L_x_1168) ;  /* 0x0000000000488947 */ /* 0x000fea0003800000 */
[----:B------:R-:W-:Y:S01]  /*129f0*/  IMAD.MOV.U32 R2, RZ, RZ, R7 ;  /* 0x000000ffff027224 */ /* 0x000fe200078e0007 */
[----:B------:R-:W-:Y:S04]  /*12a00*/  BSSY B0, `(.L_x_1169) ;  /* 0x000000e000007945 */ /* 0x000fe80003800000 */
[----:B------:R-:W-:-:S13]  /*12a10*/  ISETP.GT.AND P0, PT, R2, -0x1, PT ;  /* 0xffffffff0200780c */ /* 0x000fda0003f04270 */
[----:B------:R-:W-:Y:S05]  /*12a20*/  @P0 BRA `(.L_x_1170) ;  /* 0x00000000001c0947 */ /* 0x000fea0003800000 */
[----:B------:R-:W-:Y:S02]  /*12a30*/  ISETP.NE.AND P0, PT, R3, 0x1, PT ;  /* 0x000000010300780c */ /* 0x000fe40003f05270 */
[----:B------:R-:W-:-:S11]  /*12a40*/  LOP3.LUT R7, RZ, R2, RZ, 0x33, !PT ;  /* 0x00000002ff077212 */ /* 0x000fd600078e33ff */
[----:B------:R-:W2:Y:S02]  /*12a50*/  @P0 LDC.64 R4, c[0x0][0x9e8] ;  /* 0x00027a00ff040b82 */ /* 0x000ea40000000a00 */
[----:B--2---:R-:W-:-:S05]  /*12a60*/  @P0 IMAD.HI.U32 R4, R7, R4, RZ ;  /* 0x0000000407040227 */ /* 0x004fca00078e00ff */
[----:B------:R-:W-:-:S04]  /*12a70*/  @P0 SHF.R.U32.HI R7, RZ, R5, R4 ;  /* 0x00000005ff070219 */ /* 0x000fc80000011604 */
[----:B------:R-:W-:Y:S01]  /*12a80*/  LOP3.LUT R2, RZ, R7, RZ, 0x33, !PT ;  /* 0x00000007ff027212 */ /* 0x000fe200078e33ff */
[----:B------:R-:W-:Y:S06]  /*12a90*/  BRA `(.L_x_1171) ;  /* 0x0000000000107947 */ /* 0x000fec0003800000 */
.L_x_1170:
[----:B------:R-:W-:-:S13]  /*12aa0*/  ISETP.NE.AND P0, PT, R3, 0x1, PT ;  /* 0x000000010300780c */ /* 0x000fda0003f05270 */
[----:B------:R-:W2:Y:S02]  /*12ab0*/  @P0 LDC.64 R4, c[0x0][0x9e8] ;  /* 0x00027a00ff040b82 */ /* 0x000ea40000000a00 */
[----:B--2---:R-:W-:-:S05]  /*12ac0*/  @P0 IMAD.HI.U32 R4, R2, R4, RZ ;  /* 0x0000000402040227 */ /* 0x004fca00078e00ff */
[----:B------:R-:W-:-:S07]  /*12ad0*/  @P0 SHF.R.U32.HI R2, RZ, R5, R4 ;  /* 0x00000005ff020219 */ /* 0x000fce0000011604 */
.L_x_1171:
[----:B------:R-:W-:Y:S05]  /*12ae0*/  BSYNC B0 ;  /* 0x0000000000007941 */ /* 0x000fea0003800000 */
.L_x_1169:
[----:B------:R-:W-:-:S05]  /*12af0*/  IMAD R3, R2, R3, RZ ;  /* 0x0000000302037224 */ /* 0x000fca00078e02ff */
[----:B------:R-:W-:-:S07]  /*12b00*/  VIMNMX R0, R0, R3, !PT ;  /* 0x0000000300007248 */ /* 0x000fce0007fe0100 */
.L_x_1168:
[----:B------:R-:W-:Y:S01]  /*12b10*/  IMAD.HI R0, R0, 0x2aaaaaab, RZ ;  /* 0x2aaaaaab00007827 */ /* 0x000fe200078e02ff */
[----:B------:R-:W-:Y:S04]  /*12b20*/  BSSY B6, `(.L_x_1172) ;  /* 0x0000323000067945 */ /* 0x000fe80003800000 */
[----:B------:R-:W-:-:S04]  /*12b30*/  SHF.R.U32.HI R3, RZ, 0x1f, R0 ;  /* 0x0000001fff037819 */ /* 0x000fc80000011600 */
[----:B------:R-:W-:-:S04]  /*12b40*/  LEA.HI.SX32 R3, R0, R3, 0x1c ;  /* 0x0000000300037211 */ /* 0x000fc800078fe2ff */
[----:B------:R-:W-:-:S04]  /*12b50*/  VIMNMX R2, RZ, R3, !PT ;  /* 0x00000003ff027248 */ /* 0x000fc80007fe0100 */
[----:B------:R-:W-:Y:S01]  /*12b60*/  ISETP.GT.AND P0, PT, R6, R2, PT ;  /* 0x000000020600720c */ /* 0x000fe20003f04270 */
[----:B------:R2:W-:-:S12]  /*12b70*/  STL [R1+0x10], R2 ;  /* 0x0000100201007387 */ /* 0x0005d80000100800 */
[----:B--2---:R-:W-:Y:S05]  /*12b80*/  @P0 BRA `(.L_x_1173) ;  /* 0x0000000000480947 */ /* 0x004fea0003800000 */
[----:B------:R-:W2:Y:S02]  /*12b90*/  S2R R2, SR_TID.X ;  /* 0x0000000000027919 */ /* 0x000ea40000002100 */
[----:B--2---:R-:W-:-:S04]  /*12ba0*/  LOP3.LUT R2, R2, 0x1f, RZ, 0xc0, !PT ;  /* 0x0000001f02027812 */ /* 0x004fc800078ec0ff */
[----:B------:R-:W-:-:S13]  /*12bb0*/  ISETP.NE.AND P1, PT, R2, RZ, PT ;  /* 0x000000ff0200720c */ /* 0x000fda0003f25270 */
[----:B------:R-:W-:Y:S05]  /*12bc0*/  @P1 BRA `(.L_x_1174) ;  /* 0x0000003000601947 */ /* 0x000fea0003800000 */
[----:B------:R-:W2:Y:S01]  /*12bd0*/  S2R R7, SR_LANEID ;  /* 0x0000000000077919 */ /* 0x000ea20000000000 */
[----:B------:R-:W-:Y:S01]  /*12be0*/  VOTEU.ANY UR4, UPT, PT ;  /* 0x0000000000047886 */ /* 0x000fe200038e0100 */
[----:B------:R-:W3:Y:S01]  /*12bf0*/  LDC.64 R2, c[0x0][0xc38] ;  /* 0x00030e00ff027b82 */ /* 0x000ee20000000a00 */
[----:B------:R-:W2:Y:S01]  /*12c00*/  FLO.U32 R0, UR4 ;  /* 0x0000000400007d00 */ /* 0x000ea200080e0000 */
[----:B------:R-:W-:-:S07]  /*12c10*/  ULDC.64 UR6, c[0x0][0x208] ;  /* 0x0000820000067ab9 */ /* 0x000fce0000000a00 */
[----:B------:R-:W3:Y:S01]  /*12c20*/  POPC R5, UR4 ;  /* 0x0000000400057d09 */ /* 0x000ee20008000000 */
[----:B--2---:R-:W-:-:S13]  /*12c30*/  ISETP.EQ.U32.AND P0, PT, R0, R7, PT ;  /* 0x000000070000720c */ /* 0x004fda0003f02070 */
[----:B---3--:R-:W2:Y:S01]  /*12c40*/  @P0 ATOMG.E.ADD.STRONG.GPU PT, R3, desc[UR6][R2.64], R5 ;  /* 0x00000005020309a8 */ /* 0x008ea200081ee1c6 */
[----:B------:R-:W3:Y:S02]  /*12c50*/  S2R R4, SR_LTMASK ;  /* 0x0000000000047919 */ /* 0x000ee40000003900 */
[----:B---3--:R-:W-:-:S04]  /*12c60*/  LOP3.LUT R4, R4, UR4, RZ, 0xc0, !PT ;  /* 0x0000000404047c12 */ /* 0x008fc8000f8ec0ff */
[----:B------:R-:W3:Y:S01]  /*12c70*/  POPC R7, R4 ;  /* 0x0000000400077309 */ /* 0x000ee20000000000 */
[----:B--2---:R-:W3:Y:S02]  /*12c80*/  SHFL.IDX PT, R0, R3, R0, 0x1f ;  /* 0x00001f0003007589 */ /* 0x004ee400000e0000 */
[----:B---3--:R-:W-:Y:S01]  /*12c90*/  IADD3 R16, R0, UR38, R7 ;  /* 0x0000002600107c10 */ /* 0x008fe2000fffe007 */
[----:B------:R-:W-:Y:S06]  /*12ca0*/  BRA `(.L_x_1174) ;  /* 0x0000003000287947 */ /* 0x000fec0003800000 */
.L_x_1173:
[----:B------:R-:W2:Y:S01]  /*12cb0*/  S2R R3, SR_CgaCtaId ;  /* 0x0000000000037919 */ /* 0x000ea20000008800 */
[----:B------:R-:W-:-:S04]  /*12cc0*/  MOV R0, 0x400 ;  /* 0x0000040000007802 */ /* 0x000fc80000000f00 */
[----:B--2---:R-:W-:-:S05]  /*12cd0*/  LEA R2, R3, R0, 0x18 ;  /* 0x0000000003027211 */ /* 0x004fca00078ec0ff */
[----:B------:R2:W-:Y:S01]  /*12ce0*/  STL [R1+0xc], R2 ;  /* 0x00000c0201007387 */ /* 0x0005e20000100800 */
[----:B------:R-:W-:-:S05]  /*12cf0*/  VIADD R0, R2, 0x1e400 ;  /* 0x0001e40002007836 */ /* 0x000fca0000000000 */
[----:B------:R-:W-:-:S13]  /*12d00*/  LOP3.LUT P0, RZ, R0, 0x3ff, RZ, 0xc0, !PT ;  /* 0x000003ff00ff7812 */ /* 0x000fda000780c0ff */
[----:B--2---:R-:W-:Y:S05]  /*12d10*/  @!P0 BRA `(.L_x_1175) ;  /* 0x0000000000408947 */ /* 0x004fea0003800000 */
[----:B------:R-:W-:Y:S01]  /*12d20*/  MOV R2, 0x0 ;  /* 0x0000000000027802 */ /* 0x000fe20000000f00 */
[----:B------:R-:W-:Y:S01]  /*12d30*/  ULDC.64 UR6, c[0x4][0xa8] ;  /* 0x01002a0000067ab9 */ /* 0x000fe20000000a00 */
[----:B------:R-:W-:Y:S01]  /*12d40*/  ULDC.64 UR8, c[0x4][0xb0] ;  /* 0x01002c0000087ab9 */ /* 0x000fe20000000a00 */
[----:B------:R-:W-:Y:S01]  /*12d50*/  ULDC.64 UR4, c[0x4][0x30] ;  /* 0x01000c0000047ab9 */ /* 0x000fe20000000a00 */
[----:B------:R-:W-:Y:S02]  /*12d60*/  IMAD.U32 R4, RZ, RZ, UR6 ;  /* 0x00000006ff047e24 */ /* 0x000fe4000f8e00ff */
[----:B------:R-:W2:Y:S01]  /*12d70*/  LDC.64 R2, c[0x4][R2] ;  /* 0x0100000002027b82 */ /* 0x000ea20000000a00 */
[----:B------:R-:W-:Y:S02]  /*12d80*/  IMAD.U32 R5, RZ, RZ, UR7 ;  /* 0x00000007ff057e24 */ /* 0x000fe4000f8e00ff */
[----:B-1----:R-:W-:Y:S02]  /*12d90*/  IMAD.U32 R6, RZ, RZ, UR8 ;  /* 0x00000008ff067e24 */ /* 0x002fe4000f8e00ff */
[----:B------:R-:W-:-:S02]  /*12da0*/  IMAD.U32 R7, RZ, RZ, UR9 ;  /* 0x00000009ff077e24 */ /* 0x000fc4000f8e00ff */
[----:B------:R-:W-:Y:S02]  /*12db0*/  IMAD.U32 R10, RZ, RZ, UR4 ;  /* 0x00000004ff0a7e24 */ /* 0x000fe4000f8e00ff */
[----:B0-----:R-:W-:Y:S02]  /*12dc0*/  IMAD.U32 R11, RZ, RZ, UR5 ;  /* 0x00000005ff0b7e24 */ /* 0x001fe4000f8e00ff */
[----:B------:R-:W-:Y:S02]  /*12dd0*/  IMAD.MOV.U32 R8, RZ, RZ, 0x70 ;  /* 0x00000070ff087424 */ /* 0x000fe400078e00ff */
[----:B------:R-:W-:Y:S02]  /*12de0*/  IMAD.MOV.U32 R12, RZ, RZ, 0x1 ;  /* 0x00000001ff0c7424 */ /* 0x000fe400078e00ff */
[----:B------:R-:W-:-:S07]  /*12df0*/  IMAD.MOV.U32 R13, RZ, RZ, RZ ;  /* 0x000000ffff0d7224 */ /* 0x000fce00078e00ff */
[----:B------:R-:W-:-:S07]  /*12e00*/  LEPC R20, `(.L_x_1175) ;  /* 0x000000001014794e */ /* 0x000fce0000000000 */
[----:B--2---:R-:W-:Y:S05]  /*12e10*/  CALL.ABS.NOINC R2 ;  /* 0x0000000002007343 */ /* 0x004fea0003c00000 */
.L_x_1175:
        /* <DEDUP_REMOVED lines=8> */
[----:B------:R2:W3:Y:S01]  /*12ea0*/  LDC.64 R2, c[0x4][R0] ;  /* 0x0100000000027b82 */ /* 0x0004e20000000a00 */
[----:B------:R-:W-:Y:S02]  /*12eb0*/  IMAD.U32 R4, RZ, RZ, UR6 ;  /* 0x00000006ff047e24 */ /* 0x000fe4000f8e00ff */
[----:B------:R-:W-:Y:S02]  /*12ec0*/  IMAD.U32 R5, RZ, RZ, UR7 ;  /* 0x00000007ff057e24 */ /* 0x000fe4000f8e00ff */
[----:B-1----:R-:W-:Y:S02]  /*12ed0*/  IMAD.U32 R6, RZ, RZ, UR8 ;  /* 0x00000008ff067e24 */ /* 0x002fe4000f8e00ff */
[----:B------:R-:W-:-:S02]  /*12ee0*/  IMAD.U32 R7, RZ, RZ, UR9 ;  /* 0x00000009ff077e24 */ /* 0x000fc4000f8e00ff */
[----:B------:R-:W-:Y:S02]  /*12ef0*/  IMAD.U32 R10, RZ, RZ, UR4 ;  /* 0x00000004ff0a7e24 */ /* 0x000fe4000f8e00ff */
[----:B0-----:R-:W-:Y:S02]  /*12f00*/  IMAD.U32 R11, RZ, RZ, UR5 ;  /* 0x00000005ff0b7e24 */ /* 0x001fe4000f8e00ff */
[----:B------:R-:W-:Y:S02]  /*12f10*/  IMAD.MOV.U32 R8, RZ, RZ, 0x70 ;  /* 0x00000070ff087424 */ /* 0x000fe400078e00ff */
[----:B------:R-:W-:Y:S02]  /*12f20*/  IMAD.MOV.U32 R12, RZ, RZ, 0x1 ;  /* 0x00000001ff0c7424 */ /* 0x000fe400078e00ff */
[----:B--2---:R-:W-:-:S07]  /*12f30*/  IMAD.MOV.U32 R13, RZ, RZ, RZ ;  /* 0x000000ffff0d7224 */ /* 0x004fce00078e00ff */
[----:B------:R-:W-:-:S07]  /*12f40*/  LEPC R20, `(.L_x_1177) ;  /* 0x000000001014794e */ /* 0x000fce0000000000 */
[----:B---3--:R-:W-:Y:S05]  /*12f50*/  CALL.ABS.NOINC R2 ;  /* 0x0000000002007343 */ /* 0x008fea0003c00000 */
.L_x_1177:
[----:B------:R-:W-:Y:S01]  /*12f60*/  MOV R2, 0x0 ;  /* 0x0000000000027802 */ /* 0x000fe20000000f00 */
[----:B------:R-:W-:Y:S01]  /*12f70*/  ULDC.64 UR6, c[0x4][0xa8] ;  /* 0x01002a0000067ab9 */ /* 0x000fe20000000a00 */
[----:B------:R-:W-:Y:S01]  /*12f80*/  ULDC.64 UR8, c[0x4][0xb0] ;  /* 0x01002c0000087ab9 */ /* 0x000fe20000000a00 */
[----:B------:R-:W-:Y:S01]  /*12f90*/  ULDC.64 UR4, c[0x4][0x40] ;  /* 0x0100100000047ab9 */ /* 0x000fe20000000a00 */
[----:B------:R-:W-:Y:S02]  /*12fa0*/  IMAD.U32 R4, RZ, RZ, UR6 ;  /* 0x00000006ff047e24 */ /* 0x000fe4000f8e00ff */
[----:B------:R-:W0:Y:S01]  /*12fb0*/  LDC.64 R2, c[0x4][R2] ;  /* 0x0100000002027b82 */ /* 0x000e220000000a00 */
        /* <DEDUP_REMOVED lines=9> */
[----:B0-----:R-:W-:Y:S05]  /*13050*/  CALL.ABS.NOINC R2 ;  /* 0x0000000002007343 */ /* 0x001fea0003c00000 */
.L_x_1176:
[----:B-1----:R-:W2:Y:S01]  /*13060*/  LDL.LU R6, [R1+0x1c] ;  /* 0x00001c0001067983 */ /* 0x002ea20000300800 */
[----:B------:R-:W1:Y:S01]  /*13070*/  LDC R0, c[0x0][0x428] ;  /* 0x00010a00ff007b82 */ /* 0x000e620000000800 */
[----:B------:R-:W-:Y:S01]  /*13080*/  IMAD.MOV.U32 R4, RZ, RZ, R18 ;  /* 0x000000ffff047224 */ /* 0x000fe200078e0012 */
[----:B------:R-:W-:Y:S01]  /*13090*/  ULDC.64 UR4, c[0x0][0x9f8] ;  /* 0x00027e0000047ab9 */ /* 0x000fe20000000a00 */
[----:B------:R-:W3:Y:S01]  /*130a0*/  S2R R7, SR_TID.X ;  /* 0x0000000000077919 */ /* 0x000ee20000002100 */
[----:B------:R-:W-:Y:S01]  /*130b0*/  ULDC.64 UR6, c[0x0][0x208] ;  /* 0x0000820000067ab9 */ /* 0x000fe20000000a00 */
[----:B-1----:R-:W-:Y:S02]  /*130c0*/  ISETP.NE.AND P0, PT, R0, 0x1, PT ;  /* 0x000000010000780c */ /* 0x002fe40003f05270 */
[----:B---3--:R-:W-:-:S11]  /*130d0*/  LOP3.LUT R7, R7, 0x1f, RZ, 0xc0, !PT ;  /* 0x0000001f07077812 */ /* 0x008fd600078ec0ff */
[----:B------:R-:W1:Y:S08]  /*130e0*/  @P0 LDC R3, c[0x0][0x42c] ;  /* 0x00010b00ff030b82 */ /* 0x000e700000000800 */
[----:B------:R-:W3:Y:S01]  /*130f0*/  @P0 LDC R5, c[0x0][0x430] ;  /* 0x00010c00ff050b82 */ /* 0x000ee20000000800 */
[----:B-1----:R-:W-:-:S05]  /*13100*/  @P0 IMAD.HI.U32 R0, R18, R3, RZ ;  /* 0x0000000312000227 */ /* 0x002fca00078e00ff */
[----:B---3--:R-:W-:Y:S01]  /*13110*/  @P0 SHF.R.U32.HI R4, RZ, R5, R0 ;  /* 0x00000005ff040219 */ /* 0x008fe20000011600 */
[----:B------:R-:W-:Y:S01]  /*13120*/  IMAD.MOV.U32 R0, RZ, RZ, R19 ;  /* 0x000000ffff007224 */ /* 0x000fe200078e0013 */
[----:B------:R-:W-:-:S04]  /*13130*/  ISETP.NE.U32.AND P0, PT, RZ, UR4, PT ;  /* 0x00000004ff007c0c */ /* 0x000fc8000bf05070 */
[----:B------:R-:W-:Y:S01]  /*13140*/  ISETP.NE.AND.EX P0, PT, RZ, UR5, PT, P0 ;  /* 0x00000005ff007c0c */ /* 0x000fe2000bf05300 */
[----:B------:R-:W-:-:S12]  /*13150*/  ULDC.64 UR4, c[0x0][0xa00] ;  /* 0x0002800000047ab9 */ /* 0x000fd80000000a00 */
[----:B------:R-:W1:Y:S01]  /*13160*/  @P0 LDC.64 R2, c[0x0][0x9f8] ;  /* 0x00027e00ff020b82 */ /* 0x000e620000000a00 */
[----:B------:R-:W-:-:S04]  /*13170*/  ISETP.NE.AND P6, PT, R7, RZ, PT ;  /* 0x000000ff0700720c */ /* 0x000fc80003fc5270 */
[----:B------:R-:W-:-:S09]  /*13180*/  PLOP3.LUT P1, PT, P6, PT, PT, 0x8, 0x0 ;  /* 0x000000000000781c */ /* 0x000fd2000372e170 */
[----:B------:R-:W-:Y:S01]  /*13190*/  VOTEU.ALL UP1, P6 ;  /* 0x00000000003f7886 */ /* 0x000fe20003020000 */
[----:B-1----:R-:W-:-:S05]  /*131a0*/  @P0 IMAD.WIDE R2, R19, 0x4, R2 ;  /* 0x0000000413020825 */ /* 0x002fca00078e0202 */
[----:B------:R1:W5:Y:S01]  /*131b0*/  @P0 LDG.E R0, desc[UR6][R2.64] ;  /* 0x0000000602000981 */ /* 0x000362000c1e1900 */
[----:B------:R-:W-:Y:S01]  /*131c0*/  ISETP.NE.U32.AND P0, PT, RZ, UR4, PT ;  /* 0x00000004ff007c0c */ /* 0x000fe2000bf05070 */
[----:B------:R-:W-:-:S03]  /*131d0*/  @!UP1 UIADD3 UR8, UP0, UR36, 0x270, URZ ;  /* 0x0000027024089890 */ /* 0x000fc6000ff1e03f */
[----:B------:R-:W-:Y:S01]  /*131e0*/  ISETP.NE.AND.EX P0, PT, RZ, UR5, PT, P0 ;  /* 0x00000005ff007c0c */ /* 0x000fe2000bf05300 */
[----:B------:R-:W-:-:S03]  /*131f0*/  @!UP1 UIADD3.X UR9, URZ, UR37, URZ, UP0, !UPT ;  /* 0x000000253f099290 */ /* 0x000fc600087fe43f */
[----:B------:R-:W-:Y:S01]  /*13200*/  SEL R7, R19, RZ, !P0 ;  /* 0x000000ff13077207 */ /* 0x000fe20004000000 */
[----:B------:R-:W-:Y:S01]  /*13210*/  VOTEU.ALL UP0, P6 ;  /* 0x00000000003f7886 */ /* 0x000fe20003000000 */
[----:B-12---:R-:W-:-:S07]  /*13220*/  IMAD R8, R17, 0x80, R6 ;  /* 0x0000008011087824 */ /* 0x006fce00078e0206 */
.L_x_1178:
        /* <DEDUP_REMOVED lines=9> */
[----:B-1----:R-:W-:Y:S05]  /*132c0*/  @P1 BRA.U.ANY `(.L_x_1178) ;  /* 0xfffffffd00d81947 */ /* 0x002fea000393ffff */
[----:B------:R-:W1:Y:S01]  /*132d0*/  S2R R2, SR_TID.X ;  /* 0x0000000000027919 */ /* 0x000e620000002100 */
[----:B------:R-:W-:Y:S01]  /*132e0*/  UMOV UR4, 0x40 ;  /* 0x0000004000047882 */ /* 0x000fe20000000000 */
[----:B-1----:R-:W-:-:S04]  /*132f0*/  LOP3.LUT R2, R2, 0x1f, RZ, 0xc0, !PT ;  /* 0x0000001f02027812 */ /* 0x002fc800078ec0ff */
[----:B------:R-:W-:-:S04]  /*13300*/  ISETP.NE.AND P2, PT, R2, RZ, PT ;  /* 0x000000ff0200720c */ /* 0x000fc80003f45270 */
[----:B------:R-:W-:-:S09]  /*13310*/  PLOP3.LUT P1, PT, P2, PT, PT, 0x8, 0x0 ;  /* 0x000000000000781c */ /* 0x000fd2000172e170 */
[----:B------:R-:W-:-:S05]  /*13320*/  VOTEU.ALL UP0, P2 ;  /* 0x00000000003f7886 */ /* 0x000fca0001000000 */
.L_x_1179:
        /* <DEDUP_REMOVED lines=15> */
.L_x_1180:
        /* <DEDUP_REMOVED lines=9> */
[----:B------:R-:W2:Y:S01]  /*134b0*/  LDL R5, [R1+0x14] ;  /* 0x0000140001057983 */ /* 0x000ea20000100800 */
[----:B------:R-:W1:Y:S01]  /*134c0*/  LDC.64 R2, c[0x0][0x3f8] ;  /* 0x0000fe00ff027b82 */ /* 0x000e620000000a00 */
[----:B------:R-:W-:Y:S02]  /*134d0*/  ULDC.64 UR4, c[0x0][0xa08] ;  /* 0x0002820000047ab9 */ /* 0x000fe40000000a00 */
[----:B-1----:R-:W-:Y:S01]  /*134e0*/  LOP3.LUT P0, RZ, R2, UR4, RZ, 0xfc, !PT ;  /* 0x0000000402ff7c12 */ /* 0x002fe2000f80fcff */
[----:B------:R-:W-:-:S03]  /*134f0*/  UMOV UR4, 0xffffffff ;  /* 0xffffffff00047882 */ /* 0x000fc60000000000 */
[----:B------:R-:W-:-:S04]  /*13500*/  LOP3.LUT P0, RZ, R3, UR5, RZ, 0xfc, P0 ;  /* 0x0000000503ff7c12 */ /* 0x000fc8000800fcff */
[----:B-----5:R-:W-:Y:S01]  /*13510*/  SEL R6, R0, RZ, !P0 ;  /* 0x000000ff00067207 */ /* 0x020fe20004000000 */
[----:B--2---:R-:W-:Y:S01]  /*13520*/  VIADD R5, R5, 0xffffffff ;  /* 0xffffffff05057836 */ /* 0x004fe20000000000 */
[----:B------:R-:W-:Y:S07]  /*13530*/  BRA.DIV UR4, `(.L_x_1181) ;  /* 0x0000003a04e87947 */ /* 0x000fee000b800000 */
.L_x_1251:
[----:B------:R-:W-:Y:S01]  /*13540*/  UMOV UR4, 0xffffffff ;  /* 0xffffffff00047882 */ /* 0x000fe20000000000 */
[----:B------:R-:W-:Y:S02]  /*13550*/  SHF.R.S32.HI R17, RZ, 0x1f, R0 ;  /* 0x0000001fff117819 */ /* 0x000fe40000011400 */
[----:B------:R-:W-:Y:S05]  /*13560*/  BRA.DIV UR4, `(.L_x_1182) ;  /* 0x0000003e04107947 */ /* 0x000fea000b800000 */
[----:B------:R-:W-:-:S13]  /*13570*/  ELECT P6, URZ, PT ;  /* 0x00000000003f782f */ /* 0x000fda00038c0000 */
.L_x_1254:
[----:B------:R-:W-:Y:S05]  /*13580*/  @!P6 BRA `(.L_x_1183) ;  /* 0x00000004002ce947 */ /* 0x000fea0003800000 */
[----:B------:R-:W-:-:S04]  /*13590*/  ISETP.NE.U32.AND P0, PT, R2, RZ, PT ;  /* 0x000000ff0200720c */ /* 0x000fc80003f05070 */
[----:B------:R-:W-:-:S13]  /*135a0*/  ISETP.NE.AND.EX P0, PT, R3, RZ, PT, P0 ;  /* 0x000000ff0300720c */ /* 0x000fda0003f05300 */
[----:B------:R-:W-:Y:S05]  /*135b0*/  @!P0 BRA `(.L_x_1184) ;  /* 0x00000000004c8947 */ /* 0x000fea0003800000 */
[----:B------:R-:W1:Y:S01]  /*135c0*/  LDC R12, c[0x0][0x41c] ;  /* 0x00010700ff0c7b82 */ /* 0x000e620000000800 */
[----:B------:R-:W-:Y:S01]  /*135d0*/  IMAD.MOV.U32 R6, RZ, RZ, R5 ;  /* 0x000000ffff067224 */ /* 0x000fe200078e0005 */
[----:B------:R-:W-:Y:S01]  /*135e0*/  ULDC.64 UR4, c[0x0][0x408] ;  /* 0x0001020000047ab9 */ /* 0x000fe20000000a00 */
[----:B------:R-:W-:Y:S01]  /*135f0*/  ULDC.64 UR6, c[0x0][0x208] ;  /* 0x0000820000067ab9 */ /* 0x000fe20000000a00 */
[----:B-1----:R-:W-:-:S13]  /*13600*/  ISETP.NE.AND P0, PT, R12, 0x1, PT ;  /* 0x000000010c00780c */ /* 0x002fda0003f05270 */
[----:B0-----:R-:W0:Y:S02]  /*13610*/  @P0 LDC.64 R10, c[0x0][0x420] ;  /* 0x00010800ff0a0b82 */ /* 0x001e240000000a00 */
[----:B0-----:R-:W-:-:S05]  /*13620*/  @P0 IMAD.HI.U32 R10, R5, R10, RZ ;  /* 0x0000000a050a0227 */ /* 0x001fca00078e00ff */
        /* <DEDUP_REMOVED lines=12> */
.L_x_1184:
[----:B------:R-:W2:Y:S01]  /*136f0*/  LDL R9, [R1] ;  /* 0x0000000001097983 */ /* 0x000ea20000100800 */
[----:B0-----:R-:W-:-:S03]  /*13700*/  MOV R11, 0x400 ;  /* 0x00000400000b7802 */ /* 0x001fc60000000f00 */
[----:B------:R-:W3:Y:S01]  /*13710*/  LDL R10, [R1+0x8] ;  /* 0x00000800010a7983 */ /* 0x000ee20000100800 */
[----:B-1----:R-:W0:Y:S02]  /*13720*/  S2R R12, SR_CgaCtaId ;  /* 0x00000000000c7919 */ /* 0x002e240000008800 */
[----:B0-----:R-:W-:-:S05]  /*13730*/  LEA R11, R12, R11, 0x18 ;  /* 0x0000000b0c0b7211 */ /* 0x001fca00078ec0ff */
[----:B--2---:R-:W-:Y:S01]  /*13740*/  IMAD R9, R9, 0x8, R11 ;  /* 0x0000000809097824 */ /* 0x004fe200078e020b */
[----:B---3--:R-:W-:-:S04]  /*13750*/  SHF.L.U32 R10, R10, 0x1f, RZ ;  /* 0x0000001f0a0a7819 */ /* 0x008fc800000006ff */
[----:B------:R-:W0:Y:S02]  /*13760*/  SYNCS.PHASECHK.TRANS64.TRYWAIT P0, [R9+URZ+0x30840], R10 ;  /* 0x0308400a090075a7 */ /* 0x000e24000800017f */
[----:B0-----:R-:W-:Y:S05]  /*13770*/  @!P0 BRA `(.L_x_1185) ;  /* 0x0000003800ac8947 */ /* 0x001fea0003800000 */
.L_x_1255:
        /* <DEDUP_REMOVED lines=11> */
.L_x_1186:
[----:B------:R-:W2:Y:S01]  /*13830*/  LDL R11, [R1] ;  /* 0x00000000010b7983 */ /* 0x000ea20000100800 */
[----:B------:R-:W-:-:S03]  /*13840*/  MOV R12, 0x400 ;  /* 0x00000400000c7802 */ /* 0x000fc60000000f00 */
[----:B0-----:R-:W3:Y:S01]  /*13850*/  LDL R10, [R1+0x4] ;  /* 0x00000400010a7983 */ /* 0x001ee20000100800 */
[----:B------:R-:W0:Y:S01]  /*13860*/  S2R R13, SR_CgaCtaId ;  /* 0x00000000000d7919 */ /* 0x000e220000008800 */
[----:B------:R-:W-:Y:S02]  /*13870*/  R2UR UR9, R9 ;  /* 0x00000000090972ca */ /* 0x000fe400000e0000 */
[----:B------:R-:W-:Y:S01]  /*13880*/  R2UR UR11, R5 ;  /* 0x00000000050b72ca */ /* 0x000fe200000e0000 */
[----:B------:R-:W-:Y:S01]  /*13890*/  UIADD3 UR4, UP0, UR36, 0x370, URZ ;  /* 0x0000037024047890 */ /* 0x000fe2000ff1e03f */
[----:B------:R-:W-:Y:S02]  /*138a0*/  R2UR UR12, R4 ;  /* 0x00000000040c72ca */ /* 0x000fe400000e0000 */
[----:B-----5:R-:W-:Y:S02]  /*138b0*/  R2UR UR13, R6 ;  /* 0x00000000060d72ca */ /* 0x020fe400000e0000 */
[----:B0-----:R-:W-:-:S05]  /*138c0*/  LEA R12, R13, R12, 0x18 ;  /* 0x0000000c0d0c7211 */ /* 0x001fca00078ec0ff */
[----:B------:R-:W-:Y:S01]  /*138d0*/  UIADD3 UR9, UR9, 0x30830, URZ ;  /* 0x0003083009097890 */ /* 0x000fe2000fffe03f */
[----:B------:R-:W-:Y:S01]  /*138e0*/  UMOV UR10, URZ ;  /* 0x0000003f000a7c82 */ /* 0x000fe20008000000 */
[----:B------:R-:W-:Y:S01]  /*138f0*/  UMOV UR6, 0x0 ;  /* 0x0000000000067882 */ /* 0x000fe20000000000 */
[----:B------:R-:W-:Y:S01]  /*13900*/  UMOV UR7, 0x14f00000 ;  /* 0x14f0000000077882 */ /* 0x000fe20000000000 */
[----:B------:R-:W-:Y:S01]  /*13910*/  UMOV UR16, 0x40 ;  /* 0x0000004000107882 */ /* 0x000fe20000000000 */
[----:B--2---:R-:W-:Y:S01]  /*13920*/  IMAD R9, R11, 0x9000, R12 ;  /* 0x000090000b097824 */ /* 0x004fe200078e020c */
[----:B---3--:R-:W-:-:S04]  /*13930*/  R2UR UR5, R10 ;  /* 0x000000000a0572ca */ /* 0x008fc800000e0000 */
        /* <DEDUP_REMOVED lines=15> */
[----:B-1----:R-:W-:Y:S01]  /*13a30*/  NOP ;  /* 0x0000000000007918 */ /* 0x002fe20000000000 */
.L_x_1183:
[----:B------:R-:W2:Y:S01]  /*13a40*/  LDL.LU R12, [R1+0x18] ;  /* 0x00001800010c7983 */ /* 0x000ea20000300800 */
[----:B------:R-:W-:Y:S01]  /*13a50*/  MOV R10, 0x400 ;  /* 0x00000400000a7802 */ /* 0x000fe20000000f00 */
[----:B------:R-:W-:Y:S05]  /*13a60*/  WARPSYNC.ALL ;  /* 0x0000000000007948 */ /* 0x000fea0003800000 */
[----:B0-----:R-:W0:Y:S01]  /*13a70*/  S2R R11, SR_CgaCtaId ;  /* 0x00000000000b7919 */ /* 0x001e220000008800 */
[----:B------:R-:W-:-:S13]  /*13a80*/  ELECT P0, URZ, PT ;  /* 0x00000000003f782f */ /* 0x000fda0003800000 */
[C---:B------:R-:W-:Y:S01]  /*13a90*/  @P0 R2UR UR13, R7.reuse ;  /* 0x00000000070d02ca */ /* 0x040fe200000e0000 */
[----:B------:R-:W-:Y:S01]  /*13aa0*/  UIADD3 UR4, UP0, UR36, 0x270, URZ ;  /* 0x0000027024047890 */ /* 0x000fe2000ff1e03f */
[----:B------:R-:W-:Y:S01]  /*13ab0*/  @P0 R2UR UR12, R18 ;  /* 0x00000000120c02ca */ /* 0x000fe200000e0000 */
[----:B------:R-:W-:Y:S01]  /*13ac0*/  UMOV UR6, 0x0 ;  /* 0x0000000000067882 */ /* 0x000fe20000000000 */
[----:B------:R-:W-:Y:S01]  /*13ad0*/  @P0 R2UR UR11, R8 ;  /* 0x00000000080b02ca */ /* 0x000fe200000e0000 */
        /* <DEDUP_REMOVED lines=37> */
.L_x_1256:
[----:B------:R-:W-:Y:S05]  /*13d30*/  BSYNC B0 ;  /* 0x0000000000007941 */ /* 0x000fea0003800000 */
.L_x_1187:
[----:B------:R-:W2:Y:S04]  /*13d40*/  LDL R9, [R1+0x14] ;  /* 0x0000140001097983 */ /* 0x000ea80000100800 */
[----:B0-----:R-:W3:Y:S01]  /*13d50*/  LDL R8, [R1+0x10] ;  /* 0x0000100001087983 */ /* 0x001ee20000100800 */
[----:B------:R-:W-:Y:S01]  /*13d60*/  BSSY B0, `(.L_x_1189) ;  /* 0x00001aa000007945 */ /* 0x000fe20003800000 */
[----:B--2---:R-:W-:-:S05]  /*13d70*/  VIADD R7, R9, 0xfffffffe ;  /* 0xfffffffe09077836 */ /* 0x004fca0000000000 */
[----:B---3--:R-:W-:-:S13]  /*13d80*/  ISETP.GE.AND P0, PT, R7, R8, PT ;  /* 0x000000080700720c */ /* 0x008fda0003f06270 */
[----:B------:R-:W-:Y:S05]  /*13d90*/  @!P0 BRA `(.L_x_1190) ;  /* 0x0000001800988947 */ /* 0x000fea0003800000 */
[----:B------:R-:W-:Y:S01]  /*13da0*/  LOP3.LUT R13, RZ, R8, RZ, 0x33, !PT ;  /* 0x00000008ff0d7212 */ /* 0x000fe200078e33ff */
[----:B------:R-:W-:Y:S01]  /*13db0*/  IMAD.MOV R8, RZ, RZ, -R9 ;  /* 0x000000ffff087224 */ /* 0x000fe200078e0a09 */
[----:B------:R-:W-:Y:S04]  /*13dc0*/  BSSY B1, `(.L_x_1191) ;  /* 0x0000092000017945 */ /* 0x000fe80003800000 */
[----:B------:R-:W-:-:S05]  /*13dd0*/  VIADDMNMX R13, R8, 0x1, R13, !PT ;  /* 0x00000001080d7846 */ /* 0x000fca000780010d */
[----:B------:R-:W-:-:S05]  /*13de0*/  IMAD.IADD R8, R9, 0x1, R13 ;  /* 0x0000000109087824 */ /* 0x000fca00078e020d */
        /* <DEDUP_REMOVED lines=18> */
[----:B------:R-:W-:Y:S01]  /*13f10*/  ULDC.64 UR6, c[0x0][0x208] ;  /* 0x0000820000067ab9 */ /* 0x000fe20000000a00 */
[----:B0-----:R-:W-:-:S13]  /*13f20*/  ISETP.NE.AND P0, PT, R18, 0x1, PT ;  /* 0x000000011200780c */ /* 0x001fda0003f05270 */
[----:B------:R-:W0:Y:S02]  /*13f30*/  @P0 LDC.64 R8, c[0x0][0x420] ;  /* 0x00010800ff080b82 */ /* 0x000e240000000a00 */
[----:B0-----:R-:W-:-:S04]  /*13f40*/  @P0 IMAD.HI.U32 R10, R7, R8, RZ ;  /* 0x00000008070a0227 */ /* 0x001fc800078e00ff */
[----:B------:R-:W-:Y:S01]  /*13f50*/  IMAD.MOV.U32 R8, RZ, RZ, R7 ;  /* 0x000000ffff087224 */ /* 0x000fe200078e0007 */
        /* <DEDUP_REMOVED lines=11> */
.L_x_1195:
[----:B0-----:R-:W0:Y:S01]  /*14010*/  S2R R3, SR_CgaCtaId ;  /* 0x0000000000037919 */ /* 0x001e220000008800 */
[----:B------:R-:W-:-:S04]  /*14020*/  MOV R2, 0x400 ;  /* 0x0000040000027802 */ /* 0x000fc80000000f00 */
[----:B0-----:R-:W-:Y:S02]  /*14030*/  LEA R2, R3, R2, 0x18 ;  /* 0x0000000203027211 */ /* 0x001fe400078ec0ff */
[----:B------:R-:W-:-:S03]  /*14040*/  SHF.L.U32 R3, R14, 0x1f, RZ ;  /* 0x0000001f0e037819 */ /* 0x000fc600000006ff */
[----:B------:R-:W-:-:S04]  /*14050*/  IMAD R2, R12, 0x8, R2 ;  /* 0x000000080c027824 */ /* 0x000fc800078e0202 */
[----:B------:R-:W0:Y:S02]  /*14060*/  SYNCS.PHASECHK.TRANS64.TRYWAIT P0, [R2+URZ+0x30840], R3 ;  /* 0x03084003020075a7 */ /* 0x000e24000800017f */
[----:B0-----:R-:W-:Y:S05]  /*14070*/  @!P0 BRA `(.L_x_1196) ;  /* 0x0000003000a08947 */ /* 0x001fea0003800000 */
.L_x_1257:
        /* <DEDUP_REMOVED lines=11> */
.L_x_1197:
        /* <DEDUP_REMOVED lines=37> */
.L_x_1258:
        /* <DEDUP_REMOVED lines=13> */
.L_x_1199:
[----:B01----:R-:W2:Y:S01]  /*14450*/  LDL.LU R2, [R1] ;  /* 0x0000000001027983 */ /* 0x003ea20000300800 */
[----:B------:R-:W-:-:S03]  /*14460*/  MOV R10, 0x400 ;  /* 0x00000400000a7802 */ /* 0x000fc60000000f00 */
[----:B------:R-:W3:Y:S01]  /*14470*/  LDL R3, [R1+0x4] ;  /* 0x0000040001037983 */ /* 0x000ee20000100800 */
[----:B------:R-:W0:Y:S01]  /*14480*/  S2R R11, SR_CgaCtaId ;  /* 0x00000000000b7919 */ /* 0x000e220000008800 */
[----:B------:R-:W-:Y:S01]  /*14490*/  R2UR UR11, R5 ;  /* 0x00000000050b72ca */ /* 0x000fe200000e0000 */
[----:B------:R-:W-:Y:S01]  /*144a0*/  UIADD3 UR4, UP0, UR36, 0x470, URZ ;  /* 0x0000047024047890 */ /* 0x000fe2000ff1e03f */
[----:B------:R-:W-:Y:S02]  /*144b0*/  R2UR UR13, R6 ;  /* 0x00000000060d72ca */ /* 0x000fe400000e0000 */
[----:B------:R-:W-:Y:S02]  /*144c0*/  R2UR UR12, R4 ;  /* 0x00000000040c72ca */ /* 0x000fe400000e0000 */
[----:B0-----:R-:W-:Y:S01]  /*144d0*/  LEA R10, R11, R10, 0x18 ;  /* 0x0000000a0b0a7211 */ /* 0x001fe200078ec0ff */
[----:B------:R-:W-:Y:S01]  /*144e0*/  UMOV UR10, URZ ;  /* 0x0000003f000a7c82 */ /* 0x000fe20008000000 */
[----:B------:R-:W-:Y:S01]  /*144f0*/  UMOV UR6, 0x0 ;  /* 0x0000000000067882 */ /* 0x000fe20000000000 */
[----:B------:R-:W-:Y:S01]  /*14500*/  UMOV UR7, 0x14f00000 ;  /* 0x14f0000000077882 */ /* 0x000fe20000000000 */
[----:B------:R-:W-:Y:S01]  /*14510*/  UMOV UR16, 0x40 ;  /* 0x0000004000107882 */ /* 0x000fe20000000000 */
[----:B------:R-:W-:-:S02]  /*14520*/  IMAD.MOV.U32 R6, RZ, RZ, R8 ;  /* 0x000000ffff067224 */ /* 0x000fc400078e0008 */
[----:B------:R-:W-:Y:S02]  /*14530*/  IMAD.MOV.U32 R5, RZ, RZ, R7 ;  /* 0x000000ffff057224 */ /* 0x000fe400078e0007 */
[----:B--2---:R-:W-:-:S04]  /*14540*/  IMAD.MOV.U32 R9, RZ, RZ, R2 ;  /* 0x000000ffff097224 */ /* 0x004fc800078e0002 */
[----:B------:R-:W-:-:S05]  /*14550*/  IMAD R2, R9, 0x8, R10 ;  /* 0x0000000809027824 */ /* 0x000fca00078e020a */
[----:B------:R-:W-:Y:S01]  /*14560*/  R2UR UR9, R2 ;  /* 0x00000000020972ca */ /* 0x000fe200000e0000 */
[----:B------:R-:W-:Y:S01]  /*14570*/  IMAD R2, R9, 0x9000, R10 ;  /* 0x0000900009027824 */ /* 0x000fe200078e020a */
[----:B---3--:R-:W-:-:S04]  /*14580*/  R2UR UR5, R3 ;  /* 0x00000000030572ca */ /* 0x008fc800000e0000 */
        /* <DEDUP_REMOVED lines=15> */
[----:B0-----:R-:W-:Y:S01]  /*14680*/  NOP ;  /* 0x0000000000007918 */ /* 0x001fe20000000000 */
.L_x_1194:
[----:B------:R-:W-:Y:S05]  /*14690*/  BSYNC B2 ;  /* 0x0000000000027941 */ /* 0x000fea0003800000 */
.L_x_1193:
[----:B------:R-:W2:Y:S04]  /*146a0*/  LDL R2, [R1+0x14] ;  /* 0x0000140001027983 */ /* 0x000ea80000100800 */
[----:B------:R0:W-:Y:S04]  /*146b0*/  STL [R1], R12 ;  /* 0x0000000c01007387 */ /* 0x0001e80000100800 */
[----:B------:R0:W-:Y:S02]  /*146c0*/  STL [R1+0x8], R14 ;  /* 0x0000080e01007387 */ /* 0x0001e40000100800 */
[----:B0-2---:R-:W-:-:S07]  /*146d0*/  VIADD R7, R2, 0xfffffffd ;  /* 0xfffffffd02077836 */ /* 0x005fce0000000000 */
.L_x_1192:
[----:B------:R-:W-:Y:S05]  /*146e0*/  BSYNC B1 ;  /* 0x0000000000017941 */ /* 0x000fea0003800000 */
.L_x_1191:
[----:B------:R-:W2:Y:S01]  /*146f0*/  LDL.LU R2, [R1+0x14] ;  /* 0x0000140001027983 */ /* 0x000ea20000300800 */
[----:B------:R-:W-:Y:S01]  /*14700*/  VIADD R13, R13, 0xfffffffe ;  /* 0xfffffffe0d0d7836 */ /* 0x000fe20000000000 */
[----:B--2---:R-:W-:-:S04]  /*14710*/  LOP3.LUT R2, RZ, R2, RZ, 0x33, !PT ;  /* 0x00000002ff027212 */ /* 0x004fc800078e33ff */
[----:B------:R-:W-:-:S13]  /*14720*/  ISETP.NE.AND P0, PT, R13, R2, PT ;  /* 0x000000020d00720c */ /* 0x000fda0003f05270 */
[----:B------:R-:W-:Y:S05]  /*14730*/  @!P0 BRA `(.L_x_1190) ;  /* 0x0000001000308947 */ /* 0x000fea0003800000 */
[----:B------:R-:W-:-:S07]  /*14740*/  IMAD.MOV.U32 R10, RZ, RZ, R6 ;  /* 0x000000ffff0a7224 */ /* 0x000fce00078e0006 */
.L_x_1214:
        /* <DEDUP_REMOVED lines=33> */
.L_x_1202:
[----:B------:R-:W1:Y:S01]  /*14960*/  S2R R3, SR_CgaCtaId ;  /* 0x0000000000037919 */ /* 0x000e620000008800 */
[----:B------:R-:W-:-:S04]  /*14970*/  MOV R2, 0x400 ;  /* 0x0000040000027802 */ /* 0x000fc80000000f00 */
[----:B-1----:R-:W-:Y:S02]  /*14980*/  LEA R2, R3, R2, 0x18 ;  /* 0x0000000203027211 */ /* 0x002fe400078ec0ff */
[----:B------:R-:W-:-:S03]  /*14990*/  SHF.L.U32 R3, R9, 0x1f, RZ ;  /* 0x0000001f09037819 */ /* 0x000fc600000006ff */
[----:B------:R-:W-:-:S04]  /*149a0*/  IMAD R2, R8, 0x8, R2 ;  /* 0x0000000808027824 */ /* 0x000fc800078e0202 */
[----:B------:R-:W1:Y:S02]  /*149b0*/  SYNCS.PHASECHK.TRANS64.TRYWAIT P0, [R2+URZ+0x30840], R3 ;  /* 0x03084003020075a7 */ /* 0x000e64000800017f */
[----:B-1----:R-:W-:Y:S05]  /*149c0*/  @!P0 BRA `(.L_x_1203) ;  /* 0x0000002800748947 */ /* 0x002fea0003800000 */
.L_x_1259:
        /* <DEDUP_REMOVED lines=11> */
.L_x_1204:
        /* <DEDUP_REMOVED lines=37> */
.L_x_1260:
        /* <DEDUP_REMOVED lines=8> */
.L_x_1206:
[----:B0-----:R-:W2:Y:S01]  /*14d50*/  LDL.LU R2, [R1] ;  /* 0x0000000001027983 */ /* 0x001ea20000300800 */
[----:B------:R-:W-:-:S03]  /*14d60*/  MOV R13, 0x400 ;  /* 0x00000400000d7802 */ /* 0x000fc60000000f00 */
[----:B------:R-:W3:Y:S01]  /*14d70*/  LDL R11, [R1+0x4] ;  /* 0x00000400010b7983 */ /* 0x000ee20000100800 */
[----:B------:R-:W0:Y:S01]  /*14d80*/  S2R R14, SR_CgaCtaId ;  /* 0x00000000000e7919 */ /* 0x000e220000008800 */
[----:B------:R-:W-:Y:S02]  /*14d90*/  R2UR UR11, R5 ;  /* 0x00000000050b72ca */ /* 0x000fe400000e0000 */
[----:B------:R-:W-:Y:S01]  /*14da0*/  R2UR UR9, R3 ;  /* 0x00000000030972ca */ /* 0x000fe200000e0000 */
[----:B------:R-:W-:Y:S01]  /*14db0*/  UIADD3 UR4, UP0, UR36, 0x470, URZ ;  /* 0x0000047024047890 */ /* 0x000fe2000ff1e03f */
[----:B------:R-:W-:Y:S02]  /*14dc0*/  R2UR UR13, R6 ;  /* 0x00000000060d72ca */ /* 0x000fe400000e0000 */
[----:B------:R-:W-:Y:S02]  /*14dd0*/  R2UR UR12, R4 ;  /* 0x00000000040c72ca */ /* 0x000fe400000e0000 */
[----:B0-----:R-:W-:-:S07]  /*14de0*/  LEA R13, R14, R13, 0x18 ;  /* 0x0000000d0e0d7211 */ /* 0x001fce00078ec0ff */
[----:B------:R-:W-:Y:S01]  /*14df0*/  UIADD3 UR9, UR9, 0x50, URZ ;  /* 0x0000005009097890 */ /* 0x000fe2000fffe03f */
[----:B------:R-:W-:Y:S01]  /*14e00*/  UMOV UR10, URZ ;  /* 0x0000003f000a7c82 */ /* 0x000fe20008000000 */
[----:B------:R-:W-:Y:S01]  /*14e10*/  UMOV UR6, 0x0 ;  /* 0x0000000000067882 */ /* 0x000fe20000000000 */
[----:B------:R-:W-:Y:S01]  /*14e20*/  UMOV UR7, 0x14f00000 ;  /* 0x14f0000000077882 */ /* 0x000fe20000000000 */
[----:B------:R-:W-:Y:S01]  /*14e30*/  UMOV UR17, 0x40 ;  /* 0x0000004000117882 */ /* 0x000fe20000000000 */
[----:B------:R-:W-:Y:S02]  /*14e40*/  IMAD.MOV.U32 R5, RZ, RZ, R12 ;  /* 0x000000ffff057224 */ /* 0x000fe400078e000c */
[----:B------:R-:W-:Y:S02]  /*14e50*/  IMAD.MOV.U32 R6, RZ, RZ, R10 ;  /* 0x000000ffff067224 */ /* 0x000fe400078e000a */
        /* <DEDUP_REMOVED lines=18> */
.L_x_1201:
[----:B------:R-:W-:Y:S05]  /*14f80*/  BSYNC B1 ;  /* 0x0000000000017941 */ /* 0x000fea0003800000 */
.L_x_1200:
[----:B------:R-:W-:Y:S01]  /*14f90*/  VIADD R3, R8, 0x1 ;  /* 0x0000000108037836 */ /* 0x000fe20000000000 */
[----:B------:R-:W-:Y:S01]  /*14fa0*/  BSSY B1, `(.L_x_1207) ;  /* 0x0000081000017945 */ /* 0x000fe20003800000 */
[----:B------:R-:W-:-:S03]  /*14fb0*/  VIADD R13, R7, 0xffffffff ;  /* 0xffffffff070d7836 */ /* 0x000fc60000000000 */
        /* <DEDUP_REMOVED lines=8> */
[----:B------:R-:W-:Y:S01]  /*15040*/  IMAD.MOV.U32 R12, RZ, RZ, R13 ;  /* 0x000000ffff0c7224 */ /* 0x000fe200078e000d */
[----:B------:R-:W-:-:S04]  /*15050*/  ISETP.NE.U32.AND P0, PT, RZ, UR4, PT ;  /* 0x00000004ff007c0c */ /* 0x000fc8000bf05070 */
[----:B------:R-:W-:-:S13]  /*15060*/  ISETP.NE.AND.EX P0, PT, RZ, UR5, PT, P0 ;  /* 0x00000005ff007c0c */ /* 0x000fda000bf05300 */
[----:B------:R-:W-:Y:S05]  /*15070*/  @!P0 BRA `(.L_x_1209) ;  /* 0x0000000000488947 */ /* 0x000fea0003800000 */
        /* <DEDUP_REMOVED lines=18> */
.L_x_1209:
[----:B------:R-:W2:Y:S01]  /*151a0*/  S2R R3, SR_CgaCtaId ;  /* 0x0000000000037919 */ /* 0x000ea20000008800 */
[----:B------:R-:W-:-:S04]  /*151b0*/  MOV R2, 0x400 ;  /* 0x0000040000027802 */ /* 0x000fc80000000f00 */
[----:B--2---:R-:W-:Y:S02]  /*151c0*/  LEA R2, R3, R2, 0x18 ;  /* 0x0000000203027211 */ /* 0x004fe400078ec0ff */
[----:B------:R-:W-:-:S03]  /*151d0*/  SHF.L.U32 R3, R14, 0x1f, RZ ;  /* 0x0000001f0e037819 */ /* 0x000fc600000006ff */
[----:B------:R-:W-:-:S04]  /*151e0*/  IMAD R2, R15, 0x8, R2 ;  /* 0x000000080f027824 */ /* 0x000fc800078e0202 */
[----:B------:R-:W2:Y:S02]  /*151f0*/  SYNCS.PHASECHK.TRANS64.TRYWAIT P0, [R2+URZ+0x30840], R3 ;  /* 0x03084003020075a7 */ /* 0x000ea4000800017f */
[----:B--2---:R-:W-:Y:S05]  /*15200*/  @!P0 BRA `(.L_x_1210) ;  /* 0x00000020008c8947 */ /* 0x004fea0003800000 */
.L_x_1261:
        /* <DEDUP_REMOVED lines=11> */
.L_x_1211:
        /* <DEDUP_REMOVED lines=38> */
.L_x_1262:
        /* <DEDUP_REMOVED lines=8> */
.L_x_1213:
[----:B-1----:R-:W2:Y:S01]  /*155a0*/  LDL R3, [R1+0x4] ;  /* 0x0000040001037983 */ /* 0x002ea20000100800 */
[----:B0-----:R-:W-:Y:S01]  /*155b0*/  MOV R9, 0x400 ;  /* 0x0000040000097802 */ /* 0x001fe20000000f00 */
[----:B------:R-:W0:Y:S01]  /*155c0*/  S2R R11, SR_CgaCtaId ;  /* 0x00000000000b7919 */ /* 0x000e220000008800 */
[----:B------:R-:W-:Y:S02]  /*155d0*/  R2UR UR11, R5 ;  /* 0x00000000050b72ca */ /* 0x000fe400000e0000 */
        /* <DEDUP_REMOVED lines=15> */
[----:B------:R-:W-:Y:S02]  /*156d0*/  IMAD.MOV.U32 R5, RZ, RZ, R12 ;  /* 0x000000ffff057224 */ /* 0x000fe400078e000c */
[----:B------:R-:W-:Y:S01]  /*156e0*/  IMAD.MOV.U32 R6, RZ, RZ, R10 ;  /* 0x000000ffff067224 */ /* 0x000fe200078e000a */
[----:B--2---:R-:W-:-:S13]  /*156f0*/  R2UR UR5, R3 ;  /* 0x00000000030572ca */ /* 0x004fda00000e0000 */
        /* <DEDUP_REMOVED lines=11> */
.L_x_1208:
[----:B------:R-:W-:Y:S05]  /*157b0*/  BSYNC B1 ;  /* 0x0000000000017941 */ /* 0x000fea0003800000 */
.L_x_1207:
[----:B------:R-:W2:Y:S01]  /*157c0*/  LDL R2, [R1+0x10] ;  /* 0x0000100001027983 */ /* 0x000ea20000100800 */
[----:B------:R-:W-:Y:S01]  /*157d0*/  VIADD R7, R7, 0xfffffffe ;  /* 0xfffffffe07077836 */ /* 0x000fe20000000000 */
[----:B--2---:R-:W-:-:S13]  /*157e0*/  ISETP.GT.AND P0, PT, R13, R2, PT ;  /* 0x000000020d00720c */ /* 0x004fda0003f04270 */
[----:B------:R-:W-:Y:S05]  /*157f0*/  @P0 BRA `(.L_x_1214) ;  /* 0xffffffec00d40947 */ /* 0x000fea000383ffff */
.L_x_1190:
[----:B------:R-:W-:Y:S05]  /*15800*/  BSYNC B0 ;  /* 0x0000000000007941 */ /* 0x000fea0003800000 */
.L_x_1189:
        /* <DEDUP_REMOVED lines=8> */
[----:B------:R-:W1:Y:S01]  /*15890*/  FLO.U32 R0, UR4 ;  /* 0x0000000400007d00 */ /* 0x000e6200080e0000 */
[----:B------:R-:W-:-:S07]  /*158a0*/  ULDC.64 UR6, c[0x0][0x208] ;  /* 0x0000820000067ab9 */ /* 0x000fce0000000a00 */
        /* <DEDUP_REMOVED lines=8> */
.L_x_1216:
[----:B------:R-:W-:Y:S05]  /*15930*/  BSYNC B0 ;  /* 0x0000000000007941 */ /* 0x000fea0003800000 */
.L_x_1215:
        /* <DEDUP_REMOVED lines=11> */
.L_x_1263:
        /* <DEDUP_REMOVED lines=11> */
.L_x_1220:
[----:B-1----:R-:W2:Y:S01]  /*15aa0*/  LDL R0, [R1] ;  /* 0x0000000001007983 */ /* 0x002ea20000100800 */
[----:B------:R-:W-:-:S03]  /*15ab0*/  MOV R7, 0x400 ;  /* 0x0000040000077802 */ /* 0x000fc60000000f00 */
[----:B------:R-:W3:Y:S01]  /*15ac0*/  LDL.LU R2, [R1+0x4] ;  /* 0x0000040001027983 */ /* 0x000ee20000300800 */
[----:B------:R-:W1:Y:S01]  /*15ad0*/  S2R R8, SR_CgaCtaId ;  /* 0x0000000000087919 */ /* 0x000e620000008800 */
[----:B------:R-:W-:Y:S02]  /*15ae0*/  R2UR UR11, R5 ;  /* 0x00000000050b72ca */ /* 0x000fe400000e0000 */
[----:B------:R-:W-:Y:S01]  /*15af0*/  R2UR UR9, R3 ;  /* 0x00000000030972ca */ /* 0x000fe200000e0000 */
[----:B------:R-:W-:Y:S01]  /*15b00*/  UIADD3 UR4, UP0, UR36, 0x470, URZ ;  /* 0x0000047024047890 */ /* 0x000fe2000ff1e03f */
[----:B------:R-:W-:Y:S02]  /*15b10*/  R2UR UR12, R4 ;  /* 0x00000000040c72ca */ /* 0x000fe400000e0000 */
[----:B------:R-:W-:Y:S02]  /*15b20*/  R2UR UR13, R6 ;  /* 0x00000000060d72ca */ /* 0x000fe400000e0000 */
        /* <DEDUP_REMOVED lines=24> */
.L_x_1218:
[----:B------:R-:W-:Y:S05]  /*15cb0*/  BSYNC B0 ;  /* 0x0000000000007941 */ /* 0x000fea0003800000 */
.L_x_1217:
        /* <DEDUP_REMOVED lines=9> */
.L_x_1174:
[----:B------:R-:W-:Y:S05]  /*15d50*/  BSYNC B6 ;  /* 0x0000000000067941 */ /* 0x000fea0003800000 */
.L_x_1172:
[----:B------:R-:W-:-:S03]  /*15d60*/  UMOV UR4, 0xffffffff ;  /* 0xffffffff00047882 */ /* 0x000fc60000000000 */
[----:B------:R-:W-:Y:S05]  /*15d70*/  BRA.DIV UR4, `(.L_x_1221) ;  /* 0x0000001604ec7947 */ /* 0x000fea000b800000 */
[----:B------:R2:W3:Y:S04]  /*15d80*/  SHFL.IDX PT, R4, R16, RZ, 0x1f ;  /* 0x00001fff10047589 */ /* 0x0004e800000e0000 */
[----:B------:R-:W4:Y:S02]  /*15d90*/  SHFL.IDX PT, R16, R16, 0x1, 0x1f ;  /* 0x00201f0010107f89 */ /* 0x000f2400000e0000 */
.L_x_1267:
[----:B-1----:R-:W1:Y:S01]  /*15da0*/  S2R R0, SR_TID.X ;  /* 0x0000000000007919 */ /* 0x002e620000002100 */
[----:B------:R-:W-:Y:S01]  /*15db0*/  ULDC UR4, c[0x0][0xc14] ;  /* 0x0003050000047ab9 */ /* 0x000fe20000000800 */
[----:B------:R-:W-:Y:S01]  /*15dc0*/  BSSY B0, `(.L_x_1222) ;  /* 0x000000c000007945 */ /* 0x000fe20003800000 */
[----:B------:R-:W-:Y:S01]  /*15dd0*/  IMAD.MOV.U32 R17, RZ, RZ, RZ ;  /* 0x000000ffff117224 */ /* 0x000fe200078e00ff */
[----:B-1----:R-:W-:Y:S01]  /*15de0*/  LOP3.LUT R6, R0, 0x1f, RZ, 0xc0, !PT ;  /* 0x0000001f00067812 */ /* 0x002fe200078ec0ff */
[----:B------:R-:W-:-:S03]  /*15df0*/  IMAD.U32 R0, RZ, RZ, UR4 ;  /* 0x00000004ff007e24 */ /* 0x000fc6000f8e00ff */
[C---:B------:R-:W-:Y:S01]  /*15e00*/  ISETP.NE.AND P0, PT, R6.reuse, 0x1f, PT ;  /* 0x0000001f0600780c */ /* 0x040fe20003f05270 */
[----:B------:R-:W-:-:S05]  /*15e10*/  IMAD.IADD R5, R6, 0x1, R19 ;  /* 0x0000000106057824 */ /* 0x000fca00078e0213 */
[----:B------:R-:W-:-:S13]  /*15e20*/  ISETP.GE.OR P0, PT, R5, R0, !P0 ;  /* 0x000000000500720c */ /* 0x000fda0004706670 */
[----:B------:R-:W-:Y:S05]  /*15e30*/  @P0 BRA `(.L_x_1223) ;  /* 0x0000000000100947 */ /* 0x000fea0003800000 */
[----:B------:R-:W1:Y:S01]  /*15e40*/  LDC.64 R2, c[0x0][0xc58] ;  /* 0x00031600ff027b82 */ /* 0x000e620000000a00 */
[----:B------:R-:W-:Y:S01]  /*15e50*/  ULDC.64 UR4, c[0x0][0x208] ;  /* 0x0000820000047ab9 */ /* 0x000fe20000000a00 */
[----:B-1----:R-:W-:-:S05]  /*15e60*/  IMAD.WIDE R2, R5, 0x4, R2 ;  /* 0x0000000405027825 */ /* 0x002fca00078e0202 */
[----:B------:R1:W5:Y:S02]  /*15e70*/  LDG.E R17, desc[UR4][R2.64] ;  /* 0x0000000402117981 */ /* 0x000364000c1e1900 */
.L_x_1223:
[----:B------:R-:W-:Y:S05]  /*15e80*/  BSYNC B0 ;  /* 0x0000000000007941 */ /* 0x000fea0003800000 */
.L_x_1222:
[----:B------:R-:W-:-:S03]  /*15e90*/  UMOV UR4, 0xffffffff ;  /* 0xffffffff00047882 */ /* 0x000fc60000000000 */
[----:B------:R-:W-:Y:S05]  /*15ea0*/  BRA.DIV UR4, `(.L_x_1224) ;  /* 0x0000001604ec7947 */ /* 0x000fea000b800000 */
[----:B0----5:R-:W0:Y:S01]  /*15eb0*/  SHFL.UP PT, R14, R17, 0x1, RZ ;  /* 0x04200000110e7989 */ /* 0x021e2200000e00ff */
[C---:B------:R-:W-:Y:S02]  /*15ec0*/  ISETP.NE.AND P0, PT, R6.reuse, RZ, PT ;  /* 0x000000ff0600720c */ /* 0x040fe40003f05270 */
[----:B------:R-:W-:Y:S02]  /*15ed0*/  ISETP.GE.U32.AND P1, PT, R6, 0x2, PT ;  /* 0x000000020600780c */ /* 0x000fe40003f26070 */
[----:B0-----:R-:W-:Y:S02]  /*15ee0*/  SEL R14, R14, RZ, P0 ;  /* 0x000000ff0e0e7207 */ /* 0x001fe40000000000 */
[----:B------:R-:W-:-:S03]  /*15ef0*/  ISETP.GE.U32.AND P0, PT, R6, 0x4, PT ;  /* 0x000000040600780c */ /* 0x000fc60003f06070 */
[----:B------:R-:W-:-:S05]  /*15f00*/  IMAD.IADD R13, R17, 0x1, R14 ;  /* 0x00000001110d7824 */ /* 0x000fca00078e020e */
[----:B------:R-:W1:Y:S02]  /*15f10*/  SHFL.UP PT, R14, R13, 0x2, RZ ;  /* 0x044000000d0e7989 */ /* 0x000e6400000e00ff */
[----:B-1----:R-:W-:Y:S02]  /*15f20*/  SEL R2, R14, RZ, P1 ;  /* 0x000000ff0e027207 */ /* 0x002fe40000800000 */
        /* <DEDUP_REMOVED lines=13> */
.L_x_1275:
[----:B------:R-:W-:Y:S02]  /*16000*/  ULDC UR4, c[0x0][0xc10] ;  /* 0x0003040000047ab9 */ /* 0x000fe40000000800 */
[----:B------:R-:W-:-:S04]  /*16010*/  IMAD.U32 R5, RZ, RZ, UR4 ;  /* 0x00000004ff057e24 */ /* 0x000fc8000f8e00ff */
[----:B-1----:R-:W-:-:S04]  /*16020*/  IMAD R3, R14, R5, RZ ;  /* 0x000000050e037224 */ /* 0x002fc800078e02ff */
[----:B--2-4-:R-:W-:-:S05]  /*16030*/  IMAD.IADD R16, R16, 0x1, R3 ;  /* 0x0000000110107824 */ /* 0x014fca00078e0203 */
[----:B---3--:R-:W-:-:S13]  /*16040*/  ISETP.GT.AND P0, PT, R16, R4, PT ;  /* 0x000000041000720c */ /* 0x008fda0003f04270 */
[----:B------:R-:W-:Y:S05]  /*16050*/  @P0 BRA `(.L_x_1225) ;  /* 0x0000000000b80947 */ /* 0x000fea0003800000 */
[----:B------:R-:W1:Y:S02]  /*16060*/  LDC R0, c[0x0][0xc14] ;  /* 0x00030500ff007b82 */ /* 0x000e640000000800 */
.L_x_1230:
        /* <DEDUP_REMOVED lines=11> */
[----:B------:R-:W0:Y:S01]  /*16120*/  LDC.64 R2, c[0x0][0xc58] ;  /* 0x00031600ff027b82 */ /* 0x000e220000000a00 */
[----:B------:R-:W-:Y:S01]  /*16130*/  ULDC.64 UR4, c[0x0][0x208] ;  /* 0x0000820000047ab9 */ /* 0x000fe20000000a00 */
[----:B0-----:R-:W-:-:S05]  /*16140*/  IMAD.WIDE R2, R5, 0x4, R2 ;  /* 0x0000000405027825 */ /* 0x001fca00078e0202 */
[----:B------:R0:W5:Y:S02]  /*16150*/  LDG.E R17, desc[UR4][R2.64] ;  /* 0x0000000402117981 */ /* 0x000164000c1e1900 */
.L_x_1228:
[----:B------:R-:W-:Y:S05]  /*16160*/  BSYNC B0 ;  /* 0x0000000000007941 */ /* 0x000fea0003800000 */
.L_x_1227:
[----:B------:R-:W-:-:S03]  /*16170*/  UMOV UR4, 0xffffffff ;  /* 0xffffffff00047882 */ /* 0x000fc60000000000 */
[----:B------:R-:W-:Y:S05]  /*16180*/  BRA.DIV UR4, `(.L_x_1229) ;  /* 0x0000001a04047947 */ /* 0x000fea000b800000 */
[----:B-----5:R-:W1:Y:S01]  /*16190*/  SHFL.UP PT, R14, R17, 0x1, RZ ;  /* 0x04200000110e7989 */ /* 0x020e6200000e00ff */
[C---:B------:R-:W-:Y:S02]  /*161a0*/  ISETP.NE.AND P0, PT, R6.reuse, RZ, PT ;  /* 0x000000ff0600720c */ /* 0x040fe40003f05270 */
[----:B------:R-:W-:Y:S02]  /*161b0*/  ISETP.GE.U32.AND P1, PT, R6, 0x2, PT ;  /* 0x000000020600780c */ /* 0x000fe40003f26070 */
        /* <DEDUP_REMOVED lines=18> */
.L_x_1283:
[----:B------:R-:W-:Y:S02]  /*162e0*/  ULDC UR4, c[0x0][0xc10] ;  /* 0x0003040000047ab9 */ /* 0x000fe40000000800 */
[----:B------:R-:W-:-:S04]  /*162f0*/  IMAD.U32 R5, RZ, RZ, UR4 ;  /* 0x00000004ff057e24 */ /* 0x000fc8000f8e00ff */
[----:B-1----:R-:W-:-:S04]  /*16300*/  IMAD R3, R14, R5, RZ ;  /* 0x000000050e037224 */ /* 0x002fc800078e02ff */
[----:B------:R-:W-:-:S05]  /*16310*/  IMAD.IADD R16, R3, 0x1, R16 ;  /* 0x0000000103107824 */ /* 0x000fca00078e0210 */
[----:B------:R-:W-:-:S13]  /*16320*/  ISETP.GT.AND P0, PT, R16, R4, PT ;  /* 0x000000041000720c */ /* 0x000fda0003f04270 */
[----:B------:R-:W-:Y:S05]  /*16330*/  @!P0 BRA `(.L_x_1230) ;  /* 0xfffffffc004c8947 */ /* 0x000fea000383ffff */
.L_x_1225:
        /* <DEDUP_REMOVED lines=8> */
.L_x_1287:
[----:B------:R-:W-:Y:S01]  /*163c0*/  ISETP.NE.AND P0, PT, R3, RZ, PT ;  /* 0x000000ff0300720c */ /* 0x000fe20003f05270 */
[----:B------:R-:W-:-:S12]  /*163d0*/  IMAD.MOV.U32 R7, RZ, RZ, RZ ;  /* 0x000000ffff077224 */ /* 0x000fd800078e00ff */
[----:B------:R-:W-:Y:S05]  /*163e0*/  @!P0 BRA `(.L_x_1232) ;  /* 0x0000000000108947 */ /* 0x000fea0003800000 */
[----:B------:R-:W-:Y:S01]  /*163f0*/  UMOV UR4, 0xffffffff ;  /* 0xffffffff00047882 */ /* 0x000fe20000000000 */
[----:B------:R-:W-:Y:S02]  /*16400*/  VIADD R12, R6, 0xffffffff ;  /* 0xffffffff060c7836 */ /* 0x000fe40000000000 */
[----:B------:R-:W-:Y:S05]  /*16410*/  BRA.DIV UR4, `(.L_x_1233) ;  /* 0x0000001a04787947 */ /* 0x000fea000b800000 */
[----:B------:R3:W4:Y:S02]  /*16420*/  SHFL.IDX PT, R7, R2, R12, 0x1f ;  /* 0x00001f0c02077589 */ /* 0x00072400000e0000 */
.L_x_1232:
[----:B0--3--:R-:W0:Y:S01]  /*16430*/  LDC.64 R2, c[0x0][0xc68] ;  /* 0x00031a00ff027b82 */ /* 0x009e220000000a00 */
[----:B------:R-:W-:Y:S01]  /*16440*/  IMAD.IADD R19, R6, 0x1, R19 ;  /* 0x0000000106137824 */ /* 0x000fe200078e0213 */
[----:B------:R-:W-:-:S03]  /*16450*/  ULDC.64 UR4, c[0x0][0x208] ;  /* 0x0000820000047ab9 */ /* 0x000fc60000000a00 */
[----:B0-----:R-:W-:-:S05]  /*16460*/  IMAD.WIDE R2, R19, 0x4, R2 ;  /* 0x0000000413027825 */ /* 0x001fca00078e0202 */
[----:B------:R0:W1:Y:S01]  /*16470*/  LDG.E R8, desc[UR4][R2.64] ;  /* 0x0000000402087981 */ /* 0x000062000c1e1900 */
[----:B----4-:R-:W-:-:S04]  /*16480*/  IMAD R16, R7, R5, R16 ;  /* 0x0000000507107224 */ /* 0x010fc800078e0210 */
[----:B------:R-:W-:Y:S02]  /*16490*/  IMAD.IADD R7, R4, 0x1, -R16 ;  /* 0x0000000104077824 */ /* 0x000fe400078e0a10 */
[----:B0-----:R-:W-:Y:S02]  /*164a0*/  IMAD.MOV.U32 R2, RZ, RZ, RZ ;  /* 0x000000ffff027224 */ /* 0x001fe400078e00ff */
[----:B-12---:R-:W-:-:S05]  /*164b0*/  IMAD R6, R17, R8, RZ ;  /* 0x0000000811067224 */ /* 0x006fca00078e02ff */
[-C--:B------:R-:W-:Y:S02]  /*164c0*/  IABS R9, R6.reuse ;  /* 0x0000000600097213 */ /* 0x080fe40000000000 */
[----:B------:R-:W-:Y:S02]  /*164d0*/  IABS R4, R6 ;  /* 0x0000000600047213 */ /* 0x000fe40000000000 */
[----:B------:R-:W0:Y:S03]  /*164e0*/  I2F.RP R10, R9 ;  /* 0x00000009000a7306 */ /* 0x000e260000209400 */
[----:B------:R-:W-:-:S05]  /*164f0*/  IMAD.MOV R4, RZ, RZ, -R4 ;  /* 0x000000ffff047224 */ /* 0x000fca00078e0a04 */
[----:B0-----:R-:W0:Y:S02]  /*16500*/  MUFU.RCP R10, R10 ;  /* 0x0000000a000a7308 */ /* 0x001e240000001000 */
[----:B0-----:R-:W-:-:S06]  /*16510*/  VIADD R11, R10, 0xffffffe ;  /* 0x0ffffffe0a0b7836 */ /* 0x001fcc0000000000 */
[----:B------:R-:W0:Y:S02]  /*16520*/  F2I.FTZ.U32.TRUNC.NTZ R3, R11 ;  /* 0x0000000b00037305 */ /* 0x000e24000021f000 */
[----:B0-----:R-:W-:-:S04]  /*16530*/  IMAD.MOV R12, RZ, RZ, -R3 ;  /* 0x000000ffff0c7224 */ /* 0x001fc800078e0a03 */
[----:B------:R-:W-:-:S04]  /*16540*/  IMAD R13, R12, R9, RZ ;  /* 0x000000090c0d7224 */ /* 0x000fc800078e02ff */
[----:B------:R-:W-:Y:S01]  /*16550*/  IMAD.HI.U32 R2, R3, R13, R2 ;  /* 0x0000000d03027227 */ /* 0x000fe200078e0002 */
[----:B------:R-:W-:-:S05]  /*16560*/  IABS R3, R7 ;  /* 0x0000000700037213 */ /* 0x000fca0000000000 */
[----:B------:R-:W-:-:S04]  /*16570*/  IMAD.HI.U32 R2, R2, R3, RZ ;  /* 0x0000000302027227 */ /* 0x000fc800078e00ff */
[----:B------:R-:W-:Y:S01]  /*16580*/  IMAD R4, R2, R4, R3 ;  /* 0x0000000402047224 */ /* 0x000fe200078e0203 */
[----:B------:R-:W-:-:S04]  /*16590*/  LOP3.LUT R3, R7, R6, RZ, 0x3c, !PT ;  /* 0x0000000607037212 */ /* 0x000fc800078e3cff */
[----:B------:R-:W-:-:S13]  /*165a0*/  ISETP.GT.U32.AND P0, PT, R9, R4, PT ;  /* 0x000000040900720c */ /* 0x000fda0003f04070 */
[----:B------:R-:W-:Y:S02]  /*165b0*/  @!P0 IMAD.IADD R4, R4, 0x1, -R9 ;  /* 0x0000000104048824 */ /* 0x000fe400078e0a09 */
[----:B------:R-:W-:-:S03]  /*165c0*/  @!P0 VIADD R2, R2, 0x1 ;  /* 0x0000000102028836 */ /* 0x000fc60000000000 */
[----:B------:R-:W-:-:S13]  /*165d0*/  ISETP.GE.U32.AND P0, PT, R4, R9, PT ;  /* 0x000000090400720c */ /* 0x000fda0003f06070 */
[----:B------:R-:W-:Y:S01]  /*165e0*/  @P0 VIADD R2, R2, 0x1 ;  /* 0x0000000102020836 */ /* 0x000fe20000000000 */
[----:B------:R-:W-:-:S03]  /*165f0*/  ISETP.GE.AND P0, PT, R3, RZ, PT ;  /* 0x000000ff0300720c */ /* 0x000fc60003f06270 */
[----:B------:R-:W-:-:S10]  /*16600*/  IMAD.MOV.U32 R9, RZ, RZ, R2 ;  /* 0x000000ffff097224 */ /* 0x000fd400078e0002 */
[----:B------:R-:W-:Y:S01]  /*16610*/  @!P0 IMAD.MOV R9, RZ, RZ, -R9 ;  /* 0x000000ffff098224 */ /* 0x000fe200078e0a09 */
[----:B------:R-:W-:-:S13]  /*16620*/  ISETP.NE.AND P0, PT, R6, RZ, PT ;  /* 0x000000ff0600720c */ /* 0x000fda0003f05270 */
[----:B------:R-:W-:-:S05]  /*16630*/  @!P0 LOP3.LUT R9, RZ, R6, RZ, 0x33, !PT ;  /* 0x00000006ff098212 */ /* 0x000fca00078e33ff */
[----:B------:R-:W-:Y:S02]  /*16640*/  IMAD R4, R8, R9, RZ ;  /* 0x0000000908047224 */ /* 0x000fe400078e02ff */
[----:B------:R-:W-:Y:S02]  /*16650*/  IMAD.MOV R9, RZ, RZ, -R9 ;  /* 0x000000ffff097224 */ /* 0x000fe400078e0a09 */
[----:B------:R-:W-:Y:S02]  /*16660*/  IMAD.MOV R2, RZ, RZ, -R4 ;  /* 0x000000ffff027224 */ /* 0x000fe400078e0a04 */
[----:B------:R-:W-:-:S03]  /*16670*/  IMAD R7, R6, R9, R7 ;  /* 0x0000000906077224 */ /* 0x000fc600078e0207 */
[----:B------:R-:W-:Y:S01]  /*16680*/  VIADDMNMX R8, R2, R5, R8, PT ;  /* 0x0000000502087246 */ /* 0x000fe20003800108 */
[----:B------:R-:W-:-:S03]  /*16690*/  IMAD.IADD R4, R7, 0x1, R4 ;  /* 0x0000000107047824 */ /* 0x000fc600078e0204 */
[----:B------:R-:W-:-:S04]  /*166a0*/  IABS R5, R8 ;  /* 0x0000000800057213 */ /* 0x000fc80000000000 */
[----:B------:R-:W0:Y:S08]  /*166b0*/  I2F.RP R10, R5 ;  /* 0x00000005000a7306 */ /* 0x000e300000209400 */
[----:B0-----:R-:W0:Y:S02]  /*166c0*/  MUFU.RCP R10, R10 ;  /* 0x0000000a000a7308 */ /* 0x001e240000001000 */
[----:B0-----:R-:W-:-:S06]  /*166d0*/  VIADD R2, R10, 0xffffffe ;  /* 0x0ffffffe0a027836 */ /* 0x001fcc0000000000 */
[----:B------:R0:W1:Y:S02]  /*166e0*/  F2I.FTZ.U32.TRUNC.NTZ R3, R2 ;  /* 0x0000000200037305 */ /* 0x000064000021f000 */
[----:B0-----:R-:W-:Y:S02]  /*166f0*/  IMAD.MOV.U32 R2, RZ, RZ, RZ ;  /* 0x000000ffff027224 */ /* 0x001fe400078e00ff */
[----:B-1----:R-:W-:-:S04]  /*16700*/  IMAD.MOV R6, RZ, RZ, -R3 ;  /* 0x000000ffff067224 */ /* 0x002fc800078e0a03 */
[----:B------:R-:W-:Y:S01]  /*16710*/  IMAD R9, R6, R5, RZ ;  /* 0x0000000506097224 */ /* 0x000fe200078e02ff */
[----:B------:R-:W-:-:S03]  /*16720*/  IABS R6, R7 ;  /* 0x0000000700067213 */ /* 0x000fc60000000000 */
[----:B------:R-:W-:Y:S01]  /*16730*/  IMAD.HI.U32 R3, R3, R9, R2 ;  /* 0x0000000903037227 */ /* 0x000fe200078e0002 */
[----:B------:R-:W-:-:S05]  /*16740*/  IABS R9, R8 ;  /* 0x0000000800097213 */ /* 0x000fca0000000000 */
        /* <DEDUP_REMOVED lines=12> */
[----:B------:R-:W-:Y:S01]  /*16810*/  @!P0 LOP3.LUT R3, RZ, R8, RZ, 0x33, !PT ;  /* 0x00000008ff038212 */ /* 0x000fe200078e33ff */
[----:B------:R-:W-:-:S03]  /*16820*/  IMAD.MOV R8, RZ, RZ, -R8 ;  /* 0x000000ffff087224 */ /* 0x000fc600078e0a08 */
[----:B------:R-:W-:Y:S01]  /*16830*/  LOP3.LUT R2, RZ, R3, RZ, 0x33, !PT ;  /* 0x00000003ff027212 */ /* 0x000fe200078e33ff */
[----:B------:R-:W-:-:S04]  /*16840*/  IMAD R18, R3, R8, R4 ;  /* 0x0000000803127224 */ /* 0x000fc800078e0204 */
[----:B------:R-:W-:Y:S01]  /*16850*/  IMAD.IADD R17, R17, 0x1, R2 ;  /* 0x0000000111117824 */ /* 0x000fe200078e0202 */
[----:B------:R-:W-:Y:S06]  /*16860*/  BRA `(.L_x_1234) ;  /* 0x00000000001c7947 */ /* 0x000fec0003800000 */
.L_x_1226:
[----:B------:R-:W-:Y:S01]  /*16870*/  UMOV UR4, URZ ;  /* 0x0000003f00047c82 */ /* 0x000fe20008000000 */
[----:B------:R-:W-:Y:S01]  /*16880*/  UMOV UR5, URZ ;  /* 0x0000003f00057c82 */ /* 0x000fe20008000000 */
[----:B------:R-:W-:Y:S01]  /*16890*/  ULDC UR6, c[0x0][0xc14] ;  /* 0x0003050000067ab9 */ /* 0x000fe20000000800 */
[----:B------:R-:W-:Y:S02]  /*168a0*/  IMAD.MOV.U32 R16, RZ, RZ, R4 ;  /* 0x000000ffff107224 */ /* 0x000fe400078e0004 */
[----:B------:R-:W-:Y:S02]  /*168b0*/  IMAD.U32 R17, RZ, RZ, UR4 ;  /* 0x00000004ff117e24 */ /* 0x000fe4000f8e00ff */
[----:B------:R-:W-:Y:S02]  /*168c0*/  IMAD.U32 R18, RZ, RZ, UR5 ;  /* 0x00000005ff127e24 */ /* 0x000fe4000f8e00ff */
[----:B------:R-:W-:-:S07]  /*168d0*/  IMAD.U32 R19, RZ, RZ, UR6 ;  /* 0x00000006ff137e24 */ /* 0x000fce000f8e00ff */
.L_x_1234:
        /* <DEDUP_REMOVED lines=12> */
.L_x_1160:
[----:B-1----:R-:W3:Y:S01]  /*169a0*/  LDL.LU R0, [R1+0x18] ;  /* 0x0000180001007983 */ /* 0x002ee20000300800 */
[----:B------:R-:W-:Y:S01]  /*169b0*/  BSSY B0, `(.L_x_1236) ;  /* 0x000000b000007945 */ /* 0x000fe20003800000 */
[----:B------:R-:W1:Y:S01]  /*169c0*/  S2R R5, SR_CgaCtaId ;  /* 0x0000000000057919 */ /* 0x000e620000008800 */
[----:B---3--:R-:W-:-:S05]  /*169d0*/  VIADD R0, R0, 0x1 ;  /* 0x0000000100007836 */ /* 0x008fca0000000000 */
[----:B--2---:R-:W-:-:S04]  /*169e0*/  LEA.HI R2, R0, R0, RZ, 0x1 ;  /* 0x0000000000027211 */ /* 0x004fc800078f08ff */
[----:B------:R-:W-:-:S05]  /*169f0*/  LOP3.LUT R3, R2, 0xfffffffe, RZ, 0xc0, !PT ;  /* 0xfffffffe02037812 */ /* 0x000fca00078ec0ff */
[----:B------:R-:W-:Y:S01]  /*16a00*/  IMAD.IADD R3, R0, 0x1, -R3 ;  /* 0x0000000100037824 */ /* 0x000fe200078e0a03 */
[----:B------:R-:W-:-:S04]  /*16a10*/  MOV R0, 0x400 ;  /* 0x0000040000007802 */ /* 0x000fc80000000f00 */
[----:B-1----:R-:W-:Y:S02]  /*16a20*/  LEA R0, R5, R0, 0x18 ;  /* 0x0000000005007211 */ /* 0x002fe400078ec0ff */
[----:B------:R-:W-:-:S04]  /*16a30*/  SHF.L.U32 R3, R3, 0x1f, RZ ;  /* 0x0000001f03037819 */ /* 0x000fc800000006ff */
[----:B------:R-:W1:Y:S02]  /*16a40*/  SYNCS.PHASECHK.TRANS64.TRYWAIT P0, [R0+URZ+0x30820], R3 ;  /* 0x03082003000075a7 */ /* 0x000e64000800017f */
[----:B-1----:R-:W-:Y:S05]  /*16a50*/  @!P0 BRA `(.L_x_1237) ;  /* 0x0000001400108947 */ /* 0x002fea0003800000 */
.L_x_1290:
[----:B------:R-:W-:Y:S05]  /*16a60*/  BSYNC B0 ;  /* 0x0000000000007941 */ /* 0x000fea0003800000 */
.L_x_1236:
[----:B------:R-:W-:-:S03]  /*16a70*/  UMOV UR4, 0xffffffff ;  /* 0xffffffff00047882 */ /* 0x000fc60000000000 */
[----:B------:R-:W-:Y:S05]  /*16a80*/  BRA.DIV UR4, `(.L_x_1238) ;  /* 0x0000001604187947 */ /* 0x000fea000b800000 */
[----:B------:R-:W2:Y:S02]  /*16a90*/  S2R R2, SR_TID.X ;  /* 0x0000000000027919 */ /* 0x000ea40000002100 */
[----:B--2---:R-:W-:-:S04]  /*16aa0*/  SHF.R.U32.HI R2, RZ, 0x5, R2 ;  /* 0x00000005ff027819 */ /* 0x004fc80000011602 */
[----:B------:R-:W-:-:S05]  /*16ab0*/  LOP3.LUT R2, R2, 0x3, RZ, 0xc0, !PT ;  /* 0x0000000302027812 */ /* 0x000fca00078ec0ff */
[----:B------:R2:W3:Y:S02]  /*16ac0*/  SHFL.IDX PT, R14, R2, RZ, 0x1f ;  /* 0x00001fff020e7589 */ /* 0x0004e400000e0000 */
.L_x_1293:
[----:B---3--:R-:W-:Y:S01]  /*16ad0*/  ISETP.NE.AND P0, PT, R14, RZ, PT ;  /* 0x000000ff0e00720c */ /* 0x008fe20003f05270 */
[----:B------:R-:W-:-:S12]  /*16ae0*/  BSSY B0, `(.L_x_1239) ;  /* 0x0000029000007945 */ /* 0x000fd80003800000 */
[----:B------:R-:W-:Y:S05]  /*16af0*/  @P0 BRA `(.L_x_1240) ;  /* 0x00000000009c0947 */ /* 0x000fea0003800000 */
[----:B------:R-:W-:-:S03]  /*16b00*/  UMOV UR4, 0xffffffff ;  /* 0xffffffff00047882 */ /* 0x000fc60000000000 */
[----:B------:R-:W-:Y:S05]  /*16b10*/  BRA.DIV UR4, `(.L_x_1241) ;  /* 0x0000001604287947 */ /* 0x000fea000b800000 */
[----:B------:R-:W-:-:S13]  /*16b20*/  ELECT P6, URZ, PT ;  /* 0x00000000003f782f */ /* 0x000fda00038c0000 */
.L_x_1296:
[----:B------:R-:W-:Y:S05]  /*16b30*/  @!P6 BRA `(.L_x_1240) ;  /* 0x00000000008ce947 */ /* 0x000fea0003800000 */
[----:B--2---:R-:W2:Y:S02]  /*16b40*/  LDL R2, [R1+0x20] ;  /* 0x0000200001027983 */ /* 0x004ea40000100800 */
[----:B--2---:R-:W-:-:S13]  /*16b50*/  R2UR UR4, R2 ;  /* 0x00000000020472ca */ /* 0x004fda00000e0000 */
[----:B------:R-:W-:-:S06]  /*16b60*/  ULOP3.LUT UR4, UR4, 0x2, URZ, 0xfc, !UPT ;  /* 0x0000000204047892 */ /* 0x000fcc000f8efc3f */
[----:B------:R-:W-:-:S05]  /*16b70*/  IMAD.U32 R2, RZ, RZ, UR4 ;  /* 0x00000004ff027e24 */ /* 0x000fca000f8e00ff */
[----:B------:R-:W-:-:S13]  /*16b80*/  ISETP.NE.AND P2, PT, R2, 0x3, PT ;  /* 0x000000030200780c */ /* 0x000fda0003f45270 */
[----:B------:R-:W-:Y:S05]  /*16b90*/  @!P2 BRA `(.L_x_1242) ;  /* 0x000000000004a947 */ /* 0x000fea0003800000 */
[----:B------:R-:W-:Y:S01]  /*16ba0*/  BPT.TRAP 0x1 ;  /* 0x000000040000795c */ /* 0x000fe20000300000 */
.L_x_1242:
[----:B-1----:R-:W2:Y:S04]  /*16bb0*/  LDL R3, [R1] ;  /* 0x0000000001037983 */ /* 0x002ea80000100800 */
[----:B------:R-:W3:Y:S01]  /*16bc0*/  LDL.LU R7, [R1+0x8] ;  /* 0x0000080001077983 */ /* 0x000ee20000300800 */
[----:B------:R-:W-:-:S04]  /*16bd0*/  VIADD R2, R0, 0x30840 ;  /* 0x0003084000027836 */ /* 0x000fc80000000000 */
[C---:B--2---:R-:W-:Y:S02]  /*16be0*/  IMAD R6, R3.reuse, 0x8, R2 ;  /* 0x0000000803067824 */ /* 0x044fe400078e0202 */
[----:B------:R-:W-:Y:S01]  /*16bf0*/  VIADD R3, R3, 0x1 ;  /* 0x0000000103037836 */ /* 0x000fe20000000000 */
[----:B---3--:R-:W-:-:S04]  /*16c00*/  SHF.L.U32 R5, R7, 0x1f, RZ ;  /* 0x0000001f07057819 */ /* 0x008fc800000006ff */
[C---:B------:R-:W-:Y:S01]  /*16c10*/  ISETP.NE.AND P1, PT, R3.reuse, 0x2, PT ;  /* 0x000000020300780c */ /* 0x040fe20003f25270 */
[----:B------:R-:W1:Y:S03]  /*16c20*/  SYNCS.PHASECHK.TRANS64.TRYWAIT P0, [R6+URZ], R5 ;  /* 0x00000005060075a7 */ /* 0x000e66000800017f */
[----:B------:R-:W-:Y:S02]  /*16c30*/  SEL R4, RZ, 0x1, P1 ;  /* 0x00000001ff047807 */ /* 0x000fe40000800000 */
[----:B------:R-:W-:Y:S02]  /*16c40*/  SEL R3, R3, RZ, P1 ;  /* 0x000000ff03037207 */ /* 0x000fe40000800000 */
[----:B------:R-:W-:-:S03]  /*16c50*/  LOP3.LUT R4, R7, R4, RZ, 0x3c, !PT ;  /* 0x0000000407047212 */ /* 0x000fc600078e3cff */
[----:B------:R-:W-:Y:S01]  /*16c60*/  IMAD R7, R3, 0x8, R2 ;  /* 0x0000000803077824 */ /* 0x000fe200078e0202 */
[----:B------:R-:W-:Y:S01]  /*16c70*/  SHF.L.U32 R2, R4, 0x1f, RZ ;  /* 0x0000001f04027819 */ /* 0x000fe200000006ff */
[----:B-1----:R-:W-:Y:S06]  /*16c80*/  @!P0 BRA `(.L_x_1243) ;  /* 0x0000001000ec8947 */ /* 0x002fec0003800000 */
.L_x_1297:
[----:B------:R-:W2:Y:S02]  /*16c90*/  SYNCS.PHASECHK.TRANS64.TRYWAIT P0, [R7+URZ], R2 ;  /* 0x00000002070075a7 */ /* 0x000ea4000800017f */
[----:B--2---:R-:W-:Y:S05]  /*16ca0*/  @!P0 BRA `(.L_x_1244) ;  /* 0x0000001000f88947 */ /* 0x004fea0003800000 */
.L_x_1298:
[----:B------:R-:W-:Y:S05]  /*16cb0*/  @!P2 BRA `(.L_x_1245) ;  /* 0x000000000004a947 */ /* 0x000fea0003800000 */
[----:B------:R-:W-:Y:S01]  /*16cc0*/  BPT.TRAP 0x1 ;  /* 0x000000040000795c */ /* 0x000fe20000300000 */
.L_x_1245:
[----:B------:R-:W3:Y:S01]  /*16cd0*/  LDL.LU R4, [R1] ;  /* 0x0000000001047983 */ /* 0x000ee20000300800 */
[----:B------:R-:W-:-:S04]  /*16ce0*/  VIADD R0, R0, 0x30860 ;  /* 0x0003086000007836 */ /* 0x000fc80000000000 */
[----:B---3--:R-:W-:-:S04]  /*16cf0*/  IMAD R4, R4, 0x8, R0 ;  /* 0x0000000804047824 */ /* 0x008fc800078e0200 */
[----:B------:R-:W3:Y:S02]  /*16d00*/  SYNCS.PHASECHK.TRANS64.TRYWAIT P0, [R4+URZ], R5 ;  /* 0x00000005040075a7 */ /* 0x000ee4000800017f */
[----:B---3--:R-:W-:Y:S05]  /*16d10*/  @!P0 BRA `(.L_x_1246) ;  /* 0x0000001000f08947 */ /* 0x008fea0003800000 */
.L_x_1299:
[----:B------:R-:W-:-:S07]  /*16d20*/  IMAD R3, R3, 0x8, R0 ;  /* 0x0000000803037824 */ /* 0x000fce00078e0200 */
.L_x_1247:
[----:B----4-:R4:W0:Y:S02]  /*16d30*/  SYNCS.PHASECHK.TRANS64.TRYWAIT P0, [R3+URZ], R2 ;  /* 0x00000002030075a7 */ /* 0x010824000800017f */
[----:B0-----:R-:W-:Y:S05]  /*16d40*/  @!P0 NANOSLEEP.SYNCS 0x989680 ;  /* 0x009896800000895d */ /* 0x001fea0003900000 */
[----:B------:R-:W0:Y:S02]  /*16d50*/  @!P0 SYNCS.PHASECHK.TRANS64 P0, [R3+URZ], R2 ;  /* 0x00000002030085a7 */ /* 0x000e24000800007f */
[----:B0-----:R-:W-:Y:S05]  /*16d60*/  @!P0 BRA `(.L_x_1247) ;  /* 0xfffffffc00f08947 */ /* 0x001fea000383ffff */
.L_x_1240:
[----:B------:R-:W-:Y:S05]  /*16d70*/  BSYNC B0 ;  /* 0x0000000000007941 */ /* 0x000fea0003800000 */
.L_x_1239:
[----:B------:R-:W-:Y:S05]  /*16d80*/  EXIT ;  /* 0x000000000000794d */ /* 0x000fea0003800000 */
.L_x_1064:
[----:B0-----:R-:W-:-:S04]  /*16d90*/  IMAD.U32 R3, RZ, RZ, UR39 ;  /* 0x00000027ff037e24 */ /* 0x001fc8000f8e00ff */
[----:B------:R0:W1:Y:S03]  /*16da0*/  SYNCS.PHASECHK.TRANS64.TRYWAIT P1, [R3+URZ+0x30800], R0 ;  /* 0x03080000030075a7 */ /* 0x000066000802017f */
[----:B-1----:R-:W-:Y:S05]  /*16db0*/  @!P1 NANOSLEEP.SYNCS 0x989680 ;  /* 0x009896800000995d */ /* 0x002fea0003900000 */
[----:B------:R-:W1:Y:S02]  /*16dc0*/  @!P1 SYNCS.PHASECHK.TRANS64 P1, [R3+URZ+0x30800], R0 ;  /* 0x03080000030095a7 */ /* 0x000e64000802007f */
[----:B-1----:R-:W-:Y:S05]  /*16dd0*/  @!P1 BRA `(.L_x_1064) ;  /* 0xfffffffc00ec9947 */ /* 0x002fea000383ffff */
[----:B------:R-:W-:Y:S05]  /*16de0*/  BRA `(.L_x_1248) ;  /* 0xfffffeac006c7947 */ /* 0x000fea000383ffff */
.L_x_1068:
[----:B-1----:R1:W3:Y:S02]  /*16df0*/  SYNCS.PHASECHK.TRANS64.TRYWAIT P1, [R5+URZ+0x30830], R0 ;  /* 0x03083000050075a7 */ /* 0x0022e4000802017f */
[----:B---3--:R-:W-:Y:S05]  /*16e00*/  @!P1 NANOSLEEP.SYNCS 0x989680 ;  /* 0x009896800000995d */ /* 0x008fea0003900000 */
[----:B------:R-:W3:Y:S02]  /*16e10*/  @!P1 SYNCS.PHASECHK.TRANS64 P1, [R5+URZ+0x30830], R0 ;  /* 0x03083000050095a7 */ /* 0x000ee4000802007f */
[----:B---3--:R-:W-:Y:S05]  /*16e20*/  @!P1 BRA `(.L_x_1068) ;  /* 0xfffffffc00f09947 */ /* 0x008fea000383ffff */
[----:B------:R-:W-:Y:S05]  /*16e30*/  BRA `(.L_x_1067) ;  /* 0xfffffeac00a07947 */ /* 0x000fea000383ffff */
.L_x_1084:
[----:B-1----:R-:W-:-:S04]  /*16e40*/  IMAD.U32 R121, RZ, RZ, UR6 ;  /* 0x00000006ff797e24 */ /* 0x002fc8000f8e00ff */
[----:B------:R1:W2:Y:S03]  /*16e50*/  SYNCS.PHASECHK.TRANS64.TRYWAIT P1, [R121+URZ+0x30830], R10 ;  /* 0x0308300a790075a7 */ /* 0x0002a6000802017f */
[----:B--2---:R-:W-:Y:S05]  /*16e60*/  @!P1 NANOSLEEP.SYNCS 0x989680 ;  /* 0x009896800000995d */ /* 0x004fea0003900000 */
[----:B------:R-:W2:Y:S02]  /*16e70*/  @!P1 SYNCS.PHASECHK.TRANS64 P1, [R121+URZ+0x30830], R10 ;  /* 0x0308300a790095a7 */ /* 0x000ea4000802007f */
[----:B--2---:R-:W-:Y:S05]  /*16e80*/  @!P1 BRA `(.L_x_1084) ;  /* 0xfffffffc00ec9947 */ /* 0x004fea000383ffff */
[----:B------:R-:W-:Y:S05]  /*16e90*/  BRA `(.L_x_1083) ;  /* 0xfffffee000107947 */ /* 0x000fea000383ffff */
.L_x_1088:
[----:B--2---:R-:W-:-:S04]  /*16ea0*/  IMAD.U32 R195, RZ, RZ, UR14 ;  /* 0x0000000effc37e24 */ /* 0x004fc8000f8e00ff */
[----:B------:R2:W3:Y:S03]  /*16eb0*/  SYNCS.PHASECHK.TRANS64.TRYWAIT P1, [R195+URZ+0x30850], R0 ;  /* 0x03085000c30075a7 */ /* 0x0004e6000802017f */
[----:B---3--:R-:W-:Y:S05]  /*16ec0*/  @!P1 NANOSLEEP.SYNCS 0x989680 ;  /* 0x009896800000995d */ /* 0x008fea0003900000 */
[----:B------:R-:W3:Y:S02]  /*16ed0*/  @!P1 SYNCS.PHASECHK.TRANS64 P1, [R195+URZ+0x30850], R0 ;  /* 0x03085000c30095a7 */ /* 0x000ee4000802007f */
[----:B---3--:R-:W-:Y:S05]  /*16ee0*/  @!P1 BRA `(.L_x_1088) ;  /* 0xfffffffc00ec9947 */ /* 0x008fea000383ffff */
[----:B------:R-:W-:Y:S05]  /*16ef0*/  BRA `(.L_x_1087) ;  /* 0xfffffee800b87947 */ /* 0x000fea000383ffff */
.L_x_1105:
[----:B-1----:R-:W-:-:S04]  /*16f00*/  IMAD.U32 R4, RZ, RZ, UR6 ;  /* 0x00000006ff047e24 */ /* 0x002fc8000f8e00ff */
[----:B------:R1:W2:Y:S03]  /*16f10*/  SYNCS.PHASECHK.TRANS64.TRYWAIT P1, [R4+URZ+0x30830], R3 ;  /* 0x03083003040075a7 */ /* 0x0002a6000802017f */
[----:B--2---:R-:W-:Y:S05]  /*16f20*/  @!P1 NANOSLEEP.SYNCS 0x989680 ;  /* 0x009896800000995d */ /* 0x004fea0003900000 */
[----:B------:R-:W2:Y:S02]  /*16f30*/  @!P1 SYNCS.PHASECHK.TRANS64 P1, [R4+URZ+0x30830], R3 ;  /* 0x03083003040095a7 */ /* 0x000ea4000802007f */
[----:B--2---:R-:W-:Y:S05]  /*16f40*/  @!P1 BRA `(.L_x_1105) ;  /* 0xfffffffc00ec9947 */ /* 0x004fea000383ffff */
[----:B------:R-:W-:Y:S05]  /*16f50*/  BRA `(.L_x_1104) ;  /* 0xffffff1400bc7947 */ /* 0x000fea000383ffff */
.L_x_1109:
[----:B01----:R-:W-:-:S04]  /*16f60*/  IMAD.U32 R3, RZ, RZ, UR7 ;  /* 0x00000007ff037e24 */ /* 0x003fc8000f8e00ff */
[----:B------:R0:W1:Y:S03]  /*16f70*/  SYNCS.PHASECHK.TRANS64.TRYWAIT P1, [R3+URZ+0x30850], R0 ;  /* 0x03085000030075a7 */ /* 0x000066000802017f */
[----:B-1----:R-:W-:Y:S05]  /*16f80*/  @!P1 NANOSLEEP.SYNCS 0x989680 ;  /* 0x009896800000995d */ /* 0x002fea0003900000 */
[----:B------:R-:W1:Y:S02]  /*16f90*/  @!P1 SYNCS.PHASECHK.TRANS64 P1, [R3+URZ+0x30850], R0 ;  /* 0x03085000030095a7 */ /* 0x000e64000802007f */
[----:B-1----:R-:W-:Y:S05]  /*16fa0*/  @!P1 BRA `(.L_x_1109) ;  /* 0xfffffffc00ec9947 */ /* 0x002fea000383ffff */
[----:B------:R-:W-:Y:S05]  /*16fb0*/  BRA `(.L_x_1108) ;  /* 0xffffff2000647947 */ /* 0x000fea000383ffff */
.L_x_1115:
[----:B-1----:R-:W-:-:S04]  /*16fc0*/  IMAD.U32 R4, RZ, RZ, UR6 ;  /* 0x00000006ff047e24 */ /* 0x002fc8000f8e00ff */
[----:B------:R1:W2:Y:S03]  /*16fd0*/  SYNCS.PHASECHK.TRANS64.TRYWAIT P1, [R4+URZ+0x30830], R3 ;  /* 0x03083003040075a7 */ /* 0x0002a6000802017f */
[----:B--2---:R-:W-:Y:S05]  /*16fe0*/  @!P1 NANOSLEEP.SYNCS 0x989680 ;  /* 0x009896800000995d */ /* 0x004fea0003900000 */
[----:B------:R-:W2:Y:S02]  /*16ff0*/  @!P1 SYNCS.PHASECHK.TRANS64 P1, [R4+URZ+0x30830], R3 ;  /* 0x03083003040095a7 */ /* 0x000ea4000802007f */
[----:B--2---:R-:W-:Y:S05]  /*17000*/  @!P1 BRA `(.L_x_1115) ;  /* 0xfffffffc00ec9947 */ /* 0x004fea000383ffff */
[----:B------:R-:W-:Y:S05]  /*17010*/  BRA `(.L_x_1114) ;  /* 0xffffff3800b47947 */ /* 0x000fea000383ffff */
.L_x_1119:
[----:B01----:R-:W-:-:S04]  /*17020*/  IMAD.U32 R3, RZ, RZ, UR7 ;  /* 0x00000007ff037e24 */ /* 0x003fc8000f8e00ff */
[----:B------:R0:W1:Y:S03]  /*17030*/  SYNCS.PHASECHK.TRANS64.TRYWAIT P1, [R3+URZ+0x30850], R0 ;  /* 0x03085000030075a7 */ /* 0x000066000802017f */
[----:B-1----:R-:W-:Y:S05]  /*17040*/  @!P1 NANOSLEEP.SYNCS 0x989680 ;  /* 0x009896800000995d */ /* 0x002fea0003900000 */
[----:B------:R-:W1:Y:S02]  /*17050*/  @!P1 SYNCS.PHASECHK.TRANS64 P1, [R3+URZ+0x30850], R0 ;  /* 0x03085000030095a7 */ /* 0x000e64000802007f */
[----:B-1----:R-:W-:Y:S05]  /*17060*/  @!P1 BRA `(.L_x_1119) ;  /* 0xfffffffc00ec9947 */ /* 0x002fea000383ffff */
[----:B------:R-:W-:Y:S05]  /*17070*/  BRA `(.L_x_1118) ;  /* 0xffffff44005c7947 */ /* 0x000fea000383ffff */
.L_x_1132:
[----:B-1----:R-:W-:-:S04]  /*17080*/  IMAD.U32 R5, RZ, RZ, UR5 ;  /* 0x00000005ff057e24 */ /* 0x002fc8000f8e00ff */
[----:B------:R1:W2:Y:S03]  /*17090*/  SYNCS.PHASECHK.TRANS64.TRYWAIT P0, [R5+URZ+0x30850], R0 ;  /* 0x03085000050075a7 */ /* 0x0002a6000800017f */
[----:B--2---:R-:W-:Y:S05]  /*170a0*/  @!P0 NANOSLEEP.SYNCS 0x989680 ;  /* 0x009896800000895d */ /* 0x004fea0003900000 */
[----:B------:R-:W2:Y:S02]  /*170b0*/  @!P0 SYNCS.PHASECHK.TRANS64 P0, [R5+URZ+0x30850], R0 ;  /* 0x03085000050085a7 */ /* 0x000ea4000800007f */
[----:B--2---:R-:W-:Y:S05]  /*170c0*/  @!P0 BRA `(.L_x_1132) ;  /* 0xfffffffc00ec8947 */ /* 0x004fea000383ffff */
[----:B------:R-:W-:Y:S05]  /*170d0*/  BRA `(.L_x_1131) ;  /* 0xffffff7400247947 */ /* 0x000fea000383ffff */
.L_x_1181:
[----:B------:R-:W1:Y:S01]  /*170e0*/  S2R R9, SR_TID.X ;  /* 0x0000000000097919 */ /* 0x000e620000002100 */
[----:B------:R-:W-:Y:S01]  /*170f0*/  BSSY B0, `(.L_x_1249) ;  /* 0x000000a000007945 */ /* 0x000fe20003800000 */
[----:B------:R-:W-:Y:S02]  /*17100*/  IMAD.MOV.U32 R12, RZ, RZ, RZ ;  /* 0x000000ffff0c7224 */ /* 0x000fe400078e00ff */
[----:B0-----:R-:W-:Y:S02]  /*17110*/  IMAD.MOV.U32 R11, RZ, RZ, 0x1f ;  /* 0x0000001fff0b7424 */ /* 0x001fe400078e00ff */
[----:B------:R-:W-:Y:S01]  /*17120*/  IMAD.MOV.U32 R15, RZ, RZ, -0x1 ;  /* 0xffffffffff0f7424 */ /* 0x000fe200078e00ff */
[----:B-1----:R-:W-:-:S04]  /*17130*/  SHF.R.U32.HI R9, RZ, 0x5, R9 ;  /* 0x00000005ff097819 */ /* 0x002fc80000011609 */
[----:B------:R-:W-:-:S05]  /*17140*/  LOP3.LUT R9, R9, 0x3, RZ, 0xc0, !PT ;  /* 0x0000000309097812 */ /* 0x000fca00078ec0ff */
[----:B------:R-:W-:-:S07]  /*17150*/  IMAD.MOV.U32 R13, RZ, RZ, R9 ;  /* 0x000000ffff0d7224 */ /* 0x000fce00078e0009 */
[----:B------:R-:W-:Y:S05]  /*17160*/  WARPSYNC.COLLECTIVE R15, `(.L_x_1250) ;  /* 0x000000000f087348 */ /* 0x000fea0003c00000 */
[----:B------:R0:W1:Y:S02]  /*17170*/  SHFL.IDX P6, R14, R13, R12, R11 ;  /* 0x0000000c0d0e7389 */ /* 0x00006400000c000b */
[----:B01----:R-:W-:Y:S01]  /*17180*/  ENDCOLLECTIVE ;  /* 0x000000000000791b */ /* 0x003fe20003800000 */
.L_x_1250:
[----:B------:R-:W-:Y:S05]  /*17190*/  BSYNC B0 ;  /* 0x0000000000007941 */ /* 0x000fea0003800000 */
.L_x_1249:
[----:B------:R-:W-:Y:S05]  /*171a0*/  BRA `(.L_x_1251) ;  /* 0xffffffc000e47947 */ /* 0x000fea000383ffff */
.L_x_1182:
[----:B------:R-:W-:Y:S01]  /*171b0*/  BSSY B0, `(.L_x_1252) ;  /* 0x0000006000007945 */ /* 0x000fe20003800000 */
[----:B------:R-:W-:-:S07]  /*171c0*/  IMAD.MOV.U32 R15, RZ, RZ, -0x1 ;  /* 0xffffffffff0f7424 */ /* 0x000fce00078e00ff */
[----:B0-----:R-:W-:Y:S05]  /*171d0*/  WARPSYNC.COLLECTIVE R15, `(.L_x_1253) ;  /* 0x000000000f0c7348 */ /* 0x001fea0003c00000 */
[----:B------:R-:W-:Y:S02]  /*171e0*/  ELECT P6, UR62, PT ;  /* 0x00000000003e782f */ /* 0x000fe400038c0000 */
[----:B------:R-:W-:Y:S01]  /*171f0*/  MOV R14, UR62 ;  /* 0x0000003e000e7c02 */ /* 0x000fe20008000f00 */
[----:B0-----:R-:W-:Y:S10]  /*17200*/  ENDCOLLECTIVE ;  /* 0x000000000000791b */ /* 0x001ff40003800000 */
.L_x_1253:
[----:B------:R-:W-:Y:S05]  /*17210*/  BSYNC B0 ;  /* 0x0000000000007941 */ /* 0x000fea0003800000 */
.L_x_1252:
[----:B------:R-:W-:Y:S05]  /*17220*/  BRA `(.L_x_1254) ;  /* 0xffffffc000d47947 */ /* 0x000fea000383ffff */
.L_x_1185:
[----:B0-----:R0:W1:Y:S02]  /*17230*/  SYNCS.PHASECHK.TRANS64.TRYWAIT P0, [R9+URZ+0x30840], R10 ;  /* 0x0308400a090075a7 */ /* 0x001064000800017f */
[----:B-1----:R-:W-:Y:S05]  /*17240*/  @!P0 NANOSLEEP.SYNCS 0x989680 ;  /* 0x009896800000895d */ /* 0x002fea0003900000 */
[----:B------:R-:W1:Y:S02]  /*17250*/  @!P0 SYNCS.PHASECHK.TRANS64 P0, [R9+URZ+0x30840], R10 ;  /* 0x0308400a090085a7 */ /* 0x000e64000800007f */
[----:B-1----:R-:W-:Y:S05]  /*17260*/  @!P0 BRA `(.L_x_1185) ;  /* 0xfffffffc00f08947 */ /* 0x002fea000383ffff */
[----:B------:R-:W-:Y:S05]  /*17270*/  BRA `(.L_x_1255) ;  /* 0xffffffc400407947 */ /* 0x000fea000383ffff */
.L_x_1188:
        /* <DEDUP_REMOVED lines=8> */
.L_x_1196:
[----:B0-----:R0:W1:Y:S02]  /*17300*/  SYNCS.PHASECHK.TRANS64.TRYWAIT P0, [R2+URZ+0x30840], R3 ;  /* 0x03084003020075a7 */ /* 0x001064000800017f */
[----:B-1----:R-:W-:Y:S05]  /*17310*/  @!P0 NANOSLEEP.SYNCS 0x989680 ;  /* 0x009896800000895d */ /* 0x002fea0003900000 */
[----:B------:R-:W1:Y:S02]  /*17320*/  @!P0 SYNCS.PHASECHK.TRANS64 P0, [R2+URZ+0x30840], R3 ;  /* 0x03084003020085a7 */ /* 0x000e64000800007f */
[----:B-1----:R-:W-:Y:S05]  /*17330*/  @!P0 BRA `(.L_x_1196) ;  /* 0xfffffffc00f08947 */ /* 0x002fea000383ffff */
[----:B------:R-:W-:Y:S05]  /*17340*/  BRA `(.L_x_1257) ;  /* 0xffffffcc004c7947 */ /* 0x000fea000383ffff */
.L_x_1198:
[----:B0-----:R0:W1:Y:S02]  /*17350*/  SYNCS.PHASECHK.TRANS64.TRYWAIT P0, [R3+URZ+0x60], R2 ;  /* 0x00006002030075a7 */ /* 0x001064000800017f */
[----:B-1----:R-:W-:Y:S05]  /*17360*/  @!P0 NANOSLEEP.SYNCS 0x989680 ;  /* 0x009896800000895d */ /* 0x002fea0003900000 */
[----:B------:R-:W1:Y:S02]  /*17370*/  @!P0 SYNCS.PHASECHK.TRANS64 P0, [R3+URZ+0x60], R2 ;  /* 0x00006002030085a7 */ /* 0x000e64000800007f */
[----:B-1----:R-:W-:Y:S05]  /*17380*/  @!P0 BRA `(.L_x_1198) ;  /* 0xfffffffc00f08947 */ /* 0x002fea000383ffff */
[----:B------:R-:W-:Y:S05]  /*17390*/  BRA `(.L_x_1258) ;  /* 0xffffffcc00f87947 */ /* 0x000fea000383ffff */
.L_x_1203:
[----:B-1----:R1:W2:Y:S02]  /*173a0*/  SYNCS.PHASECHK.TRANS64.TRYWAIT P0, [R2+URZ+0x30840], R3 ;  /* 0x03084003020075a7 */ /* 0x0022a4000800017f */
[----:B--2---:R-:W-:Y:S05]  /*173b0*/  @!P0 NANOSLEEP.SYNCS 0x989680 ;  /* 0x009896800000895d */ /* 0x004fea0003900000 */
[----:B------:R-:W2:Y:S02]  /*173c0*/  @!P0 SYNCS.PHASECHK.TRANS64 P0, [R2+URZ+0x30840], R3 ;  /* 0x03084003020085a7 */ /* 0x000ea4000800007f */
[----:B--2---:R-:W-:Y:S05]  /*173d0*/  @!P0 BRA `(.L_x_1203) ;  /* 0xfffffffc00f08947 */ /* 0x004fea000383ffff */
[----:B------:R-:W-:Y:S05]  /*173e0*/  BRA `(.L_x_1259) ;  /* 0xffffffd400787947 */ /* 0x000fea000383ffff */
.L_x_1205:
[----:B0-----:R0:W1:Y:S02]  /*173f0*/  SYNCS.PHASECHK.TRANS64.TRYWAIT P1, [R3+URZ+0x60], R2 ;  /* 0x00006002030075a7 */ /* 0x001064000802017f */
[----:B-1----:R-:W-:Y:S05]  /*17400*/  @!P1 NANOSLEEP.SYNCS 0x989680 ;  /* 0x009896800000995d */ /* 0x002fea0003900000 */
[----:B------:R-:W1:Y:S02]  /*17410*/  @!P1 SYNCS.PHASECHK.TRANS64 P1, [R3+URZ+0x60], R2 ;  /* 0x00006002030095a7 */ /* 0x000e64000802007f */
[----:B-1----:R-:W-:Y:S05]  /*17420*/  @!P1 BRA `(.L_x_1205) ;  /* 0xfffffffc00f09947 */ /* 0x002fea000383ffff */
[----:B------:R-:W-:Y:S05]  /*17430*/  BRA `(.L_x_1260) ;  /* 0xffffffd800247947 */ /* 0x000fea000383ffff */
.L_x_1210:
[----:B--2---:R2:W3:Y:S02]  /*17440*/  SYNCS.PHASECHK.TRANS64.TRYWAIT P0, [R2+URZ+0x30840], R3 ;  /* 0x03084003020075a7 */ /* 0x0044e4000800017f */
[----:B---3--:R-:W-:Y:S05]  /*17450*/  @!P0 NANOSLEEP.SYNCS 0x989680 ;  /* 0x009896800000895d */ /* 0x008fea0003900000 */
[----:B------:R-:W3:Y:S02]  /*17460*/  @!P0 SYNCS.PHASECHK.TRANS64 P0, [R2+URZ+0x30840], R3 ;  /* 0x03084003020085a7 */ /* 0x000ee4000800007f */
[----:B---3--:R-:W-:Y:S05]  /*17470*/  @!P0 BRA `(.L_x_1210) ;  /* 0xfffffffc00f08947 */ /* 0x008fea000383ffff */
[----:B------:R-:W-:Y:S05]  /*17480*/  BRA `(.L_x_1261) ;  /* 0xffffffdc00607947 */ /* 0x000fea000383ffff */
.L_x_1212:
[----:B0-----:R0:W1:Y:S02]  /*17490*/  SYNCS.PHASECHK.TRANS64.TRYWAIT P1, [R2+URZ+0x60], R9 ;  /* 0x00006009020075a7 */ /* 0x001064000802017f */
[----:B-1----:R-:W-:Y:S05]  /*174a0*/  @!P1 NANOSLEEP.SYNCS 0x989680 ;  /* 0x009896800000995d */ /* 0x002fea0003900000 */
[----:B------:R-:W1:Y:S02]  /*174b0*/  @!P1 SYNCS.PHASECHK.TRANS64 P1, [R2+URZ+0x60], R9 ;  /* 0x00006009020095a7 */ /* 0x000e64000802007f */
[----:B-1----:R-:W-:Y:S05]  /*174c0*/  @!P1 BRA `(.L_x_1212) ;  /* 0xfffffffc00f09947 */ /* 0x002fea000383ffff */
[----:B------:R-:W-:Y:S05]  /*174d0*/  BRA `(.L_x_1262) ;  /* 0xffffffe000107947 */ /* 0x000fea000383ffff */
.L_x_1219:
[----:B-1----:R1:W2:Y:S02]  /*174e0*/  SYNCS.PHASECHK.TRANS64.TRYWAIT P0, [R3+URZ+0x30860], R0 ;  /* 0x03086000030075a7 */ /* 0x0022a4000800017f */
[----:B--2---:R-:W-:Y:S05]  /*174f0*/  @!P0 NANOSLEEP.SYNCS 0x989680 ;  /* 0x009896800000895d */ /* 0x004fea0003900000 */
[----:B------:R-:W2:Y:S02]  /*17500*/  @!P0 SYNCS.PHASECHK.TRANS64 P0, [R3+URZ+0x30860], R0 ;  /* 0x03086000030085a7 */ /* 0x000ea4000800007f */
[----:B--2---:R-:W-:Y:S05]  /*17510*/  @!P0 BRA `(.L_x_1219) ;  /* 0xfffffffc00f08947 */ /* 0x004fea000383ffff */
[----:B------:R-:W-:Y:S05]  /*17520*/  BRA `(.L_x_1263) ;  /* 0xffffffe400307947 */ /* 0x000fea000383ffff */
.L_x_1221:
[----:B------:R-:W-:Y:S01]  /*17530*/  BSSY B0, `(.L_x_1264) ;  /* 0x0000008000007945 */ /* 0x000fe20003800000 */
[----:B------:R-:W-:Y:S02]  /*17540*/  IMAD.MOV.U32 R13, RZ, RZ, R16 ;  /* 0x000000ffff0d7224 */ /* 0x000fe400078e0010 */
[----:B------:R-:W-:Y:S02]  /*17550*/  IMAD.MOV.U32 R12, RZ, RZ, RZ ;  /* 0x000000ffff0c7224 */ /* 0x000fe400078e00ff */
[----:B0-----:R-:W-:Y:S02]  /*17560*/  IMAD.MOV.U32 R11, RZ, RZ, 0x1f ;  /* 0x0000001fff0b7424 */ /* 0x001fe400078e00ff */
[----:B------:R-:W-:-:S07]  /*17570*/  IMAD.MOV.U32 R15, RZ, RZ, -0x1 ;  /* 0xffffffffff0f7424 */ /* 0x000fce00078e00ff */
[----:B-1----:R-:W-:Y:S05]  /*17580*/  WARPSYNC.COLLECTIVE R15, `(.L_x_1265) ;  /* 0x000000000f087348 */ /* 0x002fea0003c00000 */
[----:B------:R0:W2:Y:S02]  /*17590*/  SHFL.IDX P6, R14, R13, R12, R11 ;  /* 0x0000000c0d0e7389 */ /* 0x0000a400000c000b */
[----:B012---:R-:W-:Y:S01]  /*175a0*/  ENDCOLLECTIVE ;  /* 0x000000000000791b */ /* 0x007fe20003800000 */
.L_x_1265:
[----:B------:R-:W-:Y:S05]  /*175b0*/  BSYNC B0 ;  /* 0x0000000000007941 */ /* 0x000fea0003800000 */
.L_x_1264:
[----:B------:R-:W-:Y:S02]  /*175c0*/  IMAD.MOV.U32 R13, RZ, RZ, R16 ;  /* 0x000000ffff0d7224 */ /* 0x000fe400078e0010 */
[----:B------:R-:W-:Y:S02]  /*175d0*/  IMAD.MOV.U32 R12, RZ, RZ, 0x1 ;  /* 0x00000001ff0c7424 */ /* 0x000fe400078e00ff */
[----:B------:R-:W-:Y:S02]  /*175e0*/  IMAD.MOV.U32 R11, RZ, RZ, 0x1f ;  /* 0x0000001fff0b7424 */ /* 0x000fe400078e00ff */
[----:B------:R-:W-:Y:S02]  /*175f0*/  IMAD.MOV.U32 R15, RZ, RZ, -0x1 ;  /* 0xffffffffff0f7424 */ /* 0x000fe400078e00ff */
[----:B------:R-:W-:-:S07]  /*17600*/  IMAD.MOV.U32 R4, RZ, RZ, R14 ;  /* 0x000000ffff047224 */ /* 0x000fce00078e000e */
[----:B------:R-:W-:Y:S05]  /*17610*/  WARPSYNC.COLLECTIVE R15, `(.L_x_1266) ;  /* 0x000000000f087348 */ /* 0x000fea0003c00000 */
[----:B------:R0:W1:Y:S02]  /*17620*/  SHFL.IDX P6, R14, R13, R12, R11 ;  /* 0x0000000c0d0e7389 */ /* 0x00006400000c000b */
[----:B01----:R-:W-:Y:S01]  /*17630*/  ENDCOLLECTIVE ;  /* 0x000000000000791b */ /* 0x003fe20003800000 */
.L_x_1266:
[----:B------:R-:W-:Y:S01]  /*17640*/  IMAD.MOV.U32 R16, RZ, RZ, R14 ;  /* 0x000000ffff107224 */ /* 0x000fe200078e000e */
[----:B------:R-:W-:Y:S06]  /*17650*/  BRA `(.L_x_1267) ;  /* 0xffffffe400d07947 */ /* 0x000fec000383ffff */
.L_x_1224:
[----:B------:R-:W-:Y:S01]  /*17660*/  BSSY B0, `(.L_x_1268) ;  /* 0x0000008000007945 */ /* 0x000fe20003800000 */
[----:B-----5:R-:W-:Y:S02]  /*17670*/  IMAD.MOV.U32 R13, RZ, RZ, R17 ;  /* 0x000000ffff0d7224 */ /* 0x020fe400078e0011 */
[----:B------:R-:W-:Y:S02]  /*17680*/  IMAD.MOV.U32 R12, RZ, RZ, 0x1 ;  /* 0x00000001ff0c7424 */ /* 0x000fe400078e00ff */
[----:B0-----:R-:W-:Y:S02]  /*17690*/  IMAD.MOV.U32 R11, RZ, RZ, RZ ;  /* 0x000000ffff0b7224 */ /* 0x001fe400078e00ff */
[----:B------:R-:W-:-:S07]  /*176a0*/  IMAD.MOV.U32 R15, RZ, RZ, -0x1 ;  /* 0xffffffffff0f7424 */ /* 0x000fce00078e00ff */
[----:B-1234-:R-:W-:Y:S05]  /*176b0*/  WARPSYNC.COLLECTIVE R15, `(.L_x_1269) ;  /* 0x000000000f087348 */ /* 0x01efea0003c00000 */
[----:B------:R0:W0:Y:S02]  /*176c0*/  SHFL.UP P6, R14, R13, R12, R11 ;  /* 0x0400000c0d0e7389 */ /* 0x00002400000c000b */
[----:B01234-:R-:W-:Y:S01]  /*176d0*/  ENDCOLLECTIVE ;  /* 0x000000000000791b */ /* 0x01ffe20003800000 */
.L_x_1269:
[----:B------:R-:W-:Y:S05]  /*176e0*/  BSYNC B0 ;  /* 0x0000000000007941 */ /* 0x000fea0003800000 */
.L_x_1268:
[----:B------:R-:W-:Y:S01]  /*176f0*/  ISETP.NE.AND P0, PT, R6, RZ, PT ;  /* 0x000000ff0600720c */ /* 0x000fe20003f05270 */
[----:B------:R-:W-:Y:S02]  /*17700*/  IMAD.MOV.U32 R12, RZ, RZ, 0x2 ;  /* 0x00000002ff0c7424 */ /* 0x000fe400078e00ff */
[----:B------:R-:W-:Y:S01]  /*17710*/  IMAD.MOV.U32 R11, RZ, RZ, RZ ;  /* 0x000000ffff0b7224 */ /* 0x000fe200078e00ff */
[----:B------:R-:W-:Y:S01]  /*17720*/  SEL R14, R14, RZ, P0 ;  /* 0x000000ff0e0e7207 */ /* 0x000fe20000000000 */
[----:B------:R-:W-:Y:S01]  /*17730*/  IMAD.MOV.U32 R15, RZ, RZ, -0x1 ;  /* 0xffffffffff0f7424 */ /* 0x000fe200078e00ff */
[----:B------:R-:W-:-:S03]  /*17740*/  ISETP.GE.U32.AND P0, PT, R6, 0x2, PT ;  /* 0x000000020600780c */ /* 0x000fc60003f06070 */
[----:B------:R-:W-:-:S10]  /*17750*/  IMAD.IADD R13, R17, 0x1, R14 ;  /* 0x00000001110d7824 */ /* 0x000fd400078e020e */
[----:B------:R-:W-:Y:S05]  /*17760*/  WARPSYNC.COLLECTIVE R15, `(.L_x_1270) ;  /* 0x000000000f087348 */ /* 0x000fea0003c00000 */
[----:B------:R0:W1:Y:S02]  /*17770*/  SHFL.UP P6, R14, R13, R12, R11 ;  /* 0x0400000c0d0e7389 */ /* 0x00006400000c000b */
[----:B01----:R-:W-:Y:S01]  /*17780*/  ENDCOLLECTIVE ;  /* 0x000000000000791b */ /* 0x003fe20003800000 */
.L_x_1270:
        /* <DEDUP_REMOVED lines=8> */
.L_x_1271:
        /* <DEDUP_REMOVED lines=8> */
.L_x_1272:
        /* <DEDUP_REMOVED lines=8> */
.L_x_1273:
        /* <DEDUP_REMOVED lines=8> */
.L_x_1274:
[----:B------:R-:W-:Y:S05]  /*17990*/  BRA `(.L_x_1275) ;  /* 0xffffffe400987947 */ /* 0x000fea000383ffff */
.L_x_1229:
[----:B------:R-:W-:Y:S01]  /*179a0*/  BSSY B0, `(.L_x_1276) ;  /* 0x0000008000007945 */ /* 0x000fe20003800000 */
[----:B-----5:R-:W-:Y:S02]  /*179b0*/  IMAD.MOV.U32 R13, RZ, RZ, R17 ;  /* 0x000000ffff0d7224 */ /* 0x020fe400078e0011 */
[----:B------:R-:W-:Y:S02]  /*179c0*/  IMAD.MOV.U32 R12, RZ, RZ, 0x1 ;  /* 0x00000001ff0c7424 */ /* 0x000fe400078e00ff */
[----:B------:R-:W-:Y:S02]  /*179d0*/  IMAD.MOV.U32 R11, RZ, RZ, RZ ;  /* 0x000000ffff0b7224 */ /* 0x000fe400078e00ff */
[----:B------:R-:W-:-:S07]  /*179e0*/  IMAD.MOV.U32 R15, RZ, RZ, -0x1 ;  /* 0xffffffffff0f7424 */ /* 0x000fce00078e00ff */
[----:B0-----:R-:W-:Y:S05]  /*179f0*/  WARPSYNC.COLLECTIVE R15, `(.L_x_1277) ;  /* 0x000000000f087348 */ /* 0x001fea0003c00000 */
[----:B------:R1:W2:Y:S02]  /*17a00*/  SHFL.UP P6, R14, R13, R12, R11 ;  /* 0x0400000c0d0e7389 */ /* 0x0002a400000c000b */
[----:B012---:R-:W-:Y:S01]  /*17a10*/  ENDCOLLECTIVE ;  /* 0x000000000000791b */ /* 0x007fe20003800000 */
.L_x_1277:
[----:B------:R-:W-:Y:S05]  /*17a20*/  BSYNC B0 ;  /* 0x0000000000007941 */ /* 0x000fea0003800000 */
.L_x_1276:
        /* <DEDUP_REMOVED lines=10> */
.L_x_1278:
        /* <DEDUP_REMOVED lines=8> */
.L_x_1279:
        /* <DEDUP_REMOVED lines=8> */
.L_x_1280:
        /* <DEDUP_REMOVED lines=8> */
.L_x_1281:
        /* <DEDUP_REMOVED lines=8> */
.L_x_1282:
[----:B------:R-:W-:Y:S05]  /*17cd0*/  BRA `(.L_x_1283) ;  /* 0xffffffe400807947 */ /* 0x000fea000383ffff */
.L_x_1231:
[----:B------:R-:W-:Y:S01]  /*17ce0*/  BSSY B0, `(.L_x_1284) ;  /* 0x0000006000007945 */ /* 0x000fe20003800000 */
[----:B------:R-:W-:Y:S01]  /*17cf0*/  PLOP3.LUT P6, PT, P6, PT, PT, 0x8, 0x0 ;  /* 0x000000000000781c */ /* 0x000fe200037ce170 */
[----:B------:R-:W-:-:S12]  /*17d00*/  IMAD.MOV.U32 R15, RZ, RZ, -0x1 ;  /* 0xffffffffff0f7424 */ /* 0x000fd800078e00ff */
[----:B0-----:R-:W-:Y:S05]  /*17d10*/  WARPSYNC.COLLECTIVE R15, `(.L_x_1285) ;  /* 0x000000000f087348 */ /* 0x001fea0003c00000 */
[----:B------:R-:W-:Y:S01]  /*17d20*/  VOTE.ANY R14, PT, P6 ;  /* 0x00000000000e7806 */ /* 0x000fe200030e0100 */
[----:B0-----:R-:W-:Y:S06]  /*17d30*/  ENDCOLLECTIVE ;  /* 0x000000000000791b */ /* 0x001fec0003800000 */
.L_x_1285:
[----:B------:R-:W-:Y:S05]  /*17d40*/  BSYNC B0 ;  /* 0x0000000000007941 */ /* 0x000fea0003800000 */
.L_x_1284:
[----:B------:R-:W-:Y:S02]  /*17d50*/  IMAD.MOV.U32 R3, RZ, RZ, R14 ;  /* 0x000000ffff037224 */ /* 0x000fe400078e000e */
[----:B------:R-:W-:Y:S02]  /*17d60*/  IMAD.MOV.U32 R13, RZ, RZ, R17 ;  /* 0x000000ffff0d7224 */ /* 0x000fe400078e0011 */
[----:B------:R-:W0:Y:S01]  /*17d70*/  POPC R6, R3 ;  /* 0x0000000300067309 */ /* 0x000e220000000000 */
[----:B------:R-:W-:Y:S02]  /*17d80*/  IMAD.MOV.U32 R11, RZ, RZ, 0x1f ;  /* 0x0000001fff0b7424 */ /* 0x000fe400078e00ff */
[----:B------:R-:W-:Y:S02]  /*17d90*/  IMAD.MOV.U32 R15, RZ, RZ, -0x1 ;  /* 0xffffffffff0f7424 */ /* 0x000fe400078e00ff */
[----:B0-----:R-:W-:-:S07]  /*17da0*/  IMAD.MOV.U32 R12, RZ, RZ, R6 ;  /* 0x000000ffff0c7224 */ /* 0x001fce00078e0006 */
[----:B------:R-:W-:Y:S05]  /*17db0*/  WARPSYNC.COLLECTIVE R15, `(.L_x_1286) ;  /* 0x000000000f087348 */ /* 0x000fea0003c00000 */
[----:B------:R0:W1:Y:S02]  /*17dc0*/  SHFL.IDX P6, R14, R13, R12, R11 ;  /* 0x0000000c0d0e7389 */ /* 0x00006400000c000b */
[----:B01----:R-:W-:Y:S01]  /*17dd0*/  ENDCOLLECTIVE ;  /* 0x000000000000791b */ /* 0x003fe20003800000 */
.L_x_1286:
[----:B------:R-:W-:Y:S01]  /*17de0*/  IMAD.MOV.U32 R17, RZ, RZ, R14 ;  /* 0x000000ffff117224 */ /* 0x000fe200078e000e */
[----:B------:R-:W-:Y:S06]  /*17df0*/  BRA `(.L_x_1287) ;  /* 0xffffffe400707947 */ /* 0x000fec000383ffff */
.L_x_1233:
[----:B------:R-:W-:Y:S01]  /*17e00*/  BSSY B0, `(.L_x_1288) ;  /* 0x0000007000007945 */ /* 0x000fe20003800000 */
[----:B------:R-:W-:Y:S02]  /*17e10*/  IMAD.MOV.U32 R13, RZ, RZ, R2 ;  /* 0x000000ffff0d7224 */ /* 0x000fe400078e0002 */
[----:B------:R-:W-:Y:S02]  /*17e20*/  IMAD.MOV.U32 R11, RZ, RZ, 0x1f ;  /* 0x0000001fff0b7424 */ /* 0x000fe400078e00ff */
[----:B------:R-:W-:-:S07]  /*17e30*/  IMAD.MOV.U32 R15, RZ, RZ, -0x1 ;  /* 0xffffffffff0f7424 */ /* 0x000fce00078e00ff */
[----:B012---:R-:W-:Y:S05]  /*17e40*/  WARPSYNC.COLLECTIVE R15, `(.L_x_1289) ;  /* 0x000000000f087348 */ /* 0x007fea0003c00000 */
[----:B------:R3:W4:Y:S02]  /*17e50*/  SHFL.IDX P6, R14, R13, R12, R11 ;  /* 0x0000000c0d0e7389 */ /* 0x00072400000c000b */
[----:B01234-:R-:W-:Y:S01]  /*17e60*/  ENDCOLLECTIVE ;  /* 0x000000000000791b */ /* 0x01ffe20003800000 */
.L_x_1289:
[----:B------:R-:W-:Y:S05]  /*17e70*/  BSYNC B0 ;  /* 0x0000000000007941 */ /* 0x000fea0003800000 */
.L_x_1288:
[----:B------:R-:W-:Y:S01]  /*17e80*/  IMAD.MOV.U32 R7, RZ, RZ, R14 ;  /* 0x000000ffff077224 */ /* 0x000fe200078e000e */
[----:B------:R-:W-:Y:S06]  /*17e90*/  BRA `(.L_x_1232) ;  /* 0xffffffe400647947 */ /* 0x000fec000383ffff */
.L_x_1237:
[----:B-1----:R1:W2:Y:S02]  /*17ea0*/  SYNCS.PHASECHK.TRANS64.TRYWAIT P0, [R0+URZ+0x30820], R3 ;  /* 0x03082003000075a7 */ /* 0x0022a4000800017f */
[----:B--2---:R-:W-:Y:S05]  /*17eb0*/  @!P0 NANOSLEEP.SYNCS 0x989680 ;  /* 0x009896800000895d */ /* 0x004fea0003900000 */
[----:B------:R-:W2:Y:S02]  /*17ec0*/  @!P0 SYNCS.PHASECHK.TRANS64 P0, [R0+URZ+0x30820], R3 ;  /* 0x03082003000085a7 */ /* 0x000ea4000800007f */
[----:B--2---:R-:W-:Y:S05]  /*17ed0*/  @!P0 BRA `(.L_x_1237) ;  /* 0xfffffffc00f08947 */ /* 0x004fea000383ffff */
[----:B------:R-:W-:Y:S05]  /*17ee0*/  BRA `(.L_x_1290) ;  /* 0xffffffe800dc7947 */ /* 0x000fea000383ffff */
.L_x_1238:
[----:B------:R-:W2:Y:S01]  /*17ef0*/  S2R R2, SR_TID.X ;  /* 0x0000000000027919 */ /* 0x000ea20000002100 */
[----:B------:R-:W-:Y:S01]  /*17f00*/  BSSY B0, `(.L_x_1291) ;  /* 0x000000a000007945 */ /* 0x000fe20003800000 */
[----:B------:R-:W-:Y:S02]  /*17f10*/  IMAD.MOV.U32 R12, RZ, RZ, RZ ;  /* 0x000000ffff0c7224 */ /* 0x000fe400078e00ff */
[----:B0-----:R-:W-:Y:S02]  /*17f20*/  IMAD.MOV.U32 R11, RZ, RZ, 0x1f ;  /* 0x0000001fff0b7424 */ /* 0x001fe400078e00ff */
[----:B------:R-:W-:Y:S01]  /*17f30*/  IMAD.MOV.U32 R15, RZ, RZ, -0x1 ;  /* 0xffffffffff0f7424 */ /* 0x000fe200078e00ff */
[----:B--2---:R-:W-:-:S04]  /*17f40*/  SHF.R.U32.HI R2, RZ, 0x5, R2 ;  /* 0x00000005ff027819 */ /* 0x004fc80000011602 */
[----:B------:R-:W-:-:S05]  /*17f50*/  LOP3.LUT R2, R2, 0x3, RZ, 0xc0, !PT ;  /* 0x0000000302027812 */ /* 0x000fca00078ec0ff */
[----:B------:R-:W-:-:S07]  /*17f60*/  IMAD.MOV.U32 R13, RZ, RZ, R2 ;  /* 0x000000ffff0d7224 */ /* 0x000fce00078e0002 */
[----:B-1----:R-:W-:Y:S05]  /*17f70*/  WARPSYNC.COLLECTIVE R15, `(.L_x_1292) ;  /* 0x000000000f087348 */ /* 0x002fea0003c00000 */
[----:B------:R0:W2:Y:S02]  /*17f80*/  SHFL.IDX P6, R14, R13, R12, R11 ;  /* 0x0000000c0d0e7389 */ /* 0x0000a400000c000b */
[----:B012---:R-:W-:Y:S01]  /*17f90*/  ENDCOLLECTIVE ;  /* 0x000000000000791b */ /* 0x007fe20003800000 */
.L_x_1292:
[----:B------:R-:W-:Y:S05]  /*17fa0*/  BSYNC B0 ;  /* 0x0000000000007941 */ /* 0x000fea0003800000 */
.L_x_1291:
[----:B------:R-:W-:Y:S05]  /*17fb0*/  BRA `(.L_x_1293) ;  /* 0xffffffe800c47947 */ /* 0x000fea000383ffff */
.L_x_1241:
[----:B------:R-:W-:Y:S01]  /*17fc0*/  BSSY B1, `(.L_x_1294) ;  /* 0x0000006000017945 */ /* 0x000fe20003800000 */
[----:B------:R-:W-:-:S07]  /*17fd0*/  IMAD.MOV.U32 R15, RZ, RZ, -0x1 ;  /* 0xffffffffff0f7424 */ /* 0x000fce00078e00ff */
[----:B012---:R-:W-:Y:S05]  /*17fe0*/  WARPSYNC.COLLECTIVE R15, `(.L_x_1295) ;  /* 0x000000000f0c7348 */ /* 0x007fea0003c00000 */
[----:B------:R-:W-:Y:S02]  /*17ff0*/  ELECT P6, UR62, PT ;  /* 0x00000000003e782f */ /* 0x000fe400038c0000 */
[----:B------:R-:W-:Y:S01]  /*18000*/  MOV R14, UR62 ;  /* 0x0000003e000e7c02 */ /* 0x000fe20008000f00 */
[----:B012---:R-:W-:Y:S10]  /*18010*/  ENDCOLLECTIVE ;  /* 0x000000000000791b */ /* 0x007ff40003800000 */
.L_x_1295:
[----:B------:R-:W-:Y:S05]  /*18020*/  BSYNC B1 ;  /* 0x0000000000017941 */ /* 0x000fea0003800000 */
.L_x_1294:
[----:B------:R-:W-:Y:S05]  /*18030*/  BRA `(.L_x_1296) ;  /* 0xffffffe800bc7947 */ /* 0x000fea000383ffff */
.L_x_1243:
[----:B-1----:R1:W2:Y:S02]  /*18040*/  SYNCS.PHASECHK.TRANS64.TRYWAIT P0, [R6+URZ], R5 ;  /* 0x00000005060075a7 */ /* 0x0022a4000800017f */
[----:B--2---:R-:W-:Y:S05]  /*18050*/  @!P0 NANOSLEEP.SYNCS 0x989680 ;  /* 0x009896800000895d */ /* 0x004fea0003900000 */
[----:B------:R-:W2:Y:S02]  /*18060*/  @!P0 SYNCS.PHASECHK.TRANS64 P0, [R6+URZ], R5 ;  /* 0x00000005060085a7 */ /* 0x000ea4000800007f */
[----:B--2---:R-:W-:Y:S05]  /*18070*/  @!P0 BRA `(.L_x_1243) ;  /* 0xfffffffc00f08947 */ /* 0x004fea000383ffff */
[----:B------:R-:W-:Y:S05]  /*18080*/  BRA `(.L_x_1297) ;  /* 0xffffffec00007947 */ /* 0x000fea000383ffff */
.L_x_1244:
[----:B--2---:R2:W3:Y:S02]  /*18090*/  SYNCS.PHASECHK.TRANS64.TRYWAIT P0, [R7+URZ], R2 ;  /* 0x00000002070075a7 */ /* 0x0044e4000800017f */
[----:B---3--:R-:W-:Y:S05]  /*180a0*/  @!P0 NANOSLEEP.SYNCS 0x989680 ;  /* 0x009896800000895d */ /* 0x008fea0003900000 */
[----:B------:R-:W3:Y:S02]  /*180b0*/  @!P0 SYNCS.PHASECHK.TRANS64 P0, [R7+URZ], R2 ;  /* 0x00000002070085a7 */ /* 0x000ee4000800007f */
[----:B---3--:R-:W-:Y:S05]  /*180c0*/  @!P0 BRA `(.L_x_1244) ;  /* 0xfffffffc00f08947 */ /* 0x008fea000383ffff */
[----:B------:R-:W-:Y:S05]  /*180d0*/  BRA `(.L_x_1298) ;  /* 0xffffffe800f47947 */ /* 0x000fea000383ffff */
.L_x_1246:
[----:B---3--:R3:W4:Y:S02]  /*180e0*/  SYNCS.PHASECHK.TRANS64.TRYWAIT P0, [R4+URZ], R5 ;  /* 0x00000005040075a7 */ /* 0x008724000800017f */
[----:B----4-:R-:W-:Y:S05]  /*180f0*/  @!P0 NANOSLEEP.SYNCS 0x989680 ;  /* 0x009896800000895d */ /* 0x010fea0003900000 */
[----:B------:R-:W4:Y:S02]  /*18100*/  @!P0 SYNCS.PHASECHK.TRANS64 P0, [R4+URZ], R5 ;  /* 0x00000005040085a7 */ /* 0x000f24000800007f */
[----:B----4-:R-:W-:Y:S05]  /*18110*/  @!P0 BRA `(.L_x_1246) ;  /* 0xfffffffc00f08947 */ /* 0x010fea000383ffff */
[----:B------:R-:W-:Y:S05]  /*18120*/  BRA `(.L_x_1299) ;  /* 0xffffffe800fc7947 */ /* 0x000fea000383ffff */
.L_x_1300:
        /* <DEDUP_REMOVED lines=13> */
.L_x_2660:


//--------------------- .text._ZN7cutlass13device_kernelIN5flash11enable_sm90INS1_16FlashAttnFwdSm90INS1_25CollectiveMainloopFwdSm90ILi2EN4cute5tupleIJNS5_1CILi1EEES8_S8_EEENS6_IJNS7_ILi128EEENS7_ILi96EEENS7_ILi192EEEEEELi192ENS_6half_tEfNS_4arch4Sm90ELb0ELb1ELb1ELb1ELb0ELb1ELb0ELb1ELb1ELb0ELb0ELb0EEENS1_21CollectiveEpilogueFwdINS6_IJSA_SC_SB_EEES9_SE_SG_Li256ELb1ELb0ELb0ELb0EEENS1_36VarlenDynamicPersistentTileSchedulerILi128ELi96ELi256ELi32ELb0ELb0ELb1ELb1ELb0ELb1EEEEEEEEEvNT_6ParamsE --------------------------
	.section	.text._ZN7cutlass13device_kernelIN5flash11enable_sm90INS1_16FlashAttnFwdSm90INS1_25CollectiveMainloopFwdSm90ILi2EN4cute5tupleIJNS5_1CILi1EEES8_S8_EEENS6_IJNS7_ILi128EEENS7_ILi96EEENS7_ILi192EEEEEELi192ENS_6half_tEfNS_4arch4Sm90ELb0ELb1ELb1ELb1ELb0ELb1ELb0ELb1ELb1ELb0ELb0ELb0EEENS1_21CollectiveEpilogueFwdINS6_IJSA_SC_SB_EEES9_SE_SG_Li256ELb1ELb0ELb0ELb0EEENS1_36VarlenDynamicPersistentTileSchedulerILi128ELi96ELi256ELi32ELb0ELb0ELb1ELb1ELb0ELb1EEEEEEEEEvNT_6ParamsE,"ax",@progbits
	.align	128
.text._ZN7cutlass13device_kernelIN5flash11enable_sm90INS1_16FlashAttnFwdSm90INS1_25CollectiveMainloopFwdSm90ILi2EN4cute5tupleIJNS5_1CILi1EEES8_S8_EEENS6_IJNS7_ILi128EEENS7_ILi96EEENS7_ILi192EEEEEELi192ENS_6half_tEfNS_4arch4Sm90ELb0ELb1ELb1ELb1ELb0ELb1ELb0ELb1ELb1ELb0ELb0ELb0EEENS1_21CollectiveEpilogueFwdINS6_IJSA_SC_SB_EEES9_SE_SG_Li256ELb1ELb0ELb0ELb0EEENS1_36VarlenDynamicPersistentTileSchedulerILi128ELi96ELi256ELi32ELb0ELb0ELb1ELb1ELb0ELb1EEEEEEEEEvNT_6ParamsE:
        .type           _ZN7cutlass13device_kernelIN5flash11enable_sm90INS1_16FlashAttnFwdSm90INS1_25CollectiveMainloopFwdSm90ILi2EN4cute5tupleIJNS5_1CILi1EEES8_S8_EEENS6_IJNS7_ILi128EEENS7_ILi96EEENS7_ILi192EEEEEELi192ENS_6half_tEfNS_4arch4Sm90ELb0ELb1ELb1ELb1ELb0ELb1ELb0ELb1ELb1ELb0ELb0ELb0EEENS1_21CollectiveEpilogueFwdINS6_IJSA_SC_SB_EEES9_SE_SG_Li256ELb1ELb0ELb0ELb0EEENS1_36VarlenDynamicPersistentTileSchedulerILi128ELi96ELi256ELi32ELb0ELb0ELb1ELb1ELb0ELb1EEEEEEEEEvNT_6ParamsE,@function
        .size           _ZN7cutlass13device_kernelIN5flash11enable_sm90INS1_16FlashAttnFwdSm90INS1_25CollectiveMainloopFwdSm90ILi2EN4cute5tupleIJNS5_1CILi1EEES8_S8_EEENS6_IJNS7_ILi128EEENS7_ILi96EEENS7_ILi192EEEEEELi192ENS_6half_tEfNS_4arch4Sm90ELb0ELb1ELb1ELb1ELb0ELb1ELb0ELb1ELb1ELb0ELb0ELb0EEENS1_21CollectiveEpilogueFwdINS6_IJSA_SC_SB_EEES9_SE_SG_Li256ELb1ELb0ELb0ELb0EEENS1_36VarlenDynamicPersistentTileSchedulerILi128ELi96ELi256ELi32ELb0ELb0ELb1ELb1ELb0ELb1EEEEEEEEEvNT_6ParamsE,(.L_x_2661 - _ZN7cutlass13device_kernelIN5flash11enable_sm90INS1_16FlashAttnFwdSm90INS1_25CollectiveMainloopFwdSm90ILi2EN4cute5tupleIJNS5_1CILi1EEES8_S8_EEENS6_IJNS7_ILi128EEENS7_ILi96EEENS7_ILi192EEEEEELi192ENS_6half_tEfNS_4arch4Sm90ELb0ELb1ELb1ELb1ELb0ELb1ELb0ELb1ELb1ELb0ELb0ELb0EEENS1_21CollectiveEpilogueFwdINS6_IJSA_SC_SB_EEES9_SE_SG_Li256ELb1ELb0ELb0ELb0EEENS1_36VarlenDynamicPersistentTileSchedulerILi128ELi96ELi256ELi32ELb0ELb0ELb1ELb1ELb0ELb1EEEEEEEEEvNT_6ParamsE)
        .other          _ZN7cutlass13device_kernelIN5flash11enable_sm90INS1_16FlashAttnFwdSm90INS1_25CollectiveMainloopFwdSm90ILi2EN4cute5tupleIJNS5_1CILi1EEES8_S8_EEENS6_IJNS7_ILi128EEENS7_ILi96EEENS7_ILi192EEEEEELi192ENS_6half_tEfNS_4arch4Sm90ELb0ELb1ELb1ELb1ELb0ELb1ELb0ELb1ELb1ELb0ELb0ELb0EEENS1_21CollectiveEpilogueFwdINS6_IJSA_SC_SB_EEES9_SE_SG_Li256ELb1ELb0ELb0ELb0EEENS1_36VarlenDynamicPersistentTileSchedulerILi128ELi96ELi256ELi32ELb0ELb0ELb1ELb1ELb0ELb1EEEEEEEEEvNT_6ParamsE,@"STO_CUDA_ENTRY STV_DEFAULT"
_ZN7cutlass13device_kernelIN5flash11enable_sm90INS1_16FlashAttnFwdSm90INS1_25CollectiveMainloopFwdSm90ILi2EN4cute5tupleIJNS5_1CILi1EEES8_S8_EEENS6_IJNS7_ILi128EEENS7_ILi96EEENS7_ILi192EEEEEELi192ENS_6half_tEfNS_4arch4Sm90ELb0ELb1ELb1ELb1ELb0ELb1ELb0ELb1ELb1ELb0ELb0ELb0EEENS1_21CollectiveEpilogueFwdINS6_IJSA_SC_SB_EEES9_SE_SG_Li256ELb1ELb0ELb0ELb0EEENS1_36VarlenDynamicPersistentTileSchedulerILi128ELi96ELi256ELi32ELb0ELb0ELb1ELb1ELb0ELb1EEEEEEEEEvNT_6ParamsE:
        /* <DEDUP_REMOVED lines=27> */
.L_x_1302:
[----:B------:R-:W-:Y:S05]  /*01b0*/  BSYNC B0 ;  /* 0x0000000000007941 */ /* 0x000fea0003800000 */
.L_x_1301:
        /* <DEDUP_REMOVED lines=41> */
.L_x_1303:
        /* <DEDUP_REMOVED lines=22> */
.L_x_1304:
        /* <DEDUP_REMOVED lines=18> */
.L_x_1305:
        /* <DEDUP_REMOVED lines=22> */
.L_x_1306:
        /* <DEDUP_REMOVED lines=22> */
.L_x_1307:
[----:B------:R-:W-:Y:S01]  /*0990*/  PLOP3.LUT P0, PT, PT, PT, UP0, 0x80, 0x0 ;  /* 0x000000000000781c */ /* 0x000fe20003f0f008 */
[----:B------:R-:W-:Y:S01]  /*09a0*/  UMOV UR60, 0x1 ;  /* 0x00000001003c7882 */ /* 0x000fe20000000000 */
[----:B------:R-:W-:Y:S01]  /*09b0*/  NOP ;  /* 0x0000000000007918 */ /* 0x000fe20000000000 */
[----:B------:R-:W-:Y:S01]  /*09c0*/  USEL UR60, UR60, 0x2, !UP0 ;  /* 0x000000023c3c7887 */ /* 0x000fe2000c000000 */
[----:B------:R-:W-:Y:S01]  /*09d0*/  BSSY B7, `(.L_x_1308) ;  /* 0x0002873000077945 */ /* 0x000fe20003800000 */
[----:B012-4-:R-:W-:Y:S08]  /*09e0*/  BAR.SYNC.DEFER_BLOCKING 0x0 ;  /* 0x0000000000007b1d */ /* 0x017ff00000010000 */
[----:B------:R-:W-:Y:S05]  /*09f0*/  @!P0 BRA `(.L_x_1309) ;  /* 0x0000021c00a48947 */ /* 0x000fea0003800000 */
.L_x_1310:
[----:B------:R-:W-:-:S08]  /*0a00*/  NOP ;  /* 0x0000000000007918 */ /* 0x000fd00000000000 */
[----:B------:R-:W0:Y:S02]  /*0a10*/  USETMAXREG.TRY_ALLOC.CTAPOOL UP0, 0xf0 ;  /* 0x000000f0000079c8 */ /* 0x000e240008000600 */
[----:B0-----:R-:W-:-:S13]  /*0a20*/  PLOP3.LUT P0, PT, PT, PT, UP0, 0x80, 0x0 ;  /* 0x000000000000781c */ /* 0x001fda0003f0f008 */
[----:B------:R-:W-:Y:S05]  /*0a30*/  @!P0 BRA `(.L_x_1310) ;  /* 0xfffffffc00f08947 */ /* 0x000fea000383ffff */
[----:B------:R-:W0:Y:S08]  /*0a40*/  S2UR UR5, SR_CgaCtaId ;  /* 0x00000000000579c3 */ /* 0x000e300000008800 */
[----:B------:R-:W-:Y:S06]  /*0a50*/  BAR.ARV 0x8, 0x120 ;  /* 0x0204800000007b1d */ /* 0x000fec0000002000 */
[----:B------:R-:W-:-:S02]  /*0a60*/  UMOV UR4, 0x400 ;  /* 0x0000040000047882 */ /* 0x000fc40000000000 */
[----:B------:R-:W-:Y:S01]  /*0a70*/  BAR.SYNC.DEFER_BLOCKING 0x5, 0x120 ;  /* 0x0144800000007b1d */ /* 0x000fe20000010000 */
[----:B0-----:R-:W-:-:S06]  /*0a80*/  ULEA UR4, UR5, UR4, 0x18 ;  /* 0x0000000405047291 */ /* 0x001fcc000f8ec03f */
[----:B------:R-:W-:Y:S01]  /*0a90*/  IMAD.U32 R17, RZ, RZ, UR4 ;  /* 0x00000004ff117e24 */ /* 0x000fe2000f8e00ff */
[----:B------:R-:W-:-:S04]  /*0aa0*/  ULDC UR4, c[0x0][0xc14] ;  /* 0x0003050000047ab9 */ /* 0x000fc80000000800 */
[----:B------:R-:W0:Y:S01]  /*0ab0*/  LDS.128 R200, [R17+0x308d0] ;  /* 0x0308d00011c87984 */ /* 0x000e220000000c00 */
[----:B------:R-:W-:Y:S06]  /*0ac0*/  BAR.ARV 0x4, 0x120 ;  /* 0x0104800000007b1d */ /* 0x000fec0000002000 */
[----:B0-----:R-:W-:-:S13]  /*0ad0*/  ISETP.GE.AND P0, PT, R203, UR4, PT ;  /* 0x00000004cb007c0c */ /* 0x001fda000bf06270 */
[----:B------:R-:W-:Y:S05]  /*0ae0*/  @P0 BRA `(.L_x_1311) ;  /* 0x0000028400840947 */ /* 0x000fea0003800000 */
[----:B------:R-:W-:Y:S01]  /*0af0*/  VIADD R223, R4, 0xffffff80 ;  /* 0xffffff8004df7836 */ /* 0x000fe20000000000 */
[----:B------:R-:W-:Y:S01]  /*0b00*/  R2UR UR4, R17 ;  /* 0x00000000110472ca */ /* 0x000fe200000e0000 */
[----:B------:R-:W-:Y:S01]  /*0b10*/  ULOP3.LUT UR5, UR60, 0x1, URZ, 0xfc, !UPT ;  /* 0x000000013c057892 */ /* 0x000fe2000f8efc3f */
[----:B------:R-:W-:Y:S01]  /*0b20*/  IMAD.MOV.U32 R219, RZ, RZ, RZ ;  /* 0x000000ffffdb7224 */ /* 0x000fe200078e00ff */
[----:B------:R-:W-:Y:S02]  /*0b30*/  CS2R R22, SRZ ;  /* 0x0000000000167805 */ /* 0x000fe4000001ff00 */
[----:B------:R-:W-:Y:S01]  /*0b40*/  SHF.R.S32.HI R0, RZ, 0x1f, R223 ;  /* 0x0000001fff007819 */ /* 0x000fe200000114df */
[----:B------:R-:W-:Y:S01]  /*0b50*/  IMAD.MOV.U32 R194, RZ, RZ, RZ ;  /* 0x000000ffffc27224 */ /* 0x000fe200078e00ff */
[----:B------:R-:W-:Y:S02]  /*0b60*/  MOV R204, RZ ;  /* 0x000000ff00cc7202 */ /* 0x000fe40000000f00 */
[----:B------:R-:W-:-:S02]  /*0b70*/  LEA.HI R3, R0, R223, RZ, 0x7 ;  /* 0x000000df00037211 */ /* 0x000fc400078f38ff */
[----:B------:R-:W-:Y:S02]  /*0b80*/  LEA.HI R2, R0, R223, RZ, 0x4 ;  /* 0x000000df00027211 */ /* 0x000fe400078f20ff */
[----:B------:R-:W-:Y:S01]  /*0b90*/  LOP3.LUT R226, R3, 0xffffff80, RZ, 0xc0, !PT ;  /* 0xffffff8003e27812 */ /* 0x000fe200078ec0ff */
[----:B------:R-:W-:Y:S01]  /*0ba0*/  UIADD3 UR4, UR4, 0x12400, URZ ;  /* 0x0001240004047890 */ /* 0x000fe2000fffe03f */
[----:B------:R-:W-:Y:S02]  /*0bb0*/  SHF.R.S32.HI R5, RZ, 0x4, R2 ;  /* 0x00000004ff057819 */ /* 0x000fe40000011402 */
[----:B------:R-:W-:Y:S02]  /*0bc0*/  IADD3 R226, R223, -R226, RZ ;  /* 0x800000e2dfe27210 */ /* 0x000fe40007ffe0ff */
[----:B------:R-:W-:Y:S02]  /*0bd0*/  LEA.HI R4, R2, R5, RZ, 0x1 ;  /* 0x0000000502047211 */ /* 0x000fe400078f08ff */
[----:B------:R-:W-:-:S02]  /*0be0*/  SHF.R.S32.HI R7, RZ, 0x1f, R226 ;  /* 0x0000001fff077819 */ /* 0x000fc400000114e2 */
[----:B------:R-:W-:Y:S02]  /*0bf0*/  LEA.HI R214, R0, R223, RZ, 0x3 ;  /* 0x000000df00d67211 */ /* 0x000fe400078f18ff */
[-C--:B------:R-:W-:Y:S02]  /*0c00*/  LEA.HI R8, R7, R226.reuse, RZ, 0x2 ;  /* 0x000000e207087211 */ /* 0x080fe400078f10ff */
[----:B------:R-:W-:Y:S02]  /*0c10*/  LOP3.LUT R2, R2, 0x3fffff0, RZ, 0xc0, !PT ;  /* 0x03fffff002027812 */ /* 0x000fe400078ec0ff */
[--C-:B------:R-:W-:Y:S02]  /*0c20*/  SHF.R.S32.HI R9, RZ, 0x2, R8.reuse ;  /* 0x00000002ff097819 */ /* 0x100fe40000011408 */
[----:B------:R-:W-:Y:S01]  /*0c30*/  SHF.R.S32.HI R6, RZ, 0x1f, R8 ;  /* 0x0000001fff067819 */ /* 0x000fe20000011408 */
[----:B------:R-:W-:Y:S01]  /*0c40*/  IMAD.IADD R2, R223, 0x1, -R2 ;  /* 0x00000001df027824 */ /* 0x000fe200078e0a02 */
[----:B------:R-:W-:-:S02]  /*0c50*/  LEA.HI R7, R7, R226, RZ, 0x5 ;  /* 0x000000e207077211 */ /* 0x000fc400078f28ff */
[----:B------:R-:W-:Y:S02]  /*0c60*/  LEA.HI R10, R6, R9, RZ, 0x3 ;  /* 0x00000009060a7211 */ /* 0x000fe400078f18ff */
[----:B------:R-:W-:Y:S02]  /*0c70*/  LOP3.LUT R6, R4, 0x1ffffffe, RZ, 0xc0, !PT ;  /* 0x1ffffffe04067812 */ /* 0x000fe400078ec0ff */
[-C--:B------:R-:W-:Y:S02]  /*0c80*/  LEA.HI R4, R0, R223.reuse, RZ, 0x5 ;  /* 0x000000df00047211 */ /* 0x080fe400078f28ff */
[----:B------:R-:W-:Y:S01]  /*0c90*/  LOP3.LUT R10, R10, 0xfffffff8, RZ, 0xc0, !PT ;  /* 0xfffffff80a0a7812 */ /* 0x000fe200078ec0ff */
[----:B------:R-:W-:Y:S01]  /*0ca0*/  IMAD.IADD R6, R5, 0x1, -R6 ;  /* 0x0000000105067824 */ /* 0x000fe200078e0a06 */
[----:B------:R-:W-:Y:S02]  /*0cb0*/  LEA.HI R5, R0, R223, RZ, 0x2 ;  /* 0x000000df00057211 */ /* 0x000fe400078f10ff */
[----:B------:R-:W-:Y:S01]  /*0cc0*/  SHF.R.S32.HI R209, RZ, 0x5, R4 ;  /* 0x00000005ffd17819 */ /* 0x000fe20000011404 */
[----:B------:R-:W-:Y:S01]  /*0cd0*/  IMAD.IADD R10, R9, 0x1, -R10 ;  /* 0x00000001090a7824 */ /* 0x000fe200078e0a0a */
[----:B------:R-:W-:-:S02]  /*0ce0*/  LOP3.LUT R0, R214, 0x1ffffff8, RZ, 0xc0, !PT ;  /* 0x1ffffff8d6007812 */ /* 0x000fc400078ec0ff */
[----:B------:R-:W-:Y:S02]  /*0cf0*/  LOP3.LUT R4, R5, 0xfffffffc, RZ, 0xc0, !PT ;  /* 0xfffffffc05047812 */ /* 0x000fe400078ec0ff */
[--C-:B------:R-:W-:Y:S01]  /*0d00*/  SHF.R.S32.HI R195, RZ, 0x2, R5.reuse ;  /* 0x00000002ffc37819 */ /* 0x100fe20000011405 */
[C---:B------:R-:W-:Y:S01]  /*0d10*/  IMAD.IADD R0, R223.reuse, 0x1, -R0 ;  /* 0x00000001df007824 */ /* 0x040fe200078e0a00 */
[----:B------:R-:W-:Y:S01]  /*0d20*/  SHF.R.S32.HI R12, RZ, 0x1f, R5 ;  /* 0x0000001fff0c7819 */ /* 0x000fe20000011405 */
[----:B------:R-:W-:Y:S01]  /*0d30*/  IMAD.IADD R223, R223, 0x1, -R4 ;  /* 0x00000001dfdf7824 */ /* 0x000fe200078e0a04 */
[----:B------:R-:W-:Y:S01]  /*0d40*/  LEA R5, R209, R2, 0x4 ;  /* 0x00000002d1057211 */ /* 0x000fe200078e20ff */
[----:B------:R-:W-:Y:S01]  /*0d50*/  VIADD R220, R195, 0x40 ;  /* 0x00000040c3dc7836 */ /* 0x000fe20000000000 */
[----:B------:R-:W-:Y:S01]  /*0d60*/  LEA.HI R12, R12, R195, RZ, 0x3 ;  /* 0x000000c30c0c7211 */ /* 0x000fe200078f18ff */
[----:B------:R-:W-:Y:S01]  /*0d70*/  IMAD.SHL.U32 R192, R223, 0x8, RZ ;  /* 0x00000008dfc07824 */ /* 0x000fe200078e00ff */
[----:B------:R-:W-:Y:S01]  /*0d80*/  SHF.R.S32.HI R7, RZ, 0x5, R7 ;  /* 0x00000005ff077819 */ /* 0x000fe20000011407 */
[----:B------:R-:W-:Y:S01]  /*0d90*/  IMAD R235, R5, 0x8, R6 ;  /* 0x0000000805eb7824 */ /* 0x000fe200078e0206 */
[----:B------:R-:W-:Y:S01]  /*0da0*/  LOP3.LUT R12, R12, 0xfffffff8, RZ, 0xc0, !PT ;  /* 0xfffffff80c0c7812 */ /* 0x000fe200078ec0ff */
[C---:B------:R-:W-:Y:S01]  /*0db0*/  VIADD R198, R192.reuse, 0x20 ;  /* 0x00000020c0c67836 */ /* 0x040fe20000000000 */
[----:B------:R-:W-:Y:S01]  /*0dc0*/  LEA R10, R7, R10, 0x4 ;  /* 0x0000000a070a7211 */ /* 0x000fe200078e20ff */
[----:B------:R-:W-:Y:S01]  /*0dd0*/  VIADD R199, R192, 0x40 ;  /* 0x00000040c0c77836 */ /* 0x000fe20000000000 */
[----:B------:R-:W-:Y:S01]  /*0de0*/  SHF.R.S32.HI R5, RZ, 0x1f, R220 ;  /* 0x0000001fff057819 */ /* 0x000fe200000114dc */
[----:B------:R-:W-:Y:S01]  /*0df0*/  IMAD.IADD R216, R195, 0x1, -R12 ;  /* 0x00000001c3d87824 */ /* 0x000fe200078e0a0c */
[----:B------:R-:W-:Y:S01]  /*0e00*/  SHF.R.S32.HI R7, RZ, 0x1f, R198 ;  /* 0x0000001fff077819 */ /* 0x000fe200000114c6 */
[----:B------:R-:W-:Y:S01]  /*0e10*/  IMAD.SHL.U32 R209, R209, 0x200, RZ ;  /* 0x00000200d1d17824 */ /* 0x000fe200078e00ff */
[----:B------:R-:W-:Y:S01]  /*0e20*/  SHF.L.U32 R205, R220, 0x6, RZ ;  /* 0x00000006dccd7819 */ /* 0x000fe200000006ff */
[----:B------:R-:W-:Y:S01]  /*0e30*/  IMAD.SHL.U32 R212, R0, 0x8, RZ ;  /* 0x0000000800d47824 */ /* 0x000fe200078e00ff */
[----:B------:R-:W-:Y:S01]  /*0e40*/  SHF.L.U32 R207, R216, 0x6, RZ ;  /* 0x00000006d8cf7819 */ /* 0x000fe200000006ff */
[----:B------:R-:W-:Y:S01]  /*0e50*/  IMAD.SHL.U32 R235, R235, 0x8, RZ ;  /* 0x00000008ebeb7824 */ /* 0x000fe200078e00ff */
[----:B------:R-:W-:-:S02]  /*0e60*/  LEA.HI R5, R5, R220, RZ, 0x3 ;  /* 0x000000dc05057211 */ /* 0x000fc400078f18ff */
[-C--:B------:R-:W-:Y:S02]  /*0e70*/  LEA.HI R4, R7, R198.reuse, RZ, 0x6 ;  /* 0x000000c607047211 */ /* 0x080fe400078f30ff */
[----:B------:R-:W-:Y:S01]  /*0e80*/  LOP3.LUT R205, R205, 0x1c0, RZ, 0xc0, !PT ;  /* 0x000001c0cdcd7812 */ /* 0x000fe200078ec0ff */
[----:B------:R-:W-:Y:S01]  /*0e90*/  IMAD.SHL.U32 R5, R5, 0x40, RZ ;  /* 0x0000004005057824 */ /* 0x000fe200078e00ff */
[----:B------:R-:W-:Y:S01]  /*0ea0*/  LOP3.LUT R207, R207, 0x1c0, RZ, 0xc0, !PT ;  /* 0x000001c0cfcf7812 */ /* 0x000fe200078ec0ff */
[----:B------:R-:W-:Y:S01]  /*0eb0*/  IMAD.SHL.U32 R4, R4, 0x80, RZ ;  /* 0x0000008004047824 */ /* 0x000fe200078e00ff */
[----:B------:R-:W-:Y:S02]  /*0ec0*/  LEA.HI R2, R7, R198, RZ, 0x3 ;  /* 0x000000c607027211 */ /* 0x000fe400078f18ff */
[----:B------:R-:W-:Y:S02]  /*0ed0*/  SHF.R.S32.HI R6, RZ, 0x1f, R199 ;  /* 0x0000001fff067819 */ /* 0x000fe400000114c7 */
[----:B------:R-:W-:-:S02]  /*0ee0*/  SHF.R.U32.HI R233, RZ, 0x3, R205 ;  /* 0x00000003ffe97819 */ /* 0x000fc400000116cd */
[----:B------:R-:W-:Y:S02]  /*0ef0*/  SHF.R.U32.HI R208, RZ, 0x3, R207 ;  /* 0x00000003ffd07819 */ /* 0x000fe400000116cf */
[--C-:B------:R-:W-:Y:S02]  /*0f00*/  LOP3.LUT R7, R207, 0x38, R2.reuse, 0xf8, !PT ;  /* 0x00000038cf077812 */ /* 0x100fe400078ef802 */
[----:B------:R-:W-:Y:S02]  /*0f10*/  LOP3.LUT R12, R205, 0x38, R2, 0xf8, !PT ;  /* 0x00000038cd0c7812 */ /* 0x000fe400078ef802 */
[CC--:B------:R-:W-:Y:S02]  /*0f20*/  LEA.HI R230, R6.reuse, R199.reuse, RZ, 0x3 ;  /* 0x000000c706e67211 */ /* 0x0c0fe400078f18ff */
[----:B------:R-:W-:Y:S02]  /*0f30*/  LOP3.LUT R210, R5, 0xfffffe00, RZ, 0xc0, !PT ;  /* 0xfffffe0005d27812 */ /* 0x000fe400078ec0ff */
[----:B------:R-:W-:-:S02]  /*0f40*/  LEA.HI R6, R6, R199, RZ, 0x6 ;  /* 0x000000c706067211 */ /* 0x000fc400078f30ff */
[----:B------:R-:W-:Y:S02]  /*0f50*/  LOP3.LUT R4, R4, 0xffffe000, RZ, 0xc0, !PT ;  /* 0xffffe00004047812 */ /* 0x000fe400078ec0ff */
[----:B------:R-:W-:Y:S01]  /*0f60*/  LOP3.LUT R7, R7, R208, RZ, 0x3c, !PT ;  /* 0x000000d007077212 */ /* 0x000fe200078e3cff */
[----:B------:R-:W-:Y:S01]  /*0f70*/  IMAD.SHL.U32 R6, R6, 0x80, RZ ;  /* 0x0000008006067824 */ /* 0x000fe200078e00ff */
[----:B------:R-:W-:Y:S02]  /*0f80*/  LOP3.LUT R5, R12, R233, RZ, 0x3c, !PT ;  /* 0x000000e90c057212 */ /* 0x000fe400078e3cff */
[-C--:B------:R-:W-:Y:S02]  /*0f90*/  IADD3 R7, R7, R4.reuse, R209 ;  /* 0x0000000407077210 */ /* 0x080fe40007ffe0d1 */
[----:B------:R-:W-:Y:S02]  /*0fa0*/  IADD3 R228, R5, R4, R210 ;  /* 0x0000000405e47210 */ /* 0x000fe40007ffe0d2 */
[----:B------:R-:W-:-:S02]  /*0fb0*/  LOP3.LUT R5, R207, 0x38, R230, 0xf8, !PT ;  /* 0x00000038cf057812 */ /* 0x000fc400078ef8e6 */
[----:B------:R-:W-:Y:S02]  /*0fc0*/  LOP3.LUT R4, R205, 0x38, R230, 0xf8, !PT ;  /* 0x00000038cd047812 */ /* 0x000fe400078ef8e6 */
[----:B------:R-:W-:Y:S02]  /*0fd0*/  LOP3.LUT R6, R6, 0xffffe000, RZ, 0xc0, !PT ;  /* 0xffffe00006067812 */ /* 0x000fe400078ec0ff */
[----:B------:R-:W-:Y:S02]  /*0fe0*/  LOP3.LUT R5, R5, R208, RZ, 0x3c, !PT ;  /* 0x000000d005057212 */ /* 0x000fe400078e3cff */
[----:B------:R-:W-:Y:S02]  /*0ff0*/  LOP3.LUT R9, R4, R233, RZ, 0x3c, !PT ;  /* 0x000000e904097212 */ /* 0x000fe400078e3cff */
[-C--:B------:R-:W-:Y:S02]  /*1000*/  IADD3 R5, R5, R6.reuse, R209 ;  /* 0x0000000605057210 */ /* 0x080fe40007ffe0d1 */
[----:B------:R-:W-:Y:S01]  /*1010*/  IADD3 R9, R9, R6, R210 ;  /* 0x0000000609097210 */ /* 0x000fe20007ffe0d2 */
[----:B------:R-:W-:Y:S01]  /*1020*/  IMAD.U32 R6, RZ, RZ, UR4 ;  /* 0x00000004ff067e24 */ /* 0x000fe2000f8e00ff */
[----:B------:R-:W-:-:S02]  /*1030*/  SHF.R.S32.HI R234, RZ, 0x7, R3 ;  /* 0x00000007ffea7819 */ /* 0x000fc40000011403 */
[----:B------:R-:W-:Y:S02]  /*1040*/  LOP3.LUT R4, R205, 0x38, R192, 0xf8, !PT ;  /* 0x00000038cd047812 */ /* 0x000fe400078ef8c0 */
[----:B------:R-:W-:Y:S01]  /*1050*/  LEA.HI R3, R3, R234, RZ, 0x1 ;  /* 0x000000ea03037211 */ /* 0x000fe200078f08ff */
[----:B------:R0:W-:Y:S01]  /*1060*/  STL [R1+0x3c], R6 ;  /* 0x00003c0601007387 */ /* 0x0001e20000100800 */
[----:B------:R-:W-:Y:S02]  /*1070*/  LOP3.LUT R4, R210, R4, R233, 0xf6, !PT ;  /* 0x00000004d2047212 */ /* 0x000fe400078ef6e9 */
[----:B------:R-:W-:Y:S02]  /*1080*/  LOP3.LUT R3, R3, 0x3fffffe, RZ, 0xc0, !PT ;  /* 0x03fffffe03037812 */ /* 0x000fe400078ec0ff */
[----:B------:R-:W-:Y:S02]  /*1090*/  SHF.R.S32.HI R214, RZ, 0x3, R214 ;  /* 0x00000003ffd67819 */ /* 0x000fe400000114d6 */
[----:B------:R-:W-:-:S02]  /*10a0*/  IADD3 R3, R234, -R3, RZ ;  /* 0x80000003ea037210 */ /* 0x000fc40007ffe0ff */
[----:B------:R-:W-:Y:S02]  /*10b0*/  SHF.R.S32.HI R221, RZ, 0x1f, R195 ;  /* 0x0000001fffdd7819 */ /* 0x000fe400000114c3 */
[----:B------:R-:W-:Y:S01]  /*10c0*/  SHF.L.U32 R18, R223, 0x2, RZ ;  /* 0x00000002df127819 */ /* 0x000fe200000006ff */
[----:B------:R-:W-:Y:S01]  /*10d0*/  IMAD R213, R3, 0x40, R10 ;  /* 0x0000004003d57824 */ /* 0x000fe200078e020a */
[----:B------:R-:W-:Y:S01]  /*10e0*/  SHF.R.S32.HI R225, RZ, 0x3, R2 ;  /* 0x00000003ffe17819 */ /* 0x000fe20000011402 */
[----:B------:R-:W-:Y:S01]  /*10f0*/  IMAD.U32 R3, RZ, RZ, UR5 ;  /* 0x00000005ff037e24 */ /* 0x000fe2000f8e00ff */
[----:B------:R-:W-:Y:S02]  /*1100*/  LOP3.LUT R3, R8, 0x7ffffffc, RZ, 0xc0, !PT ;  /* 0x7ffffffc08037812 */ /* 0x000fe400078ec0ff */
[----:B------:R-:W-:Y:S02]  /*1110*/  SHF.R.S32.HI R230, RZ, 0x3, R230 ;  /* 0x00000003ffe67819 */ /* 0x000fe400000114e6 */
[----:B------:R-:W-:Y:S01]  /*1120*/  LEA R231, R4, UR4, 0x1 ;  /* 0x0000000404e77c11 */ /* 0x000fe2000f8e08ff */
[----:B------:R-:W-:Y:S01]  /*1130*/  IMAD.IADD R206, R226, 0x1, -R3 ;  /* 0x00000001e2ce7824 */ /* 0x000fe200078e0a03 */
[----:B------:R-:W-:-:S02]  /*1140*/  LEA R232, R7, UR4, 0x1 ;  /* 0x0000000407e87c11 */ /* 0x000fc4000f8e08ff */
[----:B------:R-:W-:Y:S02]  /*1150*/  LEA R228, R228, UR4, 0x1 ;  /* 0x00000004e4e47c11 */ /* 0x000fe4000f8e08ff */
[----:B------:R-:W-:Y:S02]  /*1160*/  LEA R229, R5, UR4, 0x1 ;  /* 0x0000000405e57c11 */ /* 0x000fe4000f8e08ff */
[----:B0-----:R-:W-:-:S07]  /*1170*/  LEA R227, R9, UR4, 0x1 ;  /* 0x0000000409e37c11 */ /* 0x001fce000f8e08ff */
.L_x_1609:
[----:B------:R-:W-:Y:S01]  /*1180*/  ULDC.64 UR4, c[0x0][0xa28] ;  /* 0x00028a0000047ab9 */ /* 0x000fe20000000a00 */
[----:B0-2345:R-:W0:Y:S01]  /*1190*/  LDC.64 R4, c[0x0][0xa08] ;  /* 0x00028200ff047b82 */ /* 0x03de220000000a00 */
[----:B------:R-:W-:Y:S01]  /*11a0*/  ISETP.NE.U32.AND P0, PT, RZ, UR4, PT ;  /* 0x00000004ff007c0c */ /* 0x000fe2000bf05070 */
[----:B------:R-:W-:Y:S01]  /*11b0*/  IMAD.MOV.U32 R0, RZ, RZ, RZ ;  /* 0x000000ffff007224 */ /* 0x000fe200078e00ff */
[----:B------:R-:W-:Y:S01]  /*11c0*/  MOV R26, RZ ;  /* 0x000000ff001a7202 */ /* 0x000fe20000000f00 */
[----:B------:R-:W-:Y:S01]  /*11d0*/  ULDC.64 UR6, c[0x0][0x208] ;  /* 0x0000820000067ab9 */ /* 0x000fe20000000a00 */
[----:B------:R-:W-:Y:S01]  /*11e0*/  ISETP.NE.AND.EX P0, PT, RZ, UR5, PT, P0 ;  /* 0x00000005ff007c0c */ /* 0x000fe2000bf05300 */
[----:B------:R-:W-:Y:S02]  /*11f0*/  ULDC.64 UR4, c[0x0][0xa18] ;  /* 0x0002860000047ab9 */ /* 0x000fe40000000a00 */
[----:B------:R-:W-:-:S04]  /*1200*/  ISETP.NE.U32.AND P1, PT, RZ, UR4, PT ;  /* 0x00000004ff007c0c */ /* 0x000fc8000bf25070 */
[----:B------:R-:W-:Y:S01]  /*1210*/  ISETP.NE.AND.EX P1, PT, RZ, UR5, PT, P1 ;  /* 0x00000005ff007c0c */ /* 0x000fe2000bf25310 */
[----:B------:R-:W-:Y:S02]  /*1220*/  ULDC.64 UR4, c[0x0][0xa08] ;  /* 0x0002820000047ab9 */ /* 0x000fe40000000a00 */
[----:B------:R-:W-:-:S03]  /*1230*/  ISETP.NE.U32.AND P3, PT, RZ, UR4, PT ;  /* 0x00000004ff007c0c */ /* 0x000fc6000bf65070 */
[----:B------:R-:W1:Y:S01]  /*1240*/  @P0 LDC.64 R2, c[0x0][0xa28] ;  /* 0x00028a00ff020b82 */ /* 0x000e620000000a00 */
[----:B------:R-:W-:Y:S01]  /*1250*/  ISETP.NE.AND.EX P3, PT, RZ, UR5, PT, P3 ;  /* 0x00000005ff007c0c */ /* 0x000fe2000bf65330 */
[----:B0-----:R-:W-:-:S06]  /*1260*/  IMAD.WIDE R8, R203, 0x4, R4 ;  /* 0x00000004cb087825 */ /* 0x001fcc00078e0204 */
[----:B------:R-:W0:Y:S01]  /*1270*/  @P1 LDC.64 R6, c[0x0][0xa18] ;  /* 0x00028600ff061b82 */ /* 0x000e220000000a00 */
[----:B------:R-:W-:Y:S02]  /*1280*/  ULDC UR4, c[0x0][0x288] ;  /* 0x0000a20000047ab9 */ /* 0x000fe40000000800 */
[----:B------:R-:W-:Y:S01]  /*1290*/  IMAD.U32 R197, RZ, RZ, UR4 ;  /* 0x00000004ffc57e24 */ /* 0x000fe2000f8e00ff */
[----:B------:R-:W-:Y:S02]  /*12a0*/  ULDC.64 UR4, c[0x0][0x3f8] ;  /* 0x0000fe0000047ab9 */ /* 0x000fe40000000a00 */
[----:B------:R-:W-:Y:S01]  /*12b0*/  UISETP.NE.U32.AND UP0, UPT, UR4, URZ, UPT ;  /* 0x0000003f0400728c */ /* 0x000fe2000bf05070 */
[----:B------:R2:W5:Y:S03]  /*12c0*/  @P3 LDG.E R26, desc[UR6][R8.64] ;  /* 0x00000006081a3981 */ /* 0x000566000c1e1900 */
[----:B------:R-:W-:-:S03]  /*12d0*/  UISETP.NE.AND.EX UP0, UPT, UR5, URZ, UPT, UP0 ;  /* 0x0000003f0500728c */ /* 0x000fc6000bf05300 */
[----:B------:R-:W-:Y:S01]  /*12e0*/  ULDC.64 UR4, c[0x0][0xa20] ;  /* 0x0002880000047ab9 */ /* 0x000fe20000000a00 */
[----:B-1----:R-:W-:Y:S01]  /*12f0*/  @P0 IMAD.WIDE R2, R203, 0x4, R2 ;  /* 0x00000004cb020825 */ /* 0x002fe200078e0202 */
[----:B------:R-:W-:-:S04]  /*1300*/  ISETP.NE.U32.AND P2, PT, RZ, UR4, PT ;  /* 0x00000004ff007c0c */ /* 0x000fc8000bf45070 */
[----:B------:R2:W5:Y:S01]  /*1310*/  @P0 LDG.E R0, desc[UR6][R2.64] ;  /* 0x0000000602000981 */ /* 0x000562000c1e1900 */
[----:B0-----:R-:W-:-:S05]  /*1320*/  @P1 IMAD.WIDE R4, R203, 0x4, R6 ;  /* 0x00000004cb041825 */ /* 0x001fca00078e0206 */
[----:B------:R2:W5:Y:S01]  /*1330*/  @P1 LDG.E R197, desc[UR6][R4.64] ;  /* 0x0000000604c51981 */ /* 0x000562000c1e1900 */
[----:B------:R-:W-:Y:S02]  /*1340*/  ULDC UR6, c[0x0][0x404] ;  /* 0x0001010000067ab9 */ /* 0x000fe40000000800 */
[----:B------:R-:W-:Y:S01]  /*1350*/  USEL UR4, UR6, 0x1, UP0 ;  /* 0x0000000106047887 */ /* 0x000fe20008000000 */
[----:B------:R-:W-:Y:S02]  /*1360*/  ISETP.NE.AND.EX P2, PT, RZ, UR5, PT, P2 ;  /* 0x00000005ff007c0c */ /* 0x000fe4000bf45320 */
[----:B------:R-:W-:Y:S01]  /*1370*/  ULDC UR6, c[0x0][0x2e0] ;  /* 0x0000b80000067ab9 */ /* 0x000fe20000000800 */
[----:B------:R-:W-:Y:S01]  /*1380*/  ULDC UR7, c[0x0][0x338] ;  /* 0x0000ce0000077ab9 */ /* 0x000fe20000000800 */
[----:B------:R-:W-:Y:S01]  /*1390*/  UIMAD UR6, UR4, UR6, URZ ;  /* 0x00000006040672a4 */ /* 0x000fe2000f8e023f */
[----:B------:R-:W-:Y:S01]  /*13a0*/  IMAD.MOV.U32 R222, RZ, RZ, R201 ;  /* 0x000000ffffde7224 */ /* 0x000fe200078e00c9 */
[----:B------:R-:W-:Y:S01]  /*13b0*/  MOV R218, R203 ;  /* 0x000000cb00da7202 */ /* 0x000fe20000000f00 */
[----:B------:R-:W-:Y:S01]  /*13c0*/  IMAD.MOV.U32 R217, RZ, RZ, R202 ;  /* 0x000000ffffd97224 */ /* 0x000fe200078e00ca */
[----:B--2---:R-:W-:Y:S08]  /*13d0*/  @P1 BRA `(.L_x_1312) ;  /* 0x0000000000281947 */ /* 0x004ff00003800000 */
[----:B------:R-:W-:Y:S02]  /*13e0*/  ULDC.64 UR4, c[0x0][0xa00] ;  /* 0x0002800000047ab9 */ /* 0x000fe40000000a00 */
[----:B------:R-:W-:-:S04]  /*13f0*/  ISETP.NE.U32.AND P0, PT, RZ, UR4, PT ;  /* 0x00000004ff007c0c */ /* 0x000fc8000bf05070 */
[----:B------:R-:W-:-:S13]  /*1400*/  ISETP.NE.AND.EX P0, PT, RZ, UR5, PT, P0 ;  /* 0x00000005ff007c0c */ /* 0x000fda000bf05300 */
[----:B------:R-:W-:Y:S05]  /*1410*/  @!P0 BRA `(.L_x_1312) ;  /* 0x0000000000188947 */ /* 0x000fea0003800000 */
[----:B------:R-:W0:Y:S01]  /*1420*/  LDC.64 R2, c[0x0][0xa00] ;  /* 0x00028000ff027b82 */ /* 0x000e220000000a00 */
[----:B------:R-:W-:Y:S01]  /*1430*/  ULDC.64 UR4, c[0x0][0x208] ;  /* 0x0000820000047ab9 */ /* 0x000fe20000000a00 */
[----:B0-----:R-:W-:-:S05]  /*1440*/  IMAD.WIDE R2, R203, 0x4, R2 ;  /* 0x00000004cb027825 */ /* 0x001fca00078e0202 */
[----:B-----5:R-:W2:Y:S04]  /*1450*/  LDG.E R197, desc[UR4][R2.64] ;  /* 0x0000000402c57981 */ /* 0x020ea8000c1e1900 */
[----:B------:R-:W2:Y:S02]  /*1460*/  LDG.E R4, desc[UR4][R2.64+0x4] ;  /* 0x0000040402047981 */ /* 0x000ea4000c1e1900 */
[----:B--2---:R-:W-:-:S07]  /*1470*/  IMAD.IADD R197, R4, 0x1, -R197 ;  /* 0x0000000104c57824 */ /* 0x004fce00078e0ac5 */
.L_x_1312:
[----:B------:R-:W-:Y:S02]  /*1480*/  IMAD.U32 R24, RZ, RZ, UR7 ;  /* 0x00000007ff187e24 */ /* 0x000fe4000f8e00ff */
[----:B------:R-:W-:Y:S01]  /*1490*/  IMAD.U32 R25, RZ, RZ, UR6 ;  /* 0x00000006ff197e24 */ /* 0x000fe2000f8e00ff */
[----:B------:R-:W-:Y:S06]  /*14a0*/  @!P2 BRA `(.L_x_1313) ;  /* 0x000000000014a947 */ /* 0x000fec0003800000 */
[----:B------:R-:W0:Y:S01]  /*14b0*/  LDC.64 R2, c[0x0][0xa20] ;  /* 0x00028800ff027b82 */ /* 0x000e220000000a00 */
[----:B------:R-:W-:Y:S01]  /*14c0*/  ULDC.64 UR4, c[0x0][0x208] ;  /* 0x0000820000047ab9 */ /* 0x000fe20000000a00 */
[----:B0-----:R-:W-:-:S05]  /*14d0*/  IMAD.WIDE R2, R203, 0x4, R2 ;  /* 0x00000004cb027825 */ /* 0x001fca00078e0202 */
[----:B------:R0:W5:Y:S01]  /*14e0*/  LDG.E R25, desc[UR4][R2.64] ;  /* 0x0000000402197981 */ /* 0x000162000c1e1900 */
[----:B------:R-:W-:Y:S05]  /*14f0*/  BRA `(.L_x_1314) ;  /* 0x0000000000147947 */ /* 0x000fea0003800000 */
.L_x_1313:
[----:B------:R-:W-:Y:S05]  /*1500*/  @!P3 BRA `(.L_x_1314) ;  /* 0x000000000010b947 */ /* 0x000fea0003800000 */
[----:B------:R-:W-:Y:S02]  /*1510*/  ULDC.64 UR4, c[0x0][0x208] ;  /* 0x0000820000047ab9 */ /* 0x000fe40000000a00 */
[----:B------:R-:W2:Y:S04]  /*1520*/  LDG.E R2, desc[UR4][R8.64] ;  /* 0x0000000408027981 */ /* 0x000ea8000c1e1900 */
[----:B------:R-:W2:Y:S02]  /*1530*/  LDG.E R25, desc[UR4][R8.64+0x4] ;  /* 0x0000040408197981 */ /* 0x000ea4000c1e1900 */
[----:B--2---:R-:W-:-:S07]  /*1540*/  IADD3 R25, -R2, R25, RZ ;  /* 0x0000001902197210 */ /* 0x004fce0007ffe1ff */
.L_x_1314:
[----:B------:R-:W-:Y:S01]  /*1550*/  ULDC.64 UR4, c[0x0][0xa10] ;  /* 0x0002840000047ab9 */ /* 0x000fe20000000a00 */
[----:B------:R-:W-:Y:S01]  /*1560*/  ULDC.64 UR6, c[0x0][0x208] ;  /* 0x0000820000067ab9 */ /* 0x000fe20000000a00 */
[----:B------:R-:W-:Y:S01]  /*1570*/  ISETP.NE.U32.AND P0, PT, RZ, UR4, PT ;  /* 0x00000004ff007c0c */ /* 0x000fe2000bf05070 */
[----:B------:R-:W1:Y:S03]  /*1580*/  LDC.64 R8, c[0x0][0x9e0] ;  /* 0x00027800ff087b82 */ /* 0x000e660000000a00 */
[----:B------:R-:W-:Y:S01]  /*1590*/  ISETP.NE.AND.EX P0, PT, RZ, UR5, PT, P0 ;  /* 0x00000005ff007c0c */ /* 0x000fe2000bf05300 */
[----:B------:R-:W-:Y:S02]  /*15a0*/  ULDC.64 UR4, c[0x0][0xa30] ;  /* 0x00028c0000047ab9 */ /* 0x000fe40000000a00 */
[----:B------:R-:W-:-:S04]  /*15b0*/  ISETP.NE.U32.AND P1, PT, RZ, UR4, PT ;  /* 0x00000004ff007c0c */ /* 0x000fc8000bf25070 */
[----:B------:R-:W-:-:S06]  /*15c0*/  ISETP.NE.AND.EX P1, PT, RZ, UR5, PT, P1 ;  /* 0x00000005ff007c0c */ /* 0x000fcc000bf25310 */
[----:B0-----:R-:W0:Y:S08]  /*15d0*/  @P0 LDC.64 R2, c[0x0][0xa10] ;  /* 0x00028400ff020b82 */ /* 0x001e300000000a00 */
[----:B------:R-:W2:Y:S01]  /*15e0*/  @P1 LDC.64 R4, c[0x0][0xa30] ;  /* 0x00028c00ff041b82 */ /* 0x000ea20000000a00 */
[----:B0-----:R-:W-:-:S05]  /*15f0*/  @P0 IMAD.WIDE R2, R203, 0x4, R2 ;  /* 0x00000004cb020825 */ /* 0x001fca00078e0202 */
[----:B------:R-:W3:Y:S04]  /*1600*/  @P0 LDG.E R6, desc[UR6][R2.64] ;  /* 0x0000000602060981 */ /* 0x000ee8000c1e1900 */
[----:B------:R-:W3:Y:S01]  /*1610*/  @P0 LDG.E R7, desc[UR6][R2.64+0x4] ;  /* 0x0000040602070981 */ /* 0x000ee2000c1e1900 */
[----:B-----5:R-:W-:Y:S02]  /*1620*/  IMAD.IADD R10, R25, 0x1, -R0 ;  /* 0x00000001190a7824 */ /* 0x020fe400078e0a00 */
[----:B------:R-:W-:Y:S02]  /*1630*/  IMAD.MOV.U32 R144, RZ, RZ, R25 ;  /* 0x000000ffff907224 */ /* 0x000fe400078e0019 */
[----:B--2---:R-:W-:-:S05]  /*1640*/  @P1 IMAD.WIDE R4, R203, 0x4, R4 ;  /* 0x00000004cb041825 */ /* 0x004fca00078e0204 */
[----:B------:R0:W5:Y:S01]  /*1650*/  @P1 LDG.E R144, desc[UR6][R4.64] ;  /* 0x0000000604901981 */ /* 0x000162000c1e1900 */
[----:B-1----:R-:W-:Y:S02]  /*1660*/  ISETP.GE.AND P1, PT, R9, 0x1, PT ;  /* 0x000000010900780c */ /* 0x002fe40003f26270 */
[----:B------:R-:W-:Y:S01]  /*1670*/  LEA R146, R201, 0x80, 0x7 ;  /* 0x00000080c9927811 */ /* 0x000fe200078e38ff */
[----:B---3--:R-:W-:-:S05]  /*1680*/  @P0 IMAD.IADD R24, R7, 0x1, -R6 ;  /* 0x0000000107180824 */ /* 0x008fca00078e0a06 */
[----:B------:R-:W-:-:S04]  /*1690*/  IADD3 R196, R10, R24, RZ ;  /* 0x000000180ac47210 */ /* 0x000fc80007ffe0ff */
[C---:B------:R-:W-:Y:S01]  /*16a0*/  IADD3 R146, R196.reuse, R146, -R197 ;  /* 0x00000092c4927210 */ /* 0x040fe20007ffe8c5 */
[----:B------:R-:W-:-:S04]  /*16b0*/  VIADD R0, R196, 0x5f ;  /* 0x0000005fc4007836 */ /* 0x000fc80000000000 */
[----:B------:R-:W-:-:S05]  /*16c0*/  IMAD.HI R0, R0, 0x2aaaaaab, RZ ;  /* 0x2aaaaaab00007827 */ /* 0x000fca00078e02ff */
[----:B------:R-:W-:-:S04]  /*16d0*/  SHF.R.U32.HI R3, RZ, 0x1f, R0 ;  /* 0x0000001fff037819 */ /* 0x000fc80000011600 */
[----:B------:R-:W-:Y:S01]  /*16e0*/  LEA.HI.SX32 R150, R0, R3, 0x1c ;  /* 0x0000000300967211 */ /* 0x000fe200078fe2ff */
[----:B------:R-:W-:Y:S01]  /*16f0*/  IMAD.IADD R0, R146, 0x1, R8 ;  /* 0x0000000192007824 */ /* 0x000fe200078e0208 */
[----:B0-----:R-:W-:Y:S06]  /*1700*/  @!P1 BRA `(.L_x_1315) ;  /* 0x0000000000489947 */ /* 0x001fec0003800000 */
[C---:B------:R-:W-:Y:S01]  /*1710*/  ISETP.GT.AND P0, PT, R146.reuse, RZ, PT ;  /* 0x000000ff9200720c */ /* 0x040fe20003f04270 */
[----:B------:R-:W-:Y:S01]  /*1720*/  BSSY B0, `(.L_x_1316) ;  /* 0x000000e000007945 */ /* 0x000fe20003800000 */
[----:B------:R-:W-:-:S11]  /*1730*/  VIADD R2, R146, 0xffffffff ;  /* 0xffffffff92027836 */ /* 0x000fd60000000000 */
[----:B------:R-:W-:Y:S05]  /*1740*/  @P0 BRA `(.L_x_1317) ;  /* 0x00000000001c0947 */ /* 0x000fea0003800000 */
[----:B------:R-:W-:Y:S02]  /*1750*/  ISETP.NE.AND P0, PT, R9, 0x1, PT ;  /* 0x000000010900780c */ /* 0x000fe40003f05270 */
[----:B------:R-:W-:-:S11]  /*1760*/  IADD3 R3, -R146, RZ, RZ ;  /* 0x000000ff92037210 */ /* 0x000fd60007ffe1ff */
[----:B------:R-:W0:Y:S02]  /*1770*/  @P0 LDC.64 R4, c[0x0][0x9e8] ;  /* 0x00027a00ff040b82 */ /* 0x000e240000000a00 */
[----:B0-----:R-:W-:-:S05]  /*1780*/  @P0 IMAD.HI.U32 R2, R3, R4, RZ ;  /* 0x0000000403020227 */ /* 0x001fca00078e00ff */
[----:B------:R-:W-:-:S04]  /*1790*/  @P0 SHF.R.U32.HI R3, RZ, R5, R2 ;  /* 0x00000005ff030219 */ /* 0x000fc80000011602 */
[----:B------:R-:W-:Y:S01]  /*17a0*/  LOP3.LUT R2, RZ, R3, RZ, 0x33, !PT ;  /* 0x00000003ff027212 */ /* 0x000fe200078e33ff */
[----:B------:R-:W-:Y:S06]  /*17b0*/  BRA `(.L_x_1318) ;  /* 0x0000000000107947 */ /* 0x000fec0003800000 */
.L_x_1317:
[----:B------:R-:W-:-:S13]  /*17c0*/  ISETP.NE.AND P0, PT, R9, 0x1, PT ;  /* 0x000000010900780c */ /* 0x000fda0003f05270 */
[----:B------:R-:W0:Y:S02]  /*17d0*/  @P0 LDC.64 R4, c[0x0][0x9e8] ;  /* 0x00027a00ff040b82 */ /* 0x000e240000000a00 */
[----:B0-----:R-:W-:-:S05]  /*17e0*/  @P0 IMAD.HI.U32 R4, R2, R4, RZ ;  /* 0x0000000402040227 */ /* 0x001fca00078e00ff */
[----:B------:R-:W-:-:S07]  /*17f0*/  @P0 SHF.R.U32.HI R2, RZ, R5, R4 ;  /* 0x00000005ff020219 */ /* 0x000fce0000011604 */
.L_x_1318:
[----:B------:R-:W-:Y:S05]  /*1800*/  BSYNC B0 ;  /* 0x0000000000007941 */ /* 0x000fea0003800000 */
.L_x_1316:
[----:B------:R-:W-:-:S05]  /*1810*/  IMAD R3, R2, R9, R9 ;  /* 0x0000000902037224 */ /* 0x000fca00078e0209 */
[----:B------:R-:W-:-:S07]  /*1820*/  VIMNMX R0, R0, R3, PT ;  /* 0x0000000300007248 */ /* 0x000fce0003fe0100 */
.L_x_1315:
[----:B------:R-:W-:Y:S01]  /*1830*/  IMAD R145, R201, 0x80, -R197 ;  /* 0x00000080c9917824 */ /* 0x000fe200078e0ac5 */
[----:B------:R-:W-:-:S03]  /*1840*/  ULDC UR4, c[0x0][0x9dc] ;  /* 0x0002770000047ab9 */ /* 0x000fc60000000800 */
[----:B------:R-:W-:-:S04]  /*1850*/  IMAD.IADD R145, R196, 0x1, R145 ;  /* 0x00000001c4917824 */ /* 0x000fc800078e0291 */
[----:B------:R-:W-:Y:S01]  /*1860*/  VIADD R2, R145, -UR4 ;  /* 0x8000000491027c36 */ /* 0x000fe20008000000 */
[----:B------:R-:W-:Y:S06]  /*1870*/  @!P1 BRA `(.L_x_1319) ;  /* 0x0000000000489947 */ /* 0x000fec0003800000 */
[----:B------:R-:W-:Y:S01]  /*1880*/  ISETP.GT.AND P0, PT, R145, -0x1, PT ;  /* 0xffffffff9100780c */ /* 0x000fe20003f04270 */
[----:B------:R-:W-:-:S12]  /*1890*/  BSSY B0, `(.L_x_1320) ;  /* 0x000000e000007945 */ /* 0x000fd80003800000 */
        /* <DEDUP_REMOVED lines=8> */
.L_x_1321:
[----:B------:R-:W-:Y:S02]  /*1920*/  ISETP.NE.AND P0, PT, R9, 0x1, PT ;  /* 0x000000010900780c */ /* 0x000fe40003f05270 */
[----:B------:R-:W-:-:S11]  /*1930*/  MOV R4, R145 ;  /* 0x0000009100047202 */ /* 0x000fd60000000f00 */
[----:B------:R-:W0:Y:S02]  /*1940*/  @P0 LDC.64 R6, c[0x0][0x9e8] ;  /* 0x00027a00ff060b82 */ /* 0x000e240000000a00 */
[----:B0-----:R-:W-:-:S05]  /*1950*/  @P0 IMAD.HI.U32 R6, R145, R6, RZ ;  /* 0x0000000691060227 */ /* 0x001fca00078e00ff */
[----:B------:R-:W-:-:S07]  /*1960*/  @P0 SHF.R.U32.HI R4, RZ, R7, R6 ;  /* 0x00000007ff040219 */ /* 0x000fce0000011606 */
.L_x_1322:
[----:B------:R-:W-:Y:S05]  /*1970*/  BSYNC B0 ;  /* 0x0000000000007941 */ /* 0x000fea0003800000 */
.L_x_1320:
[----:B------:R-:W-:-:S05]  /*1980*/  IMAD R3, R4, R9, RZ ;  /* 0x0000000904037224 */ /* 0x000fca00078e02ff */
[----:B------:R-:W-:-:S07]  /*1990*/  VIMNMX R2, R2, R3, !PT ;  /* 0x0000000302027248 */ /* 0x000fce0007fe0100 */
.L_x_1319:
[----:B------:R-:W-:Y:S01]  /*19a0*/  VIADD R0, R0, 0x5f ;  /* 0x0000005f00007836 */ /* 0x000fe20000000000 */
[----:B------:R-:W-:Y:S01]  /*19b0*/  PLOP3.LUT P2, PT, PT, PT, PT, 0x80, 0x0 ;  /* 0x000000000000781c */ /* 0x000fe20003f4f070 */
[----:B------:R-:W-:-:S04]  /*19c0*/  IMAD.HI R2, R2, 0x2aaaaaab, RZ ;  /* 0x2aaaaaab02027827 */ /* 0x000fc800078e02ff */
[----:B------:R-:W-:Y:S01]  /*19d0*/  IMAD.HI R0, R0, 0x2aaaaaab, RZ ;  /* 0x2aaaaaab00007827 */ /* 0x000fe200078e02ff */
[----:B------:R-:W-:-:S04]  /*19e0*/  SHF.R.U32.HI R5, RZ, 0x1f, R2 ;  /* 0x0000001fff057819 */ /* 0x000fc80000011602 */
[----:B------:R-:W-:Y:S02]  /*19f0*/  SHF.R.U32.HI R3, RZ, 0x1f, R0 ;  /* 0x0000001fff037819 */ /* 0x000fe40000011600 */
[----:B------:R-:W-:Y:S02]  /*1a00*/  LEA.HI.SX32 R5, R2, R5, 0x1c ;  /* 0x0000000502057211 */ /* 0x000fe400078fe2ff */
[----:B------:R-:W-:Y:S02]  /*1a10*/  LEA.HI.SX32 R3, R0, R3, 0x1c ;  /* 0x0000000300037211 */ /* 0x000fe400078fe2ff */
[----:B------:R-:W-:Y:S02]  /*1a20*/  VIMNMX R5, RZ, R5, !PT ;  /* 0x00000005ff057248 */ /* 0x000fe40007fe0100 */
[----:B------:R-:W-:-:S03]  /*1a30*/  VIMNMX R3, R150, R3, PT ;  /* 0x0000000396037248 */ /* 0x000fc60003fe0100 */
[--C-:B------:R-:W-:Y:S02]  /*1a40*/  IMAD R5, R5, 0x60, -R10.reuse ;  /* 0x0000006005057824 */ /* 0x100fe400078e0a0a */
[----:B------:R-:W-:-:S03]  /*1a50*/  IMAD R3, R3, 0x60, -R10 ;  /* 0x0000006003037824 */ /* 0x000fc600078e0a0a */
[----:B------:R-:W-:Y:S02]  /*1a60*/  VIMNMX R5, RZ, R5, !PT ;  /* 0x00000005ff057248 */ /* 0x000fe40007fe0100 */
[----:B------:R-:W-:-:S03]  /*1a70*/  VIMNMX R0, R3, R24, PT ;  /* 0x0000001803007248 */ /* 0x000fc60003fe0100 */
[----:B------:R-:W-:Y:S01]  /*1a80*/  IMAD.WIDE.U32 R2, R5, -0x55555555, RZ ;  /* 0xaaaaaaab05027825 */ /* 0x000fe200078e00ff */
[----:B------:R-:W-:-:S04]  /*1a90*/  ISETP.GT.AND P0, PT, R0, R5, PT ;  /* 0x000000050000720c */ /* 0x000fc80003f04270 */
[----:B------:R-:W-:-:S05]  /*1aa0*/  SHF.R.U32.HI R125, RZ, 0x6, R3 ;  /* 0x00000006ff7d7819 */ /* 0x000fca0000011603 */
[----:B------:R-:W-:-:S04]  /*1ab0*/  IMAD.MOV.U32 R2, RZ, RZ, R125 ;  /* 0x000000ffff027224 */ /* 0x000fc800078e007d */
[----:B------:R-:W-:-:S04]  /*1ac0*/  @P0 VIADD R0, R0, 0x5f ;  /* 0x0000005f00000836 */ /* 0x000fc80000000000 */
[----:B------:R-:W-:-:S05]  /*1ad0*/  @P0 IMAD.HI R0, R0, 0x2aaaaaab, RZ ;  /* 0x2aaaaaab00000827 */ /* 0x000fca00078e02ff */
[----:B------:R-:W-:-:S04]  /*1ae0*/  @P0 SHF.R.U32.HI R3, RZ, 0x1f, R0 ;  /* 0x0000001fff030819 */ /* 0x000fc80000011600 */
[----:B------:R-:W-:-:S04]  /*1af0*/  @P0 LEA.HI.SX32 R2, R0, R3, 0x1c ;  /* 0x0000000300020211 */ /* 0x000fc800078fe2ff */
[----:B------:R-:W-:-:S13]  /*1b00*/  ISETP.GT.AND P0, PT, R2, R125, PT ;  /* 0x0000007d0200720c */ /* 0x000fda0003f04270 */
[----:B------:R-:W-:Y:S05]  /*1b10*/  @!P0 BRA `(.L_x_1323) ;  /* 0x0000008800dc8947 */ /* 0x000fea0003800000 */
[----:B------:R-:W-:Y:S01]  /*1b20*/  IADD3 R0, R17, 0x1e400, RZ ;  /* 0x0001e40011007810 */ /* 0x000fe20007ffe0ff */
[----:B------:R-:W-:Y:S03]  /*1b30*/  BSSY B6, `(.L_x_1324) ;  /* 0x0000013000067945 */ /* 0x000fe60003800000 */
[----:B------:R-:W-:-:S13]  /*1b40*/  LOP3.LUT P0, RZ, R0, 0x3ff, RZ, 0xc0, !PT ;  /* 0x000003ff00ff7812 */ /* 0x000fda000780c0ff */
[----:B------:R-:W-:Y:S05]  /*1b50*/  @!P0 BRA `(.L_x_1325) ;  /* 0x0000000000408947 */ /* 0x000fea0003800000 */
[----:B------:R-:W-:Y:S01]  /*1b60*/  MOV R0, 0x0 ;  /* 0x0000000000007802 */ /* 0x000fe20000000f00 */
[----:B------:R-:W-:Y:S01]  /*1b70*/  ULDC.64 UR4, c[0x4][0xa8] ;  /* 0x01002a0000047ab9 */ /* 0x000fe20000000a00 */
[----:B------:R-:W-:Y:S01]  /*1b80*/  ULDC.64 UR6, c[0x4][0x40] ;  /* 0x0100100000067ab9 */ /* 0x000fe20000000a00 */
[----:B------:R-:W-:Y:S01]  /*1b90*/  IMAD.U32 R4, RZ, RZ, UR4 ;  /* 0x00000004ff047e24 */ /* 0x000fe2000f8e00ff */
        /* <DEDUP_REMOVED lines=12> */
.L_x_1325:
[----:B------:R-:W-:Y:S05]  /*1c60*/  BSYNC B6 ;  /* 0x0000000000067941 */ /* 0x000fea0003800000 */
.L_x_1324:
        /* <DEDUP_REMOVED lines=17> */
[----:B0-----:R-:W-:-:S07]  /*1d80*/  IMAD.MOV.U32 R13, RZ, RZ, RZ ;  /* 0x000000ffff0d7224 */ /* 0x001fce00078e00ff */
[----:B------:R-:W-:-:S07]  /*1d90*/  LEPC R20, `(.L_x_1327) ;  /* 0x000000001014794e */ /* 0x000fce0000000000 */
[----:B-1---5:R-:W-:Y:S05]  /*1da0*/  CALL.ABS.NOINC R14 ;  /* 0x000000000e007343 */ /* 0x022fea0003c00000 */
.L_x_1327:
[----:B------:R-:W-:Y:S05]  /*1db0*/  BSYNC B6 ;  /* 0x0000000000067941 */ /* 0x000fea0003800000 */
.L_x_1326:
[----:B------:R-:W-:Y:S01]  /*1dc0*/  ULDC.64 UR4, c[0x0][0x9f8] ;  /* 0x00027e0000047ab9 */ /* 0x000fe20000000a00 */
[----:B------:R-:W-:Y:S01]  /*1dd0*/  ULDC.64 UR6, c[0x0][0x208] ;  /* 0x0000820000067ab9 */ /* 0x000fe20000000a00 */
[----:B------:R-:W-:Y:S01]  /*1de0*/  ISETP.NE.U32.AND P0, PT, RZ, UR4, PT ;  /* 0x00000004ff007c0c */ /* 0x000fe2000bf05070 */
[----:B------:R-:W0:Y:S01]  /*1df0*/  LDC R0, c[0x0][0x428] ;  /* 0x00010a00ff007b82 */ /* 0x000e220000000800 */
[----:B------:R-:W-:Y:S02]  /*1e00*/  ULDC UR8, c[0x0][0x2e4] ;  /* 0x0000b90000087ab9 */ /* 0x000fe40000000800 */
[----:B------:R-:W-:-:S05]  /*1e10*/  ISETP.NE.AND.EX P0, PT, RZ, UR5, PT, P0 ;  /* 0x00000005ff007c0c */ /* 0x000fca000bf05300 */
[----:B------:R-:W1:Y:S01]  /*1e20*/  LDC.64 R104, c[0x0][0x2f0] ;  /* 0x0000bc00ff687b82 */ /* 0x000e620000000a00 */
[----:B------:R-:W-:Y:S01]  /*1e30*/  ISETP.GE.AND P2, PT, R198, UR8, PT ;  /* 0x00000008c6007c0c */ /* 0x000fe2000bf46270 */
[----:B------:R-:W-:Y:S01]  /*1e40*/  IMAD.IADD R26, R26, 0x1, R25 ;  /* 0x000000011a1a7824 */ /* 0x000fe200078e0219 */
[----:B------:R-:W-:Y:S01]  /*1e50*/  ISETP.GE.AND P1, PT, R192, UR8, PT ;  /* 0x00000008c0007c0c */ /* 0x000fe2000bf26270 */
[----:B------:R-:W-:-:S04]  /*1e60*/  ULDC.64 UR4, c[0x0][0x320] ;  /* 0x0000c80000047ab9 */ /* 0x000fc80000000a00 */
[----:B------:R-:W2:Y:S01]  /*1e70*/  @P0 LDC.64 R4, c[0x0][0x9f8] ;  /* 0x00027e00ff040b82 */ /* 0x000ea20000000a00 */
[----:B------:R-:W-:-:S07]  /*1e80*/  SHF.R.S32.HI R193, RZ, 0x1f, R192 ;  /* 0x0000001fffc17819 */ /* 0x000fce00000114c0 */
[----:B------:R-:W3:Y:S08]  /*1e90*/  LDC.64 R98, c[0x0][0x3e8] ;  /* 0x0000fa00ff627b82 */ /* 0x000ef00000000a00 */
[----:B------:R-:W4:Y:S01]  /*1ea0*/  LDC R33, c[0x0][0x3d4] ;  /* 0x0000f500ff217b82 */ /* 0x000f220000000800 */
[----:B--2---:R-:W-:-:S07]  /*1eb0*/  @P0 IMAD.WIDE R4, R203, 0x4, R4 ;  /* 0x00000004cb040825 */ /* 0x004fce00078e0204 */
[----:B------:R-:W2:Y:S01]  /*1ec0*/  LDC.64 R92, c[0x0][0x3d8] ;  /* 0x0000f600ff5c7b82 */ /* 0x000ea20000000a00 */
[----:B------:R4:W2:Y:S01]  /*1ed0*/  @P0 LDG.E R203, desc[UR6][R4.64] ;  /* 0x0000000604cb0981 */ /* 0x0008a2000c1e1900 */
[----:B0-----:R-:W-:Y:S01]  /*1ee0*/  ISETP.NE.AND P0, PT, R0, 0x1, PT ;  /* 0x000000010000780c */ /* 0x001fe20003f05270 */
[----:B------:R-:W-:Y:S01]  /*1ef0*/  ULDC.64 UR6, c[0x0][0x2f8] ;  /* 0x0000be0000067ab9 */ /* 0x000fe20000000a00 */
[----:B------:R-:W-:Y:S01]  /*1f00*/  SEL R6, RZ, 0xffffffff, P2 ;  /* 0xffffffffff067807 */ /* 0x000fe20001000000 */
[----:B---3--:R-:W-:Y:S01]  /*1f10*/  IMAD.WIDE.U32 R100, R195, R98, R192 ;  /* 0x00000062c3647225 */ /* 0x008fe200078e00c0 */
[----:B------:R-:W-:Y:S01]  /*1f20*/  IADD3 R0, R192, 0x60, RZ ;  /* 0x00000060c0007810 */ /* 0x000fe20007ffe0ff */
[----:B------:R-:W0:Y:S01]  /*1f30*/  S2R R151, SR_TID.X ;  /* 0x0000000000977919 */ /* 0x000e220000002100 */
[----:B------:R-:W-:Y:S01]  /*1f40*/  SEL R3, RZ, 0x1, P1 ;  /* 0x00000001ff037807 */ /* 0x000fe20000800000 */
[----:B-1----:R-:W-:Y:S01]  /*1f50*/  IMAD.SHL.U32 R136, R104, 0x40, RZ ;  /* 0x0000004068887824 */ /* 0x002fe200078e00ff */
[----:B------:R-:W-:Y:S01]  /*1f60*/  ISETP.GE.AND P1, PT, R199, UR8, PT ;  /* 0x00000008c7007c0c */ /* 0x000fe2000bf26270 */
[----:B----4-:R-:W-:Y:S01]  /*1f70*/  IMAD.SHL.U32 R4, R6, 0x2, RZ ;  /* 0x0000000206047824 */ /* 0x010fe200078e00ff */
[----:B------:R-:W-:Y:S01]  /*1f80*/  ISETP.GE.AND P2, PT, R0, UR8, PT ;  /* 0x0000000800007c0c */ /* 0x000fe2000bf46270 */
[----:B------:R-:W-:Y:S01]  /*1f90*/  IMAD R25, R99, 0x60, RZ ;  /* 0x0000006063197824 */ /* 0x000fe200078e02ff */
[----:B------:R-:W-:Y:S01]  /*1fa0*/  SEL R5, RZ, 0x4, P1 ;  /* 0x00000004ff057807 */ /* 0x000fe20000800000 */
[----:B------:R-:W1:Y:S01]  /*1fb0*/  @P0 LDC R7, c[0x0][0x42c] ;  /* 0x00010b00ff070b82 */ /* 0x000e620000000800 */
[----:B------:R-:W-:Y:S01]  /*1fc0*/  LOP3.LUT R4, R4, 0x2, R3, 0xe2, !PT ;  /* 0x0000000204047812 */ /* 0x000fe200078ee203 */
[----:B------:R-:W-:Y:S01]  /*1fd0*/  VIADD R3, R192, 0x80 ;  /* 0x00000080c0037836 */ /* 0x000fe20000000000 */
[----:B------:R-:W-:Y:S01]  /*1fe0*/  SEL R6, RZ, 0x8, P2 ;  /* 0x00000008ff067807 */ /* 0x000fe20001000000 */
[----:B------:R-:W-:Y:S01]  /*1ff0*/  IMAD.SHL.U32 R91, R98, 0x40, RZ ;  /* 0x00000040625b7824 */ /* 0x000fe200078e00ff */
[----:B------:R-:W-:Y:S01]  /*2000*/  SHF.R.S32.HI R15, RZ, 0x1f, R26 ;  /* 0x0000001fff0f7819 */ /* 0x000fe2000001141a */
[----:B--2---:R-:W-:Y:S01]  /*2010*/  IMAD.WIDE.U32 R94, R195, R92, R192 ;  /* 0x0000005cc35e7225 */ /* 0x004fe200078e00c0 */
[----:B------:R-:W-:Y:S01]  /*2020*/  LOP3.LUT R5, R6, R4, R5, 0xfe, !PT ;  /* 0x0000000406057212 */ /* 0x000fe200078efe05 */
[----:B------:R-:W2:Y:S01]  /*2030*/  @P0 LDC R9, c[0x0][0x430] ;  /* 0x00010c00ff090b82 */ /* 0x000ea20000000800 */
[----:B------:R-:W-:Y:S01]  /*2040*/  ISETP.GE.AND P1, PT, R3, UR8, PT ;  /* 0x0000000803007c0c */ /* 0x000fe2000bf26270 */
[----:B------:R-:W-:Y:S01]  /*2050*/  IMAD R133, R93, 0x60, RZ ;  /* 0x000000605d857824 */ /* 0x000fe200078e02ff */
[----:B------:R-:W-:Y:S01]  /*2060*/  ISETP.GE.AND P3, PT, R199, R33, PT ;  /* 0x00000021c700720c */ /* 0x000fe20003f66270 */
[----:B------:R-:W-:Y:S01]  /*2070*/  IMAD.SHL.U32 R124, R33, 0x2, RZ ;  /* 0x00000002217c7824 */ /* 0x000fe200078e00ff */
[----:B------:R-:W-:-:S02]  /*2080*/  SEL R6, RZ, 0x10, P1 ;  /* 0x00000010ff067807 */ /* 0x000fc40000800000 */
[--C-:B------:R-:W-:Y:S02]  /*2090*/  SHF.R.S32.HI R19, RZ, 0x1f, R18.reuse ;  /* 0x0000001fff137819 */ /* 0x100fe40000011412 */
[----:B------:R-:W-:Y:S01]  /*20a0*/  LOP3.LUT R21, R5, R6, RZ, 0xfc, !PT ;  /* 0x0000000605157212 */ /* 0x000fe200078efcff */
[----:B------:R-:W-:Y:S01]  /*20b0*/  IMAD R6, R15, R104, RZ ;  /* 0x000000680f067224 */ /* 0x000fe200078e02ff */
[----:B------:R-:W-:Y:S01]  /*20c0*/  ISETP.GE.AND P1, PT, R198, R33, PT ;  /* 0x00000021c600720c */ /* 0x000fe20003f26270 */
[----:B------:R-:W-:Y:S01]  /*20d0*/  IMAD.WIDE.U32 R102, R195, R98, R18 ;  /* 0x00000062c3667225 */ /* 0x000fe200078e0012 */
[----:B------:R-:W-:Y:S02]  /*20e0*/  LOP3.LUT P2, RZ, R216, 0x4, RZ, 0xc0, !PT ;  /* 0x00000004d8ff7812 */ /* 0x000fe4000784c0ff */
[----:B------:R-:W-:Y:S01]  /*20f0*/  LOP3.LUT R16, R16, 0xfffffffe, RZ, 0xc0, !PT ;  /* 0xfffffffe10107812 */ /* 0x000fe200078ec0ff */
[----:B-1----:R-:W-:Y:S01]  /*2100*/  @P0 IMAD.HI.U32 R4, R202, R7, RZ ;  /* 0x00000007ca040227 */ /* 0x002fe200078e00ff */
[----:B------:R-:W-:-:S02]  /*2110*/  SHF.L.U64.HI R135, R104, 0x6, R105 ;  /* 0x0000000668877819 */ /* 0x000fc40000010269 */
[----:B------:R-:W-:Y:S01]  /*2120*/  @P3 LOP3.LUT R16, R16, 0x1, RZ, 0xfc, !PT ;  /* 0x0000000110103812 */ /* 0x000fe200078efcff */
[----:B------:R-:W-:Y:S01]  /*2130*/  IMAD R7, R26, R105, R6 ;  /* 0x000000691a077224 */ /* 0x000fe200078e0206 */
[----:B------:R-:W-:Y:S01]  /*2140*/  SHF.L.U64.HI R110, R92, 0x6, R93 ;  /* 0x000000065c6e7819 */ /* 0x000fe2000001025d */
[----:B------:R-:W-:Y:S01]  /*2150*/  IMAD.WIDE.U32 R96, R195, R92, R18 ;  /* 0x0000005cc3607225 */ /* 0x000fe200078e0012 */
[----:B------:R-:W-:Y:S02]  /*2160*/  LOP3.LUT R16, R16, 0xfffffffb, RZ, 0xc0, !PT ;  /* 0xfffffffb10107812 */ /* 0x000fe400078ec0ff */
[----:B--2---:R-:W-:Y:S01]  /*2170*/  @P0 SHF.R.U32.HI R202, RZ, R9, R4 ;  /* 0x00000009ffca0219 */ /* 0x004fe20000011604 */
[----:B------:R-:W-:Y:S01]  /*2180*/  IMAD.WIDE.U32 R4, R26, R104, RZ ;  /* 0x000000681a047225 */ /* 0x000fe200078e00ff */
[----:B------:R-:W-:Y:S02]  /*2190*/  @P2 LOP3.LUT R16, R16, 0x4, RZ, 0xfc, !PT ;  /* 0x0000000410102812 */ /* 0x000fe400078efcff */
[----:B------:R-:W-:-:S02]  /*21a0*/  SHF.R.S32.HI R8, RZ, 0x1f, R202 ;  /* 0x0000001fff087819 */ /* 0x000fc400000114ca */
[----:B------:R-:W-:Y:S01]  /*21b0*/  IADD3 R5, R5, R7, RZ ;  /* 0x0000000705057210 */ /* 0x000fe20007ffe0ff */
[----:B------:R-:W-:Y:S01]  /*21c0*/  IMAD.WIDE.U32 R6, R202, UR4, R192 ;  /* 0x00000004ca067c25 */ /* 0x000fe2000f8e00c0 */
[----:B------:R-:W-:Y:S02]  /*21d0*/  SHF.L.U32 R111, R92, 0x6, RZ ;  /* 0x000000065c6f7819 */ /* 0x000fe400000006ff */
[----:B------:R-:W-:Y:S01]  /*21e0*/  SHF.R.S32.HI R148, RZ, 0x1f, R220 ;  /* 0x0000001fff947819 */ /* 0x000fe200000114dc */
[----:B------:R-:W-:Y:S01]  /*21f0*/  IMAD R9, R8, UR4, RZ ;  /* 0x0000000408097c24 */ /* 0x000fe2000f8e02ff */
[----:B0-----:R-:W-:Y:S01]  /*2200*/  LEA.HI R151, R151, 0x8, RZ, 0x19 ;  /* 0x0000000897977811 */ /* 0x001fe200078fc8ff */
[----:B------:R-:W-:-:S04]  /*2210*/  IMAD.WIDE.U32 R4, R202, UR6, R4 ;  /* 0x00000006ca047c25 */ /* 0x000fc8000f8e0004 */
[----:B------:R-:W-:Y:S01]  /*2220*/  IMAD R107, R202, UR5, R9 ;  /* 0x00000005ca6b7c24 */ /* 0x000fe2000f8e0209 */
[----:B------:R-:W-:Y:S01]  /*2230*/  ULDC.64 UR4, c[0x0][0xa08] ;  /* 0x0002820000047ab9 */ /* 0x000fe20000000a00 */
[----:B------:R-:W-:Y:S01]  /*2240*/  IMAD R9, R8, UR6, RZ ;  /* 0x0000000608097c24 */ /* 0x000fe2000f8e02ff */
[----:B------:R-:W-:Y:S01]  /*2250*/  ISETP.NE.U32.AND P0, PT, RZ, UR4, PT ;  /* 0x00000004ff007c0c */ /* 0x000fe2000bf05070 */
[----:B------:R-:W-:Y:S02]  /*2260*/  IMAD.IADD R107, R7, 0x1, R107 ;  /* 0x00000001076b7824 */ /* 0x000fe400078e026b */
[----:B------:R-:W-:Y:S01]  /*2270*/  IMAD R9, R202, UR7, R9 ;  /* 0x00000007ca097c24 */ /* 0x000fe2000f8e0209 */
[----:B------:R-:W-:Y:S01]  /*2280*/  ISETP.NE.AND.EX P0, PT, RZ, UR5, PT, P0 ;  /* 0x00000005ff007c0c */ /* 0x000fe2000bf05300 */
[----:B------:R-:W-:Y:S01]  /*2290*/  IMAD.MOV.U32 R106, RZ, RZ, R6 ;  /* 0x000000ffff6a7224 */ /* 0x000fe200078e0006 */
[----:B------:R-:W-:Y:S01]  /*22a0*/  ULDC.64 UR4, c[0x0][0x300] ;  /* 0x0000c00000047ab9 */ /* 0x000fe20000000a00 */
[----:B------:R-:W-:-:S02]  /*22b0*/  IMAD.IADD R5, R5, 0x1, R9 ;  /* 0x0000000105057824 */ /* 0x000fc400078e0209 */
[----:B------:R-:W-:-:S04]  /*22c0*/  IMAD R6, R221, R98, RZ ;  /* 0x00000062dd067224 */ /* 0x000fc800078e02ff */
[----:B------:R-:W-:-:S04]  /*22d0*/  IMAD R9, R195, R99, R6 ;  /* 0x00000063c3097224 */ /* 0x000fc800078e0206 */
[----:B------:R-:W-:Y:S01]  /*22e0*/  IMAD.IADD R101, R9, 0x1, R101 ;  /* 0x0000000109657824 */ /* 0x000fe200078e0265 */
[----:B------:R-:W-:Y:S02]  /*22f0*/  IADD3 R103, R103, R9, RZ ;  /* 0x0000000967677210 */ /* 0x000fe40007ffe0ff */
[----:B------:R-:W-:Y:S01]  /*2300*/  SEL R9, R33, RZ, P1 ;  /* 0x000000ff21097207 */ /* 0x000fe20000800000 */
[----:B-----5:R-:W-:-:S04]  /*2310*/  IMAD.WIDE.U32 R100, R144, R98, R100 ;  /* 0x0000006290647225 */ /* 0x020fc800078e0064 */
[----:B------:R-:W-:Y:S02]  /*2320*/  IMAD.IADD R9, R198, 0x1, R9 ;  /* 0x00000001c6097824 */ /* 0x000fe400078e0209 */
[----:B------:R-:W-:Y:S01]  /*2330*/  IMAD.WIDE.U32 R102, R144, R98, R102 ;  /* 0x0000006290667225 */ /* 0x000fe200078e0066 */
[----:B------:R-:W-:Y:S02]  /*2340*/  SHF.R.S32.HI R7, RZ, 0x1f, R203 ;  /* 0x0000001fff077819 */ /* 0x000fe400000114cb */
[----:B------:R-:W-:Y:S02]  /*2350*/  SEL R203, R203, RZ, !P0 ;  /* 0x000000ffcbcb7207 */ /* 0x000fe40004000000 */
[----:B------:R-:W-:Y:S01]  /*2360*/  SEL R8, R7, RZ, !P0 ;  /* 0x000000ff07087207 */ /* 0x000fe20004000000 */
[----:B------:R-:W-:-:S04]  /*2370*/  IMAD.WIDE.U32 R6, R195, R104, R192 ;  /* 0x00000068c3067225 */ /* 0x000fc800078e00c0 */
[----:B------:R-:W-:Y:S02]  /*2380*/  IMAD R10, R8, UR4, RZ ;  /* 0x00000004080a7c24 */ /* 0x000fe4000f8e02ff */
[----:B------:R-:W-:-:S04]  /*2390*/  IMAD.WIDE.U32 R108, R203, UR4, R4 ;  /* 0x00000004cb6c7c25 */ /* 0x000fc8000f8e0004 */
[----:B------:R-:W-:Y:S01]  /*23a0*/  IMAD R4, R221, R104, RZ ;  /* 0x00000068dd047224 */ /* 0x000fe200078e02ff */
[----:B------:R-:W-:Y:S01]  /*23b0*/  IADD3 R5, P0, R108, R6, RZ ;  /* 0x000000066c057210 */ /* 0x000fe20007f1e0ff */
[----:B------:R-:W-:Y:S01]  /*23c0*/  IMAD R11, R203, UR5, R10 ;  /* 0x00000005cb0b7c24 */ /* 0x000fe2000f8e020a */
[----:B------:R-:W-:Y:S01]  /*23d0*/  ULDC.64 UR4, c[0x0][0x328] ;  /* 0x0000ca0000047ab9 */ /* 0x000fe20000000a00 */
[----:B------:R-:W-:Y:S01]  /*23e0*/  IMAD R13, R195, R105, R4 ;  /* 0x00000069c30d7224 */ /* 0x000fe200078e0204 */
[----:B------:R-:W-:Y:S01]  /*23f0*/  SHF.R.S32.HI R10, RZ, 0x1f, R9 ;  /* 0x0000001fff0a7819 */ /* 0x000fe20000011409 */
[----:B------:R-:W-:Y:S02]  /*2400*/  IMAD.IADD R4, R109, 0x1, R11 ;  /* 0x000000016d047824 */ /* 0x000fe400078e020b */
[----:B------:R-:W-:Y:S01]  /*2410*/  IMAD R8, R8, UR4, RZ ;  /* 0x0000000408087c24 */ /* 0x000fe2000f8e02ff */
[----:B------:R-:W-:Y:S01]  /*2420*/  LEA.HI R28, R10, R9, RZ, 0x3 ;  /* 0x000000090a1c7211 */ /* 0x000fe200078f18ff */
[----:B------:R-:W-:Y:S01]  /*2430*/  IMAD.WIDE.U32 R106, R203, UR4, R106 ;  /* 0x00000004cb6a7c25 */ /* 0x000fe2000f8e006a */
[----:B------:R-:W-:-:S02]  /*2440*/  IADD3.X R6, R4, R7, R13, P0, !PT ;  /* 0x0000000704067210 */ /* 0x000fc400007fe40d */
[----:B------:R-:W-:Y:S01]  /*2450*/  ISETP.GE.AND P0, PT, R192, R33, PT ;  /* 0x00000021c000720c */ /* 0x000fe20003f06270 */
[----:B------:R-:W-:Y:S01]  /*2460*/  IMAD R31, R203, UR5, R8 ;  /* 0x00000005cb1f7c24 */ /* 0x000fe2000f8e0208 */
[----:B------:R-:W-:Y:S01]  /*2470*/  SHF.R.S32.HI R116, RZ, 0x3, R28 ;  /* 0x00000003ff747819 */ /* 0x000fe2000001141c */
[----:B------:R-:W-:Y:S01]  /*2480*/  IMAD R8, R221, R92, RZ ;  /* 0x0000005cdd087224 */ /* 0x000fe200078e02ff */
[----:B------:R-:W-:-:S03]  /*2490*/  SEL R7, R33, RZ, P0 ;  /* 0x000000ff21077207 */ /* 0x000fc60000000000 */
        /* <DEDUP_REMOVED lines=8> */
[-C--:B------:R-:W-:Y:S01]  /*2520*/  IMAD.WIDE.U32 R96, R144, R92.reuse, R96 ;  /* 0x0000005c90607225 */ /* 0x080fe200078e0060 */
[----:B------:R-:W-:Y:S02]  /*2530*/  LEA.HI R11, R10, R9, RZ, 0x6 ;  /* 0x000000090a0b7211 */ /* 0x000fe400078f30ff */
[-C--:B------:R-:W-:Y:S01]  /*2540*/  LEA.HI R14, R8, R7.reuse, RZ, 0x3 ;  /* 0x00000007080e7211 */ /* 0x080fe200078f18ff */
[----:B------:R-:W-:Y:S01]  /*2550*/  IMAD.WIDE.U32 R94, R144, R92, R94 ;  /* 0x0000005c905e7225 */ /* 0x000fe200078e005e */
[----:B------:R-:W-:-:S02]  /*2560*/  LEA.HI R7, R8, R7, RZ, 0x6 ;  /* 0x0000000708077211 */ /* 0x000fc400078f30ff */
[----:B------:R-:W-:Y:S01]  /*2570*/  SHF.R.S32.HI R13, RZ, 0x1f, R12 ;  /* 0x0000001fff0d7819 */ /* 0x000fe2000001140c */
[----:B------:R-:W-:Y:S01]  /*2580*/  IMAD.X R123, R221, 0x1, R15, P3 ;  /* 0x00000001dd7b7824 */ /* 0x000fe200018e060f */
[----:B------:R-:W-:Y:S02]  /*2590*/  SHF.R.S32.HI R8, RZ, 0x6, R7 ;  /* 0x00000006ff087819 */ /* 0x000fe40000011407 */
[--C-:B------:R-:W-:Y:S02]  /*25a0*/  LOP3.LUT R7, R207, 0x38, R14.reuse, 0xf8, !PT ;  /* 0x00000038cf077812 */ /* 0x100fe400078ef80e */
[----:B------:R-:W-:Y:S01]  /*25b0*/  LOP3.LUT R10, R205, 0x38, R14, 0xf8, !PT ;  /* 0x00000038cd0a7812 */ /* 0x000fe200078ef80e */
[C---:B------:R-:W-:Y:S01]  /*25c0*/  IMAD R143, R8.reuse, 0x1800, R209 ;  /* 0x00001800088f7824 */ /* 0x040fe200078e02d1 */
[----:B------:R-:W-:Y:S01]  /*25d0*/  LEA.HI R30, R13, R12, RZ, 0x3 ;  /* 0x0000000c0d1e7211 */ /* 0x000fe200078f18ff */
[----:B------:R-:W-:Y:S01]  /*25e0*/  IMAD R141, R8, 0x1800, R210 ;  /* 0x00001800088d7824 */ /* 0x000fe200078e02d2 */
[----:B------:R-:W-:-:S02]  /*25f0*/  LOP3.LUT R8, R7, R208, RZ, 0x3c, !PT ;  /* 0x000000d007087212 */ /* 0x000fc400078e3cff */
[----:B------:R-:W-:Y:S02]  /*2600*/  SHF.R.S32.HI R11, RZ, 0x6, R11 ;  /* 0x00000006ff0b7819 */ /* 0x000fe4000001140b */
[----:B------:R-:W-:Y:S02]  /*2610*/  IADD3 R143, R143, R8, RZ ;  /* 0x000000088f8f7210 */ /* 0x000fe40007ffe0ff */
[----:B------:R-:W-:Y:S01]  /*2620*/  LOP3.LUT R8, R205, 0x38, R28, 0xf8, !PT ;  /* 0x00000038cd087812 */ /* 0x000fe200078ef81c */
[----:B------:R-:W-:Y:S01]  /*2630*/  IMAD R139, R11, 0x1800, R210 ;  /* 0x000018000b8b7824 */ /* 0x000fe200078e02d2 */
[----:B------:R-:W-:Y:S01]  /*2640*/  LEA.HI R12, R13, R12, RZ, 0x6 ;  /* 0x0000000c0d0c7211 */ /* 0x000fe200078f30ff */
[----:B------:R-:W-:Y:S01]  /*2650*/  IMAD R142, R11, 0x1800, R209 ;  /* 0x000018000b8e7824 */ /* 0x000fe200078e02d1 */
[----:B------:R-:W-:Y:S01]  /*2660*/  LOP3.LUT R9, R207, 0x38, R28, 0xf8, !PT ;  /* 0x00000038cf097812 */ /* 0x000fe200078ef81c */
[----:B------:R-:W-:Y:S01]  /*2670*/  IMAD R13, R105, 0x60, RZ ;  /* 0x00000060690d7824 */ /* 0x000fe200078e02ff */
[-C--:B------:R-:W-:Y:S01]  /*2680*/  LOP3.LUT R10, R10, R233.reuse, RZ, 0x3c, !PT ;  /* 0x000000e90a0a7212 */ /* 0x080fe200078e3cff */
[----:B------:R-:W-:Y:S01]  /*2690*/  IMAD.WIDE.U32 R104, R104, 0x60, RZ ;  /* 0x0000006068687825 */ /* 0x000fe200078e00ff */
[----:B------:R-:W-:-:S02]  /*26a0*/  LOP3.LUT R8, R8, R233, RZ, 0x3c, !PT ;  /* 0x000000e908087212 */ /* 0x000fc400078e3cff */
[----:B------:R-:W-:Y:S01]  /*26b0*/  SHF.R.S32.HI R12, RZ, 0x6, R12 ;  /* 0x00000006ff0c7819 */ /* 0x000fe2000001140c */
[----:B------:R-:W-:Y:S01]  /*26c0*/  IMAD.IADD R141, R141, 0x1, R10 ;  /* 0x000000018d8d7824 */ /* 0x000fe200078e020a */
[-C--:B------:R-:W-:Y:S01]  /*26d0*/  LOP3.LUT R9, R9, R208.reuse, RZ, 0x3c, !PT ;  /* 0x000000d009097212 */ /* 0x080fe200078e3cff */
[----:B------:R-:W-:Y:S01]  /*26e0*/  IMAD.IADD R139, R139, 0x1, R8 ;  /* 0x000000018b8b7824 */ /* 0x000fe200078e0208 */
[--C-:B------:R-:W-:Y:S01]  /*26f0*/  LOP3.LUT R7, R207, 0x38, R30.reuse, 0xf8, !PT ;  /* 0x00000038cf077812 */ /* 0x100fe200078ef81e */
[----:B------:R-:W-:Y:S01]  /*2700*/  IMAD R140, R12, 0x1800, R209 ;  /* 0x000018000c8c7824 */ /* 0x000fe200078e02d1 */
[----:B------:R-:W-:Y:S01]  /*2710*/  LOP3.LUT R10, R205, 0x38, R30, 0xf8, !PT ;  /* 0x00000038cd0a7812 */ /* 0x000fe200078ef81e */
[----:B------:R-:W-:Y:S01]  /*2720*/  VIADD R8, R192, 0xa0 ;  /* 0x000000a0c0087836 */ /* 0x000fe20000000000 */
[----:B------:R-:W-:Y:S01]  /*2730*/  LOP3.LUT R7, R7, R208, RZ, 0x3c, !PT ;  /* 0x000000d007077212 */ /* 0x000fe200078e3cff */
[----:B------:R-:W-:Y:S01]  /*2740*/  IMAD.IADD R142, R142, 0x1, R9 ;  /* 0x000000018e8e7824 */ /* 0x000fe200078e0209 */
[----:B------:R-:W-:Y:S01]  /*2750*/  SHF.R.S32.HI R11, RZ, 0x1f, R144 ;  /* 0x0000001fff0b7819 */ /* 0x000fe20000011490 */
[----:B------:R-:W-:Y:S01]  /*2760*/  IMAD R138, R12, 0x1800, R210 ;  /* 0x000018000c8a7824 */ /* 0x000fe200078e02d2 */
[----:B------:R-:W-:Y:S01]  /*2770*/  LOP3.LUT R9, R10, R233, RZ, 0x3c, !PT ;  /* 0x000000e90a097212 */ /* 0x000fe200078e3cff */
[----:B------:R-:W-:Y:S01]  /*2780*/  IMAD.IADD R132, R105, 0x1, R13 ;  /* 0x0000000169847824 */ /* 0x000fe200078e020d */
[----:B------:R-:W-:Y:S01]  /*2790*/  IADD3 R140, R140, R7, RZ ;  /* 0x000000078c8c7210 */ /* 0x000fe20007ffe0ff */
[----:B------:R-:W-:Y:S01]  /*27a0*/  IMAD R7, R11, R98, RZ ;  /* 0x000000620b077224 */ /* 0x000fe200078e02ff */
[----:B------:R-:W-:Y:S01]  /*27b0*/  ISETP.GE.AND P2, PT, R8, UR8, PT ;  /* 0x0000000808007c0c */ /* 0x000fe2000bf46270 */
[----:B------:R-:W-:Y:S01]  /*27c0*/  IMAD.IADD R138, R138, 0x1, R9 ;  /* 0x000000018a8a7824 */ /* 0x000fe200078e0209 */
[----:B------:R-:W-:Y:S01]  /*27d0*/  LOP3.LUT R9, R207, 0x18, R192, 0xf8, !PT ;  /* 0x00000018cf097812 */ /* 0x000fe200078ef8c0 */
[----:B------:R-:W-:Y:S01]  /*27e0*/  IMAD R11, R11, R92, RZ ;  /* 0x0000005c0b0b7224 */ /* 0x000fe200078e02ff */
[----:B------:R-:W-:Y:S01]  /*27f0*/  SEL R20, RZ, 0x20, P2 ;  /* 0x00000020ff147807 */ /* 0x000fe20001000000 */
[----:B------:R-:W-:Y:S01]  /*2800*/  IMAD R29, R144, R99, R7 ;  /* 0x00000063901d7224 */ /* 0x000fe200078e0207 */
[C---:B------:R-:W-:Y:S01]  /*2810*/  SHF.L.U64.HI R7, R98.reuse, 0x6, R99 ;  /* 0x0000000662077819 */ /* 0x040fe20000010263 */
[----:B------:R-:W-:Y:S01]  /*2820*/  IMAD.WIDE.U32 R98, R98, 0x60, RZ ;  /* 0x0000006062627825 */ /* 0x000fe200078e00ff */
[----:B------:R-:W-:-:S02]  /*2830*/  SHF.R.S32.HI R117, RZ, 0x3, R14 ;  /* 0x00000003ff757819 */ /* 0x000fc4000001140e */
[----:B------:R-:W-:Y:S01]  /*2840*/  LOP3.LUT R13, R14, 0xfffffff8, RZ, 0xc0, !PT ;  /* 0xfffffff80e0d7812 */ /* 0x000fe200078ec0ff */
[----:B------:R-:W-:Y:S01]  /*2850*/  IMAD R27, R144, R93, R11 ;  /* 0x0000005d901b7224 */ /* 0x000fe200078e020b */
[----:B------:R-:W-:Y:S01]  /*2860*/  LOP3.LUT R10, R9, R208, RZ, 0x3c, !PT ;  /* 0x000000d0090a7212 */ /* 0x000fe200078e3cff */
[----:B------:R-:W-:Y:S01]  /*2870*/  IMAD.WIDE.U32 R92, R92, 0x60, RZ ;  /* 0x000000605c5c7825 */ /* 0x000fe200078e00ff */
[----:B------:R-:W-:Y:S02]  /*2880*/  LOP3.LUT R14, R28, 0xfffffff8, RZ, 0xc0, !PT ;  /* 0xfffffff81c0e7812 */ /* 0x000fe400078ec0ff */
[----:B------:R-:W-:Y:S01]  /*2890*/  LOP3.LUT R28, R21, R20, RZ, 0xfc, !PT ;  /* 0x00000014151c7212 */ /* 0x000fe200078efcff */
[----:B------:R-:W-:Y:S01]  /*28a0*/  IMAD.IADD R134, R99, 0x1, R25 ;  /* 0x0000000163867824 */ /* 0x000fe200078e0219 */
[----:B------:R-:W-:Y:S01]  /*28b0*/  LOP3.LUT R15, R30, 0xfffffff8, RZ, 0xc0, !PT ;  /* 0xfffffff81e0f7812 */ /* 0x000fe200078ec0ff */
[----:B------:R-:W-:Y:S01]  /*28c0*/  IMAD.IADD R11, R97, 0x1, R27 ;  /* 0x00000001610b7824 */ /* 0x000fe200078e021b */
[----:B------:R-:W-:Y:S01]  /*28d0*/  IADD3 R137, R209, R10, RZ ;  /* 0x0000000ad1897210 */ /* 0x000fe20007ffe0ff */
[----:B------:R-:W-:Y:S01]  /*28e0*/  IMAD.IADD R12, R27, 0x1, R95 ;  /* 0x000000011b0c7824 */ /* 0x000fe200078e025f */
[----:B------:R-:W-:Y:S01]  /*28f0*/  LOP3.LUT R20, R21, 0x1, RZ, 0xc0, !PT ;  /* 0x0000000115147812 */ /* 0x000fe200078ec0ff */
[----:B------:R-:W-:Y:S01]  /*2900*/  IMAD.IADD R10, R29, 0x1, R101 ;  /* 0x000000011d0a7824 */ /* 0x000fe200078e0265 */
[----:B------:R-:W-:Y:S01]  /*2910*/  IADD3 R9, R103, R29, RZ ;  /* 0x0000001d67097210 */ /* 0x000fe20007ffe0ff */
[----:B------:R-:W-:Y:S01]  /*2920*/  IMAD.IADD R133, R93, 0x1, R133 ;  /* 0x000000015d857824 */ /* 0x000fe200078e0285 */
[----:B------:R-:W-:-:S02]  /*2930*/  LOP3.LUT R21, R28, 0x2, RZ, 0xc0, !PT ;  /* 0x000000021c157812 */ /* 0x000fc400078ec0ff */
[C---:B------:R-:W-:Y:S02]  /*2940*/  LOP3.LUT R25, R28.reuse, 0x4, RZ, 0xc0, !PT ;  /* 0x000000041c197812 */ /* 0x040fe400078ec0ff */
[C---:B------:R-:W-:Y:S02]  /*2950*/  LOP3.LUT R26, R28.reuse, 0x8, RZ, 0xc0, !PT ;  /* 0x000000081c1a7812 */ /* 0x040fe400078ec0ff */
[----:B------:R-:W-:Y:S02]  /*2960*/  LOP3.LUT R27, R28, 0x10, RZ, 0xc0, !PT ;  /* 0x000000101c1b7812 */ /* 0x000fe400078ec0ff */
[----:B------:R-:W-:Y:S02]  /*2970*/  SHF.R.S32.HI R115, RZ, 0x3, R30 ;  /* 0x00000003ff737819 */ /* 0x000fe4000001141e */
[----:B------:R-:W-:Y:S02]  /*2980*/  SHF.R.S32.HI R114, RZ, 0x1f, R13 ;  /* 0x0000001fff727819 */ /* 0x000fe4000001140d */
[----:B------:R-:W-:-:S02]  /*2990*/  SHF.R.S32.HI R113, RZ, 0x1f, R14 ;  /* 0x0000001fff717819 */ /* 0x000fc4000001140e */
[----:B------:R-:W-:Y:S02]  /*29a0*/  SHF.R.S32.HI R112, RZ, 0x1f, R15 ;  /* 0x0000001fff707819 */ /* 0x000fe4000001140f */
[----:B------:R-:W-:Y:S02]  /*29b0*/  LOP3.LUT R28, R28, 0x20, RZ, 0xc0, !PT ;  /* 0x000000201c1c7812 */ /* 0x000fe400078ec0ff */
[----:B------:R-:W-:-:S07]  /*29c0*/  IADD3 R29, R107, R31, RZ ;  /* 0x0000001f6b1d7210 */ /* 0x000fce0007ffe0ff */
.L_x_1427:
[----:B0-----:R-:W0:Y:S01]  /*29d0*/  LDC.64 R120, c[0x0][0x2d8] ;  /* 0x0000b600ff787b82 */ /* 0x001e220000000a00 */
[----:B------:R-:W-:Y:S01]  /*29e0*/  VIADD R41, R2, 0xffffffff ;  /* 0xffffffff02297836 */ /* 0x000fe20000000000 */
[----:B------:R-:W-:Y:S01]  /*29f0*/  LOP3.LUT P5, RZ, R216, 0x4, RZ, 0xc0, !PT ;  /* 0x00000004d8ff7812 */ /* 0x000fe200078ac0ff */
[----:B------:R-:W-:Y:S05]  /*2a00*/  YIELD ;  /* 0x0000000000007946 */ /* 0x000fea0003800000 */
[----:B------:R-:W1:Y:S01]  /*2a10*/  LDC R119, c[0x0][0x3d4] ;  /* 0x0000f500ff777b82 */ /* 0x000e620000000800 */
[----:B--23--:R-:W-:Y:S01]  /*2a20*/  SHF.R.S32.HI R34, RZ, 0x1f, R41 ;  /* 0x0000001fff227819 */ /* 0x00cfe20000011429 */
[-C--:B------:R-:W-:Y:S01]  /*2a30*/  IMAD R31, R132, R41.reuse, RZ ;  /* 0x00000029841f7224 */ /* 0x080fe200078e02ff */
[----:B------:R-:W-:Y:S01]  /*2a40*/  LOP3.LUT R16, R16, 0xfffffffd, RZ, 0xc0, !PT ;  /* 0xfffffffd10107812 */ /* 0x000fe200078ec0ff */
[----:B------:R-:W-:Y:S01]  /*2a50*/  IMAD.WIDE.U32 R128, R104, R41, RZ ;  /* 0x0000002968807225 */ /* 0x000fe200078e00ff */
[----:B------:R-:W-:Y:S03]  /*2a60*/  BSSY B0, `(.L_x_1328) ;  /* 0x0000756000007945 */ /* 0x000fe60003800000 */
[----:B------:R-:W-:Y:S01]  /*2a70*/  IMAD R31, R34, R104, R31 ;  /* 0x00000068221f7224 */ /* 0x000fe200078e021f */
[----:B------:R-:W-:-:S02]  /*2a80*/  IADD3 R2, P2, P3, R5, R128, R136 ;  /* 0x0000008005027210 */ /* 0x000fc40007b5e088 */
[----:B------:R-:W-:Y:S01]  /*2a90*/  IADD3 R32, P4, R5, R128, RZ ;  /* 0x0000008005207210 */ /* 0x000fe20007f9e0ff */
[----:B------:R-:W-:Y:S02]  /*2aa0*/  IMAD.IADD R85, R129, 0x1, R31 ;  /* 0x0000000181557824 */ /* 0x000fe400078e021f */
[----:B------:R-:W-:Y:S02]  /*2ab0*/  IMAD R31, R22, 0x4800, R137 ;  /* 0x00004800161f7824 */ /* 0x000fe400078e0289 */
[----:B------:R-:W-:Y:S01]  /*2ac0*/  IMAD.X R33, R85, 0x1, R6, P4 ;  /* 0x0000000155217824 */ /* 0x000fe200020e0606 */
[----:B------:R-:W-:Y:S02]  /*2ad0*/  IADD3.X R30, R6, R85, R135, P2, P3 ;  /* 0x00000055061e7210 */ /* 0x000fe400017e6487 */
[----:B0-----:R-:W-:Y:S02]  /*2ae0*/  LEA R36, P2, R2, R120, 0x1 ;  /* 0x0000007802247211 */ /* 0x001fe400078408ff */
[----:B------:R-:W-:-:S02]  /*2af0*/  ISETP.GT.AND P3, PT, R41, R125, PT ;  /* 0x0000007d2900720c */ /* 0x000fc40003f64270 */
[----:B------:R-:W-:Y:S01]  /*2b00*/  LEA.HI.X R37, R2, R121, R30, 0x1, P2 ;  /* 0x0000007902257211 */ /* 0x000fe200010f0c1e */
[----:B------:R-:W-:Y:S01]  /*2b10*/  IMAD R30, R31, 0x2, R118 ;  /* 0x000000021f1e7824 */ /* 0x000fe200078e0276 */
[----:B-1----:R-:W-:Y:S01]  /*2b20*/  ISETP.GE.AND P2, PT, R119, 0x1, PT ;  /* 0x000000017700780c */ /* 0x002fe20003f46270 */
[----:B------:R-:W-:Y:S01]  /*2b30*/  IMAD.MOV.U32 R2, RZ, RZ, R41 ;  /* 0x000000ffff027224 */ /* 0x000fe200078e0029 */
[----:B------:R-:W-:-:S04]  /*2b40*/  LEA R38, P4, R32, R120, 0x1 ;  /* 0x0000007820267211 */ /* 0x000fc800078808ff */
[----:B------:R-:W-:Y:S02]  /*2b50*/  LEA.HI.X R39, R32, R121, R33, 0x1, P4 ;  /* 0x0000007920277211 */ /* 0x000fe400020f0c21 */
[C---:B------:R-:W-:Y:S01]  /*2b60*/  IADD3 R33, R31.reuse, 0x20, RZ ;  /* 0x000000201f217810 */ /* 0x040fe20007ffe0ff */
[----:B------:R-:W-:Y:S01]  /*2b70*/  @P5 VIADD R33, R31, 0xffffffe0 ;  /* 0xffffffe01f215836 */ /* 0x000fe20000000000 */
[----:B------:R-:W-:-:S04]  /*2b80*/  @P3 LOP3.LUT R16, R16, 0x2, RZ, 0xfc, !PT ;  /* 0x0000000210103812 */ /* 0x000fc800078efcff */
[----:B------:R-:W-:Y:S01]  /*2b90*/  LEA R31, R33, R118, 0x1 ;  /* 0x00000076211f7211 */ /* 0x000fe200078e08ff */
[----:B------:R-:W-:Y:S06]  /*2ba0*/  @!P2 BRA `(.L_x_1329) ;  /* 0x000000700020a947 */ /* 0x000fec0003800000 */
[----:B------:R-:W-:Y:S01]  /*2bb0*/  ULDC.U8 UR4, c[0x0][0x3f0] ;  /* 0x0000fc0000047ab9 */ /* 0x000fe20000000000 */
[-C--:B------:R-:W-:Y:S01]  /*2bc0*/  IMAD R33, R133, R41.reuse, RZ ;  /* 0x0000002985217224 */ /* 0x080fe200078e02ff */
[----:B------:R-:W-:Y:S01]  /*2bd0*/  ISETP.NE.AND P2, PT, RZ, UR4, PT ;  /* 0x00000004ff007c0c */ /* 0x000fe2000bf45270 */
[-C--:B------:R-:W-:Y:S02]  /*2be0*/  IMAD R35, R134, R41.reuse, RZ ;  /* 0x0000002986237224 */ /* 0x080fe400078e02ff */
[----:B------:R-:W-:Y:S02]  /*2bf0*/  IMAD R88, R2, -0x60, R24 ;  /* 0xffffffa002587824 */ /* 0x000fe400078e0218 */
[C---:B------:R-:W-:Y:S02]  /*2c00*/  IMAD R33, R34.reuse, R92, R33 ;  /* 0x0000005c22217224 */ /* 0x040fe400078e0221 */
[----:B------:R-:W-:Y:S01]  /*2c10*/  IMAD R35, R34, R98, R35 ;  /* 0x0000006222237224 */ /* 0x000fe200078e0223 */
[----:B------:R-:W-:Y:S01]  /*2c20*/  VIMNMX R88, R88, 0x60, PT ;  /* 0x0000006058587848 */ /* 0x000fe20003fe0100 */
[----:B------:R-:W-:-:S04]  /*2c30*/  IMAD.WIDE.U32 R82, R92, R41, RZ ;  /* 0x000000295c527225 */ /* 0x000fc800078e00ff */
[----:B------:R-:W-:-:S04]  /*2c40*/  IMAD.WIDE.U32 R80, R98, R41, RZ ;  /* 0x0000002962507225 */ /* 0x000fc800078e00ff */
[----:B------:R-:W-:Y:S02]  /*2c50*/  IMAD.IADD R89, R83, 0x1, R33 ;  /* 0x0000000153597824 */ /* 0x000fe400078e0221 */
        /* <DEDUP_REMOVED lines=22> */
[----:B------:R-:W-:Y:S01]  /*2dc0*/  ULDC.64 UR6, c[0x0][0x208] ;  /* 0x0000820000067ab9 */ /* 0x000fe20000000a00 */
[----:B------:R-:W-:Y:S01]  /*2dd0*/  IMAD.X R34, R89, 0x1, R11, P2 ;  /* 0x0000000159227824 */ /* 0x000fe200010e060b */
[----:B------:R-:W-:-:S04]  /*2de0*/  LEA R32, P2, R33, UR4, 0x1 ;  /* 0x0000000421207c11 */ /* 0x000fc8000f8408ff */
[----:B------:R-:W-:Y:S01]  /*2df0*/  LEA.HI.X R33, R33, UR5, R34, 0x1, P2 ;  /* 0x0000000521217c11 */ /* 0x000fe200090f0c22 */
[----:B------:R-:W-:Y:S01]  /*2e00*/  ULDC.64 UR4, c[0x0][0x3e0] ;  /* 0x0000f80000047ab9 */ /* 0x000fe20000000a00 */
[----:B------:R-:W-:-:S04]  /*2e10*/  IADD3 R35, P2, R102, R80, RZ ;  /* 0x0000005066237210 */ /* 0x000fc80007f5e0ff */
[----:B------:R-:W-:Y:S02]  /*2e20*/  IADD3.X R42, R90, R9, RZ, P2, !PT ;  /* 0x000000095a2a7210 */ /* 0x000fe400017fe4ff */
[----:B------:R-:W-:-:S04]  /*2e30*/  LEA R34, P2, R35, UR4, 0x1 ;  /* 0x0000000423227c11 */ /* 0x000fc8000f8408ff */
[----:B------:R-:W-:Y:S01]  /*2e40*/  LEA.HI.X R35, R35, UR5, R42, 0x1, P2 ;  /* 0x0000000523237c11 */ /* 0x000fe200090f0c2a */
[C---:B------:R-:W-:Y:S01]  /*2e50*/  VIADD R42, R18.reuse, 0x10 ;  /* 0x00000010122a7836 */ /* 0x040fe20000000000 */
        /* <DEDUP_REMOVED lines=32> */
.L_x_1332:
[----:B------:R-:W-:Y:S05]  /*3060*/  BSYNC B1 ;  /* 0x0000000000017941 */ /* 0x000fea0003800000 */
.L_x_1331:
        /* <DEDUP_REMOVED lines=12> */
[----:B-----5:R-:W-:Y:S01]  /*3130*/  IMAD.MOV.U32 R128, RZ, RZ, R64 ;  /* 0x000000ffff807224 */ /* 0x020fe200078e0040 */
[----:B------:R-:W-:Y:S01]  /*3140*/  CS2R R62, SRZ ;  /* 0x00000000003e7805 */ /* 0x000fe2000001ff00 */
[----:B------:R-:W-:Y:S01]  /*3150*/  IMAD.MOV.U32 R129, RZ, RZ, R65 ;  /* 0x000000ffff817224 */ /* 0x000fe200078e0041 */
[----:B------:R-:W-:Y:S06]  /*3160*/  @P4 BRA `(.L_x_1334) ;  /* 0x0000000000b84947 */ /* 0x000fec0003800000 */
[----:B------:R-:W-:Y:S01]  /*3170*/  IADD3 R82, P2, P5, R96, R82, R111 ;  /* 0x0000005260527210 */ /* 0x000fe20007d5e06f */
[----:B------:R-:W-:Y:S01]  /*3180*/  ULDC.64 UR4, c[0x0][0x3c8] ;  /* 0x0000f20000047ab9 */ /* 0x000fe20000000a00 */
[----:B------:R-:W-:Y:S02]  /*3190*/  CS2R R60, SRZ ;  /* 0x00000000003c7805 */ /* 0x000fe4000001ff00 */
[----:B------:R-:W-:Y:S02]  /*31a0*/  CS2R R62, SRZ ;  /* 0x00000000003e7805 */ /* 0x000fe4000001ff00 */
[----:B------:R-:W-:Y:S01]  /*31b0*/  IADD3.X R89, R11, R89, R110, P2, P5 ;  /* 0x000000590b597210 */ /* 0x000fe200017ea46e */
[----:B------:R-:W-:Y:S01]  /*31c0*/  ULDC.64 UR6, c[0x0][0x208] ;  /* 0x0000820000067ab9 */ /* 0x000fe20000000a00 */
[----:B------:R-:W-:-:S04]  /*31d0*/  IADD3 R80, P2, P5, R102, R80, R91 ;  /* 0x0000005066507210 */ /* 0x000fc80007d5e05b */
[----:B0-----:R-:W-:Y:S02]  /*31e0*/  IADD3.X R35, R9, R90, R7, P2, P5 ;  /* 0x0000005a09237210 */ /* 0x001fe400017ea407 */
[----:B------:R-:W-:-:S04]  /*31f0*/  LEA R32, P2, R82, UR4, 0x1 ;  /* 0x0000000452207c11 */ /* 0x000fc8000f8408ff */
[----:B------:R-:W-:Y:S01]  /*3200*/  LEA.HI.X R33, R82, UR5, R89, 0x1, P2 ;  /* 0x0000000552217c11 */ /* 0x000fe200090f0c59 */
[----:B------:R-:W-:Y:S02]  /*3210*/  ULDC.64 UR4, c[0x0][0x3e0] ;  /* 0x0000f80000047ab9 */ /* 0x000fe40000000a00 */
[----:B------:R-:W-:-:S04]  /*3220*/  LEA R34, P2, R80, UR4, 0x1 ;  /* 0x0000000450227c11 */ /* 0x000fc8000f8408ff */
[----:B------:R-:W-:Y:S02]  /*3230*/  LEA.HI.X R35, R80, UR5, R35, 0x1, P2 ;  /* 0x0000000550237c11 */ /* 0x000fe400090f0c23 */
[C---:B------:R-:W-:Y:S02]  /*3240*/  ISETP.GE.AND P2, PT, R18.reuse, R119, PT ;  /* 0x000000771200720c */ /* 0x040fe40003f46270 */
        /* <DEDUP_REMOVED lines=32> */
.L_x_1334:
[----:B------:R-:W-:Y:S05]  /*3450*/  BSYNC B1 ;  /* 0x0000000000017941 */ /* 0x000fea0003800000 */
.L_x_1333:
[----:B01----:R-:W-:Y:S01]  /*3460*/  IMAD.MOV.U32 R32, RZ, RZ, R68 ;  /* 0x000000ffff207224 */ /* 0x003fe200078e0044 */
[----:B------:R-:W-:Y:S01]  /*3470*/  PRMT R154, R128, 0x5410, R129 ;  /* 0x00005410809a7816 */ /* 0x000fe20000000081 */
[----:B------:R-:W-:Y:S01]  /*3480*/  IMAD.MOV.U32 R33, RZ, RZ, R69 ;  /* 0x000000ffff217224 */ /* 0x000fe200078e0045 */
[----:B------:R-:W-:Y:S01]  /*3490*/  ULOP3.LUT UR4, UR60, 0x1, URZ, 0xfc, !UPT ;  /* 0x000000013c047892 */ /* 0x000fe2000f8efc3f */
[----:B------:R-:W-:Y:S02]  /*34a0*/  IMAD.MOV.U32 R34, RZ, RZ, R76 ;  /* 0x000000ffff227224 */ /* 0x000fe400078e004c */
[----:B------:R-:W-:Y:S01]  /*34b0*/  IMAD.MOV.U32 R35, RZ, RZ, R77 ;  /* 0x000000ffff237224 */ /* 0x000fe200078e004d */
[----:B------:R-:W-:Y:S01]  /*34c0*/  PRMT R156, R32, 0x5410, R33 ;  /* 0x00005410209c7816 */ /* 0x000fe20000000021 */
[----:B------:R-:W-:Y:S01]  /*34d0*/  IMAD.MOV.U32 R32, RZ, RZ, R72 ;  /* 0x000000ffff207224 */ /* 0x000fe200078e0048 */
[----:B------:R-:W-:Y:S01]  /*34e0*/  MOV R33, R73 ;  /* 0x0000004900217202 */ /* 0x000fe20000000f00 */
[----:B------:R-:W-:Y:S01]  /*34f0*/  UISETP.NE.AND UP0, UPT, UR4, 0x3, UPT ;  /* 0x000000030400788c */ /* 0x000fe2000bf05270 */
[----:B------:R-:W-:Y:S01]  /*3500*/  PRMT R166, R34, 0x5410, R35 ;  /* 0x0000541022a67816 */ /* 0x000fe20000000023 */
[----:B------:R-:W-:Y:S01]  /*3510*/  IMAD.MOV.U32 R34, RZ, RZ, R120 ;  /* 0x000000ffff227224 */ /* 0x000fe200078e0078 */
        /* <DEDUP_REMOVED lines=24> */
[----:B-----5:R-:W-:Y:S01]  /*36a0*/  IMAD.MOV.U32 R32, RZ, RZ, R40 ;  /* 0x000000ffff207224 */ /* 0x020fe200078e0028 */
        /* <DEDUP_REMOVED lines=38> */
.L_x_1335:
[----:B------:R-:W-:Y:S01]  /*3910*/  IMAD R89, R22, 0x8, R17 ;  /* 0x0000000816597824 */ /* 0x000fe200078e0211 */
[----:B------:R-:W-:Y:S01]  /*3920*/  SHF.L.U32 R90, R204, 0x1f, RZ ;  /* 0x0000001fcc5a7819 */ /* 0x000fe200000006ff */
[----:B------:R-:W-:Y:S03]  /*3930*/  BSSY B1, `(.L_x_1336) ;  /* 0x0000003000017945 */ /* 0x000fe60003800000 */
[----:B------:R-:W0:Y:S02]  /*3940*/  SYNCS.PHASECHK.TRANS64.TRYWAIT P5, [R89+URZ+0x30890], R90 ;  /* 0x0308905a590075a7 */ /* 0x000e2400080a017f */
[----:B0-----:R-:W-:Y:S05]  /*3950*/  @!P5 BRA `(.L_x_1337) ;  /* 0x0000025400f0d947 */ /* 0x001fea0003800000 */
.L_x_1730:
[----:B------:R-:W-:Y:S05]  /*3960*/  BSYNC B1 ;  /* 0x0000000000017941 */ /* 0x000fea0003800000 */
.L_x_1336:
        /* <DEDUP_REMOVED lines=50> */
.L_x_1343:
[----:B------:R-:W-:Y:S05]  /*3c90*/  BSYNC B3 ;  /* 0x0000000000037941 */ /* 0x000fea0003800000 */
.L_x_1342:
[----:B------:R-:W-:Y:S02]  /*3ca0*/  ULDC.64 UR4, c[0x0][0x208] ;  /* 0x0000820000047ab9 */ /* 0x000fe40000000a00 */
[----:B--2---:R1:W-:Y:S03]  /*3cb0*/  STG.E.128 desc[UR4][R38.64], R32 ;  /* 0x0000002026007986 */ /* 0x0043e6000c101d04 */
.L_x_1341:
[----:B------:R-:W-:Y:S05]  /*3cc0*/  BSYNC B2 ;  /* 0x0000000000027941 */ /* 0x000fea0003800000 */
.L_x_1340:
        /* <DEDUP_REMOVED lines=48> */
.L_x_1347:
[----:B------:R-:W-:Y:S05]  /*3fd0*/  BSYNC B3 ;  /* 0x0000000000037941 */ /* 0x000fea0003800000 */
.L_x_1346:
[----:B------:R-:W-:Y:S02]  /*3fe0*/  ULDC.64 UR4, c[0x0][0x208] ;  /* 0x0000820000047ab9 */ /* 0x000fe40000000a00 */
[----:B--2---:R2:W-:Y:S03]  /*3ff0*/  STG.E.128 desc[UR4][R38.64+0x40], R32 ;  /* 0x0000402026007986 */ /* 0x0045e6000c101d04 */
.L_x_1345:
[----:B------:R-:W-:Y:S05]  /*4000*/  BSYNC B2 ;  /* 0x0000000000027941 */ /* 0x000fea0003800000 */
.L_x_1344:
[----:B------:R-:W-:Y:S01]  /*4010*/  ISETP.NE.AND P3, PT, R25, RZ, PT ;  /* 0x000000ff1900720c */ /* 0x000fe20003f65270 */
[----:B------:R-:W-:-:S12]  /*4020*/  BSSY B2, `(.L_x_1348) ;  /* 0x0000035000027945 */ /* 0x000fd80003800000 */
[----:B------:R-:W-:Y:S05]  /*4030*/  @!P3 BRA `(.L_x_1349) ;  /* 0x0000000000ccb947 */ /* 0x000fea0003800000 */
[----:B-12---:R1:W2:Y:S01]  /*4040*/  LDS.128 R32, [R30+0x21000] ;  /* 0x021000001e207984 */ /* 0x0062a20000000c00 */
[----:B------:R-:W-:Y:S01]  /*4050*/  VIADD R84, R18, 0x20 ;  /* 0x0000002012547836 */ /* 0x000fe20000000000 */
[----:B------:R-:W-:Y:S04]  /*4060*/  BSSY B3, `(.L_x_1350) ;  /* 0x000002e000037945 */ /* 0x000fe80003800000 */
[----:B------:R-:W-:-:S13]  /*4070*/  ISETP.GE.AND P3, PT, R84, R119, PT ;  /* 0x000000775400720c */ /* 0x000fda0003f66270 */
[----:B-1----:R-:W-:Y:S05]  /*4080*/  @P3 BRA `(.L_x_1351) ;  /* 0x0000000000ac3947 */ /* 0x002fea0003800000 */
[--C-:B------:R-:W-:Y:S02]  /*4090*/  SHF.R.U64 R120, R78, 0x10, R79.reuse ;  /* 0x000000104e787819 */ /* 0x100fe4000000124f */
[----:B------:R-:W-:Y:S01]  /*40a0*/  SHF.R.U32.HI R78, RZ, 0x10, R79 ;  /* 0x00000010ff4e7819 */ /* 0x000fe2000001164f */
[----:B--2---:R-:W-:Y:S01]  /*40b0*/  IMAD.MOV.U32 R79, RZ, RZ, R33 ;  /* 0x000000ffff4f7224 */ /* 0x004fe200078e0021 */
[----:B------:R-:W-:Y:S01]  /*40c0*/  MOV R86, R35 ;  /* 0x0000002300567202 */ /* 0x000fe20000000f00 */
[----:B------:R-:W-:Y:S01]  /*40d0*/  HADD2.F32 R120, -RZ, R120.H0_H0 ;  /* 0x20000078ff787230 */ /* 0x000fe20000004100 */
[--C-:B------:R-:W-:Y:S01]  /*40e0*/  SHF.R.U64 R84, R76, 0x10, R77.reuse ;  /* 0x000000104c547819 */ /* 0x100fe2000000124d */
[----:B------:R-:W-:Y:S01]  /*40f0*/  HADD2.F32 R33, -RZ, R78.H0_H0 ;  /* 0x2000004eff217230 */ /* 0x000fe20000004100 */
[----:B------:R-:W-:Y:S01]  /*4100*/  SHF.R.U32.HI R76, RZ, 0x10, R77 ;  /* 0x00000010ff4c7819 */ /* 0x000fe2000001164d */
[--C-:B------:R-:W-:Y:S02]  /*4110*/  HADD2.F32 R35, -RZ, R79.reuse.H1_H1 ;  /* 0x3000004fff237230 */ /* 0x100fe40000004100 */
        /* <DEDUP_REMOVED lines=12> */
[--C-:B------:R-:W-:Y:S02]  /*41e0*/  HADD2.F32 R85, -RZ, R169.reuse.H0_H0 ;  /* 0x200000a9ff557230 */ /* 0x100fe40000004100 */
[----:B------:R-:W-:Y:S01]  /*41f0*/  FFMA.FTZ R78, R78, R77, R87 ;  /* 0x0000004d4e4e7223 */ /* 0x000fe20000010057 */
[--C-:B------:R-:W-:Y:S01]  /*4200*/  HADD2.F32 R84, -RZ, R32.reuse.H1_H1 ;  /* 0x30000020ff547230 */ /* 0x100fe20000004100 */
[----:B------:R-:W-:Y:S01]  /*4210*/  F2FP.F16.F32.PACK_AB R33, R76, R33 ;  /* 0x000000214c21723e */ /* 0x000fe200000000ff */
[----:B------:R-:W-:Y:S02]  /*4220*/  HADD2.F32 R86, -RZ, R32.H0_H0 ;  /* 0x20000020ff567230 */ /* 0x000fe40000004100 */
[----:B------:R-:W-:-:S02]  /*4230*/  HADD2.F32 R169, -RZ, R169.H1_H1 ;  /* 0x300000a9ffa97230 */ /* 0x000fc40000004100 */
[-C--:B------:R-:W-:Y:S01]  /*4240*/  FMUL.FTZ R87, R84, R85.reuse ;  /* 0x0000005554577220 */ /* 0x080fe20000410000 */
[----:B------:R-:W-:Y:S02]  /*4250*/  HADD2.F32 R32, -RZ, R34.H1_H1 ;  /* 0x30000022ff207230 */ /* 0x000fe40000004100 */
[----:B------:R-:W-:Y:S01]  /*4260*/  FMUL.FTZ R85, R86, R85 ;  /* 0x0000005556557220 */ /* 0x000fe20000410000 */
[----:B------:R-:W-:Y:S01]  /*4270*/  HADD2.F32 R77, -RZ, R166.H0_H0 ;  /* 0x200000a6ff4d7230 */ /* 0x000fe20000004100 */
[----:B------:R-:W-:Y:S01]  /*4280*/  F2FP.F16.F32.PACK_AB R35, R78, R35 ;  /* 0x000000234e23723e */ /* 0x000fe200000000ff */
[----:B------:R-:W-:Y:S02]  /*4290*/  HADD2.F32 R34, -RZ, R34.H0_H0 ;  /* 0x20000022ff227230 */ /* 0x000fe40000004100 */
[----:B------:R-:W-:Y:S01]  /*42a0*/  FMUL.FTZ R121, R32, R169 ;  /* 0x000000a920797220 */ /* 0x000fe20000410000 */
[----:B------:R-:W-:Y:S02]  /*42b0*/  HADD2.F32 R79, -RZ, R166.H1_H1 ;  /* 0x300000a6ff4f7230 */ /* 0x000fe40000004100 */
        /* <DEDUP_REMOVED lines=8> */
.L_x_1351:
[----:B------:R-:W-:Y:S05]  /*4340*/  BSYNC B3 ;  /* 0x0000000000037941 */ /* 0x000fea0003800000 */
.L_x_1350:
[----:B------:R-:W-:Y:S02]  /*4350*/  ULDC.64 UR4, c[0x0][0x208] ;  /* 0x0000820000047ab9 */ /* 0x000fe40000000a00 */
[----:B--2---:R3:W-:Y:S03]  /*4360*/  STG.E.128 desc[UR4][R38.64+0x80], R32 ;  /* 0x0000802026007986 */ /* 0x0047e6000c101d04 */
.L_x_1349:
[----:B------:R-:W-:Y:S05]  /*4370*/  BSYNC B2 ;  /* 0x0000000000027941 */ /* 0x000fea0003800000 */
.L_x_1348:
        /* <DEDUP_REMOVED lines=8> */
[--C-:B------:R-:W-:Y:S01]  /*4400*/  SHF.R.U64 R79, R72, 0x10, R73.reuse ;  /* 0x00000010484f7819 */ /* 0x100fe20000001249 */
[----:B--2---:R-:W-:Y:S01]  /*4410*/  IMAD.MOV.U32 R72, RZ, RZ, R32 ;  /* 0x000000ffff487224 */ /* 0x004fe200078e0020 */
[----:B------:R-:W-:Y:S01]  /*4420*/  SHF.R.U32.HI R76, RZ, 0x10, R73 ;  /* 0x00000010ff4c7819 */ /* 0x000fe20000011649 */
[--C-:B------:R-:W-:Y:S01]  /*4430*/  HADD2.F32 R32, -RZ, R33.reuse.H0_H0 ;  /* 0x20000021ff207230 */ /* 0x100fe20000004100 */
[--C-:B------:R-:W-:Y:S02]  /*4440*/  SHF.R.U64 R77, R74, 0x10, R75.reuse ;  /* 0x000000104a4d7819 */ /* 0x100fe4000000124b */
[----:B------:R-:W-:Y:S01]  /*4450*/  MOV R73, R35 ;  /* 0x0000002300497202 */ /* 0x000fe20000000f00 */
[----:B------:R-:W-:Y:S01]  /*4460*/  HADD2.F32 R35, -RZ, R33.H1_H1 ;  /* 0x30000021ff237230 */ /* 0x000fe20000004100 */
[----:B------:R-:W-:Y:S01]  /*4470*/  SHF.R.U32.HI R78, RZ, 0x10, R75 ;  /* 0x00000010ff4e7819 */ /* 0x000fe2000001164b */
        /* <DEDUP_REMOVED lines=15> */
[----:B------:R-:W-:Y:S02]  /*4570*/  HADD2.F32 R76, -RZ, R168.H0_H0 ;  /* 0x200000a8ff4c7230 */ /* 0x000fe40000004100 */
[----:B------:R-:W-:Y:S01]  /*4580*/  HADD2.F32 R73, -RZ, R72.H1_H1 ;  /* 0x30000048ff497230 */ /* 0x000fe20000004100 */
[----:B------:R-:W-:Y:S01]  /*4590*/  F2FP.F16.F32.PACK_AB R33, R33, R32 ;  /* 0x000000202121723e */ /* 0x000fe200000000ff */
[----:B------:R-:W-:Y:S01]  /*45a0*/  HADD2.F32 R74, -RZ, R34.H1_H1 ;  /* 0x30000022ff4a7230 */ /* 0x000fe20000004100 */
[----:B------:R-:W-:Y:S01]  /*45b0*/  F2FP.F16.F32.PACK_AB R35, R78, R35 ;  /* 0x000000234e23723e */ /* 0x000fe200000000ff */
[----:B------:R-:W-:-:S02]  /*45c0*/  HADD2.F32 R72, -RZ, R72.H0_H0 ;  /* 0x20000048ff487230 */ /* 0x000fc40000004100 */
[CC--:B------:R-:W-:Y:S01]  /*45d0*/  FMUL.FTZ R85, R73.reuse, R76.reuse ;  /* 0x0000004c49557220 */ /* 0x0c0fe20000410000 */
[----:B------:R-:W-:Y:S02]  /*45e0*/  HADD2.F32 R34, -RZ, R34.H0_H0 ;  /* 0x20000022ff227230 */ /* 0x000fe40000004100 */
        /* <DEDUP_REMOVED lines=11> */
.L_x_1355:
[----:B------:R-:W-:Y:S05]  /*46a0*/  BSYNC B3 ;  /* 0x0000000000037941 */ /* 0x000fea0003800000 */
.L_x_1354:
[----:B------:R-:W-:Y:S02]  /*46b0*/  ULDC.64 UR4, c[0x0][0x208] ;  /* 0x0000820000047ab9 */ /* 0x000fe40000000a00 */
[----:B--2---:R4:W-:Y:S03]  /*46c0*/  STG.E.128 desc[UR4][R38.64+0xc0], R32 ;  /* 0x0000c02026007986 */ /* 0x0049e6000c101d04 */
.L_x_1353:
[----:B------:R-:W-:Y:S05]  /*46d0*/  BSYNC B2 ;  /* 0x0000000000027941 */ /* 0x000fea0003800000 */
.L_x_1352:
        /* <DEDUP_REMOVED lines=49> */
.L_x_1359:
[----:B------:R-:W-:Y:S05]  /*49f0*/  BSYNC B3 ;  /* 0x0000000000037941 */ /* 0x000fea0003800000 */
.L_x_1358:
[----:B------:R-:W-:Y:S02]  /*4a00*/  ULDC.64 UR4, c[0x0][0x208] ;  /* 0x0000820000047ab9 */ /* 0x000fe40000000a00 */
[----:B--2---:R1:W-:Y:S03]  /*4a10*/  STG.E.128 desc[UR4][R38.64+0x100], R32 ;  /* 0x0001002026007986 */ /* 0x0043e6000c101d04 */
.L_x_1357:
[----:B------:R-:W-:Y:S05]  /*4a20*/  BSYNC B2 ;  /* 0x0000000000027941 */ /* 0x000fea0003800000 */
.L_x_1356:
[----:B------:R-:W-:-:S13]  /*4a30*/  ISETP.NE.AND P3, PT, R28, RZ, PT ;  /* 0x000000ff1c00720c */ /* 0x000fda0003f65270 */
[----:B------:R-:W-:Y:S05]  /*4a40*/  @!P3 BRA `(.L_x_1339) ;  /* 0x0000000000c4b947 */ /* 0x000fea0003800000 */
[----:B-1234-:R1:W2:Y:S01]  /*4a50*/  LDS.128 R32, [R31+0x24000] ;  /* 0x024000001f207984 */ /* 0x01e2a20000000c00 */
[----:B------:R-:W-:Y:S01]  /*4a60*/  VIADD R68, R18, 0x50 ;  /* 0x0000005012447836 */ /* 0x000fe20000000000 */
[----:B------:R-:W-:Y:S04]  /*4a70*/  BSSY B2, `(.L_x_1360) ;  /* 0x000002c000027945 */ /* 0x000fe80003800000 */
[----:B------:R-:W-:-:S13]  /*4a80*/  ISETP.GE.AND P3, PT, R68, R119, PT ;  /* 0x000000774400720c */ /* 0x000fda0003f66270 */
[----:B-1----:R-:W-:Y:S05]  /*4a90*/  @P3 BRA `(.L_x_1361) ;  /* 0x0000000000a43947 */ /* 0x002fea0003800000 */
[--C-:B------:R-:W-:Y:S02]  /*4aa0*/  SHF.R.U64 R69, R64, 0x10, R65.reuse ;  /* 0x0000001040457819 */ /* 0x100fe40000001241 */
[----:B------:R-:W-:Y:S02]  /*4ab0*/  SHF.R.U32.HI R68, RZ, 0x10, R65 ;  /* 0x00000010ff447819 */ /* 0x000fe40000011641 */
[--C-:B------:R-:W-:Y:S01]  /*4ac0*/  SHF.R.U64 R65, R66, 0x10, R67.reuse ;  /* 0x0000001042417819 */ /* 0x100fe20000001243 */
[----:B------:R-:W-:Y:S01]  /*4ad0*/  HADD2.F32 R66, -RZ, R69.H0_H0 ;  /* 0x20000045ff427230 */ /* 0x000fe20000004100 */
[----:B------:R-:W-:Y:S01]  /*4ae0*/  SHF.R.U32.HI R70, RZ, 0x10, R67 ;  /* 0x00000010ff467819 */ /* 0x000fe20000011643 */
[----:B------:R-:W-:Y:S01]  /*4af0*/  HADD2.F32 R68, -RZ, R68.H0_H0 ;  /* 0x20000044ff447230 */ /* 0x000fe20000004100 */
[----:B--2---:R-:W-:Y:S01]  /*4b00*/  MOV R64, R34 ;  /* 0x0000002200407202 */ /* 0x004fe20000000f00 */
[----:B------:R-:W-:Y:S02]  /*4b10*/  HADD2.F32 R67, -RZ, R65.H0_H0 ;  /* 0x20000041ff437230 */ /* 0x000fe40000004100 */
[----:B------:R-:W-:-:S02]  /*4b20*/  HADD2.F32 R34, -RZ, R33.H1_H1 ;  /* 0x30000021ff227230 */ /* 0x000fc40000004100 */
[----:B------:R-:W-:Y:S02]  /*4b30*/  HADD2.F32 R33, -RZ, R33.H0_H0 ;  /* 0x20000021ff217230 */ /* 0x000fe40000004100 */
[----:B------:R-:W-:Y:S02]  /*4b40*/  HADD2.F32 R70, -RZ, R70.H0_H0 ;  /* 0x20000046ff467230 */ /* 0x000fe40000004100 */
[-C--:B------:R-:W-:Y:S01]  /*4b50*/  FMUL.FTZ R72, R34, R67.reuse ;  /* 0x0000004322487220 */ /* 0x080fe20000410000 */
[--C-:B------:R-:W-:Y:S02]  /*4b60*/  HADD2.F32 R65, -RZ, R35.reuse.H1_H1 ;  /* 0x30000023ff417230 */ /* 0x100fe40000004100 */
[C---:B------:R-:W-:Y:S01]  /*4b70*/  FMUL.FTZ R67, R33.reuse, R67 ;  /* 0x0000004321437220 */ /* 0x040fe20000410000 */
[----:B------:R-:W-:Y:S02]  /*4b80*/  HADD2.F32 R35, -RZ, R35.H0_H0 ;  /* 0x20000023ff237230 */ /* 0x000fe40000004100 */
[----:B------:R-:W-:Y:S01]  /*4b90*/  FFMA.FTZ R72, R33, R66, -R72 ;  /* 0x0000004221487223 */ /* 0x000fe20000010848 */
[----:B------:R-:W-:-:S02]  /*4ba0*/  HADD2.F32 R33, -RZ, R32.H1_H1 ;  /* 0x30000020ff217230 */ /* 0x000fc40000004100 */
[----:B------:R-:W-:Y:S01]  /*4bb0*/  FFMA.FTZ R69, R34, R66, R67 ;  /* 0x0000004222457223 */ /* 0x000fe20000010043 */
[-C--:B------:R-:W-:Y:S01]  /*4bc0*/  FMUL.FTZ R74, R65, R70.reuse ;  /* 0x00000046414a7220 */ /* 0x080fe20000410000 */
[--C-:B------:R-:W-:Y:S02]  /*4bd0*/  HADD2.F32 R66, -RZ, R155.reuse.H0_H0 ;  /* 0x2000009bff427230 */ /* 0x100fe40000004100 */
[C---:B------:R-:W-:Y:S01]  /*4be0*/  FMUL.FTZ R70, R35.reuse, R70 ;  /* 0x0000004623467220 */ /* 0x040fe20000410000 */
[----:B------:R-:W-:Y:S02]  /*4bf0*/  HADD2.F32 R155, -RZ, R155.H1_H1 ;  /* 0x3000009bff9b7230 */ /* 0x000fe40000004100 */
[-C--:B------:R-:W-:Y:S01]  /*4c00*/  FFMA.FTZ R74, R35, R68.reuse, -R74 ;  /* 0x00000044234a7223 */ /* 0x080fe2000001084a */
[----:B------:R-:W-:Y:S02]  /*4c10*/  HADD2.F32 R34, -RZ, R64.H1_H1 ;  /* 0x30000040ff227230 */ /* 0x000fe40000004100 */
[----:B------:R-:W-:Y:S01]  /*4c20*/  FFMA.FTZ R73, R65, R68, R70 ;  /* 0x0000004441497223 */ /* 0x000fe20000010046 */
        /* <DEDUP_REMOVED lines=16> */
.L_x_1361:
[----:B------:R-:W-:Y:S05]  /*4d30*/  BSYNC B2 ;  /* 0x0000000000027941 */ /* 0x000fea0003800000 */
.L_x_1360:
[----:B------:R-:W-:Y:S02]  /*4d40*/  ULDC.64 UR4, c[0x0][0x208] ;  /* 0x0000820000047ab9 */ /* 0x000fe40000000a00 */
[----:B--2---:R1:W-:Y:S03]  /*4d50*/  STG.E.128 desc[UR4][R38.64+0x140], R32 ;  /* 0x0001402026007986 */ /* 0x0043e6000c101d04 */
.L_x_1339:
[----:B------:R-:W-:Y:S05]  /*4d60*/  BSYNC B1 ;  /* 0x0000000000017941 */ /* 0x000fea0003800000 */
.L_x_1338:
        /* <DEDUP_REMOVED lines=49> */
.L_x_1366:
[----:B------:R-:W-:Y:S05]  /*5080*/  BSYNC B2 ;  /* 0x0000000000027941 */ /* 0x000fea0003800000 */
.L_x_1365:
[----:B------:R-:W-:Y:S02]  /*5090*/  ULDC.64 UR4, c[0x0][0x208] ;  /* 0x0000820000047ab9 */ /* 0x000fe40000000a00 */
[----:B--2---:R1:W-:Y:S03]  /*50a0*/  STG.E.128 desc[UR4][R36.64], R32 ;  /* 0x0000002024007986 */ /* 0x0043e6000c101d04 */
.L_x_1364:
[----:B------:R-:W-:Y:S05]  /*50b0*/  BSYNC B1 ;  /* 0x0000000000017941 */ /* 0x000fea0003800000 */
.L_x_1363:
        /* <DEDUP_REMOVED lines=29> */
[--C-:B------:R-:W-:Y:S02]  /*5290*/  HADD2.F32 R39, -RZ, R149.reuse.H0_H0 ;  /* 0x20000095ff277230 */ /* 0x100fe40000004100 */
[----:B------:R-:W-:Y:S01]  /*52a0*/  FFMA.FTZ R64, R35, R58, -R64 ;  /* 0x0000003a23407223 */ /* 0x000fe20000010840 */
[----:B------:R-:W-:Y:S02]  /*52b0*/  HADD2.F32 R32, -RZ, R32.H0_H0 ;  /* 0x20000020ff207230 */ /* 0x000fe40000004100 */
[----:B------:R-:W-:Y:S02]  /*52c0*/  HADD2.F32 R149, -RZ, R149.H1_H1 ;  /* 0x30000095ff957230 */ /* 0x000fe40000004100 */
[----:B------:R-:W-:Y:S01]  /*52d0*/  FMUL.FTZ R57, R33, R39 ;  /* 0x0000002721397220 */ /* 0x000fe20000410000 */
[----:B------:R-:W-:-:S02]  /*52e0*/  HADD2.F32 R34, -RZ, R38.H1_H1 ;  /* 0x30000026ff227230 */ /* 0x000fc40000004100 */
[----:B------:R-:W-:Y:S01]  /*52f0*/  FMUL.FTZ R56, R32, R39 ;  /* 0x0000002720387220 */ /* 0x000fe20000410000 */
[----:B------:R-:W-:Y:S02]  /*5300*/  HADD2.F32 R38, -RZ, R38.H0_H0 ;  /* 0x20000026ff267230 */ /* 0x000fe40000004100 */
[--C-:B------:R-:W-:Y:S02]  /*5310*/  HADD2.F32 R35, -RZ, R147.reuse.H0_H0 ;  /* 0x20000093ff237230 */ /* 0x100fe40000004100 */
[-C--:B------:R-:W-:Y:S01]  /*5320*/  FMUL.FTZ R39, R34, R149.reuse ;  /* 0x0000009522277220 */ /* 0x080fe20000410000 */
        /* <DEDUP_REMOVED lines=10> */
.L_x_1370:
[----:B------:R-:W-:Y:S05]  /*53d0*/  BSYNC B2 ;  /* 0x0000000000027941 */ /* 0x000fea0003800000 */
.L_x_1369:
[----:B------:R-:W-:Y:S02]  /*53e0*/  ULDC.64 UR4, c[0x0][0x208] ;  /* 0x0000820000047ab9 */ /* 0x000fe40000000a00 */
[----:B--2---:R1:W-:Y:S03]  /*53f0*/  STG.E.128 desc[UR4][R36.64+0x40], R32 ;  /* 0x0000402024007986 */ /* 0x0043e6000c101d04 */
.L_x_1368:
[----:B------:R-:W-:Y:S05]  /*5400*/  BSYNC B1 ;  /* 0x0000000000017941 */ /* 0x000fea0003800000 */
.L_x_1367:
        /* <DEDUP_REMOVED lines=49> */
.L_x_1374:
[----:B------:R-:W-:Y:S05]  /*5720*/  BSYNC B2 ;  /* 0x0000000000027941 */ /* 0x000fea0003800000 */
.L_x_1373:
[----:B------:R-:W-:Y:S02]  /*5730*/  ULDC.64 UR4, c[0x0][0x208] ;  /* 0x0000820000047ab9 */ /* 0x000fe40000000a00 */
[----:B--2---:R1:W-:Y:S03]  /*5740*/  STG.E.128 desc[UR4][R36.64+0x80], R32 ;  /* 0x0000802024007986 */ /* 0x0043e6000c101d04 */
.L_x_1372:
[----:B------:R-:W-:Y:S05]  /*5750*/  BSYNC B1 ;  /* 0x0000000000017941 */ /* 0x000fea0003800000 */
.L_x_1371:
        /* <DEDUP_REMOVED lines=49> */
.L_x_1378:
[----:B------:R-:W-:Y:S05]  /*5a70*/  BSYNC B2 ;  /* 0x0000000000027941 */ /* 0x000fea0003800000 */
.L_x_1377:
[----:B------:R-:W-:Y:S02]  /*5a80*/  ULDC.64 UR4, c[0x0][0x208] ;  /* 0x0000820000047ab9 */ /* 0x000fe40000000a00 */
[----:B--2---:R1:W-:Y:S03]  /*5a90*/  STG.E.128 desc[UR4][R36.64+0xc0], R32 ;  /* 0x0000c02024007986 */ /* 0x0043e6000c101d04 */
.L_x_1376:
[----:B------:R-:W-:Y:S05]  /*5aa0*/  BSYNC B1 ;  /* 0x0000000000017941 */ /* 0x000fea0003800000 */
.L_x_1375:
        /* <DEDUP_REMOVED lines=37> */
[--C-:B------:R-:W-:Y:S02]  /*5d00*/  HADD2.F32 R35, -RZ, R82.reuse.H1_H1 ;  /* 0x30000052ff237230 */ /* 0x100fe40000004100 */
[----:B------:R-:W-:Y:S01]  /*5d10*/  FMUL.FTZ R44, R32, R44 ;  /* 0x0000002c202c7220 */ /* 0x000fe20000410000 */
        /* <DEDUP_REMOVED lines=10> */
.L_x_1382:
[----:B------:R-:W-:Y:S05]  /*5dc0*/  BSYNC B2 ;  /* 0x0000000000027941 */ /* 0x000fea0003800000 */
.L_x_1381:
[----:B------:R-:W-:Y:S02]  /*5dd0*/  ULDC.64 UR4, c[0x0][0x208] ;  /* 0x0000820000047ab9 */ /* 0x000fe40000000a00 */
[----:B--2---:R1:W-:Y:S03]  /*5de0*/  STG.E.128 desc[UR4][R36.64+0x100], R32 ;  /* 0x0001002024007986 */ /* 0x0043e6000c101d04 */
.L_x_1380:
[----:B------:R-:W-:Y:S05]  /*5df0*/  BSYNC B1 ;  /* 0x0000000000017941 */ /* 0x000fea0003800000 */
.L_x_1379:
        /* <DEDUP_REMOVED lines=48> */
.L_x_1384:
[----:B------:R-:W-:Y:S05]  /*6100*/  BSYNC B1 ;  /* 0x0000000000017941 */ /* 0x000fea0003800000 */
.L_x_1383:
[----:B------:R-:W-:Y:S02]  /*6110*/  ULDC.64 UR4, c[0x0][0x208] ;  /* 0x0000820000047ab9 */ /* 0x000fe40000000a00 */
[----:B--2---:R1:W-:Y:S01]  /*6120*/  STG.E.128 desc[UR4][R36.64+0x140], R32 ;  /* 0x0001402024007986 */ /* 0x0043e2000c101d04 */
[----:B------:R-:W-:Y:S05]  /*6130*/  BRA `(.L_x_1362) ;  /* 0x0000003c00a07947 */ /* 0x000fea0003800000 */
.L_x_1330:
        /* <DEDUP_REMOVED lines=20> */
[----:B------:R-:W-:Y:S02]  /*6280*/  IADD3.X R33, R89, R12, RZ, P2, !PT ;  /* 0x0000000c59217210 */ /* 0x000fe400017fe4ff */
[----:B------:R-:W-:Y:S02]  /*6290*/  CS2R R54, SRZ ;  /* 0x0000000000367805 */ /* 0x000fe4000001ff00 */
[----:B------:R-:W-:-:S02]  /*62a0*/  LEA R56, P2, R32, UR4, 0x1 ;  /* 0x0000000420387c11 */ /* 0x000fc4000f8408ff */
[----:B------:R-:W-:Y:S01]  /*62b0*/  CS2R R52, SRZ ;  /* 0x0000000000347805 */ /* 0x000fe2000001ff00 */
[----:B------:R-:W-:Y:S01]  /*62c0*/  ULDC.64 UR6, c[0x0][0x208] ;  /* 0x0000820000067ab9 */ /* 0x000fe20000000a00 */
        /* <DEDUP_REMOVED lines=23> */
.L_x_1386:
[----:B------:R-:W-:Y:S05]  /*6440*/  BSYNC B1 ;  /* 0x0000000000017941 */ /* 0x000fea0003800000 */
.L_x_1385:
        /* <DEDUP_REMOVED lines=23> */
[----:B------:R-:W-:Y:S01]  /*65c0*/  CS2R R76, SRZ ;  /* 0x00000000004c7805 */ /* 0x000fe2000001ff00 */
[----:B------:R-:W-:Y:S01]  /*65d0*/  ULDC.64 UR6, c[0x0][0x208] ;  /* 0x0000820000067ab9 */ /* 0x000fe20000000a00 */
        /* <DEDUP_REMOVED lines=23> */
.L_x_1388:
[----:B------:R-:W-:Y:S05]  /*6750*/  BSYNC B1 ;  /* 0x0000000000017941 */ /* 0x000fea0003800000 */
.L_x_1387:
[----:B0-----:R-:W-:Y:S01]  /*6760*/  IMAD.MOV.U32 R81, RZ, RZ, R33 ;  /* 0x000000ffff517224 */ /* 0x001fe200078e0021 */
[----:B------:R-:W-:Y:S01]  /*6770*/  MOV R80, R32 ;  /* 0x0000002000507202 */ /* 0x000fe20000000f00 */
[----:B------:R-:W-:Y:S01]  /*6780*/  IMAD.MOV.U32 R83, RZ, RZ, R37 ;  /* 0x000000ffff537224 */ /* 0x000fe200078e0025 */
[----:B------:R-:W-:Y:S01]  /*6790*/  MOV R82, R36 ;  /* 0x0000002400527202 */ /* 0x000fe20000000f00 */
[----:B------:R-:W-:Y:S01]  /*67a0*/  ULOP3.LUT UR4, UR60, 0x1, URZ, 0xfc, !UPT ;  /* 0x000000013c047892 */ /* 0x000fe2000f8efc3f */
[----:B------:R-:W-:Y:S01]  /*67b0*/  PRMT R177, R80, 0x5410, R81 ;  /* 0x0000541050b17816 */ /* 0x000fe20000000051 */
        /* <DEDUP_REMOVED lines=9> */
[----:B------:R-:W-:Y:S01]  /*6850*/  PRMT R183, R82, 0x7610, R183 ;  /* 0x0000761052b77816 */ /* 0x000fe200000000b7 */
[----:B------:R-:W-:Y:S01]  /*6860*/  IMAD.MOV.U32 R83, RZ, RZ, R41 ;  /* 0x000000ffff537224 */ /* 0x000fe200078e0029 */
[----:B------:R-:W-:-:S02]  /*6870*/  MOV R82, R44 ;  /* 0x0000002c00527202 */ /* 0x000fc40000000f00 */
[----:B------:R-:W-:Y:S01]  /*6880*/  PRMT R171, R80, 0x5410, R81 ;  /* 0x0000541050ab7816 */ /* 0x000fe20000000051 */
[----:B------:R-:W-:Y:S01]  /*6890*/  IMAD.MOV.U32 R80, RZ, RZ, R46 ;  /* 0x000000ffff507224 */ /* 0x000fe200078e002e */
[----:B------:R-:W-:Y:S01]  /*68a0*/  PRMT R167, R83, 0x7610, R167 ;  /* 0x0000761053a77816 */ /* 0x000fe200000000a7 */
[----:B------:R-:W-:Y:S01]  /*68b0*/  IMAD.MOV.U32 R81, RZ, RZ, R47 ;  /* 0x000000ffff517224 */ /* 0x000fe200078e002f */
[----:B------:R-:W-:Y:S01]  /*68c0*/  PLOP3.LUT P2, PT, PT, PT, UP0, 0x80, 0x0 ;  /* 0x000000000000781c */ /* 0x000fe20003f4f008 */
[----:B------:R-:W-:Y:S01]  /*68d0*/  IMAD.MOV.U32 R83, RZ, RZ, R45 ;  /* 0x000000ffff537224 */ /* 0x000fe200078e002d */
[----:B------:R-:W-:Y:S02]  /*68e0*/  PRMT R176, R84, 0x5410, R86 ;  /* 0x0000541054b07816 */ /* 0x000fe40000000056 */
        /* <DEDUP_REMOVED lines=10> */
[----:B------:R-:W-:Y:S01]  /*6990*/  PRMT R184, R83, 0x7610, R184 ;  /* 0x0000761053b87816 */ /* 0x000fe200000000b8 */
[----:B------:R-:W-:Y:S01]  /*69a0*/  IMAD.MOV.U32 R83, RZ, RZ, R53 ;  /* 0x000000ffff537224 */ /* 0x000fe200078e0035 */
[----:B------:R-:W-:-:S02]  /*69b0*/  PRMT R181, R181, 0x5410, R82 ;  /* 0x00005410b5b57816 */ /* 0x000fc40000000052 */
[----:B------:R-:W-:Y:S02]  /*69c0*/  MOV R82, R52 ;  /* 0x0000003400527202 */ /* 0x000fe40000000f00 */
[----:B------:R-:W-:Y:S01]  /*69d0*/  PRMT R184, R184, 0x5410, R80 ;  /* 0x00005410b8b87816 */ /* 0x000fe20000000050 */
[----:B-----5:R-:W-:Y:S01]  /*69e0*/  IMAD.MOV.U32 R80, RZ, RZ, R58 ;  /* 0x000000ffff507224 */ /* 0x020fe200078e003a */
[----:B------:R-:W-:Y:S01]  /*69f0*/  PRMT R172, R81, 0x7610, R172 ;  /* 0x0000761051ac7816 */ /* 0x000fe200000000ac */
[----:B------:R-:W-:Y:S01]  /*6a00*/  IMAD.MOV.U32 R81, RZ, RZ, R59 ;  /* 0x000000ffff517224 */ /* 0x000fe200078e003b */
[----:B------:R-:W-:Y:S01]  /*6a10*/  PRMT R167, R167, 0x5410, R83 ;  /* 0x00005410a7a77816 */ /* 0x000fe20000000053 */
[----:B------:R-:W-:Y:S01]  /*6a20*/  IMAD.MOV.U32 R83, RZ, RZ, R57 ;  /* 0x000000ffff537224 */ /* 0x000fe200078e0039 */
[----:B------:R-:W-:Y:S02]  /*6a30*/  PRMT R185, R82, 0x7610, R185 ;  /* 0x0000761052b97816 */ /* 0x000fe400000000b9 */
        /* <DEDUP_REMOVED lines=35> */
.L_x_1389:
[----:B------:R-:W-:Y:S01]  /*6c70*/  IMAD R89, R22, 0x8, R17 ;  /* 0x0000000816597824 */ /* 0x000fe200078e0211 */
[----:B------:R-:W-:Y:S01]  /*6c80*/  SHF.L.U32 R90, R204, 0x1f, RZ ;  /* 0x0000001fcc5a7819 */ /* 0x000fe200000006ff */
[----:B------:R-:W0:Y:S01]  /*6c90*/  LDC R147, c[0x0][0x2e4] ;  /* 0x0000b900ff937b82 */ /* 0x000e220000000800 */
[----:B------:R-:W-:Y:S02]  /*6ca0*/  BSSY B1, `(.L_x_1390) ;  /* 0x0000004000017945 */ /* 0x000fe40003800000 */
[----:B------:R-:W1:Y:S05]  /*6cb0*/  SYNCS.PHASECHK.TRANS64.TRYWAIT P5, [R89+URZ+0x30890], R90 ;  /* 0x0308905a590075a7 */ /* 0x000e6a00080a017f */
[----:B------:R-:W2:Y:S01]  /*6cc0*/  LDC.64 R126, c[0x0][0x2f0] ;  /* 0x0000bc00ff7e7b82 */ /* 0x000ea20000000a00 */
[----:B-1----:R-:W-:Y:S05]  /*6cd0*/  @!P5 BRA `(.L_x_1391) ;  /* 0x000002240024d947 */ /* 0x002fea0003800000 */
.L_x_1731:
[----:B------:R-:W-:Y:S05]  /*6ce0*/  BSYNC B1 ;  /* 0x0000000000017941 */ /* 0x000fea0003800000 */
.L_x_1390:
[----:B------:R-:W-:Y:S01]  /*6cf0*/  BSSY B1, `(.L_x_1392) ;  /* 0x0000175000017945 */ /* 0x000fe20003800000 */
[----:B0-----:R-:W-:Y:S01]  /*6d00*/  IMAD.IADD R149, R147, 0x1, -R124 ;  /* 0x0000000193957824 */ /* 0x001fe200078e0a7c */
[----:B------:R-:W-:Y:S02]  /*6d10*/  MOV R129, R85 ;  /* 0x0000005500817202 */ /* 0x000fe40000000f00 */
[----:B------:R-:W-:Y:S05]  /*6d20*/  @P4 BRA `(.L_x_1393) ;  /* 0x0000001400c44947 */ /* 0x000fea0003800000 */
[----:B------:R-:W-:Y:S01]  /*6d30*/  ISETP.NE.AND P4, PT, R20, RZ, PT ;  /* 0x000000ff1400720c */ /* 0x000fe20003f85270 */
[-C--:B--2---:R-:W-:Y:S01]  /*6d40*/  IMAD R80, R221, R126.reuse, RZ ;  /* 0x0000007edd507224 */ /* 0x084fe200078e02ff */
[----:B------:R-:W-:Y:S01]  /*6d50*/  BSSY B2, `(.L_x_1394) ;  /* 0x000007b000027945 */ /* 0x000fe20003800000 */
[----:B------:R-:W-:-:S04]  /*6d60*/  IMAD.WIDE.U32 R130, R195, R126, R128 ;  /* 0x0000007ec3827225 */ /* 0x000fc800078e0080 */
[----:B------:R-:W-:-:S04]  /*6d70*/  IMAD R155, R195, R127, R80 ;  /* 0x0000007fc39b7224 */ /* 0x000fc800078e0250 */
[----:B------:R-:W-:Y:S02]  /*6d80*/  IMAD.IADD R155, R155, 0x1, R131 ;  /* 0x000000019b9b7824 */ /* 0x000fe400078e0283 */
[----:B------:R-:W-:Y:S05]  /*6d90*/  @!P4 BRA `(.L_x_1395) ;  /* 0x0000000400d8c947 */ /* 0x000fea0003800000 */
        /* <DEDUP_REMOVED lines=24> */
[----:B--2---:R-:W-:Y:S01]  /*6f20*/  HADD2.F32 R168, -RZ, R85.H0_H0 ;  /* 0x20000055ffa87230 */ /* 0x004fe20000004100 */
[----:B------:R-:W-:Y:S01]  /*6f30*/  SHF.R.U32.HI R166, RZ, 0x10, R41 ;  /* 0x00000010ffa67819 */ /* 0x000fe20000011629 */
[----:B0-----:R-:W-:Y:S01]  /*6f40*/  HADD2.F32 R170, -RZ, R81.H0_H0 ;  /* 0x20000051ffaa7230 */ /* 0x001fe20000004100 */
[--C-:B------:R-:W-:Y:S01]  /*6f50*/  SHF.R.U64 R41, R52, 0x10, R53.reuse ;  /* 0x0000001034297819 */ /* 0x100fe20000001235 */
[----:B------:R-:W-:Y:S01]  /*6f60*/  HADD2.F32 R169, -RZ, R85.H1_H1 ;  /* 0x30000055ffa97230 */ /* 0x000fe20000004100 */
[----:B------:R-:W-:Y:S01]  /*6f70*/  SHF.R.U32.HI R52, RZ, 0x10, R53 ;  /* 0x00000010ff347819 */ /* 0x000fe20000011635 */
[----:B------:R-:W-:Y:S01]  /*6f80*/  HADD2.F32 R81, -RZ, R81.H1_H1 ;  /* 0x30000051ff517230 */ /* 0x000fe20000004100 */
[--C-:B------:R-:W-:Y:S01]  /*6f90*/  SHF.R.U64 R53, R54, 0x10, R55.reuse ;  /* 0x0000001036357819 */ /* 0x100fe20000001237 */
[----:B------:R-:W-:Y:S01]  /*6fa0*/  HADD2.F32 R166, -RZ, R166.H0_H0 ;  /* 0x200000a6ffa67230 */ /* 0x000fe20000004100 */
[----:B------:R-:W-:Y:S01]  /*6fb0*/  SHF.R.U32.HI R54, RZ, 0x10, R55 ;  /* 0x00000010ff367819 */ /* 0x000fe20000011637 */
[--C-:B------:R-:W-:Y:S01]  /*6fc0*/  HADD2.F32 R55, -RZ, R167.reuse.H1_H1 ;  /* 0x300000a7ff377230 */ /* 0x100fe20000004100 */
[--C-:B------:R-:W-:Y:S01]  /*6fd0*/  SHF.R.U64 R42, R42, 0x10, R43.reuse ;  /* 0x000000102a2a7819 */ /* 0x100fe2000000122b */
[----:B------:R-:W-:Y:S01]  /*6fe0*/  HADD2.F32 R167, -RZ, R167.H0_H0 ;  /* 0x200000a7ffa77230 */ /* 0x000fe20000004100 */
[----:B------:R-:W-:Y:S01]  /*6ff0*/  SHF.R.U32.HI R43, RZ, 0x10, R43 ;  /* 0x00000010ff2b7819 */ /* 0x000fe2000001162b */
[----:B------:R-:W-:-:S02]  /*7000*/  HADD2.F32 R52, -RZ, R52.H0_H0 ;  /* 0x20000034ff347230 */ /* 0x000fc40000004100 */
[-C--:B------:R-:W-:Y:S01]  /*7010*/  FMUL.FTZ R85, R168, R55.reuse ;  /* 0x00000037a8557220 */ /* 0x080fe20000410000 */
[C---:B------:R-:W-:Y:S01]  /*7020*/  FMUL.FTZ R55, R170.reuse, R55 ;  /* 0x00000037aa377220 */ /* 0x040fe20000410000 */
[----:B------:R-:W-:Y:S02]  /*7030*/  HADD2.F32 R41, -RZ, R41.H0_H0 ;  /* 0x20000029ff297230 */ /* 0x000fe40000004100 */
[-C--:B------:R-:W-:Y:S01]  /*7040*/  FFMA.FTZ R85, R170, R167.reuse, -R85 ;  /* 0x000000a7aa557223 */ /* 0x080fe20000010855 */
[-C--:B------:R-:W-:Y:S01]  /*7050*/  FMUL.FTZ R170, R169, R52.reuse ;  /* 0x00000034a9aa7220 */ /* 0x080fe20000410000 */
[C---:B------:R-:W-:Y:S01]  /*7060*/  FMUL.FTZ R52, R81.reuse, R52 ;  /* 0x0000003451347220 */ /* 0x040fe20000410000 */
[----:B------:R-:W-:Y:S01]  /*7070*/  FFMA.FTZ R55, R168, R167, R55 ;  /* 0x000000a7a8377223 */ /* 0x000fe20000010037 */
[--C-:B------:R-:W-:Y:S02]  /*7080*/  HADD2.F32 R167, -RZ, R87.reuse.H0_H0 ;  /* 0x20000057ffa77230 */ /* 0x100fe40000004100 */
[----:B------:R-:W-:Y:S01]  /*7090*/  FFMA.FTZ R170, R81, R166, -R170 ;  /* 0x000000a651aa7223 */ /* 0x000fe200000108aa */
[----:B------:R-:W-:-:S02]  /*70a0*/  HADD2.F32 R168, -RZ, R87.H1_H1 ;  /* 0x30000057ffa87230 */ /* 0x000fc40000004100 */
[----:B------:R-:W-:Y:S01]  /*70b0*/  FFMA.FTZ R52, R169, R166, R52 ;  /* 0x000000a6a9347223 */ /* 0x000fe20000010034 */
[----:B------:R-:W-:Y:S02]  /*70c0*/  HADD2.F32 R81, -RZ, R172.H0_H0 ;  /* 0x200000acff517230 */ /* 0x000fe40000004100 */
[--C-:B------:R-:W-:Y:S01]  /*70d0*/  HADD2.F32 R87, -RZ, R83.reuse.H0_H0 ;  /* 0x20000053ff577230 */ /* 0x100fe20000004100 */
[----:B------:R-:W-:Y:S01]  /*70e0*/  F2FP.F16.F32.PACK_AB R85, R170, R85 ;  /* 0x00000055aa55723e */ /* 0x000fe200000000ff */
[----:B------:R-:W-:Y:S02]  /*70f0*/  HADD2.F32 R169, -RZ, R54.H0_H0 ;  /* 0x20000036ffa97230 */ /* 0x000fe40000004100 */
[-C--:B------:R-:W-:Y:S01]  /*7100*/  FMUL.FTZ R172, R167, R81.reuse ;  /* 0x00000051a7ac7220 */ /* 0x080fe20000410000 */
[----:B------:R-:W-:Y:S02]  /*7110*/  HADD2.F32 R54, -RZ, R83.H1_H1 ;  /* 0x30000053ff367230 */ /* 0x000fe40000004100 */
[----:B------:R-:W-:Y:S01]  /*7120*/  FMUL.FTZ R174, R87, R81 ;  /* 0x0000005157ae7220 */ /* 0x000fe20000410000 */
[----:B------:R-:W-:-:S02]  /*7130*/  HADD2.F32 R166, -RZ, R171.H1_H1 ;  /* 0x300000abffa67230 */ /* 0x000fc40000004100 */
[-C--:B------:R-:W-:Y:S01]  /*7140*/  FMUL.FTZ R81, R168, R169.reuse ;  /* 0x000000a9a8517220 */ /* 0x080fe20000410000 */
[----:B------:R-:W-:Y:S02]  /*7150*/  HADD2.F32 R43, -RZ, R43.H0_H0 ;  /* 0x2000002bff2b7230 */ /* 0x000fe40000004100 */
[C---:B------:R-:W-:Y:S01]  /*7160*/  FMUL.FTZ R169, R54.reuse, R169 ;  /* 0x000000a936a97220 */ /* 0x040fe20000410000 */
[----:B------:R-:W-:Y:S02]  /*7170*/  HADD2.F32 R83, -RZ, R80.H0_H0 ;  /* 0x20000050ff537230 */ /* 0x000fe40000004100 */
[----:B------:R-:W-:Y:S01]  /*7180*/  FFMA.FTZ R172, R87, R166, -R172 ;  /* 0x000000a657ac7223 */ /* 0x000fe200000108ac */
[----:B------:R-:W-:Y:S02]  /*7190*/  HADD2.F32 R87, -RZ, R84.H0_H0 ;  /* 0x20000054ff577230 */ /* 0x000fe40000004100 */
[-C--:B------:R-:W-:Y:S01]  /*71a0*/  FFMA.FTZ R81, R54, R43.reuse, -R81 ;  /* 0x0000002b36517223 */ /* 0x080fe20000010851 */
[----:B------:R-:W-:Y:S01]  /*71b0*/  FFMA.FTZ R169, R168, R43, R169 ;  /* 0x0000002ba8a97223 */ /* 0x000fe200000100a9 */
[----:B------:R-:W-:-:S02]  /*71c0*/  HADD2.F32 R43, -RZ, R185.H0_H0 ;  /* 0x200000b9ff2b7230 */ /* 0x000fc40000004100 */
[----:B------:R-:W-:Y:S01]  /*71d0*/  FFMA.FTZ R174, R167, R166, R174 ;  /* 0x000000a6a7ae7223 */ /* 0x000fe200000100ae */
[----:B------:R-:W-:Y:S01]  /*71e0*/  HADD2.F32 R84, -RZ, R84.H1_H1 ;  /* 0x30000054ff547230 */ /* 0x000fe20000004100 */
[----:B------:R-:W-:Y:S01]  /*71f0*/  F2FP.F16.F32.PACK_AB R52, R52, R55 ;  /* 0x000000373434723e */ /* 0x000fe200000000ff */
[----:B------:R-:W-:Y:S02]  /*7200*/  HADD2.F32 R80, -RZ, R80.H1_H1 ;  /* 0x30000050ff507230 */ /* 0x000fe40000004100 */
[-C--:B------:R-:W-:Y:S01]  /*7210*/  FMUL.FTZ R166, R83, R43.reuse ;  /* 0x0000002b53a67220 */ /* 0x080fe20000410000 */
[----:B------:R-:W-:Y:S02]  /*7220*/  HADD2.F32 R167, -RZ, R40.H0_H0 ;  /* 0x20000028ffa77230 */ /* 0x000fe40000004100 */
[----:B------:R-:W-:Y:S01]  /*7230*/  FMUL.FTZ R40, R87, R43 ;  /* 0x0000002b57287220 */ /* 0x000fe20000410000 */
[----:B------:R-:W-:Y:S02]  /*7240*/  HADD2.F32 R54, -RZ, R183.H0_H0 ;  /* 0x200000b7ff367230 */ /* 0x000fe40000004100 */
[-C--:B------:R-:W-:Y:S01]  /*7250*/  FMUL.FTZ R43, R84, R41.reuse ;  /* 0x00000029542b7220 */ /* 0x080fe20000410000 */
[C---:B------:R-:W-:Y:S01]  /*7260*/  FMUL.FTZ R41, R80.reuse, R41 ;  /* 0x0000002950297220 */ /* 0x040fe20000410000 */
[----:B------:R-:W-:Y:S01]  /*7270*/  HADD2.F32 R53, -RZ, R53.H0_H0 ;  /* 0x20000035ff357230 */ /* 0x000fe20000004100 */
[----:B------:R-:W-:Y:S01]  /*7280*/  F2FP.F16.F32.PACK_AB R169, R169, R174 ;  /* 0x000000aea9a9723e */ /* 0x000fe200000000ff */
[-C--:B------:R-:W-:Y:S01]  /*7290*/  FFMA.FTZ R43, R80, R167.reuse, -R43 ;  /* 0x000000a7502b7223 */ /* 0x080fe2000001082b */
[----:B------:R-:W-:Y:S01]  /*72a0*/  FFMA.FTZ R40, R83, R54, -R40 ;  /* 0x0000003653287223 */ /* 0x000fe20000010828 */
[----:B------:R-:W-:Y:S01]  /*72b0*/  FFMA.FTZ R167, R84, R167, R41 ;  /* 0x000000a754a77223 */ /* 0x000fe20000010029 */
[----:B------:R-:W-:-:S02]  /*72c0*/  HADD2.F32 R41, -RZ, R184.H1_H1 ;  /* 0x300000b8ff297230 */ /* 0x000fc40000004100 */
[----:B------:R-:W-:Y:S01]  /*72d0*/  FFMA.FTZ R166, R87, R54, R166 ;  /* 0x0000003657a67223 */ /* 0x000fe200000100a6 */
[----:B------:R-:W-:Y:S02]  /*72e0*/  HADD2.F32 R83, -RZ, R86.H0_H0 ;  /* 0x20000056ff537230 */ /* 0x000fe40000004100 */
[----:B------:R-:W-:Y:S02]  /*72f0*/  HADD2.F32 R80, -RZ, R82.H0_H0 ;  /* 0x20000052ff507230 */ /* 0x000fe40000004100 */
[----:B------:R-:W-:Y:S02]  /*7300*/  HADD2.F32 R86, -RZ, R86.H1_H1 ;  /* 0x30000056ff567230 */ /* 0x000fe40000004100 */
[----:B------:R-:W-:Y:S01]  /*7310*/  FMUL.FTZ R87, R83, R41 ;  /* 0x0000002953577220 */ /* 0x000fe20000410000 */
[----:B------:R-:W-:Y:S01]  /*7320*/  HADD2.F32 R82, -RZ, R82.H1_H1 ;  /* 0x30000052ff527230 */ /* 0x000fe20000004100 */
[----:B------:R-:W-:Y:S01]  /*7330*/  F2FP.F16.F32.PACK_AB R84, R167, R166 ;  /* 0x000000a6a754723e */ /* 0x000fe200000000ff */
[----:B------:R-:W-:-:S02]  /*7340*/  HADD2.F32 R54, -RZ, R171.H0_H0 ;  /* 0x200000abff367230 */ /* 0x000fc40000004100 */
[----:B------:R-:W-:Y:S02]  /*7350*/  HADD2.F32 R171, -RZ, R42.H0_H0 ;  /* 0x2000002affab7230 */ /* 0x000fe40000004100 */
[----:B------:R-:W-:Y:S01]  /*7360*/  FMUL.FTZ R42, R80, R41 ;  /* 0x00000029502a7220 */ /* 0x000fe20000410000 */
[-C--:B------:R-:W-:Y:S01]  /*7370*/  FMUL.FTZ R41, R86, R53.reuse ;  /* 0x0000003556297220 */ /* 0x080fe20000410000 */
[----:B------:R-:W-:Y:S01]  /*7380*/  FMUL.FTZ R53, R82, R53 ;  /* 0x0000003552357220 */ /* 0x000fe20000410000 */
[-C--:B------:R-:W-:Y:S01]  /*7390*/  FFMA.FTZ R87, R80, R54.reuse, -R87 ;  /* 0x0000003650577223 */ /* 0x080fe20000010857 */
[----:B------:R-:W-:Y:S01]  /*73a0*/  FFMA.FTZ R42, R83, R54, R42 ;  /* 0x00000036532a7223 */ /* 0x000fe2000001002a */
[-C--:B------:R-:W-:Y:S01]  /*73b0*/  FFMA.FTZ R82, R82, R171.reuse, -R41 ;  /* 0x000000ab52527223 */ /* 0x080fe20000010829 */
[----:B------:R-:W-:Y:S01]  /*73c0*/  FFMA.FTZ R53, R86, R171, R53 ;  /* 0x000000ab56357223 */ /* 0x000fe20000010035 */
[----:B------:R-:W-:Y:S01]  /*73d0*/  F2FP.F16.F32.PACK_AB R83, R81, R172 ;  /* 0x000000ac5153723e */ /* 0x000fe200000000ff */
[----:B------:R-:W-:Y:S01]  /*73e0*/  IMAD.MOV.U32 R81, RZ, RZ, R85 ;  /* 0x000000ffff517224 */ /* 0x000fe200078e0055 */
[----:B------:R-:W-:Y:S01]  /*73f0*/  F2FP.F16.F32.PACK_AB R80, R43, R40 ;  /* 0x000000282b50723e */ /* 0x000fe200000000ff */
[----:B------:R-:W-:Y:S01]  /*7400*/  IMAD.MOV.U32 R85, RZ, RZ, R52 ;  /* 0x000000ffff557224 */ /* 0x000fe200078e0034 */
[----:B------:R-:W-:-:S02]  /*7410*/  F2FP.F16.F32.PACK_AB R82, R82, R87 ;  /* 0x000000575252723e */ /* 0x000fc400000000ff */
[----:B------:R-:W-:Y:S02]  /*7420*/  F2FP.F16.F32.PACK_AB R86, R53, R42 ;  /* 0x0000002a3556723e */ /* 0x000fe400000000ff */
[----:B------:R-:W-:-:S07]  /*7430*/  MOV R87, R169 ;  /* 0x000000a900577202 */ /* 0x000fce0000000f00 */
.L_x_1397:
[----:B------:R-:W-:Y:S05]  /*7440*/  BSYNC B3 ;  /* 0x0000000000037941 */ /* 0x000fea0003800000 */
.L_x_1396:
[----:B------:R-:W-:Y:S01]  /*7450*/  ISETP.GE.AND P4, PT, R165, R147, PT ;  /* 0x00000093a500720c */ /* 0x000fe20003f86270 */
[----:B------:R-:W-:-:S12]  /*7460*/  ULDC.64 UR4, c[0x0][0x208] ;  /* 0x0000820000047ab9 */ /* 0x000fd80000000a00 */
        /* <DEDUP_REMOVED lines=9> */
.L_x_1395:
[----:B------:R-:W-:Y:S05]  /*7500*/  BSYNC B2 ;  /* 0x0000000000027941 */ /* 0x000fea0003800000 */
.L_x_1394:
[----:B------:R-:W-:Y:S01]  /*7510*/  ISETP.NE.AND P4, PT, R21, RZ, PT ;  /* 0x000000ff1500720c */ /* 0x000fe20003f85270 */
[----:B------:R-:W-:-:S12]  /*7520*/  BSSY B2, `(.L_x_1398) ;  /* 0x0000077000027945 */ /* 0x000fd80003800000 */
[----:B------:R-:W-:Y:S05]  /*7530*/  @!P4 BRA `(.L_x_1399) ;  /* 0x0000000400d4c947 */ /* 0x000fea0003800000 */
[----:B0-----:R-:W-:Y:S01]  /*7540*/  SEL R40, R124, R149, !P1 ;  /* 0x000000957c287207 */ /* 0x001fe20004800000 */
        /* <DEDUP_REMOVED lines=22> */
[--C-:B------:R-:W-:Y:S01]  /*76b0*/  SHF.R.U64 R36, R36, 0x10, R37.reuse ;  /* 0x0000001024247819 */ /* 0x100fe20000001225 */
[--C-:B--2---:R-:W-:Y:S01]  /*76c0*/  HADD2.F32 R86, -RZ, R53.reuse.H1_H1 ;  /* 0x30000035ff567230 */ /* 0x104fe20000004100 */
[----:B------:R-:W-:Y:S01]  /*76d0*/  SHF.R.U32.HI R83, RZ, 0x10, R37 ;  /* 0x00000010ff537819 */ /* 0x000fe20000011625 */
[----:B------:R-:W-:Y:S01]  /*76e0*/  HADD2.F32 R85, -RZ, R53.H0_H0 ;  /* 0x20000035ff557230 */ /* 0x000fe20000004100 */
[--C-:B------:R-:W-:Y:S01]  /*76f0*/  SHF.R.U64 R37, R48, 0x10, R49.reuse ;  /* 0x0000001030257819 */ /* 0x100fe20000001231 */
[----:B0-----:R-:W-:Y:S01]  /*7700*/  HADD2.F32 R53, -RZ, R41.H0_H0 ;  /* 0x20000029ff357230 */ /* 0x001fe20000004100 */
[----:B------:R-:W-:Y:S01]  /*7710*/  SHF.R.U32.HI R48, RZ, 0x10, R49 ;  /* 0x00000010ff307819 */ /* 0x000fe20000011631 */
[----:B------:R-:W-:Y:S01]  /*7720*/  HADD2.F32 R84, -RZ, R182.H1_H1 ;  /* 0x300000b6ff547230 */ /* 0x000fe20000004100 */
[--C-:B------:R-:W-:Y:S01]  /*7730*/  SHF.R.U64 R49, R50, 0x10, R51.reuse ;  /* 0x0000001032317819 */ /* 0x100fe20000001233 */
[----:B------:R-:W-:Y:S01]  /*7740*/  HADD2.F32 R83, -RZ, R83.H0_H0 ;  /* 0x20000053ff537230 */ /* 0x000fe20000004100 */
[----:B------:R-:W-:Y:S01]  /*7750*/  SHF.R.U32.HI R50, RZ, 0x10, R51 ;  /* 0x00000010ff327819 */ /* 0x000fe20000011633 */
[----:B------:R-:W-:Y:S01]  /*7760*/  HADD2.F32 R87, -RZ, R48.H0_H0 ;  /* 0x20000030ff577230 */ /* 0x000fe20000004100 */
[--C-:B------:R-:W-:Y:S01]  /*7770*/  SHF.R.U64 R38, R38, 0x10, R39.reuse ;  /* 0x0000001026267819 */ /* 0x100fe20000001227 */
[----:B------:R-:W-:Y:S01]  /*7780*/  HADD2.F32 R51, -RZ, R184.H0_H0 ;  /* 0x200000b8ff337230 */ /* 0x000fe20000004100 */
[----:B------:R-:W-:Y:S01]  /*7790*/  SHF.R.U32.HI R39, RZ, 0x10, R39 ;  /* 0x00000010ff277819 */ /* 0x000fe20000011627 */
[----:B------:R-:W-:-:S02]  /*77a0*/  HADD2.F32 R48, -RZ, R41.H1_H1 ;  /* 0x30000029ff307230 */ /* 0x000fc40000004100 */
[----:B------:R-:W-:Y:S01]  /*77b0*/  FMUL.FTZ R41, R86, R87 ;  /* 0x0000005756297220 */ /* 0x000fe20000410000 */
[----:B------:R-:W-:Y:S02]  /*77c0*/  HADD2.F32 R50, -RZ, R50.H0_H0 ;  /* 0x20000032ff327230 */ /* 0x000fe40000004100 */
[-C--:B------:R-:W-:Y:S01]  /*77d0*/  FMUL.FTZ R164, R85, R51.reuse ;  /* 0x0000003355a47220 */ /* 0x080fe20000410000 */
[C---:B------:R-:W-:Y:S01]  /*77e0*/  FMUL.FTZ R166, R53.reuse, R51 ;  /* 0x0000003335a67220 */ /* 0x040fe20000410000 */
[C---:B------:R-:W-:Y:S01]  /*77f0*/  FMUL.FTZ R87, R48.reuse, R87 ;  /* 0x0000005730577220 */ /* 0x040fe20000410000 */
[-C--:B------:R-:W-:Y:S01]  /*7800*/  FFMA.FTZ R41, R48, R83.reuse, -R41 ;  /* 0x0000005330297223 */ /* 0x080fe20000010829 */
[----:B------:R-:W-:Y:S01]  /*7810*/  FFMA.FTZ R164, R53, R84, -R164 ;  /* 0x0000005435a47223 */ /* 0x000fe200000108a4 */
[--C-:B------:R-:W-:Y:S02]  /*7820*/  HADD2.F32 R53, -RZ, R55.reuse.H0_H0 ;  /* 0x20000037ff357230 */ /* 0x100fe40000004100 */
[----:B------:R-:W-:Y:S01]  /*7830*/  FFMA.FTZ R87, R86, R83, R87 ;  /* 0x0000005356577223 */ /* 0x000fe20000010057 */
[----:B------:R-:W-:-:S02]  /*7840*/  HADD2.F32 R83, -RZ, R55.H1_H1 ;  /* 0x30000037ff537230 */ /* 0x000fc40000004100 */
[----:B------:R-:W-:Y:S01]  /*7850*/  FFMA.FTZ R166, R85, R84, R166 ;  /* 0x0000005455a67223 */ /* 0x000fe200000100a6 */
[----:B------:R-:W-:Y:S01]  /*7860*/  HADD2.F32 R48, -RZ, R183.H1_H1 ;  /* 0x300000b7ff307230 */ /* 0x000fe20000004100 */
[----:B------:R-:W-:Y:S01]  /*7870*/  F2FP.F16.F32.PACK_AB R41, R41, R164 ;  /* 0x000000a42929723e */ /* 0x000fe200000000ff */
[--C-:B------:R-:W-:Y:S02]  /*7880*/  HADD2.F32 R55, -RZ, R43.reuse.H0_H0 ;  /* 0x2000002bff377230 */ /* 0x100fe40000004100 */
[----:B------:R-:W-:Y:S02]  /*7890*/  HADD2.F32 R43, -RZ, R43.H1_H1 ;  /* 0x3000002bff2b7230 */ /* 0x000fe40000004100 */
[-C--:B------:R-:W-:Y:S01]  /*78a0*/  FMUL.FTZ R84, R53, R48.reuse ;  /* 0x0000003035547220 */ /* 0x080fe20000410000 */
[----:B------:R-:W-:Y:S02]  /*78b0*/  HADD2.F32 R51, -RZ, R182.H0_H0 ;  /* 0x200000b6ff337230 */ /* 0x000fe40000004100 */
[----:B------:R-:W-:Y:S01]  /*78c0*/  FMUL.FTZ R168, R55, R48 ;  /* 0x0000003037a87220 */ /* 0x000fe20000410000 */
[----:B------:R-:W-:-:S02]  /*78d0*/  HADD2.F32 R86, -RZ, R39.H0_H0 ;  /* 0x20000027ff567230 */ /* 0x000fc40000004100 */
[-C--:B------:R-:W-:Y:S01]  /*78e0*/  FMUL.FTZ R48, R83, R50.reuse ;  /* 0x0000003253307220 */ /* 0x080fe20000410000 */
[----:B------:R-:W-:Y:S01]  /*78f0*/  FMUL.FTZ R50, R43, R50 ;  /* 0x000000322b327220 */ /* 0x000fe20000410000 */
[-C--:B------:R-:W-:Y:S01]  /*7900*/  FFMA.FTZ R84, R55, R51.reuse, -R84 ;  /* 0x0000003337547223 */ /* 0x080fe20000010854 */
[----:B------:R-:W-:Y:S01]  /*7910*/  FFMA.FTZ R168, R53, R51, R168 ;  /* 0x0000003335a87223 */ /* 0x000fe200000100a8 */
[----:B------:R-:W-:Y:S02]  /*7920*/  HADD2.F32 R39, -RZ, R181.H1_H1 ;  /* 0x300000b5ff277230 */ /* 0x000fe40000004100 */
[-C--:B------:R-:W-:Y:S01]  /*7930*/  FFMA.FTZ R83, R83, R86.reuse, R50 ;  /* 0x0000005653537223 */ /* 0x080fe20000010032 */
[----:B------:R-:W-:Y:S02]  /*7940*/  HADD2.F32 R51, -RZ, R52.H0_H0 ;  /* 0x20000034ff337230 */ /* 0x000fe40000004100 */
[----:B------:R-:W-:Y:S01]  /*7950*/  FFMA.FTZ R43, R43, R86, -R48 ;  /* 0x000000562b2b7223 */ /* 0x000fe20000010830 */
[----:B------:R-:W-:Y:S01]  /*7960*/  HADD2.F32 R50, -RZ, R40.H0_H0 ;  /* 0x20000028ff327230 */ /* 0x000fe20000004100 */
[----:B------:R-:W-:Y:S01]  /*7970*/  F2FP.F16.F32.PACK_AB R87, R87, R166 ;  /* 0x000000a65757723e */ /* 0x000fe200000000ff */
[----:B------:R-:W-:-:S02]  /*7980*/  HADD2.F32 R37, -RZ, R37.H0_H0 ;  /* 0x20000025ff257230 */ /* 0x000fc40000004100 */
[-C--:B------:R-:W-:Y:S01]  /*7990*/  FMUL.FTZ R53, R51, R39.reuse ;  /* 0x0000002733357220 */ /* 0x080fe20000410000 */
[----:B------:R-:W-:Y:S01]  /*79a0*/  HADD2.F32 R52, -RZ, R52.H1_H1 ;  /* 0x30000034ff347230 */ /* 0x000fe20000004100 */
[----:B------:R-:W-:Y:S01]  /*79b0*/  F2FP.F16.F32.PACK_AB R83, R83, R168 ;  /* 0x000000a85353723e */ /* 0x000fe200000000ff */
[----:B------:R-:W-:Y:S01]  /*79c0*/  HADD2.F32 R40, -RZ, R40.H1_H1 ;  /* 0x30000028ff287230 */ /* 0x000fe20000004100 */
[----:B------:R-:W-:Y:S01]  /*79d0*/  F2FP.F16.F32.PACK_AB R43, R43, R84 ;  /* 0x000000542b2b723e */ /* 0x000fe200000000ff */
[----:B------:R-:W-:Y:S02]  /*79e0*/  HADD2.F32 R55, -RZ, R36.H0_H0 ;  /* 0x20000024ff377230 */ /* 0x000fe40000004100 */
[----:B------:R-:W-:Y:S01]  /*79f0*/  FMUL.FTZ R36, R50, R39 ;  /* 0x0000002732247220 */ /* 0x000fe20000410000 */
[----:B------:R-:W-:Y:S02]  /*7a00*/  HADD2.F32 R48, -RZ, R181.H0_H0 ;  /* 0x200000b5ff307230 */ /* 0x000fe40000004100 */
[-C--:B------:R-:W-:Y:S01]  /*7a10*/  FMUL.FTZ R39, R52, R37.reuse ;  /* 0x0000002534277220 */ /* 0x080fe20000410000 */
[----:B------:R-:W-:Y:S01]  /*7a20*/  FMUL.FTZ R37, R40, R37 ;  /* 0x0000002528257220 */ /* 0x000fe20000410000 */
[----:B------:R-:W-:-:S02]  /*7a30*/  HADD2.F32 R49, -RZ, R49.H0_H0 ;  /* 0x20000031ff317230 */ /* 0x000fc40000004100 */
[-C--:B------:R-:W-:Y:S01]  /*7a40*/  FFMA.FTZ R40, R40, R55.reuse, -R39 ;  /* 0x0000003728287223 */ /* 0x080fe20000010827 */
[-C--:B------:R-:W-:Y:S01]  /*7a50*/  FFMA.FTZ R53, R50, R48.reuse, -R53 ;  /* 0x0000003032357223 */ /* 0x080fe20000010835 */
[----:B------:R-:W-:Y:S01]  /*7a60*/  FFMA.FTZ R36, R51, R48, R36 ;  /* 0x0000003033247223 */ /* 0x000fe20000010024 */
[----:B------:R-:W-:Y:S01]  /*7a70*/  FFMA.FTZ R55, R52, R55, R37 ;  /* 0x0000003734377223 */ /* 0x000fe20000010025 */
[----:B------:R-:W-:Y:S02]  /*7a80*/  HADD2.F32 R37, -RZ, R180.H1_H1 ;  /* 0x300000b4ff257230 */ /* 0x000fe40000004100 */
[----:B------:R-:W-:Y:S01]  /*7a90*/  HADD2.F32 R50, -RZ, R54.H0_H0 ;  /* 0x20000036ff327230 */ /* 0x000fe20000004100 */
[----:B------:R-:W-:Y:S01]  /*7aa0*/  F2FP.F16.F32.PACK_AB R40, R40, R53 ;  /* 0x000000352828723e */ /* 0x000fe200000000ff */
[----:B------:R-:W-:Y:S01]  /*7ab0*/  HADD2.F32 R48, -RZ, R42.H0_H0 ;  /* 0x2000002aff307230 */ /* 0x000fe20000004100 */
[----:B------:R-:W-:Y:S01]  /*7ac0*/  F2FP.F16.F32.PACK_AB R52, R55, R36 ;  /* 0x000000243734723e */ /* 0x000fe200000000ff */
[----:B------:R-:W-:-:S02]  /*7ad0*/  HADD2.F32 R54, -RZ, R54.H1_H1 ;  /* 0x30000036ff367230 */ /* 0x000fc40000004100 */
[-C--:B------:R-:W-:Y:S01]  /*7ae0*/  FMUL.FTZ R51, R50, R37.reuse ;  /* 0x0000002532337220 */ /* 0x080fe20000410000 */
[----:B------:R-:W-:Y:S02]  /*7af0*/  HADD2.F32 R42, -RZ, R42.H1_H1 ;  /* 0x3000002aff2a7230 */ /* 0x000fe40000004100 */
[----:B------:R-:W-:Y:S01]  /*7b00*/  FMUL.FTZ R163, R48, R37 ;  /* 0x0000002530a37220 */ /* 0x000fe20000410000 */
[----:B------:R-:W-:Y:S02]  /*7b10*/  HADD2.F32 R39, -RZ, R180.H0_H0 ;  /* 0x200000b4ff277230 */ /* 0x000fe40000004100 */
[-C--:B------:R-:W-:Y:S01]  /*7b20*/  FMUL.FTZ R37, R54, R49.reuse ;  /* 0x0000003136257220 */ /* 0x080fe20000410000 */
[----:B------:R-:W-:Y:S02]  /*7b30*/  HADD2.F32 R85, -RZ, R38.H0_H0 ;  /* 0x20000026ff557230 */ /* 0x000fe40000004100 */
[----:B------:R-:W-:Y:S01]  /*7b40*/  FMUL.FTZ R49, R42, R49 ;  /* 0x000000312a317220 */ /* 0x000fe20000410000 */
[----:B------:R-:W-:-:S02]  /*7b50*/  IMAD.MOV.U32 R53, RZ, RZ, R87 ;  /* 0x000000ffff357224 */ /* 0x000fc400078e0057 */
[-C--:B------:R-:W-:Y:S01]  /*7b60*/  FFMA.FTZ R51, R48, R39.reuse, -R51 ;  /* 0x0000002730337223 */ /* 0x080fe20000010833 */
[----:B------:R-:W-:Y:S01]  /*7b70*/  FFMA.FTZ R163, R50, R39, R163 ;  /* 0x0000002732a37223 */ /* 0x000fe200000100a3 */
[-C--:B------:R-:W-:Y:S01]  /*7b80*/  FFMA.FTZ R42, R42, R85.reuse, -R37 ;  /* 0x000000552a2a7223 */ /* 0x080fe20000010825 */
[----:B------:R-:W-:Y:S01]  /*7b90*/  FFMA.FTZ R54, R54, R85, R49 ;  /* 0x0000005536367223 */ /* 0x000fe20000010031 */
[----:B------:R-:W-:-:S03]  /*7ba0*/  IMAD.MOV.U32 R55, RZ, RZ, R83 ;  /* 0x000000ffff377224 */ /* 0x000fc600078e0053 */
[----:B------:R-:W-:Y:S02]  /*7bb0*/  F2FP.F16.F32.PACK_AB R42, R42, R51 ;  /* 0x000000332a2a723e */ /* 0x000fe400000000ff */
[----:B------:R-:W-:-:S07]  /*7bc0*/  F2FP.F16.F32.PACK_AB R54, R54, R163 ;  /* 0x000000a33636723e */ /* 0x000fce00000000ff */
.L_x_1401:
[----:B------:R-:W-:Y:S05]  /*7bd0*/  BSYNC B3 ;  /* 0x0000000000037941 */ /* 0x000fea0003800000 */
.L_x_1400:
        /* <DEDUP_REMOVED lines=11> */
.L_x_1399:
[----:B------:R-:W-:Y:S05]  /*7c90*/  BSYNC B2 ;  /* 0x0000000000027941 */ /* 0x000fea0003800000 */
.L_x_1398:
[----:B------:R-:W-:-:S13]  /*7ca0*/  ISETP.NE.AND P4, PT, R25, RZ, PT ;  /* 0x000000ff1900720c */ /* 0x000fda0003f85270 */
[----:B------:R-:W-:Y:S05]  /*7cb0*/  @!P4 BRA `(.L_x_1393) ;  /* 0x0000000400e0c947 */ /* 0x000fea0003800000 */
[----:B------:R-:W-:Y:S01]  /*7cc0*/  LOP3.LUT P6, RZ, R16, 0x1, RZ, 0xc0, !PT ;  /* 0x0000000110ff7812 */ /* 0x000fe200078cc0ff */
        /* <DEDUP_REMOVED lines=10> */
[----:B------:R-:W-:-:S04]  /*7d70*/  LEA.HI R37, R37, R36, RZ, 0x3 ;  /* 0x0000002425257211 */ /* 0x000fc800078f18ff */
[----:B------:R-:W-:Y:S02]  /*7d80*/  SHF.R.S32.HI R36, RZ, 0x3, R37 ;  /* 0x00000003ff247819 */ /* 0x000fe40000011425 */
[----:B------:R-:W-:-:S03]  /*7d90*/  LOP3.LUT R37, R207, 0x38, R50, 0xf8, !PT ;  /* 0x00000038cf257812 */ /* 0x000fc600078ef832 */
[----:B------:R-:W-:Y:S01]  /*7da0*/  IMAD R36, R36, 0x1800, R209 ;  /* 0x0000180024247824 */ /* 0x000fe200078e02d1 */
[----:B------:R-:W-:-:S04]  /*7db0*/  LOP3.LUT R37, R37, R208, RZ, 0x3c, !PT ;  /* 0x000000d025257212 */ /* 0x000fc800078e3cff */
[----:B------:R-:W-:Y:S01]  /*7dc0*/  IADD3 R37, R36, R37, RZ ;  /* 0x0000002524257210 */ /* 0x000fe20007ffe0ff */
[----:B------:R-:W-:-:S04]  /*7dd0*/  IMAD R36, R22, 0x4800, R140 ;  /* 0x0000480016247824 */ /* 0x000fc800078e028c */
[----:B------:R-:W-:Y:S02]  /*7de0*/  IMAD R38, R22, 0x4800, R37 ;  /* 0x0000480016267824 */ /* 0x000fe400078e0225 */
[--C-:B------:R-:W-:Y:S02]  /*7df0*/  IMAD R36, R36, 0x2, R17.reuse ;  /* 0x0000000224247824 */ /* 0x100fe400078e0211 */
[----:B0-----:R-:W-:-:S04]  /*7e00*/  IMAD R40, R38, 0x2, R17 ;  /* 0x0000000226287824 */ /* 0x001fc800078e0211 */
[----:B------:R-:W0:Y:S04]  /*7e10*/  LDS.128 R36, [R36+0x1e400] ;  /* 0x01e4000024247984 */ /* 0x000e280000000c00 */
[----:B------:R-:W2:Y:S01]  /*7e20*/  LDS.128 R40, [R40+0x1e400] ;  /* 0x01e4000028287984 */ /* 0x000ea20000000c00 */
[----:B------:R-:W-:Y:S05]  /*7e30*/  @P4 BRA `(.L_x_1403) ;  /* 0x0000000400504947 */ /* 0x000fea0003800000 */
[----:B------:R-:W-:Y:S01]  /*7e40*/  SHF.R.U64 R32, R32, 0x10, R33 ;  /* 0x0000001020207819 */ /* 0x000fe20000001221 */
[----:B--2---:R-:W-:Y:S01]  /*7e50*/  IMAD.MOV.U32 R52, RZ, RZ, R41 ;  /* 0x000000ffff347224 */ /* 0x004fe200078e0029 */
[----:B------:R-:W-:Y:S01]  /*7e60*/  SHF.R.U32.HI R51, RZ, 0x10, R33 ;  /* 0x00000010ff337819 */ /* 0x000fe20000011621 */
[----:B0-----:R-:W-:Y:S01]  /*7e70*/  HADD2.F32 R80, -RZ, R37.H0_H0 ;  /* 0x20000025ff507230 */ /* 0x001fe20000004100 */
[--C-:B------:R-:W-:Y:S01]  /*7e80*/  SHF.R.U64 R33, R44, 0x10, R45.reuse ;  /* 0x000000102c217819 */ /* 0x100fe2000000122d */
[----:B------:R-:W-:Y:S01]  /*7e90*/  HADD2.F32 R41, -RZ, R177.H1_H1 ;  /* 0x300000b1ff297230 */ /* 0x000fe20000004100 */
[----:B------:R-:W-:Y:S01]  /*7ea0*/  SHF.R.U32.HI R44, RZ, 0x10, R45 ;  /* 0x00000010ff2c7819 */ /* 0x000fe2000001162d */
[--C-:B------:R-:W-:Y:S01]  /*7eb0*/  HADD2.F32 R54, -RZ, R52.reuse.H0_H0 ;  /* 0x20000034ff367230 */ /* 0x100fe20000004100 */
[--C-:B------:R-:W-:Y:S01]  /*7ec0*/  SHF.R.U64 R45, R46, 0x10, R47.reuse ;  /* 0x000000102e2d7819 */ /* 0x100fe2000000122f */
[----:B------:R-:W-:Y:S01]  /*7ed0*/  HADD2.F32 R52, -RZ, R52.H1_H1 ;  /* 0x30000034ff347230 */ /* 0x000fe20000004100 */
[----:B------:R-:W-:Y:S01]  /*7ee0*/  SHF.R.U32.HI R46, RZ, 0x10, R47 ;  /* 0x00000010ff2e7819 */ /* 0x000fe2000001162f */
[----:B------:R-:W-:Y:S01]  /*7ef0*/  HADD2.F32 R47, -RZ, R179.H1_H1 ;  /* 0x300000b3ff2f7230 */ /* 0x000fe20000004100 */
[--C-:B------:R-:W-:Y:S01]  /*7f00*/  SHF.R.U64 R34, R34, 0x10, R35.reuse ;  /* 0x0000001022227819 */ /* 0x100fe20000001223 */
[----:B------:R-:W-:Y:S01]  /*7f10*/  HADD2.F32 R53, -RZ, R44.H0_H0 ;  /* 0x2000002cff357230 */ /* 0x000fe20000004100 */
[----:B------:R-:W-:Y:S01]  /*7f20*/  SHF.R.U32.HI R35, RZ, 0x10, R35 ;  /* 0x00000010ff237819 */ /* 0x000fe20000011623 */
[----:B------:R-:W-:-:S02]  /*7f30*/  HADD2.F32 R44, -RZ, R37.H1_H1 ;  /* 0x30000025ff2c7230 */ /* 0x000fc40000004100 */
        /* <DEDUP_REMOVED lines=9> */
[----:B------:R-:W-:-:S02]  /*7fd0*/  HADD2.F32 R53, -RZ, R178.H1_H1 ;  /* 0x300000b2ff357230 */ /* 0x000fc40000004100 */
[----:B------:R-:W-:Y:S01]  /*7fe0*/  HADD2.F32 R80, -RZ, R43.H0_H0 ;  /* 0x2000002bff507230 */ /* 0x000fe20000004100 */
[----:B------:R-:W-:Y:S01]  /*7ff0*/  F2FP.F16.F32.PACK_AB R37, R44, R37 ;  /* 0x000000252c25723e */ /* 0x000fe200000000ff */
[----:B------:R-:W-:Y:S01]  /*8000*/  HADD2.F32 R54, -RZ, R39.H0_H0 ;  /* 0x20000027ff367230 */ /* 0x000fe20000004100 */
[----:B------:R-:W-:Y:S01]  /*8010*/  F2FP.F16.F32.PACK_AB R41, R52, R41 ;  /* 0x000000293429723e */ /* 0x000fe200000000ff */
[----:B------:R-:W-:Y:S02]  /*8020*/  HADD2.F32 R55, -RZ, R46.H0_H0 ;  /* 0x2000002eff377230 */ /* 0x000fe40000004100 */
[----:B------:R-:W-:Y:S02]  /*8030*/  HADD2.F32 R43, -RZ, R43.H1_H1 ;  /* 0x3000002bff2b7230 */ /* 0x000fe40000004100 */
[----:B------:R-:W-:Y:S02]  /*8040*/  HADD2.F32 R46, -RZ, R39.H1_H1 ;  /* 0x30000027ff2e7230 */ /* 0x000fe40000004100 */
[----:B------:R-:W-:Y:S01]  /*8050*/  FMUL.FTZ R39, R54, R53 ;  /* 0x0000003536277220 */ /* 0x000fe20000410000 */
[----:B------:R-:W-:-:S02]  /*8060*/  HADD2.F32 R47, -RZ, R176.H1_H1 ;  /* 0x300000b0ff2f7230 */ /* 0x000fc40000004100 */
[----:B------:R-:W-:Y:S02]  /*8070*/  HADD2.F32 R51, -RZ, R35.H0_H0 ;  /* 0x20000023ff337230 */ /* 0x000fe40000004100 */
[----:B------:R-:W-:Y:S01]  /*8080*/  FMUL.FTZ R35, R80, R53 ;  /* 0x0000003550237220 */ /* 0x000fe20000410000 */
[CC--:B------:R-:W-:Y:S01]  /*8090*/  FMUL.FTZ R53, R43.reuse, R55.reuse ;  /* 0x000000372b357220 */ /* 0x0c0fe20000410000 */
[----:B------:R-:W-:Y:S01]  /*80a0*/  FMUL.FTZ R82, R46, R55 ;  /* 0x000000372e527220 */ /* 0x000fe20000410000 */
[-C--:B------:R-:W-:Y:S01]  /*80b0*/  FFMA.FTZ R39, R80, R47.reuse, R39 ;  /* 0x0000002f50277223 */ /* 0x080fe20000010027 */
[----:B------:R-:W-:Y:S01]  /*80c0*/  FFMA.FTZ R35, R54, R47, -R35 ;  /* 0x0000002f36237223 */ /* 0x000fe20000010823 */
[-C--:B------:R-:W-:Y:S01]  /*80d0*/  FFMA.FTZ R46, R46, R51.reuse, -R53 ;  /* 0x000000332e2e7223 */ /* 0x080fe20000010835 */
[----:B------:R-:W-:Y:S01]  /*80e0*/  FFMA.FTZ R54, R43, R51, R82 ;  /* 0x000000332b367223 */ /* 0x000fe20000010052 */
[----:B------:R-:W-:Y:S02]  /*80f0*/  HADD2.F32 R82, -RZ, R179.H0_H0 ;  /* 0x200000b3ff527230 */ /* 0x000fe40000004100 */
[----:B------:R-:W-:Y:S01]  /*8100*/  HADD2.F32 R51, -RZ, R33.H0_H0 ;  /* 0x20000021ff337230 */ /* 0x000fe20000004100 */
[----:B------:R-:W-:Y:S01]  /*8110*/  F2FP.F16.F32.PACK_AB R35, R46, R35 ;  /* 0x000000232e23723e */ /* 0x000fe200000000ff */
        /* <DEDUP_REMOVED lines=13> */
[----:B------:R-:W-:Y:S01]  /*81f0*/  FFMA.FTZ R33, R43, R80, R82 ;  /* 0x000000502b217223 */ /* 0x000fe20000010052 */
[-C--:B------:R-:W-:Y:S01]  /*8200*/  FFMA.FTZ R43, R36, R47.reuse, -R53 ;  /* 0x0000002f242b7223 */ /* 0x080fe20000010835 */
[----:B------:R-:W-:Y:S01]  /*8210*/  FFMA.FTZ R36, R40, R47, R51 ;  /* 0x0000002f28247223 */ /* 0x000fe20000010033 */
[----:B------:R-:W-:Y:S02]  /*8220*/  HADD2.F32 R51, -RZ, R45.H0_H0 ;  /* 0x2000002dff337230 */ /* 0x000fe40000004100 */
[----:B------:R-:W-:Y:S01]  /*8230*/  HADD2.F32 R45, -RZ, R42.H0_H0 ;  /* 0x2000002aff2d7230 */ /* 0x000fe20000004100 */
[----:B------:R-:W-:Y:S01]  /*8240*/  F2FP.F16.F32.PACK_AB R32, R43, R32 ;  /* 0x000000202b20723e */ /* 0x000fe200000000ff */
[----:B------:R-:W-:Y:S02]  /*8250*/  HADD2.F32 R40, -RZ, R38.H0_H0 ;  /* 0x20000026ff287230 */ /* 0x000fe40000004100 */
        /* <DEDUP_REMOVED lines=13> */
[----:B------:R-:W-:Y:S01]  /*8330*/  F2FP.F16.F32.PACK_AB R40, R36, R33 ;  /* 0x000000212428723e */ /* 0x000fe200000000ff */
[----:B------:R-:W-:Y:S01]  /*8340*/  IMAD.MOV.U32 R43, RZ, RZ, R54 ;  /* 0x000000ffff2b7224 */ /* 0x000fe200078e0036 */
[----:B------:R-:W-:Y:S02]  /*8350*/  MOV R36, R32 ;  /* 0x0000002000247202 */ /* 0x000fe40000000f00 */
[----:B------:R-:W-:Y:S02]  /*8360*/  F2FP.F16.F32.PACK_AB R38, R38, R53 ;  /* 0x000000352626723e */ /* 0x000fe400000000ff */
[----:B------:R-:W-:-:S07]  /*8370*/  F2FP.F16.F32.PACK_AB R42, R51, R178 ;  /* 0x000000b2332a723e */ /* 0x000fce00000000ff */
.L_x_1403:
[----:B------:R-:W-:Y:S05]  /*8380*/  BSYNC B2 ;  /* 0x0000000000027941 */ /* 0x000fea0003800000 */
.L_x_1402:
        /* <DEDUP_REMOVED lines=11> */
.L_x_1393:
[----:B------:R-:W-:Y:S05]  /*8440*/  BSYNC B1 ;  /* 0x0000000000017941 */ /* 0x000fea0003800000 */
.L_x_1392:
[-C--:B--2-4-:R-:W-:Y:S02]  /*8450*/  IMAD R32, R148, R126.reuse, RZ ;  /* 0x0000007e94207224 */ /* 0x094fe400078e02ff */
[----:B------:R-:W-:-:S04]  /*8460*/  IMAD.WIDE.U32 R128, R220, R126, R128 ;  /* 0x0000007edc807225 */ /* 0x000fc800078e0080 */
[----:B------:R-:W-:Y:S01]  /*8470*/  IMAD R45, R220, R127, R32 ;  /* 0x0000007fdc2d7224 */ /* 0x000fe200078e0220 */
[----:B------:R-:W-:Y:S06]  /*8480*/  @P3 BRA `(.L_x_1362) ;  /* 0x0000001800cc3947 */ /* 0x000fec0003800000 */
[----:B------:R-:W-:Y:S01]  /*8490*/  ISETP.NE.AND P3, PT, R20, RZ, PT ;  /* 0x000000ff1400720c */ /* 0x000fe20003f65270 */
[----:B------:R-:W-:Y:S01]  /*84a0*/  BSSY B1, `(.L_x_1404) ;  /* 0x000007a000017945 */ /* 0x000fe20003800000 */
[----:B------:R-:W-:-:S11]  /*84b0*/  IMAD.IADD R45, R129, 0x1, R45 ;  /* 0x00000001812d7824 */ /* 0x000fd600078e022d */
[----:B------:R-:W-:Y:S05]  /*84c0*/  @!P3 BRA `(.L_x_1405) ;  /* 0x0000000400dcb947 */ /* 0x000fea0003800000 */
[----:B------:R-:W-:Y:S01]  /*84d0*/  SEL R32, R124, R149, !P0 ;  /* 0x000000957c207207 */ /* 0x000fe20004000000 */
        /* <DEDUP_REMOVED lines=25> */
[--C-:B------:R-:W-:Y:S02]  /*8670*/  IMAD R32, R32, 0x2, R17.reuse ;  /* 0x0000000220207824 */ /* 0x100fe400078e0211 */
[----:B------:R-:W-:-:S04]  /*8680*/  IMAD R36, R34, 0x2, R17 ;  /* 0x0000000222247824 */ /* 0x000fc800078e0211 */
[----:B------:R-:W0:Y:S04]  /*8690*/  LDS.128 R32, [R32+0x1e400] ;  /* 0x01e4000020207984 */ /* 0x000e280000000c00 */
[----:B------:R-:W2:Y:S01]  /*86a0*/  LDS.128 R36, [R36+0x1e400] ;  /* 0x01e4000024247984 */ /* 0x000ea20000000c00 */
[----:B------:R-:W-:Y:S05]  /*86b0*/  @P4 BRA `(.L_x_1407) ;  /* 0x0000000400504947 */ /* 0x000fea0003800000 */
[----:B--2---:R-:W-:Y:S01]  /*86c0*/  MOV R49, R37 ;  /* 0x0000002500317202 */ /* 0x004fe20000000f00 */
[----:B------:R-:W-:Y:S01]  /*86d0*/  IMAD.MOV.U32 R51, RZ, RZ, R39 ;  /* 0x000000ffff337224 */ /* 0x000fe200078e0027 */
[----:B------:R-:W-:Y:S01]  /*86e0*/  SHF.R.U32.HI R55, RZ, 0x10, R77 ;  /* 0x00000010ff377819 */ /* 0x000fe2000001164d */
[----:B0-----:R-:W-:Y:S01]  /*86f0*/  IMAD.MOV.U32 R37, RZ, RZ, R35 ;  /* 0x000000ffff257224 */ /* 0x001fe200078e0023 */
[--C-:B------:R-:W-:Y:S01]  /*8700*/  SHF.R.U32.HI R53, RZ, 0x10, R65.reuse ;  /* 0x00000010ff357819 */ /* 0x100fe20000011641 */
[----:B------:R-:W-:Y:S01]  /*8710*/  HADD2.F32 R54, -RZ, R175.H1_H1 ;  /* 0x300000afff367230 */ /* 0x000fe20000004100 */
[----:B------:R-:W-:Y:S01]  /*8720*/  SHF.R.U64 R44, R64, 0x10, R65 ;  /* 0x00000010402c7819 */ /* 0x000fe20000001241 */
        /* <DEDUP_REMOVED lines=9> */
[----:B------:R-:W-:Y:S01]  /*87c0*/  SHF.R.U32.HI R78, RZ, 0x10, R79 ;  /* 0x00000010ff4e7819 */ /* 0x000fe2000001164f */
[----:B------:R-:W-:Y:S02]  /*87d0*/  HADD2.F32 R49, -RZ, R49.H1_H1 ;  /* 0x30000031ff317230 */ /* 0x000fe40000004100 */
[-C--:B------:R-:W-:Y:S01]  /*87e0*/  FMUL.FTZ R76, R50, R55.reuse ;  /* 0x00000037324c7220 */ /* 0x080fe20000410000 */
[----:B------:R-:W-:Y:S02]  /*87f0*/  HADD2.F32 R53, -RZ, R53.H0_H0 ;  /* 0x20000035ff357230 */ /* 0x000fe40000004100 */
        /* <DEDUP_REMOVED lines=10> */
[--C-:B------:R-:W-:Y:S02]  /*88a0*/  HADD2.F32 R39, -RZ, R37.reuse.H0_H0 ;  /* 0x20000025ff277230 */ /* 0x100fe40000004100 */
[----:B------:R-:W-:Y:S01]  /*88b0*/  FMUL.FTZ R80, R49, R76 ;  /* 0x0000004c31507220 */ /* 0x000fe20000410000 */
[----:B------:R-:W-:Y:S01]  /*88c0*/  HADD2.F32 R78, -RZ, R78.H0_H0 ;  /* 0x2000004eff4e7230 */ /* 0x000fe20000004100 */
[----:B------:R-:W-:Y:S01]  /*88d0*/  F2FP.F16.F32.PACK_AB R33, R50, R33 ;  /* 0x000000213221723e */ /* 0x000fe200000000ff */
[----:B------:R-:W-:-:S02]  /*88e0*/  HADD2.F32 R54, -RZ, R37.H1_H1 ;  /* 0x30000025ff367230 */ /* 0x000fc40000004100 */
[----:B------:R-:W-:Y:S01]  /*88f0*/  FMUL.FTZ R76, R39, R76 ;  /* 0x0000004c274c7220 */ /* 0x000fe20000410000 */
[----:B------:R-:W-:Y:S02]  /*8900*/  HADD2.F32 R64, -RZ, R161.H1_H1 ;  /* 0x300000a1ff407230 */ /* 0x000fe40000004100 */
[-C--:B------:R-:W-:Y:S01]  /*8910*/  FMUL.FTZ R53, R51, R78.reuse ;  /* 0x0000004e33357220 */ /* 0x080fe20000410000 */
[----:B------:R-:W-:Y:S02]  /*8920*/  HADD2.F32 R66, -RZ, R66.H0_H0 ;  /* 0x20000042ff427230 */ /* 0x000fe40000004100 */
[C---:B------:R-:W-:Y:S01]  /*8930*/  FMUL.FTZ R78, R54.reuse, R78 ;  /* 0x0000004e364e7220 */ /* 0x040fe20000410000 */
[----:B------:R-:W-:Y:S02]  /*8940*/  HADD2.F32 R162, -RZ, R162.H0_H0 ;  /* 0x200000a2ffa27230 */ /* 0x000fe40000004100 */
[-C--:B------:R-:W-:Y:S01]  /*8950*/  FFMA.FTZ R37, R39, R64.reuse, -R80 ;  /* 0x0000004027257223 */ /* 0x080fe20000010850 */
[----:B------:R-:W-:Y:S01]  /*8960*/  FFMA.FTZ R39, R49, R64, R76 ;  /* 0x0000004031277223 */ /* 0x000fe2000001004c */
[----:B------:R-:W-:Y:S01]  /*8970*/  FFMA.FTZ R54, R54, R66, -R53 ;  /* 0x0000004236367223 */ /* 0x000fe20000010835 */
[----:B------:R-:W-:-:S02]  /*8980*/  HADD2.F32 R53, -RZ, R47.H0_H0 ;  /* 0x2000002fff357230 */ /* 0x000fc40000004100 */
[----:B------:R-:W-:Y:S01]  /*8990*/  FFMA.FTZ R64, R51, R66, R78 ;  /* 0x0000004233407223 */ /* 0x000fe2000001004e */
[----:B------:R-:W-:Y:S02]  /*89a0*/  HADD2.F32 R49, -RZ, R36.H0_H0 ;  /* 0x20000024ff317230 */ /* 0x000fe40000004100 */
[----:B------:R-:W-:Y:S01]  /*89b0*/  HADD2.F32 R47, -RZ, R32.H0_H0 ;  /* 0x20000020ff2f7230 */ /* 0x000fe20000004100 */
[----:B------:R-:W-:Y:S01]  /*89c0*/  F2FP.F16.F32.PACK_AB R54, R54, R37 ;  /* 0x000000253636723e */ /* 0x000fe200000000ff */
        /* <DEDUP_REMOVED lines=8> */
[----:B------:R-:W-:Y:S01]  /*8a50*/  FMUL.FTZ R66, R47, R66 ;  /* 0x000000422f427220 */ /* 0x000fe20000410000 */
[C---:B------:R-:W-:Y:S01]  /*8a60*/  FMUL.FTZ R53, R32.reuse, R53 ;  /* 0x0000003520357220 */ /* 0x040fe20000410000 */
[----:B------:R-:W-:Y:S02]  /*8a70*/  HADD2.F32 R173, -RZ, R173.H0_H0 ;  /* 0x200000adffad7230 */ /* 0x000fe40000004100 */
[-C--:B------:R-:W-:Y:S01]  /*8a80*/  FFMA.FTZ R55, R32, R51.reuse, -R55 ;  /* 0x0000003320377223 */ /* 0x080fe20000010837 */
[-C--:B------:R-:W-:Y:S01]  /*8a90*/  FFMA.FTZ R66, R49, R162.reuse, R66 ;  /* 0x000000a231427223 */ /* 0x080fe20000010042 */
[----:B------:R-:W-:Y:S01]  /*8aa0*/  FFMA.FTZ R53, R36, R51, R53 ;  /* 0x0000003324357223 */ /* 0x000fe20000010035 */
[----:B------:R-:W-:Y:S02]  /*8ab0*/  HADD2.F32 R36, -RZ, R38.H0_H0 ;  /* 0x20000026ff247230 */ /* 0x000fe40000004100 */
[----:B------:R-:W-:Y:S01]  /*8ac0*/  FFMA.FTZ R44, R47, R162, -R44 ;  /* 0x000000a22f2c7223 */ /* 0x000fe2000001082c */
[----:B------:R-:W-:-:S02]  /*8ad0*/  HADD2.F32 R49, -RZ, R48.H0_H0 ;  /* 0x20000030ff317230 */ /* 0x000fc40000004100 */
[----:B------:R-:W-:Y:S02]  /*8ae0*/  HADD2.F32 R32, -RZ, R34.H0_H0 ;  /* 0x20000022ff207230 */ /* 0x000fe40000004100 */
[-C--:B------:R-:W-:Y:S01]  /*8af0*/  FMUL.FTZ R51, R36, R173.reuse ;  /* 0x000000ad24337220 */ /* 0x080fe20000410000 */
[----:B------:R-:W-:Y:S02]  /*8b00*/  HADD2.F32 R38, -RZ, R38.H1_H1 ;  /* 0x30000026ff267230 */ /* 0x000fe40000004100 */
[----:B------:R-:W-:Y:S02]  /*8b10*/  HADD2.F32 R34, -RZ, R34.H1_H1 ;  /* 0x30000022ff227230 */ /* 0x000fe40000004100 */
[----:B------:R-:W-:Y:S01]  /*8b20*/  FMUL.FTZ R173, R32, R173 ;  /* 0x000000ad20ad7220 */ /* 0x000fe20000410000 */
[----:B------:R-:W-:Y:S02]  /*8b30*/  HADD2.F32 R161, -RZ, R161.H0_H0 ;  /* 0x200000a1ffa17230 */ /* 0x000fe40000004100 */
[----:B------:R-:W-:Y:S01]  /*8b40*/  FMUL.FTZ R65, R38, R49 ;  /* 0x0000003126417220 */ /* 0x000fe20000410000 */
[----:B------:R-:W-:-:S02]  /*8b50*/  HADD2.F32 R47, -RZ, R46.H0_H0 ;  /* 0x2000002eff2f7230 */ /* 0x000fc40000004100 */
[----:B------:R-:W-:Y:S01]  /*8b60*/  FMUL.FTZ R49, R34, R49 ;  /* 0x0000003122317220 */ /* 0x000fe20000410000 */
[----:B------:R-:W-:Y:S02]  /*8b70*/  IMAD.MOV.U32 R35, RZ, RZ, R54 ;  /* 0x000000ffff237224 */ /* 0x000fe400078e0036 */
[-C--:B------:R-:W-:Y:S01]  /*8b80*/  FFMA.FTZ R51, R32, R161.reuse, -R51 ;  /* 0x000000a120337223 */ /* 0x080fe20000010833 */
[----:B------:R-:W-:Y:S01]  /*8b90*/  FFMA.FTZ R173, R36, R161, R173 ;  /* 0x000000a124ad7223 */ /* 0x000fe200000100ad */
[-C--:B------:R-:W-:Y:S01]  /*8ba0*/  FFMA.FTZ R34, R34, R47.reuse, -R65 ;  /* 0x0000002f22227223 */ /* 0x080fe20000010841 */
[----:B------:R-:W-:Y:S01]  /*8bb0*/  FFMA.FTZ R38, R38, R47, R49 ;  /* 0x0000002f26267223 */ /* 0x000fe20000010031 */
[----:B------:R-:W-:Y:S02]  /*8bc0*/  F2FP.F16.F32.PACK_AB R32, R55, R44 ;  /* 0x0000002c3720723e */ /* 0x000fe400000000ff */
[----:B------:R-:W-:Y:S02]  /*8bd0*/  F2FP.F16.F32.PACK_AB R36, R53, R66 ;  /* 0x000000423524723e */ /* 0x000fe400000000ff */
[----:B------:R-:W-:-:S02]  /*8be0*/  F2FP.F16.F32.PACK_AB R34, R34, R51 ;  /* 0x000000332222723e */ /* 0x000fc400000000ff */
[----:B------:R-:W-:-:S07]  /*8bf0*/  F2FP.F16.F32.PACK_AB R38, R38, R173 ;  /* 0x000000ad2626723e */ /* 0x000fce00000000ff */
.L_x_1407:
[----:B------:R-:W-:Y:S05]  /*8c00*/  BSYNC B2 ;  /* 0x0000000000027941 */ /* 0x000fea0003800000 */
.L_x_1406:
[----:B------:R-:W-:Y:S02]  /*8c10*/  ULDC.64 UR4, c[0x0][0x208] ;  /* 0x0000820000047ab9 */ /* 0x000fe40000000a00 */
[----:B0-----:R4:W-:Y:S04]  /*8c20*/  STG.E.128 desc[UR4][R40.64], R32 ;  /* 0x0000002028007986 */ /* 0x0019e8000c101d04 */
[----:B--2---:R4:W-:Y:S02]  /*8c30*/  @!P3 STG.E.128 desc[UR4][R42.64], R36 ;  /* 0x000000242a00b986 */ /* 0x0049e4000c101d04 */
.L_x_1405:
[----:B------:R-:W-:Y:S05]  /*8c40*/  BSYNC B1 ;  /* 0x0000000000017941 */ /* 0x000fea0003800000 */
.L_x_1404:
        /* <DEDUP_REMOVED lines=34> */
[----:B0-----:R-:W-:Y:S01]  /*8e70*/  MOV R49, R32 ;  /* 0x0000002000317202 */ /* 0x001fe20000000f00 */
[----:B--2---:R-:W-:Y:S01]  /*8e80*/  IMAD.MOV.U32 R32, RZ, RZ, R37 ;  /* 0x000000ffff207224 */ /* 0x004fe200078e0025 */
[----:B------:R-:W-:Y:S01]  /*8e90*/  SHF.R.U32.HI R54, RZ, 0x10, R73 ;  /* 0x00000010ff367819 */ /* 0x000fe20000011649 */
[----:B------:R-:W-:Y:S01]  /*8ea0*/  IMAD.MOV.U32 R50, RZ, RZ, R36 ;  /* 0x000000ffff327224 */ /* 0x000fe200078e0024 */
[----:B------:R-:W-:Y:S01]  /*8eb0*/  MOV R51, R39 ;  /* 0x0000002700337202 */ /* 0x000fe20000000f00 */
[----:B------:R-:W-:Y:S01]  /*8ec0*/  HADD2.F32 R55, -RZ, R160.H1_H1 ;  /* 0x300000a0ff377230 */ /* 0x000fe20000004100 */
[--C-:B------:R-:W-:Y:S01]  /*8ed0*/  SHF.R.U32.HI R52, RZ, 0x10, R61.reuse ;  /* 0x00000010ff347819 */ /* 0x100fe2000001163d */
[--C-:B------:R-:W-:Y:S01]  /*8ee0*/  HADD2.F32 R36, -RZ, R32.reuse.H0_H0 ;  /* 0x20000020ff247230 */ /* 0x100fe20000004100 */
[----:B------:R-:W-:Y:S01]  /*8ef0*/  SHF.R.U64 R47, R60, 0x10, R61 ;  /* 0x000000103c2f7819 */ /* 0x000fe2000000123d */
[----:B------:R-:W-:Y:S01]  /*8f00*/  HADD2.F32 R39, -RZ, R32.H1_H1 ;  /* 0x30000020ff277230 */ /* 0x000fe20000004100 */
[----:B------:R-:W-:Y:S01]  /*8f10*/  SHF.R.U64 R46, R74, 0x10, R75 ;  /* 0x000000104a2e7819 */ /* 0x000fe2000000124b */
[----:B------:R-:W-:Y:S01]  /*8f20*/  IMAD.MOV.U32 R37, RZ, RZ, R35 ;  /* 0x000000ffff257224 */ /* 0x000fe200078e0023 */
[----:B------:R-:W-:Y:S01]  /*8f30*/  SHF.R.U32.HI R74, RZ, 0x10, R75 ;  /* 0x00000010ff4a7819 */ /* 0x000fe2000001164b */
[--C-:B------:R-:W-:Y:S01]  /*8f40*/  HADD2.F32 R32, -RZ, R33.reuse.H0_H0 ;  /* 0x20000021ff207230 */ /* 0x100fe20000004100 */
[--C-:B------:R-:W-:Y:S01]  /*8f50*/  SHF.R.U64 R44, R62, 0x10, R63.reuse ;  /* 0x000000103e2c7819 */ /* 0x100fe2000000123f */
[----:B------:R-:W-:Y:S01]  /*8f60*/  HADD2.F32 R54, -RZ, R54.H0_H0 ;  /* 0x20000036ff367230 */ /* 0x000fe20000004100 */
[----:B------:R-:W-:Y:S01]  /*8f70*/  SHF.R.U32.HI R62, RZ, 0x10, R63 ;  /* 0x00000010ff3e7819 */ /* 0x000fe2000001163f */
        /* <DEDUP_REMOVED lines=11> */
[----:B------:R-:W-:Y:S01]  /*9030*/  HADD2.F32 R55, -RZ, R159.H1_H1 ;  /* 0x3000009fff377230 */ /* 0x000fe20000004100 */
[----:B------:R-:W-:Y:S01]  /*9040*/  SHF.R.U64 R48, R72, 0x10, R73 ;  /* 0x0000001048307819 */ /* 0x000fe20000001249 */
[--C-:B------:R-:W-:Y:S01]  /*9050*/  HADD2.F32 R52, -RZ, R51.reuse.H0_H0 ;  /* 0x20000033ff347230 */ /* 0x100fe20000004100 */
[----:B------:R-:W-:Y:S01]  /*9060*/  F2FP.F16.F32.PACK_AB R35, R35, R32 ;  /* 0x000000202323723e */ /* 0x000fe200000000ff */
[----:B------:R-:W-:-:S02]  /*9070*/  HADD2.F32 R51, -RZ, R51.H1_H1 ;  /* 0x30000033ff337230 */ /* 0x000fc40000004100 */
[----:B------:R-:W-:Y:S02]  /*9080*/  HADD2.F32 R60, -RZ, R74.H0_H0 ;  /* 0x2000004aff3c7230 */ /* 0x000fe40000004100 */
[----:B------:R-:W-:Y:S02]  /*9090*/  HADD2.F32 R53, -RZ, R157.H1_H1 ;  /* 0x3000009dff357230 */ /* 0x000fe40000004100 */
[--C-:B------:R-:W-:Y:S02]  /*90a0*/  HADD2.F32 R39, -RZ, R37.reuse.H0_H0 ;  /* 0x20000025ff277230 */ /* 0x100fe40000004100 */
[----:B------:R-:W-:Y:S01]  /*90b0*/  FMUL.FTZ R64, R51, R60 ;  /* 0x0000003c33407220 */ /* 0x000fe20000410000 */
[----:B------:R-:W-:Y:S02]  /*90c0*/  HADD2.F32 R54, -RZ, R62.H0_H0 ;  /* 0x2000003eff367230 */ /* 0x000fe40000004100 */
[----:B------:R-:W-:Y:S01]  /*90d0*/  FMUL.FTZ R62, R52, R55 ;  /* 0x00000037343e7220 */ /* 0x000fe20000410000 */
[----:B------:R-:W-:-:S02]  /*90e0*/  HADD2.F32 R37, -RZ, R37.H1_H1 ;  /* 0x30000025ff257230 */ /* 0x000fc40000004100 */
[C---:B------:R-:W-:Y:S01]  /*90f0*/  FMUL.FTZ R55, R39.reuse, R55 ;  /* 0x0000003727377220 */ /* 0x040fe20000410000 */
[----:B------:R-:W-:Y:S02]  /*9100*/  HADD2.F32 R160, -RZ, R160.H0_H0 ;  /* 0x200000a0ffa07230 */ /* 0x000fe40000004100 */
[-C--:B------:R-:W-:Y:S01]  /*9110*/  FFMA.FTZ R62, R39, R53.reuse, -R62 ;  /* 0x00000035273e7223 */ /* 0x080fe2000001083e */
[----:B------:R-:W-:Y:S02]  /*9120*/  HADD2.F32 R39, -RZ, R50.H0_H0 ;  /* 0x20000032ff277230 */ /* 0x000fe40000004100 */
[C---:B------:R-:W-:Y:S01]  /*9130*/  FMUL.FTZ R66, R37.reuse, R60 ;  /* 0x0000003c25427220 */ /* 0x040fe20000410000 */
[----:B------:R-:W-:Y:S01]  /*9140*/  FFMA.FTZ R61, R37, R54, -R64 ;  /* 0x00000036253d7223 */ /* 0x000fe20000010840 */
[----:B------:R-:W-:Y:S02]  /*9150*/  HADD2.F32 R37, -RZ, R49.H0_H0 ;  /* 0x20000031ff257230 */ /* 0x000fe40000004100 */
[----:B------:R-:W-:Y:S01]  /*9160*/  FFMA.FTZ R60, R52, R53, R55 ;  /* 0x00000035343c7223 */ /* 0x000fe20000010037 */
[----:B------:R-:W-:-:S02]  /*9170*/  HADD2.F32 R48, -RZ, R48.H0_H0 ;  /* 0x20000030ff307230 */ /* 0x000fc40000004100 */
[----:B------:R-:W-:Y:S01]  /*9180*/  FMUL.FTZ R52, R39, R160 ;  /* 0x000000a027347220 */ /* 0x000fe20000410000 */
[----:B------:R-:W-:Y:S02]  /*9190*/  HADD2.F32 R50, -RZ, R50.H1_H1 ;  /* 0x30000032ff327230 */ /* 0x000fe40000004100 */
[----:B------:R-:W-:Y:S01]  /*91a0*/  FFMA.FTZ R63, R51, R54, R66 ;  /* 0x00000036333f7223 */ /* 0x000fe20000010042 */
[----:B------:R-:W-:Y:S02]  /*91b0*/  HADD2.F32 R49, -RZ, R49.H1_H1 ;  /* 0x30000031ff317230 */ /* 0x000fe40000004100 */
[----:B------:R-:W-:Y:S01]  /*91c0*/  FMUL.FTZ R160, R37, R160 ;  /* 0x000000a025a07220 */ /* 0x000fe20000410000 */
[----:B------:R-:W-:Y:S02]  /*91d0*/  HADD2.F32 R158, -RZ, R158.H0_H0 ;  /* 0x2000009eff9e7230 */ /* 0x000fe40000004100 */
[----:B------:R-:W-:Y:S01]  /*91e0*/  FMUL.FTZ R54, R50, R48 ;  /* 0x0000003032367220 */ /* 0x000fe20000410000 */
[----:B------:R-:W-:-:S02]  /*91f0*/  HADD2.F32 R47, -RZ, R47.H0_H0 ;  /* 0x2000002fff2f7230 */ /* 0x000fc40000004100 */
[----:B------:R-:W-:Y:S01]  /*9200*/  FMUL.FTZ R53, R49, R48 ;  /* 0x0000003031357220 */ /* 0x000fe20000410000 */
[----:B------:R-:W-:Y:S02]  /*9210*/  HADD2.F32 R48, -RZ, R157.H0_H0 ;  /* 0x2000009dff307230 */ /* 0x000fe40000004100 */
[-C--:B------:R-:W-:Y:S01]  /*9220*/  FFMA.FTZ R160, R39, R158.reuse, R160 ;  /* 0x0000009e27a07223 */ /* 0x080fe200000100a0 */
[----:B------:R-:W-:Y:S01]  /*9230*/  FFMA.FTZ R52, R37, R158, -R52 ;  /* 0x0000009e25347223 */ /* 0x000fe20000010834 */
[-C--:B------:R-:W-:Y:S01]  /*9240*/  FFMA.FTZ R51, R49, R47.reuse, -R54 ;  /* 0x0000002f31337223 */ /* 0x080fe20000010836 */
[----:B------:R-:W-:Y:S01]  /*9250*/  FFMA.FTZ R53, R50, R47, R53 ;  /* 0x0000002f32357223 */ /* 0x000fe20000010035 */
[----:B------:R-:W-:Y:S01]  /*9260*/  HADD2.F32 R39, -RZ, R38.H0_H0 ;  /* 0x20000026ff277230 */ /* 0x000fe20000004100 */
[----:B------:R-:W-:Y:S01]  /*9270*/  F2FP.F16.F32.PACK_AB R61, R61, R62 ;  /* 0x0000003e3d3d723e */ /* 0x000fe200000000ff */
[----:B------:R-:W-:Y:S01]  /*9280*/  HADD2.F32 R50, -RZ, R159.H0_H0 ;  /* 0x2000009fff327230 */ /* 0x000fe20000004100 */
[----:B------:R-:W-:Y:S01]  /*9290*/  F2FP.F16.F32.PACK_AB R32, R51, R52 ;  /* 0x000000343320723e */ /* 0x000fe200000000ff */
[----:B------:R-:W-:-:S02]  /*92a0*/  HADD2.F32 R49, -RZ, R46.H0_H0 ;  /* 0x2000002eff317230 */ /* 0x000fc40000004100 */
[----:B------:R-:W-:Y:S02]  /*92b0*/  HADD2.F32 R37, -RZ, R34.H0_H0 ;  /* 0x20000022ff257230 */ /* 0x000fe40000004100 */
[----:B------:R-:W-:Y:S02]  /*92c0*/  HADD2.F32 R38, -RZ, R38.H1_H1 ;  /* 0x30000026ff267230 */ /* 0x000fe40000004100 */
[----:B------:R-:W-:Y:S02]  /*92d0*/  HADD2.F32 R34, -RZ, R34.H1_H1 ;  /* 0x30000022ff227230 */ /* 0x000fe40000004100 */
[----:B------:R-:W-:Y:S02]  /*92e0*/  HADD2.F32 R47, -RZ, R44.H0_H0 ;  /* 0x2000002cff2f7230 */ /* 0x000fe40000004100 */
[-C--:B------:R-:W-:Y:S01]  /*92f0*/  FMUL.FTZ R44, R39, R50.reuse ;  /* 0x00000032272c7220 */ /* 0x080fe20000410000 */
[-C--:B------:R-:W-:Y:S01]  /*9300*/  FMUL.FTZ R55, R38, R49.reuse ;  /* 0x0000003126377220 */ /* 0x080fe20000410000 */
[C---:B------:R-:W-:Y:S01]  /*9310*/  FMUL.FTZ R50, R37.reuse, R50 ;  /* 0x0000003225327220 */ /* 0x040fe20000410000 */
[C---:B------:R-:W-:Y:S01]  /*9320*/  FMUL.FTZ R49, R34.reuse, R49 ;  /* 0x0000003122317220 */ /* 0x040fe20000410000 */
[-C--:B------:R-:W-:Y:S01]  /*9330*/  FFMA.FTZ R44, R37, R48.reuse, -R44 ;  /* 0x00000030252c7223 */ /* 0x080fe2000001082c */
[-C--:B------:R-:W-:Y:S01]  /*9340*/  FFMA.FTZ R55, R34, R47.reuse, -R55 ;  /* 0x0000002f22377223 */ /* 0x080fe20000010837 */
[----:B------:R-:W-:Y:S01]  /*9350*/  FFMA.FTZ R50, R39, R48, R50 ;  /* 0x0000003027327223 */ /* 0x000fe20000010032 */
[----:B------:R-:W-:Y:S01]  /*9360*/  FFMA.FTZ R49, R38, R47, R49 ;  /* 0x0000002f26317223 */ /* 0x000fe20000010031 */
[----:B------:R-:W-:Y:S01]  /*9370*/  F2FP.F16.F32.PACK_AB R37, R36, R33 ;  /* 0x000000212425723e */ /* 0x000fe200000000ff */
[----:B------:R-:W-:Y:S01]  /*9380*/  IMAD.MOV.U32 R33, RZ, RZ, R35 ;  /* 0x000000ffff217224 */ /* 0x000fe200078e0023 */
[----:B------:R-:W-:Y:S01]  /*9390*/  F2FP.F16.F32.PACK_AB R39, R63, R60 ;  /* 0x0000003c3f27723e */ /* 0x000fe200000000ff */
[----:B------:R-:W-:Y:S01]  /*93a0*/  IMAD.MOV.U32 R35, RZ, RZ, R61 ;  /* 0x000000ffff237224 */ /* 0x000fe200078e003d */
[----:B------:R-:W-:-:S02]  /*93b0*/  F2FP.F16.F32.PACK_AB R36, R53, R160 ;  /* 0x000000a03524723e */ /* 0x000fc400000000ff */
[----:B------:R-:W-:Y:S02]  /*93c0*/  F2FP.F16.F32.PACK_AB R34, R55, R44 ;  /* 0x0000002c3722723e */ /* 0x000fe400000000ff */
[----:B------:R-:W-:-:S07]  /*93d0*/  F2FP.F16.F32.PACK_AB R38, R49, R50 ;  /* 0x000000323126723e */ /* 0x000fce00000000ff */
.L_x_1411:
[----:B------:R-:W-:Y:S05]  /*93e0*/  BSYNC B2 ;  /* 0x0000000000027941 */ /* 0x000fea0003800000 */
.L_x_1410:
[----:B------:R-:W-:Y:S02]  /*93f0*/  ULDC.64 UR4, c[0x0][0x208] ;  /* 0x0000820000047ab9 */ /* 0x000fe40000000a00 */
[----:B0-----:R0:W-:Y:S04]  /*9400*/  STG.E.128 desc[UR4][R40.64], R32 ;  /* 0x0000002028007986 */ /* 0x0011e8000c101d04 */
[----:B--2---:R0:W-:Y:S02]  /*9410*/  @!P3 STG.E.128 desc[UR4][R42.64], R36 ;  /* 0x000000242a00b986 */ /* 0x0041e4000c101d04 */
.L_x_1409:
[----:B------:R-:W-:Y:S05]  /*9420*/  BSYNC B1 ;  /* 0x0000000000017941 */ /* 0x000fea0003800000 */
.L_x_1408:
[----:B------:R-:W-:-:S13]  /*9430*/  ISETP.NE.AND P3, PT, R25, RZ, PT ;  /* 0x000000ff1900720c */ /* 0x000fda0003f65270 */
[----:B------:R-:W-:Y:S05]  /*9440*/  @!P3 BRA `(.L_x_1362) ;  /* 0x0000000800dcb947 */ /* 0x000fea0003800000 */
[----:B------:R-:W-:Y:S01]  /*9450*/  LOP3.LUT P5, RZ, R16, 0x1, RZ, 0xc0, !PT ;  /* 0x0000000110ff7812 */ /* 0x000fe200078ac0ff */
        /* <DEDUP_REMOVED lines=27> */
[----:B0-----:R-:W-:Y:S01]  /*9610*/  MOV R36, R34 ;  /* 0x0000002200247202 */ /* 0x001fe20000000f00 */
[----:B------:R-:W-:Y:S01]  /*9620*/  IMAD.MOV.U32 R46, RZ, RZ, R38 ;  /* 0x000000ffff2e7224 */ /* 0x000fe200078e0026 */
[----:B------:R-:W-:Y:S01]  /*9630*/  SHF.R.U32.HI R48, RZ, 0x10, R57 ;  /* 0x00000010ff307819 */ /* 0x000fe20000011639 */
[----:B------:R-:W-:Y:S01]  /*9640*/  HADD2.F32 R49, -RZ, R156.H1_H1 ;  /* 0x3000009cff317230 */ /* 0x000fe20000004100 */
[--C-:B------:R-:W-:Y:S01]  /*9650*/  SHF.R.U64 R53, R70, 0x10, R71.reuse ;  /* 0x0000001046357819 */ /* 0x100fe20000001247 */
[----:B------:R-:W-:Y:S01]  /*9660*/  HADD2.F32 R38, -RZ, R37.H0_H0 ;  /* 0x20000025ff267230 */ /* 0x000fe20000004100 */
[----:B------:R-:W-:Y:S01]  /*9670*/  SHF.R.U32.HI R70, RZ, 0x10, R71 ;  /* 0x00000010ff467819 */ /* 0x000fe20000011647 */
[----:B------:R-:W-:Y:S01]  /*9680*/  HADD2.F32 R34, -RZ, R33.H0_H0 ;  /* 0x20000021ff227230 */ /* 0x000fe20000004100 */
[----:B------:R-:W-:Y:S01]  /*9690*/  SHF.R.U64 R43, R58, 0x10, R59 ;  /* 0x000000103a2b7819 */ /* 0x000fe2000000123b */
[----:B------:R-:W-:-:S02]  /*96a0*/  HADD2.F32 R37, -RZ, R37.H1_H1 ;  /* 0x30000025ff257230 */ /* 0x000fc40000004100 */
[-C--:B------:R-:W-:Y:S01]  /*96b0*/  FMUL.FTZ R51, R38, R49.reuse ;  /* 0x0000003126337220 */ /* 0x080fe20000410000 */
[----:B------:R-:W-:Y:S02]  /*96c0*/  HADD2.F32 R50, -RZ, R50.H0_H0 ;  /* 0x20000032ff327230 */ /* 0x000fe40000004100 */
        /* <DEDUP_REMOVED lines=8> */
[----:B------:R-:W-:Y:S01]  /*9750*/  FMUL.FTZ R50, R33, R50 ;  /* 0x0000003221327220 */ /* 0x000fe20000410000 */
[----:B------:R-:W-:-:S02]  /*9760*/  HADD2.F32 R47, -RZ, R154.H1_H1 ;  /* 0x3000009aff2f7230 */ /* 0x000fc40000004100 */
[-C--:B------:R-:W-:Y:S01]  /*9770*/  FFMA.FTZ R52, R33, R48.reuse, -R52 ;  /* 0x0000003021347223 */ /* 0x080fe20000010834 */
[----:B------:R-:W-:Y:S02]  /*9780*/  HADD2.F32 R34, -RZ, R39.H0_H0 ;  /* 0x20000027ff227230 */ /* 0x000fe40000004100 */
[----:B------:R-:W-:Y:S01]  /*9790*/  FFMA.FTZ R50, R37, R48, R50 ;  /* 0x0000003025327223 */ /* 0x000fe20000010032 */
[----:B------:R-:W-:Y:S01]  /*97a0*/  HADD2.F32 R33, -RZ, R35.H0_H0 ;  /* 0x20000023ff217230 */ /* 0x000fe20000004100 */
[----:B------:R-:W-:Y:S01]  /*97b0*/  SHF.R.U64 R60, R68, 0x10, R69 ;  /* 0x00000010443c7819 */ /* 0x000fe20000001245 */
[----:B------:R-:W-:Y:S02]  /*97c0*/  HADD2.F32 R39, -RZ, R39.H1_H1 ;  /* 0x30000027ff277230 */ /* 0x000fe40000004100 */
[-C--:B------:R-:W-:Y:S01]  /*97d0*/  FMUL.FTZ R54, R34, R47.reuse ;  /* 0x0000002f22367220 */ /* 0x080fe20000410000 */
[----:B------:R-:W-:Y:S02]  /*97e0*/  HADD2.F32 R48, -RZ, R70.H0_H0 ;  /* 0x20000046ff307230 */ /* 0x000fe40000004100 */
[----:B------:R-:W-:Y:S01]  /*97f0*/  FMUL.FTZ R47, R33, R47 ;  /* 0x0000002f212f7220 */ /* 0x000fe20000410000 */
[----:B------:R-:W-:Y:S01]  /*9800*/  HADD2.F32 R35, -RZ, R35.H1_H1 ;  /* 0x30000023ff237230 */ /* 0x000fe20000004100 */
[----:B------:R-:W-:Y:S01]  /*9810*/  SHF.R.U64 R61, R56, 0x10, R57 ;  /* 0x00000010383d7819 */ /* 0x000fe20000001239 */
[----:B------:R-:W-:-:S02]  /*9820*/  HADD2.F32 R37, -RZ, R152.H1_H1 ;  /* 0x30000098ff257230 */ /* 0x000fc40000004100 */
[-C--:B------:R-:W-:Y:S01]  /*9830*/  FMUL.FTZ R56, R39, R48.reuse ;  /* 0x0000003027387220 */ /* 0x080fe20000410000 */
[----:B------:R-:W-:Y:S02]  /*9840*/  HADD2.F32 R38, -RZ, R58.H0_H0 ;  /* 0x2000003aff267230 */ /* 0x000fe40000004100 */
[----:B------:R-:W-:Y:S01]  /*9850*/  FMUL.FTZ R58, R35, R48 ;  /* 0x00000030233a7220 */ /* 0x000fe20000410000 */
[----:B------:R-:W-:Y:S02]  /*9860*/  HADD2.F32 R156, -RZ, R156.H0_H0 ;  /* 0x2000009cff9c7230 */ /* 0x000fe40000004100 */
[-C--:B------:R-:W-:Y:S01]  /*9870*/  FFMA.FTZ R48, R34, R37.reuse, R47 ;  /* 0x0000002522307223 */ /* 0x080fe2000001002f */
[----:B------:R-:W-:Y:S01]  /*9880*/  FFMA.FTZ R54, R33, R37, -R54 ;  /* 0x0000002521367223 */ /* 0x000fe20000010836 */
[----:B------:R-:W-:Y:S02]  /*9890*/  HADD2.F32 R34, -RZ, R44.H0_H0 ;  /* 0x2000002cff227230 */ /* 0x000fe40000004100 */
[----:B------:R-:W-:Y:S01]  /*98a0*/  FFMA.FTZ R55, R35, R38, -R56 ;  /* 0x0000002623377223 */ /* 0x000fe20000010838 */
[----:B------:R-:W-:-:S02]  /*98b0*/  HADD2.F32 R37, -RZ, R60.H0_H0 ;  /* 0x2000003cff257230 */ /* 0x000fc40000004100 */
[----:B------:R-:W-:Y:S01]  /*98c0*/  FFMA.FTZ R57, R39, R38, R58 ;  /* 0x0000002627397223 */ /* 0x000fe2000001003a */
[----:B------:R-:W-:Y:S02]  /*98d0*/  HADD2.F32 R33, -RZ, R32.H0_H0 ;  /* 0x20000020ff217230 */ /* 0x000fe40000004100 */
[-C--:B------:R-:W-:Y:S01]  /*98e0*/  FMUL.FTZ R38, R34, R156.reuse ;  /* 0x0000009c22267220 */ /* 0x080fe20000410000 */
[----:B------:R-:W-:Y:S01]  /*98f0*/  HADD2.F32 R44, -RZ, R44.H1_H1 ;  /* 0x3000002cff2c7230 */ /* 0x000fe20000004100 */
[----:B------:R-:W-:Y:S01]  /*9900*/  F2FP.F16.F32.PACK_AB R49, R50, R49 ;  /* 0x000000313231723e */ /* 0x000fe200000000ff */
[----:B------:R-:W-:Y:S02]  /*9910*/  HADD2.F32 R32, -RZ, R32.H1_H1 ;  /* 0x30000020ff207230 */ /* 0x000fe40000004100 */
[----:B------:R-:W-:Y:S01]  /*9920*/  FMUL.FTZ R39, R33, R156 ;  /* 0x0000009c21277220 */ /* 0x000fe20000410000 */
[----:B------:R-:W-:Y:S02]  /*9930*/  HADD2.F32 R153, -RZ, R153.H0_H0 ;  /* 0x20000099ff997230 */ /* 0x000fe40000004100 */
[----:B------:R-:W-:Y:S01]  /*9940*/  FMUL.FTZ R47, R44, R37 ;  /* 0x000000252c2f7220 */ /* 0x000fe20000410000 */
[----:B------:R-:W-:-:S02]  /*9950*/  HADD2.F32 R35, -RZ, R61.H0_H0 ;  /* 0x2000003dff237230 */ /* 0x000fc40000004100 */
[C---:B------:R-:W-:Y:S01]  /*9960*/  FMUL.FTZ R37, R32.reuse, R37 ;  /* 0x0000002520257220 */ /* 0x040fe20000410000 */
[----:B------:R-:W-:Y:S02]  /*9970*/  HADD2.F32 R154, -RZ, R154.H0_H0 ;  /* 0x2000009aff9a7230 */ /* 0x000fe40000004100 */
[----:B------:R-:W-:Y:S01]  /*9980*/  FFMA.FTZ R38, R33, R153, -R38 ;  /* 0x0000009921267223 */ /* 0x000fe20000010826 */
[----:B------:R-:W-:Y:S02]  /*9990*/  HADD2.F32 R33, -RZ, R46.H0_H0 ;  /* 0x2000002eff217230 */ /* 0x000fe40000004100 */
[-C--:B------:R-:W-:Y:S01]  /*99a0*/  FFMA.FTZ R47, R32, R35.reuse, -R47 ;  /* 0x00000023202f7223 */ /* 0x080fe2000001082f */
[----:B------:R-:W-:Y:S01]  /*99b0*/  FFMA.FTZ R44, R44, R35, R37 ;  /* 0x000000232c2c7223 */ /* 0x000fe20000010025 */
[----:B------:R-:W-:Y:S02]  /*99c0*/  HADD2.F32 R35, -RZ, R53.H0_H0 ;  /* 0x20000035ff237230 */ /* 0x000fe40000004100 */
[----:B------:R-:W-:Y:S01]  /*99d0*/  FFMA.FTZ R39, R34, R153, R39 ;  /* 0x0000009922277223 */ /* 0x000fe20000010027 */
[----:B------:R-:W-:-:S02]  /*99e0*/  HADD2.F32 R32, -RZ, R36.H0_H0 ;  /* 0x20000024ff207230 */ /* 0x000fc40000004100 */
[----:B------:R-:W-:Y:S01]  /*99f0*/  FMUL.FTZ R37, R33, R154 ;  /* 0x0000009a21257220 */ /* 0x000fe20000410000 */
[----:B------:R-:W-:Y:S01]  /*9a00*/  HADD2.F32 R46, -RZ, R46.H1_H1 ;  /* 0x3000002eff2e7230 */ /* 0x000fe20000004100 */
[----:B------:R-:W-:Y:S01]  /*9a10*/  F2FP.F16.F32.PACK_AB R57, R57, R48 ;  /* 0x000000303939723e */ /* 0x000fe200000000ff */
        /* <DEDUP_REMOVED lines=16> */
[----:B------:R-:W-:Y:S01]  /*9b20*/  F2FP.F16.F32.PACK_AB R38, R35, R154 ;  /* 0x0000009a2326723e */ /* 0x000fe200000000ff */
[----:B------:R-:W-:Y:S01]  /*9b30*/  IMAD.MOV.U32 R37, RZ, RZ, R49 ;  /* 0x000000ffff257224 */ /* 0x000fe200078e0031 */
[----:B------:R-:W-:Y:S02]  /*9b40*/  F2FP.F16.F32.PACK_AB R33, R52, R51 ;  /* 0x000000333421723e */ /* 0x000fe400000000ff */
[----:B------:R-:W-:-:S07]  /*9b50*/  MOV R35, R54 ;  /* 0x0000003600237202 */ /* 0x000fce0000000f00 */
.L_x_1413:
[----:B------:R-:W-:Y:S05]  /*9b60*/  BSYNC B1 ;  /* 0x0000000000017941 */ /* 0x000fea0003800000 */
.L_x_1412:
[----:B------:R-:W-:Y:S01]  /*9b70*/  ISETP.GE.AND P3, PT, R42, R147, PT ;  /* 0x000000932a00720c */ /* 0x000fe20003f66270 */
[----:B------:R-:W-:Y:S02]  /*9b80*/  ULDC.64 UR4, c[0x0][0x208] ;  /* 0x0000820000047ab9 */ /* 0x000fe40000000a00 */
[----:B0-----:R0:W-:Y:S10]  /*9b90*/  STG.E.128 desc[UR4][R40.64], R32 ;  /* 0x0000002028007986 */ /* 0x0011f4000c101d04 */
[----:B------:R-:W-:Y:S05]  /*9ba0*/  @P3 BRA `(.L_x_1362) ;  /* 0x0000000400043947 */ /* 0x000fea0003800000 */
[--C-:B0-----:R-:W-:Y:S01]  /*9bb0*/  SHF.R.S32.HI R32, RZ, 0x1f, R42.reuse ;  /* 0x0000001fff207819 */ /* 0x101fe2000001142a */
[----:B------:R-:W-:Y:S01]  /*9bc0*/  ULDC.64 UR4, c[0x0][0x208] ;  /* 0x0000820000047ab9 */ /* 0x000fe20000000a00 */
[----:B------:R-:W-:-:S04]  /*9bd0*/  IADD3 R42, P3, P4, R108, R128, R42 ;  /* 0x000000806c2a7210 */ /* 0x000fc80007c7e02a */
[----:B------:R-:W-:Y:S02]  /*9be0*/  IADD3.X R45, R4, R45, R32, P3, P4 ;  /* 0x0000002d042d7210 */ /* 0x000fe40001fe8420 */
[----:B------:R-:W-:-:S04]  /*9bf0*/  LEA R120, P3, R42, R120, 0x1 ;  /* 0x000000782a787211 */ /* 0x000fc800078608ff */
[----:B------:R-:W-:-:S05]  /*9c00*/  LEA.HI.X R121, R42, R121, R45, 0x1, P3 ;  /* 0x000000792a797211 */ /* 0x000fca00018f0c2d */
[----:B--2---:R0:W-:Y:S01]  /*9c10*/  STG.E.128 desc[UR4][R120.64], R36 ;  /* 0x0000002478007986 */ /* 0x0041e2000c101d04 */
[----:B------:R-:W-:Y:S05]  /*9c20*/  BRA `(.L_x_1362) ;  /* 0x0000000000e47947 */ /* 0x000fea0003800000 */
.L_x_1329:
[----:B------:R-:W-:-:S04]  /*9c30*/  ULOP3.LUT UR4, UR60, 0x1, URZ, 0xfc, !UPT ;  /* 0x000000013c047892 */ /* 0x000fc8000f8efc3f */
[----:B------:R-:W-:-:S06]  /*9c40*/  UISETP.NE.AND UP0, UPT, UR4, 0x3, UPT ;  /* 0x000000030400788c */ /* 0x000fcc000bf05270 */
[----:B------:R-:W-:-:S13]  /*9c50*/  PLOP3.LUT P2, PT, PT, PT, UP0, 0x80, 0x0 ;  /* 0x000000000000781c */ /* 0x000fda0003f4f008 */
[----:B------:R-:W-:Y:S05]  /*9c60*/  @!P2 BRA `(.L_x_1414) ;  /* 0x000000000004a947 */ /* 0x000fea0003800000 */
[----:B------:R-:W-:Y:S01]  /*9c70*/  BPT.TRAP 0x1 ;  /* 0x000000040000795c */ /* 0x000fe20000300000 */
.L_x_1414:
[----:B------:R-:W-:Y:S01]  /*9c80*/  IMAD R89, R22, 0x8, R17 ;  /* 0x0000000816597824 */ /* 0x000fe200078e0211 */
[----:B------:R-:W-:Y:S01]  /*9c90*/  SHF.L.U32 R90, R204, 0x1f, RZ ;  /* 0x0000001fcc5a7819 */ /* 0x000fe200000006ff */
[----:B------:R-:W-:Y:S01]  /*9ca0*/  IMAD R88, R2, -0x60, R24 ;  /* 0xffffffa002587824 */ /* 0x000fe200078e0218 */
[----:B------:R-:W-:Y:S02]  /*9cb0*/  BSSY B1, `(.L_x_1415) ;  /* 0x0000004000017945 */ /* 0x000fe40003800000 */
[----:B------:R-:W0:Y:S02]  /*9cc0*/  SYNCS.PHASECHK.TRANS64.TRYWAIT P3, [R89+URZ+0x30890], R90 ;  /* 0x0308905a590075a7 */ /* 0x000e24000806017f */
[----:B------:R-:W-:Y:S01]  /*9cd0*/  VIMNMX R88, R88, 0x60, PT ;  /* 0x0000006058587848 */ /* 0x000fe20003fe0100 */
[----:B0-----:R-:W-:Y:S06]  /*9ce0*/  @!P3 BRA `(.L_x_1416) ;  /* 0x000001f40034b947 */ /* 0x001fec0003800000 */
.L_x_1732:
[----:B------:R-:W-:Y:S05]  /*9cf0*/  BSYNC B1 ;  /* 0x0000000000017941 */ /* 0x000fea0003800000 */
.L_x_1415:
[----:B------:R-:W-:Y:S01]  /*9d00*/  ISETP.GE.AND P3, PT, R195, R88, PT ;  /* 0x00000058c300720c */ /* 0x000fe20003f66270 */
[----:B------:R-:W-:-:S12]  /*9d10*/  BSSY B1, `(.L_x_1417) ;  /* 0x0000015000017945 */ /* 0x000fd80003800000 */
[----:B------:R-:W-:Y:S05]  /*9d20*/  @P3 BRA `(.L_x_1418) ;  /* 0x00000000004c3947 */ /* 0x000fea0003800000 */
[----:B------:R-:W-:Y:S01]  /*9d30*/  ISETP.NE.AND P3, PT, R20, RZ, PT ;  /* 0x000000ff1400720c */ /* 0x000fe20003f65270 */
[----:B------:R-:W-:-:S12]  /*9d40*/  ULDC.64 UR4, c[0x0][0x208] ;  /* 0x0000820000047ab9 */ /* 0x000fd80000000a00 */
        /* <DEDUP_REMOVED lines=17> */
.L_x_1418:
[----:B------:R-:W-:Y:S05]  /*9e60*/  BSYNC B1 ;  /* 0x0000000000017941 */ /* 0x000fea0003800000 */
.L_x_1417:
[----:B------:R-:W-:-:S13]  /*9e70*/  ISETP.GE.AND P3, PT, R220, R88, PT ;  /* 0x00000058dc00720c */ /* 0x000fda0003f66270 */
[----:B------:R-:W-:Y:S05]  /*9e80*/  @P3 BRA `(.L_x_1362) ;  /* 0x00000000004c3947 */ /* 0x000fea0003800000 */
[----:B------:R-:W-:Y:S01]  /*9e90*/  ISETP.NE.AND P3, PT, R20, RZ, PT ;  /* 0x000000ff1400720c */ /* 0x000fe20003f65270 */
[----:B------:R-:W-:-:S12]  /*9ea0*/  ULDC.64 UR4, c[0x0][0x208] ;  /* 0x0000820000047ab9 */ /* 0x000fd80000000a00 */
        /* <DEDUP_REMOVED lines=17> */
.L_x_1362:
[----:B------:R-:W-:Y:S05]  /*9fc0*/  BSYNC B0 ;  /* 0x0000000000007941 */ /* 0x000fea0003800000 */
.L_x_1328:
        /* <DEDUP_REMOVED lines=17> */
.L_x_1420:
[----:B------:R-:W-:Y:S05]  /*a0e0*/  BSYNC B0 ;  /* 0x0000000000007941 */ /* 0x000fea0003800000 */
.L_x_1419:
[----:B------:R-:W1:Y:S01]  /*a0f0*/  SYNCS.PHASECHK.TRANS64.TRYWAIT P2, [R89+URZ+0x308b0], R90 ;  /* 0x0308b05a590075a7 */ /* 0x000e62000804017f */
[----:B------:R-:W-:Y:S01]  /*a100*/  ULDC UR61, c[0x0][0x2e4] ;  /* 0x0000b900003d7ab9 */ /* 0x000fe20000000800 */
[----:B------:R-:W-:Y:S01]  /*a110*/  ULDC.64 UR56, c[0x0][0x318] ;  /* 0x0000c60000387ab9 */ /* 0x000fe20000000a00 */
[----:B------:R-:W-:Y:S01]  /*a120*/  ULDC.64 UR58, c[0x0][0x308] ;  /* 0x0000c200003a7ab9 */ /* 0x000fe20000000a00 */
[----:B------:R-:W-:Y:S04]  /*a130*/  BSSY B0, `(.L_x_1421) ;  /* 0x0000002000007945 */ /* 0x000fe80003800000 */
[----:B-1----:R-:W-:Y:S05]  /*a140*/  @!P2 BRA `(.L_x_1422) ;  /* 0x000001f00030a947 */ /* 0x002fea0003800000 */
.L_x_1733:
[----:B------:R-:W-:Y:S05]  /*a150*/  BSYNC B0 ;  /* 0x0000000000007941 */ /* 0x000fea0003800000 */
.L_x_1421:
[----:B------:R-:W-:Y:S01]  /*a160*/  ISETP.GE.AND P2, PT, R195, R88, PT ;  /* 0x00000058c300720c */ /* 0x000fe20003f46270 */
[----:B------:R-:W-:Y:S01]  /*a170*/  BSSY B0, `(.L_x_1423) ;  /* 0x000001e000007945 */ /* 0x000fe20003800000 */
[----:B------:R-:W-:-:S11]  /*a180*/  IMAD.WIDE R36, R2, 0x60, R122 ;  /* 0x0000006002247825 */ /* 0x000fd600078e027a */
[----:B------:R-:W-:Y:S05]  /*a190*/  @P2 BRA `(.L_x_1424) ;  /* 0x00000000006c2947 */ /* 0x000fea0003800000 */
[----:B0-----:R-:W-:Y:S01]  /*a1a0*/  MOV R32, R106 ;  /* 0x0000006a00207202 */ /* 0x001fe20000000f00 */
[----:B------:R-:W-:Y:S01]  /*a1b0*/  IMAD R35, R37, UR56, RZ ;  /* 0x0000003825237c24 */ /* 0x000fe2000f8e02ff */
[----:B------:R-:W-:Y:S01]  /*a1c0*/  ULDC.64 UR4, c[0x0][0x208] ;  /* 0x0000820000047ab9 */ /* 0x000fe20000000a00 */
[----:B------:R-:W-:Y:S02]  /*a1d0*/  IMAD.MOV.U32 R33, RZ, RZ, R29 ;  /* 0x000000ffff217224 */ /* 0x000fe400078e001d */
[C---:B------:R-:W-:Y:S02]  /*a1e0*/  IMAD R35, R36.reuse, UR57, R35 ;  /* 0x0000003924237c24 */ /* 0x040fe4000f8e0223 */
[----:B------:R-:W-:-:S04]  /*a1f0*/  IMAD.WIDE.U32 R32, R36, UR56, R32 ;  /* 0x0000003824207c25 */ /* 0x000fc8000f8e0020 */
[----:B------:R-:W-:Y:S01]  /*a200*/  IMAD.IADD R33, R33, 0x1, R35 ;  /* 0x0000000121217824 */ /* 0x000fe200078e0223 */
[----:B------:R-:W-:-:S04]  /*a210*/  LEA R38, P2, R32, UR58, 0x1 ;  /* 0x0000003a20267c11 */ /* 0x000fc8000f8408ff */
[----:B------:R-:W-:Y:S02]  /*a220*/  LEA.HI.X R39, R32, UR59, R33, 0x1, P2 ;  /* 0x0000003b20277c11 */ /* 0x000fe400090f0c21 */
[----:B------:R-:W-:-:S13]  /*a230*/  ISETP.GE.AND P2, PT, R192, UR61, PT ;  /* 0x0000003dc0007c0c */ /* 0x000fda000bf46270 */
[----:B------:R-:W0:Y:S04]  /*a240*/  @!P2 LDS.128 R32, [R30] ;  /* 0x000000001e20a984 */ /* 0x000e280000000c00 */
[----:B0-----:R-:W-:Y:S01]  /*a250*/  @!P2 STG.E.128 desc[UR4][R38.64], R32 ;  /* 0x000000202600a986 */ /* 0x001fe2000c101d04 */
[----:B------:R-:W-:-:S13]  /*a260*/  ISETP.GE.AND P2, PT, R198, UR61, PT ;  /* 0x0000003dc6007c0c */ /* 0x000fda000bf46270 */
[----:B------:R-:W0:Y:S04]  /*a270*/  @!P2 LDS.128 R32, [R31] ;  /* 0x000000001f20a984 */ /* 0x000e280000000c00 */
[----:B0-----:R-:W-:Y:S01]  /*a280*/  @!P2 STG.E.128 desc[UR4][R38.64+0x40], R32 ;  /* 0x000040202600a986 */ /* 0x001fe2000c101d04 */
[----:B------:R-:W-:-:S13]  /*a290*/  ISETP.GE.AND P2, PT, R199, UR61, PT ;  /* 0x0000003dc7007c0c */ /* 0x000fda000bf46270 */
[----:B------:R-:W0:Y:S04]  /*a2a0*/  @!P2 LDS.128 R32, [R30+0x3000] ;  /* 0x003000001e20a984 */ /* 0x000e280000000c00 */
        /* <DEDUP_REMOVED lines=9> */
[----:B0-----:R2:W-:Y:S02]  /*a340*/  @!P2 STG.E.128 desc[UR4][R38.64+0x140], R32 ;  /* 0x000140202600a986 */ /* 0x0015e4000c101d04 */
.L_x_1424:
[----:B------:R-:W-:Y:S05]  /*a350*/  BSYNC B0 ;  /* 0x0000000000007941 */ /* 0x000fea0003800000 */
.L_x_1423:
[----:B------:R-:W-:Y:S01]  /*a360*/  ISETP.GE.AND P2, PT, R220, R88, PT ;  /* 0x00000058dc00720c */ /* 0x000fe20003f46270 */
[----:B------:R-:W-:-:S12]  /*a370*/  BSSY B0, `(.L_x_1425) ;  /* 0x000001f000007945 */ /* 0x000fd80003800000 */
[----:B------:R-:W-:Y:S05]  /*a380*/  @P2 BRA `(.L_x_1426) ;  /* 0x0000000000742947 */ /* 0x000fea0003800000 */
[----:B--2---:R-:W-:Y:S01]  /*a390*/  IADD3 R35, P2, R36, 0x40, RZ ;  /* 0x0000004024237810 */ /* 0x004fe20007f5e0ff */
[----:B------:R-:W-:Y:S01]  /*a3a0*/  IMAD.MOV.U32 R33, RZ, RZ, R29 ;  /* 0x000000ffff217224 */ /* 0x000fe200078e001d */
[----:B0-----:R-:W-:Y:S01]  /*a3b0*/  MOV R32, R106 ;  /* 0x0000006a00207202 */ /* 0x001fe20000000f00 */
[----:B------:R-:W-:Y:S02]  /*a3c0*/  ULDC.64 UR4, c[0x0][0x208] ;  /* 0x0000820000047ab9 */ /* 0x000fe40000000a00 */
[----:B------:R-:W-:Y:S02]  /*a3d0*/  IMAD.X R36, RZ, RZ, R37, P2 ;  /* 0x000000ffff247224 */ /* 0x000fe400010e0625 */
[----:B------:R-:W-:-:S04]  /*a3e0*/  IMAD.WIDE.U32 R32, R35, UR56, R32 ;  /* 0x0000003823207c25 */ /* 0x000fc8000f8e0020 */
[----:B------:R-:W-:-:S04]  /*a3f0*/  IMAD R36, R36, UR56, RZ ;  /* 0x0000003824247c24 */ /* 0x000fc8000f8e02ff */
[----:B------:R-:W-:Y:S01]  /*a400*/  IMAD R35, R35, UR57, R36 ;  /* 0x0000003923237c24 */ /* 0x000fe2000f8e0224 */
[----:B------:R-:W-:-:S03]  /*a410*/  LEA R36, P2, R32, UR58, 0x1 ;  /* 0x0000003a20247c11 */ /* 0x000fc6000f8408ff */
[----:B------:R-:W-:-:S05]  /*a420*/  IMAD.IADD R33, R33, 0x1, R35 ;  /* 0x0000000121217824 */ /* 0x000fca00078e0223 */
[----:B------:R-:W-:Y:S02]  /*a430*/  LEA.HI.X R37, R32, UR59, R33, 0x1, P2 ;  /* 0x0000003b20257c11 */ /* 0x000fe400090f0c21 */
        /* <DEDUP_REMOVED lines=18> */
.L_x_1426:
[----:B------:R-:W-:Y:S05]  /*a560*/  BSYNC B0 ;  /* 0x0000000000007941 */ /* 0x000fea0003800000 */
.L_x_1425:
[----:B------:R-:W-:Y:S01]  /*a570*/  @!PT LDS RZ, [RZ] ;  /* 0x00000000fffff984 */ /* 0x000fe20000000800 */
[----:B------:R-:W-:Y:S01]  /*a580*/  @!PT LDS RZ, [RZ] ;  /* 0x00000000fffff984 */ /* 0x000fe20000000800 */
[----:B------:R-:W-:Y:S01]  /*a590*/  @!PT LDS RZ, [RZ] ;  /* 0x00000000fffff984 */ /* 0x000fe20000000800 */
[----:B------:R-:W-:Y:S01]  /*a5a0*/  @!PT LDS RZ, [RZ] ;  /* 0x00000000fffff984 */ /* 0x000fe20000000800 */
[----:B------:R4:W-:Y:S06]  /*a5b0*/  MEMBAR.ALL.CTA ;  /* 0x0000000000007992 */ /* 0x0009ec0000008000 */
[----:B----4-:R-:W4:Y:S01]  /*a5c0*/  FENCE.VIEW.ASYNC.S ;  /* 0x00000000000073c6 */ /* 0x010f220000000000 */
[----:B-1----:R-:W-:Y:S01]  /*a5d0*/  @!P3 VIADD R89, R89, 0x308c0 ;  /* 0x000308c05959b836 */ /* 0x002fe20000000000 */
[----:B----4-:R1:W-:Y:S01]  /*a5e0*/  BAR.SYNC.DEFER_BLOCKING R151, 0x80 ;  /* 0x000200970000751d */ /* 0x0103e20000010000 */
[----:B------:R-:W-:-:S03]  /*a5f0*/  LOP3.LUT P4, RZ, R16, 0x2, RZ, 0xc0, !PT ;  /* 0x0000000210ff7812 */ /* 0x000fc6000788c0ff */
[----:B------:R-:W-:Y:S02]  /*a600*/  @!P3 PRMT R89, RZ, 0x654, R89 ;  /* 0x00000654ff59b816 */ /* 0x000fe40000000059 */
[----:B------:R-:W-:Y:S02]  /*a610*/  IADD3 R22, R22, 0x1, RZ ;  /* 0x0000000116167810 */ /* 0x000fe40007ffe0ff */
[----:B------:R-:W-:Y:S01]  /*a620*/  PLOP3.LUT P2, PT, PT, PT, PT, 0x8, 0x0 ;  /* 0x000000000000781c */ /* 0x000fe20003f4e170 */
[----:B------:R1:W-:Y:S01]  /*a630*/  @!P3 SYNCS.ARRIVE.TRANS64.RED.A1T0 RZ, [R89+URZ], RZ ;  /* 0x000000ff59ffb9a7 */ /* 0x0003e2000810043f */
[----:B------:R-:W-:-:S04]  /*a640*/  ISETP.NE.AND P3, PT, R22, 0x2, PT ;  /* 0x000000021600780c */ /* 0x000fc80003f65270 */
[----:B------:R-:W-:Y:S02]  /*a650*/  SEL R31, RZ, 0x1, P3 ;  /* 0x00000001ff1f7807 */ /* 0x000fe40001800000 */
[----:B------:R-:W-:Y:S02]  /*a660*/  SEL R22, R22, RZ, P3 ;  /* 0x000000ff16167207 */ /* 0x000fe40001800000 */
[----:B------:R-:W-:Y:S01]  /*a670*/  LOP3.LUT R204, R204, R31, RZ, 0x3c, !PT ;  /* 0x0000001fcccc7212 */ /* 0x000fe200078e3cff */
[----:B-1----:R-:W-:Y:S06]  /*a680*/  @P4 BRA `(.L_x_1427) ;  /* 0xffffff8000d04947 */ /* 0x002fec000383ffff */
.L_x_1323:
[----:B------:R-:W1:Y:S01]  /*a690*/  LDC.64 R4, c[0x0][0x9e0] ;  /* 0x00027800ff047b82 */ /* 0x000e620000000a00 */
[----:B------:R-:W-:Y:S01]  /*a6a0*/  BSSY B0, `(.L_x_1428) ;  /* 0x0000005000007945 */ /* 0x000fe20003800000 */
[----:B-1----:R-:W-:-:S03]  /*a6b0*/  ISETP.GE.AND P0, PT, R5, 0x1, PT ;  /* 0x000000010500780c */ /* 0x002fc60003f06270 */
[----:B------:R-:W-:Y:S10]  /*a6c0*/  @P2 BRA `(.L_x_1429) ;  /* 0x0000000000082947 */ /* 0x000ff40003800000 */
[----:B------:R-:W1:Y:S02]  /*a6d0*/  FENCE.VIEW.ASYNC.G ;  /* 0x00000000000073c6 */ /* 0x000e640000000100 */
[----:B-1----:R-:W-:Y:S06]  /*a6e0*/  BAR.ARV 0xc, 0x120 ;  /* 0x0304800000007b1d */ /* 0x002fec0000002000 */
.L_x_1429:
[----:B------:R-:W-:Y:S05]  /*a6f0*/  BSYNC B0 ;  /* 0x0000000000007941 */ /* 0x000fea0003800000 */
.L_x_1428:
[----:B------:R-:W-:Y:S01]  /*a700*/  IMAD.IADD R0, R146, 0x1, R4 ;  /* 0x0000000192007824 */ /* 0x000fe200078e0204 */
[----:B------:R-:W-:Y:S06]  /*a710*/  @!P0 BRA `(.L_x_1430) ;  /* 0x0000000000488947 */ /* 0x000fec0003800000 */
[C---:B------:R-:W-:Y:S01]  /*a720*/  ISETP.GT.AND P1, PT, R146.reuse, RZ, PT ;  /* 0x000000ff9200720c */ /* 0x040fe20003f24270 */
[----:B------:R-:W-:Y:S01]  /*a730*/  BSSY B0, `(.L_x_1431) ;  /* 0x000000e000007945 */ /* 0x000fe20003800000 */
[----:B------:R-:W-:-:S11]  /*a740*/  VIADD R2, R146, 0xffffffff ;  /* 0xffffffff92027836 */ /* 0x000fd60000000000 */
        /* <DEDUP_REMOVED lines=8> */
.L_x_1432:
[----:B------:R-:W-:-:S13]  /*a7d0*/  ISETP.NE.AND P1, PT, R5, 0x1, PT ;  /* 0x000000010500780c */ /* 0x000fda0003f25270 */
[----:B------:R-:W1:Y:S02]  /*a7e0*/  @P1 LDC.64 R6, c[0x0][0x9e8] ;  /* 0x00027a00ff061b82 */ /* 0x000e640000000a00 */
[----:B-1----:R-:W-:-:S05]  /*a7f0*/  @P1 IMAD.HI.U32 R4, R2, R6, RZ ;  /* 0x0000000602041227 */ /* 0x002fca00078e00ff */
[----:B------:R-:W-:-:S07]  /*a800*/  @P1 SHF.R.U32.HI R2, RZ, R7, R4 ;  /* 0x00000007ff021219 */ /* 0x000fce0000011604 */
.L_x_1433:
[----:B------:R-:W-:Y:S05]  /*a810*/  BSYNC B0 ;  /* 0x0000000000007941 */ /* 0x000fea0003800000 */
.L_x_1431:
[----:B------:R-:W-:-:S05]  /*a820*/  IMAD R3, R2, R5, R5 ;  /* 0x0000000502037224 */ /* 0x000fca00078e0205 */
[----:B------:R-:W-:-:S07]  /*a830*/  VIMNMX R0, R0, R3, PT ;  /* 0x0000000300007248 */ /* 0x000fce0003fe0100 */
.L_x_1430:
[----:B------:R-:W-:Y:S01]  /*a840*/  IADD3 R0, R0, 0x5f, RZ ;  /* 0x0000005f00007810 */ /* 0x000fe20007ffe0ff */
[----:B------:R-:W-:-:S04]  /*a850*/  ULDC UR4, c[0x0][0x9dc] ;  /* 0x0002770000047ab9 */ /* 0x000fc80000000800 */
[----:B------:R-:W-:-:S05]  /*a860*/  IMAD.HI R0, R0, 0x2aaaaaab, RZ ;  /* 0x2aaaaaab00007827 */ /* 0x000fca00078e02ff */
[----:B------:R-:W-:-:S04]  /*a870*/  SHF.R.U32.HI R3, RZ, 0x1f, R0 ;  /* 0x0000001fff037819 */ /* 0x000fc80000011600 */
[----:B------:R-:W-:Y:S01]  /*a880*/  LEA.HI.SX32 R3, R0, R3, 0x1c ;  /* 0x0000000300037211 */ /* 0x000fe200078fe2ff */
[----:B------:R-:W-:-:S03]  /*a890*/  VIADD R0, R145, -UR4 ;  /* 0x8000000491007c36 */ /* 0x000fc60008000000 */
[----:B------:R-:W-:Y:S01]  /*a8a0*/  VIMNMX R150, R150, R3, PT ;  /* 0x0000000396967248 */ /* 0x000fe20003fe0100 */
[----:B------:R-:W-:Y:S06]  /*a8b0*/  @!P0 BRA `(.L_x_1434) ;  /* 0x0000000000448947 */ /* 0x000fec0003800000 */
[----:B------:R-:W-:Y:S01]  /*a8c0*/  ISETP.GT.AND P0, PT, R145, -0x1, PT ;  /* 0xffffffff9100780c */ /* 0x000fe20003f04270 */
[----:B------:R-:W-:-:S12]  /*a8d0*/  BSSY B0, `(.L_x_1435) ;  /* 0x000000d000007945 */ /* 0x000fd80003800000 */
        /* <DEDUP_REMOVED lines=8> */
.L_x_1436:
[----:B------:R-:W-:-:S13]  /*a960*/  ISETP.NE.AND P0, PT, R5, 0x1, PT ;  /* 0x000000010500780c */ /* 0x000fda0003f05270 */
[----:B------:R-:W1:Y:S02]  /*a970*/  @P0 LDC.64 R2, c[0x0][0x9e8] ;  /* 0x00027a00ff020b82 */ /* 0x000e640000000a00 */
[----:B-1----:R-:W-:-:S05]  /*a980*/  @P0 IMAD.HI.U32 R2, R145, R2, RZ ;  /* 0x0000000291020227 */ /* 0x002fca00078e00ff */
[----:B------:R-:W-:-:S07]  /*a990*/  @P0 SHF.R.U32.HI R145, RZ, R3, R2 ;  /* 0x00000003ff910219 */ /* 0x000fce0000011602 */
.L_x_1437:
[----:B------:R-:W-:Y:S05]  /*a9a0*/  BSYNC B0 ;  /* 0x0000000000007941 */ /* 0x000fea0003800000 */
.L_x_1435:
[----:B------:R-:W-:-:S05]  /*a9b0*/  IMAD R145, R145, R5, RZ ;  /* 0x0000000591917224 */ /* 0x000fca00078e02ff */
[----:B------:R-:W-:-:S07]  /*a9c0*/  VIMNMX R0, R0, R145, !PT ;  /* 0x0000009100007248 */ /* 0x000fce0007fe0100 */
.L_x_1434:
[----:B------:R-:W-:Y:S01]  /*a9d0*/  IMAD.HI R2, R0, 0x2aaaaaab, RZ ;  /* 0x2aaaaaab00027827 */ /* 0x000fe200078e02ff */
[----:B------:R-:W-:Y:S02]  /*a9e0*/  PLOP3.LUT P0, PT, PT, PT, PT, 0x80, 0x0 ;  /* 0x000000000000781c */ /* 0x000fe40003f0f070 */
[----:B------:R-:W-:Y:S02]  /*a9f0*/  CS2R R118, SRZ ;  /* 0x0000000000767805 */ /* 0x000fe4000001ff00 */
[----:B------:R-:W-:Y:S01]  /*aa00*/  CS2R R116, SRZ ;  /* 0x0000000000747805 */ /* 0x000fe2000001ff00 */
[----:B------:R-:W-:Y:S01]  /*aa10*/  IMAD.MOV.U32 R0, RZ, RZ, RZ ;  /* 0x000000ffff007224 */ /* 0x000fe200078e00ff */
[----:B------:R-:W-:Y:S02]  /*aa20*/  SHF.R.U32.HI R3, RZ, 0x1f, R2 ;  /* 0x0000001fff037819 */ /* 0x000fe40000011602 */
[----:B------:R-:W-:Y:S02]  /*aa30*/  CS2R R114, SRZ ;  /* 0x0000000000727805 */ /* 0x000fe4000001ff00 */
[----:B------:R-:W-:-:S02]  /*aa40*/  CS2R R112, SRZ ;  /* 0x0000000000707805 */ /* 0x000fc4000001ff00 */
[----:B------:R-:W-:Y:S02]  /*aa50*/  CS2R R106, SRZ ;  /* 0x00000000006a7805 */ /* 0x000fe4000001ff00 */
[----:B------:R-:W-:Y:S02]  /*aa60*/  LEA.HI.SX32 R211, R2, R3, 0x1c ;  /* 0x0000000302d37211 */ /* 0x000fe400078fe2ff */
[----:B------:R-:W-:Y:S01]  /*aa70*/  CS2R R2, SRZ ;  /* 0x0000000000027805 */ /* 0x000fe2000001ff00 */
[----:B------:R-:W-:Y:S01]  /*aa80*/  IMAD.MOV.U32 R110, RZ, RZ, RZ ;  /* 0x000000ffff6e7224 */ /* 0x000fe200078e00ff */
[----:B------:R-:W-:Y:S02]  /*aa90*/  CS2R R108, SRZ ;  /* 0x00000000006c7805 */ /* 0x000fe4000001ff00 */
[----:B------:R-:W-:Y:S02]  /*aaa0*/  VIMNMX R211, RZ, R211, !PT ;  /* 0x000000d3ffd37248 */ /* 0x000fe40007fe0100 */
[----:B------:R-:W-:-:S02]  /*aab0*/  CS2R R54, SRZ ;  /* 0x0000000000367805 */ /* 0x000fc4000001ff00 */
[----:B------:R-:W-:Y:S02]  /*aac0*/  CS2R R104, SRZ ;  /* 0x0000000000687805 */ /* 0x000fe4000001ff00 */
[----:B------:R-:W-:Y:S02]  /*aad0*/  MOV R103, RZ ;  /* 0x000000ff00677202 */ /* 0x000fe40000000f00 */
[----:B------:R-:W-:Y:S02]  /*aae0*/  CS2R R98, SRZ ;  /* 0x0000000000627805 */ /* 0x000fe4000001ff00 */
[----:B------:R-:W-:Y:S02]  /*aaf0*/  ISETP.GT.AND P1, PT, R150, R211, PT ;  /* 0x000000d39600720c */ /* 0x000fe40003f24270 */
[----:B------:R-:W-:Y:S02]  /*ab00*/  CS2R R100, SRZ ;  /* 0x0000000000647805 */ /* 0x000fe4000001ff00 */
[----:B------:R-:W-:Y:S01]  /*ab10*/  CS2R R96, SRZ ;  /* 0x0000000000607805 */ /* 0x000fe2000001ff00 */
[----:B------:R-:W-:Y:S01]  /*ab20*/  IMAD.MOV.U32 R95, RZ, RZ, RZ ;  /* 0x000000ffff5f7224 */ /* 0x000fe200078e00ff */
[----:B------:R-:W-:-:S02]  /*ab30*/  CS2R R90, SRZ ;  /* 0x00000000005a7805 */ /* 0x000fc4000001ff00 */
[----:B------:R-:W-:Y:S02]  /*ab40*/  CS2R R92, SRZ ;  /* 0x00000000005c7805 */ /* 0x000fe4000001ff00 */
[----:B------:R-:W-:Y:S02]  /*ab50*/  CS2R R62, SRZ ;  /* 0x00000000003e7805 */ /* 0x000fe4000001ff00 */
[----:B------:R-:W-:Y:S01]  /*ab60*/  CS2R R88, SRZ ;  /* 0x0000000000587805 */ /* 0x000fe2000001ff00 */
[----:B------:R-:W-:Y:S01]  /*ab70*/  IMAD.MOV.U32 R87, RZ, RZ, RZ ;  /* 0x000000ffff577224 */ /* 0x000fe200078e00ff */
[----:B------:R-:W-:Y:S02]  /*ab80*/  CS2R R82, SRZ ;  /* 0x0000000000527805 */ /* 0x000fe4000001ff00 */
[----:B------:R-:W-:Y:S02]  /*ab90*/  CS2R R84, SRZ ;  /* 0x0000000000547805 */ /* 0x000fe4000001ff00 */
[----:B------:R-:W-:Y:S01]  /*aba0*/  CS2R R80, SRZ ;  /* 0x0000000000507805 */ /* 0x000fe2000001ff00 */
[----:B------:R-:W-:Y:S01]  /*abb0*/  IMAD.MOV.U32 R79, RZ, RZ, RZ ;  /* 0x000000ffff4f7224 */ /* 0x000fe200078e00ff */
        /* <DEDUP_REMOVED lines=20> */
[----:B---3--:R-:W-:Y:S02]  /*ad00*/  CS2R R36, SRZ ;  /* 0x0000000000247805 */ /* 0x008fe4000001ff00 */
[----:B------:R-:W-:Y:S02]  /*ad10*/  CS2R R132, SRZ ;  /* 0x0000000000847805 */ /* 0x000fe4000001ff00 */
[----:B------:R-:W-:Y:S02]  /*ad20*/  CS2R R122, SRZ ;  /* 0x00000000007a7805 */ /* 0x000fe4000001ff00 */
[----:B0-2---:R-:W-:Y:S02]  /*ad30*/  CS2R R32, SRZ ;  /* 0x0000000000207805 */ /* 0x005fe4000001ff00 */
[----:B------:R-:W-:-:S02]  /*ad40*/  MOV R6, RZ ;  /* 0x000000ff00067202 */ /* 0x000fc40000000f00 */
[----:B------:R-:W-:Y:S01]  /*ad50*/  CS2R R28, SRZ ;  /* 0x00000000001c7805 */ /* 0x000fe2000001ff00 */
[----:B------:R-:W-:Y:S01]  /*ad60*/  IMAD.MOV.U32 R134, RZ, RZ, RZ ;  /* 0x000000ffff867224 */ /* 0x000fe200078e00ff */
        /* <DEDUP_REMOVED lines=30> */
.L_x_1439:
        /* <DEDUP_REMOVED lines=12> */
.L_x_1443:
[----:B-1----:R1:W2:Y:S02]  /*b010*/  SYNCS.PHASECHK.TRANS64.TRYWAIT P0, [R17+URZ+0x30800], R0 ;  /* 0x03080000110075a7 */ /* 0x0022a4000800017f */
[----:B--2---:R-:W-:Y:S05]  /*b020*/  @!P0 NANOSLEEP.SYNCS 0x989680 ;  /* 0x009896800000895d */ /* 0x004fea0003900000 */
[----:B------:R-:W2:Y:S02]  /*b030*/  @!P0 SYNCS.PHASECHK.TRANS64 P0, [R17+URZ+0x30800], R0 ;  /* 0x03080000110085a7 */ /* 0x000ea4000800007f */
[----:B--2---:R-:W-:Y:S05]  /*b040*/  @!P0 BRA `(.L_x_1443) ;  /* 0xfffffffc00f08947 */ /* 0x004fea000383ffff */
.L_x_1442:
[----:B------:R-:W-:Y:S05]  /*b050*/  BSYNC B0 ;  /* 0x0000000000007941 */ /* 0x000fea0003800000 */
.L_x_1441:
[----:B------:R-:W-:Y:S05]  /*b060*/  BRA `(.L_x_1444) ;  /* 0x0000006c00247947 */ /* 0x000fea0003800000 */
.L_x_1440:
[----:B------:R-:W2:Y:S01]  /*b070*/  LDL R0, [R1+0x3c] ;  /* 0x00003c0001007983 */ /* 0x000ea20000100800 */
[----:B------:R-:W0:Y:S01]  /*b080*/  LDC.64 R10, c[0x0][0x3d8] ;  /* 0x0000f600ff0a7b82 */ /* 0x000e220000000a00 */
[----:B-----5:R-:W-:Y:S01]  /*b090*/  SHF.R.S32.HI R9, RZ, 0x1f, R144 ;  /* 0x0000001fff097819 */ /* 0x020fe20000011490 */
[--C-:B------:R-:W-:Y:S01]  /*b0a0*/  IMAD.MOV.U32 R2, RZ, RZ, R18.reuse ;  /* 0x000000ffff027224 */ /* 0x100fe200078e0012 */
[----:B------:R-:W-:Y:S02]  /*b0b0*/  SHF.R.S32.HI R3, RZ, 0x1f, R18 ;  /* 0x0000001fff037819 */ /* 0x000fe40000011412 */
[----:B------:R-:W-:-:S03]  /*b0c0*/  SHF.R.S32.HI R7, RZ, 0x1f, R192 ;  /* 0x0000001fff077819 */ /* 0x000fc600000114c0 */
[----:B------:R-:W1:Y:S01]  /*b0d0*/  LDC.64 R12, c[0x0][0x3e8] ;  /* 0x0000fa00ff0c7b82 */ /* 0x000e620000000a00 */
[-C--:B0-----:R-:W-:Y:S01]  /*b0e0*/  IMAD R6, R221, R10.reuse, RZ ;  /* 0x0000000add067224 */ /* 0x081fe200078e02ff */
[----:B------:R-:W-:Y:S01]  /*b0f0*/  SHF.L.U64.HI R74, R10, 0x6, R11 ;  /* 0x000000060a4a7819 */ /* 0x000fe2000001020b */
[----:B------:R-:W-:-:S04]  /*b100*/  IMAD.WIDE.U32 R72, R144, R10, RZ ;  /* 0x0000000a90487225 */ /* 0x000fc800078e00ff */
[----:B------:R-:W-:Y:S01]  /*b110*/  IMAD.WIDE.U32 R4, R195, R10, R2 ;  /* 0x0000000ac3047225 */ /* 0x000fe200078e0002 */
[----:B-1----:R-:W-:-:S03]  /*b120*/  SHF.L.U64.HI R69, R12, 0x6, R13 ;  /* 0x000000060c457819 */ /* 0x002fc6000001020d */
[C---:B------:R-:W-:Y:S01]  /*b130*/  IMAD R83, R195.reuse, R11, R6 ;  /* 0x0000000bc3537224 */ /* 0x040fe200078e0206 */
[----:B------:R-:W-:Y:S01]  /*b140*/  IADD3 R79, P0, R4, R72, RZ ;  /* 0x00000048044f7210 */ /* 0x000fe20007f1e0ff */
[----:B------:R-:W-:Y:S02]  /*b150*/  IMAD.MOV.U32 R6, RZ, RZ, R192 ;  /* 0x000000ffff067224 */ /* 0x000fe400078e00c0 */
[----:B------:R-:W-:-:S04]  /*b160*/  IMAD.WIDE.U32 R2, R195, R12, R2 ;  /* 0x0000000cc3027225 */ /* 0x000fc800078e0002 */
[----:B------:R-:W-:Y:S02]  /*b170*/  IMAD.SHL.U32 R76, R10, 0x40, RZ ;  /* 0x000000400a4c7824 */ /* 0x000fe400078e00ff */
[----:B------:R-:W-:Y:S01]  /*b180*/  IMAD.SHL.U32 R75, R12, 0x40, RZ ;  /* 0x000000400c4b7824 */ /* 0x000fe200078e00ff */
[----:B--2---:R-:W-:Y:S01]  /*b190*/  R2UR UR4, R0 ;  /* 0x00000000000472ca */ /* 0x004fe200000e0000 */
[C---:B------:R-:W-:Y:S02]  /*b1a0*/  IMAD R0, R9.reuse, R10, RZ ;  /* 0x0000000a09007224 */ /* 0x040fe400078e02ff */
[----:B------:R-:W-:Y:S02]  /*b1b0*/  IMAD R9, R9, R12, RZ ;  /* 0x0000000c09097224 */ /* 0x000fe400078e02ff */
[C---:B------:R-:W-:Y:S02]  /*b1c0*/  IMAD R61, R144.reuse, R11, R0 ;  /* 0x0000000b903d7224 */ /* 0x040fe400078e0200 */
[----:B------:R-:W-:-:S02]  /*b1d0*/  IMAD R9, R144, R13, R9 ;  /* 0x0000000d90097224 */ /* 0x000fc400078e0209 */
[----:B------:R-:W-:Y:S02]  /*b1e0*/  IMAD.IADD R61, R61, 0x1, R73 ;  /* 0x000000013d3d7824 */ /* 0x000fe400078e0249 */
[----:B------:R-:W-:Y:S02]  /*b1f0*/  IMAD R0, R221, R12, RZ ;  /* 0x0000000cdd007224 */ /* 0x000fe400078e02ff */
[----:B------:R-:W-:Y:S01]  /*b200*/  ULOP3.LUT UP0, URZ, UR4, 0x3ff, URZ, 0xc0, !UPT ;  /* 0x000003ff043f7892 */ /* 0x000fe2000f80c03f */
[----:B------:R-:W-:Y:S01]  /*b210*/  IADD3.X R81, R61, R5, R83, P0, !PT ;  /* 0x000000053d517210 */ /* 0x000fe200007fe453 */
[----:B------:R-:W-:-:S04]  /*b220*/  IMAD.WIDE.U32 R4, R195, R10, R6 ;  /* 0x0000000ac3047225 */ /* 0x000fc800078e0006 */
[----:B------:R-:W-:Y:S01]  /*b230*/  IMAD.WIDE.U32 R144, R144, R12, RZ ;  /* 0x0000000c90907225 */ /* 0x000fe200078e00ff */
[----:B------:R-:W-:-:S03]  /*b240*/  IADD3 R71, P1, R4, R72, RZ ;  /* 0x0000004804477210 */ /* 0x000fc60007f3e0ff */
[----:B------:R-:W-:Y:S01]  /*b250*/  IMAD.WIDE.U32 R6, R195, R12, R6 ;  /* 0x0000000cc3067225 */ /* 0x000fe200078e0006 */
[----:B------:R-:W-:Y:S02]  /*b260*/  IADD3.X R83, R61, R83, R5, P1, !PT ;  /* 0x000000533d537210 */ /* 0x000fe40000ffe405 */
[----:B------:R-:W-:Y:S01]  /*b270*/  PLOP3.LUT P1, PT, PT, PT, UP0, 0x80, 0x0 ;  /* 0x000000000000781c */ /* 0x000fe20003f2f008 */
[----:B------:R-:W-:Y:S01]  /*b280*/  IMAD R0, R195, R13, R0 ;  /* 0x0000000dc3007224 */ /* 0x000fe200078e0200 */
[----:B------:R-:W-:Y:S02]  /*b290*/  IADD3 R77, R9, R145, RZ ;  /* 0x00000091094d7210 */ /* 0x000fe40007ffe0ff */
[-C--:B------:R-:W-:Y:S02]  /*b2a0*/  IADD3 R60, P0, R2, R144.reuse, RZ ;  /* 0x00000090023c7210 */ /* 0x080fe40007f1e0ff */
[----:B------:R-:W-:Y:S02]  /*b2b0*/  IADD3 R70, P2, R6, R144, RZ ;  /* 0x0000009006467210 */ /* 0x000fe40007f5e0ff */
[----:B------:R-:W-:-:S02]  /*b2c0*/  IADD3.X R78, R77, R3, R0, P0, !PT ;  /* 0x000000034d4e7210 */ /* 0x000fc400007fe400 */
[----:B------:R-:W-:-:S03]  /*b2d0*/  IADD3.X R80, R77, R0, R7, P2, !PT ;  /* 0x000000004d507210 */ /* 0x000fc600017fe407 */
[----:B------:R-:W-:Y:S06]  /*b2e0*/  @!P1 BRA `(.L_x_1445) ;  /* 0x0000000000409947 */ /* 0x000fec0003800000 */
        /* <DEDUP_REMOVED lines=15> */
[----:B-1----:R-:W-:Y:S05]  /*b3e0*/  CALL.ABS.NOINC R2 ;  /* 0x0000000002007343 */ /* 0x002fea0003c00000 */
.L_x_1445:
[----:B------:R-:W0:Y:S01]  /*b3f0*/  LDC.64 R12, c[0x0][0x3d8] ;  /* 0x0000f600ff0c7b82 */ /* 0x000e220000000a00 */
[----:B------:R-:W-:Y:S01]  /*b400*/  SHF.R.S32.HI R5, RZ, 0x1f, R201 ;  /* 0x0000001fff057819 */ /* 0x000fe200000114c9 */
[----:B------:R-:W-:Y:S01]  /*b410*/  ULDC.U8 UR4, c[0x0][0x3f0] ;  /* 0x0000fc0000047ab9 */ /* 0x000fe20000000000 */
[----:B------:R-:W-:Y:S01]  /*b420*/  BSSY B0, `(.L_x_1446) ;  /* 0x0000685000007945 */ /* 0x000fe20003800000 */
[----:B------:R-:W-:-:S04]  /*b430*/  ISETP.NE.AND P0, PT, RZ, UR4, PT ;  /* 0x00000004ff007c0c */ /* 0x000fc8000bf05270 */
[----:B------:R-:W1:Y:S01]  /*b440*/  LDC.64 R2, c[0x0][0x3e8] ;  /* 0x0000fa00ff027b82 */ /* 0x000e620000000a00 */
[----:B0-----:R-:W-:-:S04]  /*b450*/  IMAD R0, R5, R12, RZ ;  /* 0x0000000c05007224 */ /* 0x001fc800078e02ff */
[C---:B------:R-:W-:Y:S02]  /*b460*/  IMAD R9, R201.reuse, R13, R0 ;  /* 0x0000000dc9097224 */ /* 0x040fe400078e0200 */
[----:B------:R-:W-:Y:S02]  /*b470*/  IMAD R0, R201, -0x80, R197 ;  /* 0xffffff80c9007824 */ /* 0x000fe400078e02c5 */
[----:B-1----:R-:W-:Y:S02]  /*b480*/  IMAD R8, R5, R2, RZ ;  /* 0x0000000205087224 */ /* 0x002fe400078e02ff */
[----:B------:R-:W-:-:S04]  /*b490*/  IMAD.WIDE.U32 R4, R201, R12, RZ ;  /* 0x0000000cc9047225 */ /* 0x000fc800078e00ff */
[----:B------:R-:W-:Y:S01]  /*b4a0*/  IMAD.WIDE.U32 R6, R201, R2, RZ ;  /* 0x00000002c9067225 */ /* 0x000fe200078e00ff */
[----:B------:R-:W-:-:S03]  /*b4b0*/  IADD3 R9, R5, R9, RZ ;  /* 0x0000000905097210 */ /* 0x000fc60007ffe0ff */
[----:B------:R-:W-:Y:S01]  /*b4c0*/  IMAD R11, R201, R3, R8 ;  /* 0x00000003c90b7224 */ /* 0x000fe200078e0208 */
[C---:B------:R-:W-:Y:S01]  /*b4d0*/  SHF.L.U64.HI R82, R4.reuse, 0x7, R9 ;  /* 0x0000000704527819 */ /* 0x040fe20000010209 */
[----:B------:R-:W-:Y:S01]  /*b4e0*/  IMAD.SHL.U32 R84, R4, 0x80, RZ ;  /* 0x0000008004547824 */ /* 0x000fe200078e00ff */
[----:B------:R-:W-:Y:S01]  /*b4f0*/  VIMNMX R8, R0, 0x80, PT ;  /* 0x0000008000087848 */ /* 0x000fe20003fe0100 */
[----:B------:R-:W-:Y:S02]  /*b500*/  IMAD.IADD R5, R7, 0x1, R11 ;  /* 0x0000000107057824 */ /* 0x000fe400078e020b */
[----:B------:R-:W-:-:S03]  /*b510*/  IMAD.SHL.U32 R87, R6, 0x80, RZ ;  /* 0x0000008006577824 */ /* 0x000fc600078e00ff */
[----:B------:R-:W-:Y:S01]  /*b520*/  SHF.L.U64.HI R85, R6, 0x7, R5 ;  /* 0x0000000706557819 */ /* 0x000fe20000010205 */
[----:B------:R-:W-:Y:S06]  /*b530*/  @!P0 BRA `(.L_x_1447) ;  /* 0x0000003000f48947 */ /* 0x000fec0003800000 */
[----:B------:R-:W0:Y:S01]  /*b540*/  LDC R80, c[0x0][0x428] ;  /* 0x00010a00ff507b82 */ /* 0x000e220000000800 */
        /* <DEDUP_REMOVED lines=18> */
[C---:B------:R-:W-:Y:S01]  /*b670*/  VIADD R7, R18.reuse, 0x20 ;  /* 0x0000002012077836 */ /* 0x040fe20000000000 */
[----:B------:R-:W-:Y:S01]  /*b680*/  IADD3 R6, R18, 0x10, RZ ;  /* 0x0000001012067810 */ /* 0x000fe20007ffe0ff */
[----:B------:R-:W-:Y:S01]  /*b690*/  ULDC UR6, c[0x0][0x3d4] ;  /* 0x0000f50000067ab9 */ /* 0x000fe20000000800 */
[----:B------:R-:W-:Y:S01]  /*b6a0*/  IMAD.X R5, R82, 0x1, R81, P1 ;  /* 0x0000000152057824 */ /* 0x000fe200008e0651 */
[----:B------:R-:W-:Y:S01]  /*b6b0*/  LEA R4, P3, R0, UR4, 0x1 ;  /* 0x0000000400047c11 */ /* 0x000fe2000f8608ff */
[C---:B------:R-:W-:Y:S01]  /*b6c0*/  VIADD R9, R18.reuse, 0x30 ;  /* 0x0000003012097836 */ /* 0x040fe20000000000 */
[----:B------:R-:W-:Y:S01]  /*b6d0*/  ISETP.GE.AND P1, PT, R7, UR6, PT ;  /* 0x0000000607007c0c */ /* 0x000fe2000bf26270 */
[----:B------:R-:W-:Y:S01]  /*b6e0*/  VIADD R11, R18, 0x50 ;  /* 0x00000050120b7836 */ /* 0x000fe20000000000 */
[----:B------:R-:W-:Y:S01]  /*b6f0*/  LEA.HI.X R5, R0, UR5, R5, 0x1, P3 ;  /* 0x0000000500057c11 */ /* 0x000fe200098f0c05 */
[----:B------:R-:W-:Y:S01]  /*b700*/  ULDC.64 UR4, c[0x0][0x3e0] ;  /* 0x0000f80000047ab9 */ /* 0x000fe20000000a00 */
[----:B------:R-:W-:-:S02]  /*b710*/  IADD3 R0, P4, R87, R60, RZ ;  /* 0x0000003c57007210 */ /* 0x000fc40007f9e0ff */
[----:B------:R-:W-:Y:S02]  /*b720*/  CS2R R66, SRZ ;  /* 0x0000000000427805 */ /* 0x000fe4000001ff00 */
[----:B------:R-:W-:Y:S02]  /*b730*/  ISETP.GE.AND P2, PT, R6, UR6, PT ;  /* 0x0000000606007c0c */ /* 0x000fe4000bf46270 */
[----:B------:R-:W-:Y:S02]  /*b740*/  CS2R R62, SRZ ;  /* 0x00000000003e7805 */ /* 0x000fe4000001ff00 */
[----:B------:R-:W-:Y:S01]  /*b750*/  LEA R6, P6, R0, UR4, 0x1 ;  /* 0x0000000400067c11 */ /* 0x000fe2000f8c08ff */
[----:B------:R-:W-:Y:S01]  /*b760*/  IMAD.X R7, R85, 0x1, R78, P4 ;  /* 0x0000000155077824 */ /* 0x000fe200020e064e */
[----:B------:R-:W-:Y:S02]  /*b770*/  IADD3 R10, R18, 0x40, RZ ;  /* 0x00000040120a7810 */ /* 0x000fe40007ffe0ff */
[----:B------:R-:W-:-:S02]  /*b780*/  CS2R R56, SRZ ;  /* 0x0000000000387805 */ /* 0x000fc4000001ff00 */
[----:B------:R-:W-:Y:S02]  /*b790*/  ISETP.GE.AND P3, PT, R18, UR6, PT ;  /* 0x0000000612007c0c */ /* 0x000fe4000bf66270 */
[----:B------:R-:W-:Y:S02]  /*b7a0*/  CS2R R52, SRZ ;  /* 0x0000000000347805 */ /* 0x000fe4000001ff00 */
[----:B------:R-:W-:Y:S02]  /*b7b0*/  LEA.HI.X R7, R0, UR5, R7, 0x1, P6 ;  /* 0x0000000500077c11 */ /* 0x000fe4000b0f0c07 */
[----:B------:R-:W-:Y:S02]  /*b7c0*/  CS2R R50, SRZ ;  /* 0x0000000000327805 */ /* 0x000fe4000001ff00 */
[----:B------:R-:W-:Y:S02]  /*b7d0*/  ISETP.GE.AND P5, PT, R9, UR6, PT ;  /* 0x0000000609007c0c */ /* 0x000fe4000bfa6270 */
[----:B------:R-:W-:-:S02]  /*b7e0*/  CS2R R44, SRZ ;  /* 0x00000000002c7805 */ /* 0x000fc4000001ff00 */
[----:B------:R-:W-:Y:S01]  /*b7f0*/  ISETP.GE.AND P4, PT, R10, UR6, PT ;  /* 0x000000060a007c0c */ /* 0x000fe2000bf86270 */
[----:B------:R-:W-:Y:S01]  /*b800*/  ULDC.64 UR8, c[0x0][0x208] ;  /* 0x0000820000087ab9 */ /* 0x000fe20000000a00 */
[----:B------:R-:W-:Y:S02]  /*b810*/  ISETP.GE.AND P6, PT, R11, UR6, PT ;  /* 0x000000060b007c0c */ /* 0x000fe4000bfc6270 */
        /* <DEDUP_REMOVED lines=18> */
.L_x_1449:
[----:B------:R-:W-:Y:S05]  /*b940*/  BSYNC B1 ;  /* 0x0000000000017941 */ /* 0x000fea0003800000 */
.L_x_1448:
[----:B------:R-:W-:Y:S01]  /*b950*/  ISETP.GE.AND P1, PT, R220, R8, PT ;  /* 0x00000008dc00720c */ /* 0x000fe20003f26270 */
[----:B------:R-:W-:Y:S01]  /*b960*/  BSSY B1, `(.L_x_1450) ;  /* 0x000003e000017945 */ /* 0x000fe20003800000 */
[----:B-1----:R-:W-:Y:S02]  /*b970*/  LOP3.LUT R5, R207, 0x18, R192, 0xf8, !PT ;  /* 0x00000018cf057812 */ /* 0x002fe400078ef8c0 */
        /* <DEDUP_REMOVED lines=10> */
[----:B------:R-:W-:Y:S02]  /*ba20*/  LOP3.LUT R10, R5, R208, RZ, 0x3c, !PT ;  /* 0x000000d0050a7212 */ /* 0x000fe400078e3cff */
[----:B------:R-:W-:Y:S01]  /*ba30*/  CS2R R20, SRZ ;  /* 0x0000000000147805 */ /* 0x000fe2000001ff00 */
[----:B------:R-:W-:Y:S06]  /*ba40*/  @P1 BRA `(.L_x_1451) ;  /* 0x0000000000bc1947 */ /* 0x000fec0003800000 */
[----:B------:R-:W-:Y:S01]  /*ba50*/  IADD3 R75, P4, P5, R60, R75, R87 ;  /* 0x0000004b3c4b7210 */ /* 0x000fe20007d9e057 */
[C---:B------:R-:W-:Y:S01]  /*ba60*/  VIADD R4, R18.reuse, 0x10 ;  /* 0x0000001012047836 */ /* 0x040fe20000000000 */
[----:B------:R-:W-:Y:S01]  /*ba70*/  IADD3 R76, P2, P3, R79, R76, R84 ;  /* 0x0000004c4f4c7210 */ /* 0x000fe20007b5e054 */
[----:B------:R-:W-:Y:S01]  /*ba80*/  ULDC UR8, c[0x0][0x3d4] ;  /* 0x0000f50000087ab9 */ /* 0x000fe20000000800 */
[----:B------:R-:W-:Y:S01]  /*ba90*/  IADD3 R6, R18, 0x20, RZ ;  /* 0x0000002012067810 */ /* 0x000fe20007ffe0ff */
[----:B------:R-:W-:Y:S01]  /*baa0*/  ULDC.64 UR4, c[0x0][0x3c8] ;  /* 0x0000f20000047ab9 */ /* 0x000fe20000000a00 */
[----:B------:R-:W-:Y:S01]  /*bab0*/  IADD3.X R0, R78, R69, R85, P4, P5 ;  /* 0x000000454e007210 */ /* 0x000fe200027ea455 */
[----:B------:R-:W-:Y:S01]  /*bac0*/  ULDC.64 UR6, c[0x0][0x3e0] ;  /* 0x0000f80000067ab9 */ /* 0x000fe20000000a00 */
[----:B------:R-:W-:Y:S01]  /*bad0*/  IADD3.X R5, R81, R74, R82, P2, P3 ;  /* 0x0000004a51057210 */ /* 0x000fe200017e6452 */
[C---:B------:R-:W-:Y:S01]  /*bae0*/  VIADD R7, R18.reuse, 0x30 ;  /* 0x0000003012077836 */ /* 0x040fe20000000000 */
[----:B------:R-:W-:-:S02]  /*baf0*/  ISETP.GE.AND P5, PT, R18, UR8, PT ;  /* 0x0000000812007c0c */ /* 0x000fc4000bfa6270 */
[----:B------:R-:W-:Y:S02]  /*bb00*/  CS2R R42, SRZ ;  /* 0x00000000002a7805 */ /* 0x000fe4000001ff00 */
[----:B------:R-:W-:Y:S02]  /*bb10*/  ISETP.GE.AND P2, PT, R4, UR8, PT ;  /* 0x0000000804007c0c */ /* 0x000fe4000bf46270 */
[----:B------:R-:W-:Y:S02]  /*bb20*/  CS2R R40, SRZ ;  /* 0x0000000000287805 */ /* 0x000fe4000001ff00 */
[----:B------:R-:W-:Y:S01]  /*bb30*/  LEA R4, P3, R76, UR4, 0x1 ;  /* 0x000000044c047c11 */ /* 0x000fe2000f8608ff */
[----:B------:R-:W-:Y:S01]  /*bb40*/  VIADD R8, R18, 0x40 ;  /* 0x0000004012087836 */ /* 0x000fe20000000000 */
[----:B------:R-:W-:Y:S01]  /*bb50*/  ISETP.GE.AND P4, PT, R6, UR8, PT ;  /* 0x0000000806007c0c */ /* 0x000fe2000bf86270 */
[----:B------:R-:W-:Y:S01]  /*bb60*/  ULDC.64 UR10, c[0x0][0x208] ;  /* 0x00008200000a7ab9 */ /* 0x000fe20000000a00 */
[----:B------:R-:W-:-:S02]  /*bb70*/  LEA R6, P6, R75, UR6, 0x1 ;  /* 0x000000064b067c11 */ /* 0x000fc4000f8c08ff */
[----:B------:R-:W-:Y:S02]  /*bb80*/  LEA.HI.X R5, R76, UR5, R5, 0x1, P3 ;  /* 0x000000054c057c11 */ /* 0x000fe400098f0c05 */
[----:B------:R-:W-:Y:S02]  /*bb90*/  ISETP.GE.AND P3, PT, R7, UR8, PT ;  /* 0x0000000807007c0c */ /* 0x000fe4000bf66270 */
[----:B------:R-:W-:Y:S01]  /*bba0*/  LEA.HI.X R7, R75, UR7, R0, 0x1, P6 ;  /* 0x000000074b077c11 */ /* 0x000fe2000b0f0c00 */
[----:B------:R-:W-:Y:S01]  /*bbb0*/  VIADD R0, R18, 0x50 ;  /* 0x0000005012007836 */ /* 0x000fe20000000000 */
[----:B------:R1:W5:Y:S01]  /*bbc0*/  @!P5 LDG.E.64 R42, desc[UR10][R4.64] ;  /* 0x0000000a042ad981 */ /* 0x000362000c1e1b00 */
[----:B------:R-:W-:-:S03]  /*bbd0*/  ISETP.GE.AND P6, PT, R8, UR8, PT ;  /* 0x0000000808007c0c */ /* 0x000fc6000bfc6270 */
[----:B------:R1:W5:Y:S01]  /*bbe0*/  @!P5 LDG.E.64 R40, desc[UR10][R6.64] ;  /* 0x0000000a0628d981 */ /* 0x000362000c1e1b00 */
[----:B------:R-:W-:Y:S02]  /*bbf0*/  ISETP.GE.AND P5, PT, R0, UR8, PT ;  /* 0x0000000800007c0c */ /* 0x000fe4000bfa6270 */
        /* <DEDUP_REMOVED lines=20> */
.L_x_1451:
[----:B------:R-:W-:Y:S05]  /*bd40*/  BSYNC B1 ;  /* 0x0000000000017941 */ /* 0x000fea0003800000 */
.L_x_1450:
[----:B------:R-:W-:Y:S01]  /*bd50*/  LOP3.LUT P2, RZ, R216, 0x4, RZ, 0xc0, !PT ;  /* 0x00000004d8ff7812 */ /* 0x000fe2000784c0ff */
[----:B-----5:R-:W-:Y:S01]  /*bd60*/  IMAD.MOV.U32 R11, RZ, RZ, R71 ;  /* 0x000000ffff0b7224 */ /* 0x020fe200078e0047 */
[----:B------:R-:W-:Y:S01]  /*bd70*/  IADD3 R10, R209, R10, RZ ;  /* 0x0000000ad10a7210 */ /* 0x000fe20007ffe0ff */
[----:B------:R-:W-:Y:S01]  /*bd80*/  IMAD.MOV.U32 R14, RZ, RZ, R64 ;  /* 0x000000ffff0e7224 */ /* 0x000fe200078e0040 */
[----:B------:R-:W-:Y:S01]  /*bd90*/  MOV R0, R70 ;  /* 0x0000004600007202 */ /* 0x000fe20000000f00 */
[----:B-1----:R-:W-:Y:S01]  /*bda0*/  IMAD.MOV.U32 R7, RZ, RZ, R77 ;  /* 0x000000ffff077224 */ /* 0x002fe200078e004d */
[----:B------:R-:W-:Y:S01]  /*bdb0*/  PRMT R84, R11, 0x7610, R84 ;  /* 0x000076100b547816 */ /* 0x000fe20000000054 */
[----:B------:R-:W-:Y:S01]  /*bdc0*/  IMAD R60, R10, 0x2, R17 ;  /* 0x000000020a3c7824 */ /* 0x000fe200078e0211 */
[----:B------:R-:W-:Y:S01]  /*bdd0*/  PRMT R85, R0, 0x7610, R85 ;  /* 0x0000761000557816 */ /* 0x000fe20000000055 */
[----:B------:R-:W-:Y:S01]  /*bde0*/  IMAD.MOV.U32 R11, RZ, RZ, R58 ;  /* 0x000000ffff0b7224 */ /* 0x000fe200078e003a */
[----:B------:R-:W-:Y:S01]  /*bdf0*/  PRMT R83, R14, 0x7610, R83 ;  /* 0x000076100e537816 */ /* 0x000fe20000000053 */
[C---:B------:R-:W-:Y:S01]  /*be00*/  VIADD R15, R60.reuse, 0x12400 ;  /* 0x000124003c0f7836 */ /* 0x040fe20000000000 */
[----:B------:R-:W-:Y:S01]  /*be10*/  MOV R0, R65 ;  /* 0x0000004100007202 */ /* 0x000fe20000000f00 */
[----:B------:R-:W-:Y:S01]  /*be20*/  IMAD.MOV.U32 R14, RZ, RZ, R59 ;  /* 0x000000ffff0e7224 */ /* 0x000fe200078e003b */
[----:B------:R-:W-:Y:S01]  /*be30*/  MOV R6, R144 ;  /* 0x0000009000067202 */ /* 0x000fe20000000f00 */
[----:B------:R-:W-:Y:S01]  /*be40*/  VIADD R10, R60, 0x12440 ;  /* 0x000124403c0a7836 */ /* 0x000fe20000000000 */
[----:B------:R-:W-:Y:S01]  /*be50*/  PRMT R82, R82, 0x5410, R0 ;  /* 0x0000541052527816 */ /* 0x000fe20000000000 */
[----:B------:R-:W-:Y:S01]  /*be60*/  @P2 VIADD R10, R15, 0xffffffc0 ;  /* 0xffffffc00f0a2836 */ /* 0x000fe20000000000 */
[----:B0-----:R-:W-:Y:S01]  /*be70*/  ISETP.NE.AND P2, PT, R80, 0x1, PT ;  /* 0x000000015000780c */ /* 0x001fe20003f45270 */
[----:B------:R-:W-:Y:S01]  /*be80*/  IMAD.MOV.U32 R0, RZ, RZ, R54 ;  /* 0x000000ffff007224 */ /* 0x000fe200078e0036 */
[----:B------:R-:W-:Y:S01]  /*be90*/  PRMT R80, R11, 0x5410, R14 ;  /* 0x000054100b507816 */ /* 0x000fe2000000000e */
[----:B------:R-:W-:Y:S01]  /*bea0*/  IMAD.MOV.U32 R14, RZ, RZ, R49 ;  /* 0x000000ffff0e7224 */ /* 0x000fe200078e0031 */
[----:B------:R-:W-:Y:S01]  /*beb0*/  MOV R11, R55 ;  /* 0x00000037000b7202 */ /* 0x000fe20000000f00 */
[----:B------:R-:W-:Y:S01]  /*bec0*/  IMAD.MOV.U32 R5, RZ, RZ, R61 ;  /* 0x000000ffff057224 */ /* 0x000fe200078e003d */
[----:B------:R-:W-:Y:S01]  /*bed0*/  ULDC.64 UR4, c[0x0][0x3c8] ;  /* 0x0000f20000047ab9 */ /* 0x000fe20000000a00 */
[----:B------:R-:W-:Y:S01]  /*bee0*/  IMAD.MOV.U32 R61, RZ, RZ, R67 ;  /* 0x000000ffff3d7224 */ /* 0x000fe200078e0043 */
[----:B------:R-:W-:Y:S01]  /*bef0*/  PRMT R77, R0, 0x5410, R11 ;  /* 0x00005410004d7816 */ /* 0x000fe2000000000b */
[----:B------:R-:W-:Y:S01]  /*bf00*/  IMAD.MOV.U32 R0, RZ, RZ, R48 ;  /* 0x000000ffff007224 */ /* 0x000fe200078e0030 */
[----:B------:R-:W-:Y:S01]  /*bf10*/  ULDC.64 UR6, c[0x0][0x3e0] ;  /* 0x0000f80000067ab9 */ /* 0x000fe20000000a00 */
[----:B------:R-:W-:Y:S01]  /*bf20*/  IMAD.MOV.U32 R11, RZ, RZ, R46 ;  /* 0x000000ffff0b7224 */ /* 0x000fe200078e002e */
[----:B------:R-:W-:Y:S01]  /*bf30*/  PRMT R84, R84, 0x5410, R61 ;  /* 0x0000541054547816 */ /* 0x000fe2000000003d */
[----:B------:R-:W0:Y:S01]  /*bf40*/  @P2 LDC R15, c[0x0][0x430] ;  /* 0x00010c00ff0f2b82 */ /* 0x000e220000000800 */
[----:B------:R-:W-:Y:S01]  /*bf50*/  PRMT R75, R0, 0x5410, R14 ;  /* 0x00005410004b7816 */ /* 0x000fe2000000000e */
[----:B------:R-:W-:Y:S01]  /*bf60*/  IMAD.MOV.U32 R61, RZ, RZ, R56 ;  /* 0x000000ffff3d7224 */ /* 0x000fe200078e0038 */
[----:B------:R-:W-:Y:S01]  /*bf70*/  PRMT R73, R11, 0x7610, R73 ;  /* 0x000076100b497816 */ /* 0x000fe20000000049 */
[----:B------:R-:W-:Y:S01]  /*bf80*/  IMAD.MOV.U32 R11, RZ, RZ, R66 ;  /* 0x000000ffff0b7224 */ /* 0x000fe200078e0042 */
[----:B------:R-:W-:Y:S01]  /*bf90*/  MOV R0, R47 ;  /* 0x0000002f00007202 */ /* 0x000fe20000000f00 */
[----:B------:R-:W-:Y:S01]  /*bfa0*/  IMAD.MOV.U32 R69, RZ, RZ, R53 ;  /* 0x000000ffff457224 */ /* 0x000fe200078e0035 */
[----:B------:R-:W-:Y:S01]  /*bfb0*/  PRMT R81, R61, 0x7610, R81 ;  /* 0x000076103d517816 */ /* 0x000fe20000000051 */
[----:B------:R-:W1:Y:S01]  /*bfc0*/  @P2 LDC R14, c[0x0][0x42c] ;  /* 0x00010b00ff0e2b82 */ /* 0x000e620000000800 */
[----:B------:R-:W-:Y:S01]  /*bfd0*/  PRMT R73, R73, 0x5410, R0 ;  /* 0x0000541049497816 */ /* 0x000fe20000000000 */
[----:B------:R-:W-:Y:S01]  /*bfe0*/  IMAD.MOV.U32 R0, RZ, RZ, R62 ;  /* 0x000000ffff007224 */ /* 0x000fe200078e003e */
[----:B------:R-:W-:Y:S01]  /*bff0*/  PRMT R85, R85, 0x5410, R11 ;  /* 0x0000541055557816 */ /* 0x000fe2000000000b */
[----:B------:R-:W-:Y:S01]  /*c000*/  IMAD.MOV.U32 R61, RZ, RZ, R57 ;  /* 0x000000ffff3d7224 */ /* 0x000fe200078e0039 */
[----:B------:R-:W-:Y:S01]  /*c010*/  MOV R11, R63 ;  /* 0x0000003f000b7202 */ /* 0x000fe20000000f00 */
[----:B------:R-:W-:Y:S01]  /*c020*/  IMAD.MOV.U32 R4, RZ, RZ, R72 ;  /* 0x000000ffff047224 */ /* 0x000fe200078e0048 */
[----:B------:R-:W-:Y:S01]  /*c030*/  PRMT R83, R83, 0x5410, R0 ;  /* 0x0000541053537816 */ /* 0x000fe20000000000 */
[----:B------:R-:W-:Y:S01]  /*c040*/  IMAD R0, R201, 0x80, R195 ;  /* 0x00000080c9007824 */ /* 0x000fe200078e02c3 */
[----:B------:R-:W-:-:S02]  /*c050*/  PRMT R82, R11, 0x7610, R82 ;  /* 0x000076100b527816 */ /* 0x000fc40000000052 */
[----:B------:R-:W-:Y:S01]  /*c060*/  PRMT R81, R81, 0x5410, R61 ;  /* 0x0000541051517816 */ /* 0x000fe2000000003d */
[----:B------:R-:W-:Y:S01]  /*c070*/  IMAD.MOV.U32 R61, RZ, RZ, R50 ;  /* 0x000000ffff3d7224 */ /* 0x000fe200078e0032 */
[----:B------:R-:W-:Y:S01]  /*c080*/  LEA R11, R223, R0, 0x6 ;  /* 0x00000000df0b7211 */ /* 0x000fe200078e30ff */
[----:B------:R-:W-:-:S03]  /*c090*/  IMAD.MOV.U32 R0, RZ, RZ, R52 ;  /* 0x000000ffff007224 */ /* 0x000fc600078e0034 */
[----:B------:R-:W-:Y:S01]  /*c0a0*/  PRMT R76, R61, 0x7610, R76 ;  /* 0x000076103d4c7816 */ /* 0x000fe2000000004c */
[----:B------:R-:W-:Y:S01]  /*c0b0*/  IMAD.MOV.U32 R61, RZ, RZ, R44 ;  /* 0x000000ffff3d7224 */ /* 0x000fe200078e002c */
[----:B------:R-:W-:Y:S01]  /*c0c0*/  PRMT R79, R0, 0x5410, R69 ;  /* 0x00005410004f7816 */ /* 0x000fe20000000045 */
[----:B------:R-:W-:Y:S02]  /*c0d0*/  IMAD.MOV.U32 R69, RZ, RZ, R45 ;  /* 0x000000ffff457224 */ /* 0x000fe400078e002d */
[----:B-1----:R-:W-:Y:S01]  /*c0e0*/  @P2 IMAD.HI.U32 R0, R11, R14, RZ ;  /* 0x0000000e0b002227 */ /* 0x002fe200078e00ff */
[----:B------:R-:W-:Y:S02]  /*c0f0*/  MOV R14, R51 ;  /* 0x00000033000e7202 */ /* 0x000fe40000000f00 */
[----:B------:R-:W-:Y:S01]  /*c100*/  PRMT R74, R61, 0x5410, R69 ;  /* 0x000054103d4a7816 */ /* 0x000fe20000000045 */
[----:B------:R-:W-:Y:S01]  /*c110*/  IMAD.MOV.U32 R61, RZ, RZ, R36 ;  /* 0x000000ffff3d7224 */ /* 0x000fe200078e0024 */
[----:B0-----:R-:W-:Y:S01]  /*c120*/  @P2 SHF.R.U32.HI R11, RZ, R15, R0 ;  /* 0x0000000fff0b2219 */ /* 0x001fe20000011600 */
[----:B------:R-:W-:Y:S01]  /*c130*/  IMAD.MOV.U32 R0, RZ, RZ, R40 ;  /* 0x000000ffff007224 */ /* 0x000fe200078e0028 */
[----:B------:R-:W-:Y:S01]  /*c140*/  PRMT R76, R76, 0x5410, R14 ;  /* 0x000054104c4c7816 */ /* 0x000fe2000000000e */
[----:B------:R-:W-:Y:S01]  /*c150*/  IMAD.MOV.U32 R69, RZ, RZ, R37 ;  /* 0x000000ffff457224 */ /* 0x000fe200078e0025 */
[----:B------:R-:W-:Y:S01]  /*c160*/  SHF.R.S32.HI R15, RZ, 0x1f, R11 ;  /* 0x0000001fff0f7819 */ /* 0x000fe2000001140b */
[----:B------:R-:W-:Y:S01]  /*c170*/  IMAD.WIDE.U32 R4, R11, R12, R4 ;  /* 0x0000000c0b047225 */ /* 0x000fe200078e0004 */
[----:B------:R-:W-:-:S02]  /*c180*/  MOV R14, R41 ;  /* 0x00000029000e7202 */ /* 0x000fc40000000f00 */
[----:B------:R-:W-:Y:S01]  /*c190*/  PRMT R61, R61, 0x5410, R69 ;  /* 0x000054103d3d7816 */ /* 0x000fe20000000045 */
[----:B------:R-:W-:Y:S01]  /*c1a0*/  IMAD.WIDE.U32 R6, R11, R2, R6 ;  /* 0x000000020b067225 */ /* 0x000fe200078e0006 */
[----:B------:R-:W-:-:S03]  /*c1b0*/  PRMT R72, R0, 0x5410, R14 ;  /* 0x0000541000487816 */ /* 0x000fc6000000000e */
[C---:B------:R-:W-:Y:S01]  /*c1c0*/  IMAD R0, R15.reuse, R12, RZ ;  /* 0x0000000c0f007224 */ /* 0x040fe200078e02ff */
[----:B------:R-:W-:Y:S01]  /*c1d0*/  MOV R12, R33 ;  /* 0x00000021000c7202 */ /* 0x000fe20000000f00 */
[----:B------:R-:W-:Y:S02]  /*c1e0*/  IMAD R14, R15, R2, RZ ;  /* 0x000000020f0e7224 */ /* 0x000fe400078e02ff */
[C---:B------:R-:W-:Y:S01]  /*c1f0*/  IMAD R13, R11.reuse, R13, R0 ;  /* 0x0000000d0b0d7224 */ /* 0x040fe200078e0200 */
[----:B------:R-:W-:Y:S01]  /*c200*/  LEA R0, P3, R6, UR6, 0x1 ;  /* 0x0000000606007c11 */ /* 0x000fe2000f8608ff */
[----:B------:R-:W-:Y:S01]  /*c210*/  IMAD R15, R11, R3, R14 ;  /* 0x000000030b0f7224 */ /* 0x000fe200078e020e */
[----:B------:R-:W-:Y:S01]  /*c220*/  LEA R3, P2, R4, UR4, 0x1 ;  /* 0x0000000404037c11 */ /* 0x000fe2000f8408ff */
[----:B------:R-:W-:Y:S01]  /*c230*/  IMAD.MOV.U32 R2, RZ, RZ, R32 ;  /* 0x000000ffff027224 */ /* 0x000fe200078e0020 */
[----:B------:R-:W-:Y:S01]  /*c240*/  UMOV UR4, 0xffffffff ;  /* 0xffffffff00047882 */ /* 0x000fe20000000000 */
[----:B------:R-:W-:-:S02]  /*c250*/  IMAD.IADD R11, R5, 0x1, R13 ;  /* 0x00000001050b7824 */ /* 0x000fc400078e020d */
[----:B------:R-:W-:Y:S01]  /*c260*/  IMAD.IADD R5, R7, 0x1, R15 ;  /* 0x0000000107057824 */ /* 0x000fe200078e020f */
[----:B------:R-:W-:Y:S02]  /*c270*/  PRMT R69, R2, 0x5410, R12 ;  /* 0x0000541002457816 */ /* 0x000fe4000000000c */
[----:B------:R-:W-:Y:S02]  /*c280*/  LEA.HI.X R4, R4, UR5, R11, 0x1, P2 ;  /* 0x0000000504047c11 */ /* 0x000fe400090f0c0b */
[----:B------:R-:W-:Y:S02]  /*c290*/  LEA.HI.X R2, R6, UR7, R5, 0x1, P3 ;  /* 0x0000000706027c11 */ /* 0x000fe400098f0c05 */
[----:B------:R-:W-:Y:S01]  /*c2a0*/  LEA.HI R5, R219, R219, RZ, 0x1 ;  /* 0x000000dbdb057211 */ /* 0x000fe200078f08ff */
[----:B------:R-:W-:Y:S06]  /*c2b0*/  BRA.DIV UR4, `(.L_x_1452) ;  /* 0x000001ce04e87947 */ /* 0x000fec000b800000 */
.L_x_1736:
[----:B------:R-:W-:-:S03]  /*c2c0*/  UMOV UR4, 0xffffffff ;  /* 0xffffffff00047882 */ /* 0x000fc60000000000 */
[----:B------:R-:W-:Y:S05]  /*c2d0*/  BRA.DIV UR4, `(.L_x_1453) ;  /* 0x000001d204087947 */ /* 0x000fea000b800000 */
.L_x_1739:
[----:B------:R-:W-:-:S03]  /*c2e0*/  UMOV UR4, 0xffffffff ;  /* 0xffffffff00047882 */ /* 0x000fc60000000000 */
[----:B------:R-:W-:Y:S05]  /*c2f0*/  BRA.DIV UR4, `(.L_x_1454) ;  /* 0x000001d204287947 */ /* 0x000fea000b800000 */
.L_x_1742:
[----:B------:R-:W-:-:S03]  /*c300*/  UMOV UR4, 0xffffffff ;  /* 0xffffffff00047882 */ /* 0x000fc60000000000 */
[----:B------:R-:W-:Y:S05]  /*c310*/  BRA.DIV UR4, `(.L_x_1455) ;  /* 0x000001d204487947 */ /* 0x000fea000b800000 */
.L_x_1745:
[----:B------:R-:W-:-:S03]  /*c320*/  UMOV UR4, 0xffffffff ;  /* 0xffffffff00047882 */ /* 0x000fc60000000000 */
[----:B------:R-:W-:Y:S05]  /*c330*/  BRA.DIV UR4, `(.L_x_1456) ;  /* 0x000001d204687947 */ /* 0x000fea000b800000 */
.L_x_1748:
[----:B------:R-:W-:Y:S01]  /*c340*/  UMOV UR4, 0xffffffff ;  /* 0xffffffff00047882 */ /* 0x000fe20000000000 */
[----:B------:R-:W-:Y:S02]  /*c350*/  LOP3.LUT R4, R5, 0xfffffffe, RZ, 0xc0, !PT ;  /* 0xfffffffe05047812 */ /* 0x000fe400078ec0ff */
[----:B------:R-:W-:Y:S05]  /*c360*/  BRA.DIV UR4, `(.L_x_1457) ;  /* 0x000001d204847947 */ /* 0x000fea000b800000 */
.L_x_1751:
[----:B------:R-:W-:Y:S01]  /*c370*/  UMOV UR4, 0xffffffff ;  /* 0xffffffff00047882 */ /* 0x000fe20000000000 */
[----:B------:R-:W-:Y:S02]  /*c380*/  IMAD.IADD R4, R219, 0x1, -R4 ;  /* 0x00000001db047824 */ /* 0x000fe400078e0a04 */
[----:B------:R-:W-:Y:S05]  /*c390*/  BRA.DIV UR4, `(.L_x_1458) ;  /* 0x000001d204a07947 */ /* 0x000fea000b800000 */
.L_x_1754:
[----:B------:R-:W-:Y:S01]  /*c3a0*/  UMOV UR4, 0xffffffff ;  /* 0xffffffff00047882 */ /* 0x000fe20000000000 */
[----:B------:R-:W-:Y:S02]  /*c3b0*/  SHF.L.U32 R2, R4, 0x1f, RZ ;  /* 0x0000001f04027819 */ /* 0x000fe400000006ff */
[----:B------:R-:W-:Y:S05]  /*c3c0*/  BRA.DIV UR4, `(.L_x_1459) ;  /* 0x000001d204bc7947 */ /* 0x000fea000b800000 */
.L_x_1757:
[----:B------:R-:W0:Y:S01]  /*c3d0*/  SYNCS.PHASECHK.TRANS64.TRYWAIT P2, [R17+URZ+0x30800], R2 ;  /* 0x03080002110075a7 */ /* 0x000e22000804017f */
[----:B------:R-:W-:Y:S01]  /*c3e0*/  IMAD.MOV.U32 R3, RZ, RZ, R29 ;  /* 0x000000ffff037224 */ /* 0x000fe200078e001d */
[----:B------:R-:W-:Y:S01]  /*c3f0*/  MOV R0, R28 ;  /* 0x0000001c00007202 */ /* 0x000fe20000000f00 */
[----:B------:R-:W-:Y:S01]  /*c400*/  IMAD.MOV.U32 R4, RZ, RZ, R24 ;  /* 0x000000ffff047224 */ /* 0x000fe200078e0018 */
[----:B------:R-:W-:Y:S01]  /*c410*/  BSSY B1, `(.L_x_1460) ;  /* 0x0000019000017945 */ /* 0x000fe20003800000 */
[----:B------:R-:W-:Y:S01]  /*c420*/  IMAD.MOV.U32 R5, RZ, RZ, R25 ;  /* 0x000000ffff057224 */ /* 0x000fe200078e0019 */
[----:B------:R-:W-:Y:S01]  /*c430*/  PRMT R12, R0, 0x5410, R3 ;  /* 0x00005410000c7816 */ /* 0x000fe20000000003 */
[----:B------:R-:W-:Y:S01]  /*c440*/  IMAD.MOV.U32 R6, RZ, RZ, R43 ;  /* 0x000000ffff067224 */ /* 0x000fe200078e002b */
[----:B------:R-:W-:Y:S01]  /*c450*/  MOV R0, R8 ;  /* 0x0000000800007202 */ /* 0x000fe20000000f00 */
[----:B------:R-:W-:Y:S01]  /*c460*/  IMAD.MOV.U32 R7, RZ, RZ, R35 ;  /* 0x000000ffff077224 */ /* 0x000fe200078e0023 */
[----:B------:R-:W-:Y:S01]  /*c470*/  PRMT R3, R4, 0x5410, R5 ;  /* 0x0000541004037816 */ /* 0x000fe20000000005 */
[----:B------:R-:W-:-:S02]  /*c480*/  IMAD.MOV.U32 R5, RZ, RZ, R42 ;  /* 0x000000ffff057224 */ /* 0x000fc400078e002a */
[----:B------:R-:W-:-:S03]  /*c490*/  IMAD.MOV.U32 R4, RZ, RZ, R9 ;  /* 0x000000ffff047224 */ /* 0x000fc600078e0009 */
[----:B------:R-:W-:Y:S01]  /*c4a0*/  PRMT R78, R5, 0x5410, R6 ;  /* 0x00005410054e7816 */ /* 0x000fe20000000006 */
[----:B------:R-:W-:Y:S01]  /*c4b0*/  IMAD.MOV.U32 R5, RZ, RZ, R39 ;  /* 0x000000ffff057224 */ /* 0x000fe200078e0027 */
[----:B------:R-:W-:Y:S01]  /*c4c0*/  PRMT R0, R0, 0x5410, R4 ;  /* 0x0000541000007816 */ /* 0x000fe20000000004 */
[----:B------:R-:W-:Y:S01]  /*c4d0*/  IMAD.MOV.U32 R6, RZ, RZ, R34 ;  /* 0x000000ffff067224 */ /* 0x000fe200078e0022 */
[----:B------:R-:W-:-:S04]  /*c4e0*/  MOV R4, R38 ;  /* 0x0000002600047202 */ /* 0x000fc80000000f00 */
        /* <DEDUP_REMOVED lines=8> */
[----:B------:R-:W-:Y:S02]  /*c570*/  PRMT R11, R6, 0x5410, R7 ;  /* 0x00005410060b7816 */ /* 0x000fe40000000007 */
[----:B------:R-:W-:Y:S01]  /*c580*/  MOV R4, R20 ;  /* 0x0000001400047202 */ /* 0x000fe20000000f00 */
[----:B0-----:R-:W-:Y:S06]  /*c590*/  @!P2 BRA `(.L_x_1461) ;  /* 0x000001d00070a947 */ /* 0x001fec0003800000 */
.L_x_1758:
[----:B------:R-:W-:Y:S05]  /*c5a0*/  BSYNC B1 ;  /* 0x0000000000017941 */ /* 0x000fea0003800000 */
.L_x_1460:
[----:B------:R-:W-:Y:S01]  /*c5b0*/  BSSY B1, `(.L_x_1462) ;  /* 0x000011b000017945 */ /* 0x000fe20003800000 */
[----:B0-----:R-:W-:-:S03]  /*c5c0*/  PRMT R2, R4, 0x5410, R5 ;  /* 0x0000541004027816 */ /* 0x001fc60000000005 */
[----:B------:R-:W-:Y:S05]  /*c5d0*/  @P0 BRA `(.L_x_1463) ;  /* 0x0000001000600947 */ /* 0x000fea0003800000 */
[----:B------:R-:W0:Y:S01]  /*c5e0*/  LDC R5, c[0x0][0x3d4] ;  /* 0x0000f500ff057b82 */ /* 0x000e220000000800 */
[C---:B------:R-:W-:Y:S01]  /*c5f0*/  VIADD R4, R18.reuse, 0x10 ;  /* 0x0000001012047836 */ /* 0x040fe20000000000 */
[C---:B------:R-:W-:Y:S01]  /*c600*/  IADD3 R86, R18.reuse, 0x30, RZ ;  /* 0x0000003012567810 */ /* 0x040fe20007ffe0ff */
[C---:B------:R-:W-:Y:S01]  /*c610*/  VIADD R6, R18.reuse, 0x20 ;  /* 0x0000002012067836 */ /* 0x040fe20000000000 */
[----:B------:R-:W-:Y:S01]  /*c620*/  BSSY B2, `(.L_x_1464) ;  /* 0x0000034000027945 */ /* 0x000fe20003800000 */
[-C--:B0-----:R-:W-:Y:S02]  /*c630*/  ISETP.GE.AND P0, PT, R18, R5.reuse, PT ;  /* 0x000000051200720c */ /* 0x081fe40003f06270 */
[-C--:B------:R-:W-:Y:S01]  /*c640*/  ISETP.GE.AND P2, PT, R4, R5.reuse, PT ;  /* 0x000000050400720c */ /* 0x080fe20003f46270 */
[----:B------:R-:W-:Y:S01]  /*c650*/  VIADD R4, R18, 0x40 ;  /* 0x0000004012047836 */ /* 0x000fe20000000000 */
[-C--:B------:R-:W-:Y:S01]  /*c660*/  ISETP.GE.AND P3, PT, R6, R5.reuse, PT ;  /* 0x000000050600720c */ /* 0x080fe20003f66270 */
[----:B------:R-:W-:Y:S01]  /*c670*/  VIADD R6, R18, 0x50 ;  /* 0x0000005012067836 */ /* 0x000fe20000000000 */
[----:B------:R-:W-:-:S02]  /*c680*/  ISETP.GE.AND P4, PT, R86, R5, PT ;  /* 0x000000055600720c */ /* 0x000fc40003f86270 */
[-C--:B------:R-:W-:Y:S02]  /*c690*/  ISETP.GE.AND P5, PT, R4, R5.reuse, PT ;  /* 0x000000050400720c */ /* 0x080fe40003fa6270 */
[----:B------:R-:W-:-:S03]  /*c6a0*/  ISETP.GE.AND P6, PT, R6, R5, PT ;  /* 0x000000050600720c */ /* 0x000fc60003fc6270 */
[----:B------:R-:W-:Y:S10]  /*c6b0*/  @P0 BRA `(.L_x_1465) ;  /* 0x0000000000a80947 */ /* 0x000ff40003800000 */
[----:B------:R-:W0:Y:S01]  /*c6c0*/  LDS.128 R4, [R60+0x12400] ;  /* 0x012400003c047984 */ /* 0x000e220000000c00 */
[----:B------:R-:W-:Y:S01]  /*c6d0*/  SHF.R.U64 R93, R66, 0x10, R67 ;  /* 0x00000010425d7819 */ /* 0x000fe20000001243 */
[--C-:B------:R-:W-:Y:S01]  /*c6e0*/  HADD2.F32 R86, -RZ, R85.reuse.H1_H1 ;  /* 0x30000055ff567230 */ /* 0x100fe20000004100 */
[----:B------:R-:W-:Y:S01]  /*c6f0*/  SHF.R.U32.HI R88, RZ, 0x10, R71 ;  /* 0x00000010ff587819 */ /* 0x000fe20000011647 */
[----:B------:R-:W-:Y:S01]  /*c700*/  HADD2.F32 R87, -RZ, R85.H0_H0 ;  /* 0x20000055ff577230 */ /* 0x000fe20000004100 */
[----:B------:R-:W-:Y:S02]  /*c710*/  SHF.R.U32.HI R66, RZ, 0x10, R67 ;  /* 0x00000010ff427819 */ /* 0x000fe40000011643 */
[----:B------:R-:W-:Y:S01]  /*c720*/  SHF.R.U64 R91, R70, 0x10, R71 ;  /* 0x00000010465b7819 */ /* 0x000fe20000001247 */
[----:B------:R-:W-:Y:S02]  /*c730*/  HADD2.F32 R88, -RZ, R88.H0_H0 ;  /* 0x20000058ff587230 */ /* 0x000fe40000004100 */
[----:B------:R-:W-:-:S02]  /*c740*/  HADD2.F32 R85, -RZ, R66.H0_H0 ;  /* 0x20000042ff557230 */ /* 0x000fc40000004100 */
[--C-:B0-----:R-:W-:Y:S02]  /*c750*/  HADD2.F32 R71, -RZ, R7.reuse.H1_H1 ;  /* 0x30000007ff477230 */ /* 0x101fe40000004100 */
[----:B------:R-:W-:Y:S02]  /*c760*/  HADD2.F32 R70, -RZ, R7.H0_H0 ;  /* 0x20000007ff467230 */ /* 0x000fe40000004100 */
[--C-:B------:R-:W-:Y:S02]  /*c770*/  HADD2.F32 R7, -RZ, R4.reuse.H0_H0 ;  /* 0x20000004ff077230 */ /* 0x100fe40000004100 */
[C---:B------:R-:W-:Y:S01]  /*c780*/  FMUL.FTZ R89, R71.reuse, R88 ;  /* 0x0000005847597220 */ /* 0x040fe20000410000 */
[----:B------:R-:W-:Y:S01]  /*c790*/  FMUL.FTZ R71, R71, R85 ;  /* 0x0000005547477220 */ /* 0x000fe20000410000 */
[----:B------:R-:W-:Y:S02]  /*c7a0*/  HADD2.F32 R4, -RZ, R4.H1_H1 ;  /* 0x30000004ff047230 */ /* 0x000fe40000004100 */
[----:B------:R-:W-:-:S02]  /*c7b0*/  HADD2.F32 R66, -RZ, R6.H0_H0 ;  /* 0x20000006ff427230 */ /* 0x000fc40000004100 */
[----:B------:R-:W-:Y:S01]  /*c7c0*/  FFMA.FTZ R92, R70, R88, R71 ;  /* 0x00000058465c7223 */ /* 0x000fe20000010047 */
[----:B------:R-:W-:Y:S02]  /*c7d0*/  HADD2.F32 R67, -RZ, R6.H1_H1 ;  /* 0x30000006ff437230 */ /* 0x000fe40000004100 */
[----:B------:R-:W-:Y:S01]  /*c7e0*/  FMUL.FTZ R90, R4, R87 ;  /* 0x00000057045a7220 */ /* 0x000fe20000410000 */
[--C-:B------:R-:W-:Y:S02]  /*c7f0*/  HADD2.F32 R71, -RZ, R84.reuse.H0_H0 ;  /* 0x20000054ff477230 */ /* 0x100fe40000004100 */
[----:B------:R-:W-:Y:S01]  /*c800*/  FFMA.FTZ R89, R70, R85, -R89 ;  /* 0x0000005546597223 */ /* 0x000fe20000010859 */
[----:B------:R-:W-:Y:S02]  /*c810*/  HADD2.F32 R6, -RZ, R5.H0_H0 ;  /* 0x20000005ff067230 */ /* 0x000fe40000004100 */
[----:B------:R-:W-:Y:S01]  /*c820*/  FMUL.FTZ R88, R4, R86 ;  /* 0x0000005604587220 */ /* 0x000fe20000410000 */
[----:B------:R-:W-:-:S02]  /*c830*/  HADD2.F32 R84, -RZ, R84.H1_H1 ;  /* 0x30000054ff547230 */ /* 0x000fc40000004100 */
[C---:B------:R-:W-:Y:S01]  /*c840*/  FFMA.FTZ R90, R7.reuse, R86, -R90 ;  /* 0x00000056075a7223 */ /* 0x040fe2000001085a */
[----:B------:R-:W-:Y:S02]  /*c850*/  HADD2.F32 R5, -RZ, R5.H1_H1 ;  /* 0x30000005ff057230 */ /* 0x000fe40000004100 */
[----:B------:R-:W-:Y:S01]  /*c860*/  FFMA.FTZ R87, R7, R87, R88 ;  /* 0x0000005707577223 */ /* 0x000fe20000010058 */
[----:B------:R-:W-:Y:S02]  /*c870*/  HADD2.F32 R70, -RZ, R91.H0_H0 ;  /* 0x2000005bff467230 */ /* 0x000fe40000004100 */
[CC--:B------:R-:W-:Y:S01]  /*c880*/  FMUL.FTZ R85, R67.reuse, R71.reuse ;  /* 0x0000004743557220 */ /* 0x0c0fe20000410000 */
[----:B------:R-:W-:Y:S02]  /*c890*/  HADD2.F32 R4, -RZ, R93.H0_H0 ;  /* 0x2000005dff047230 */ /* 0x000fe40000004100 */
[----:B------:R-:W-:Y:S01]  /*c8a0*/  FMUL.FTZ R86, R67, R84 ;  /* 0x0000005443567220 */ /* 0x000fe20000410000 */
[C---:B------:R-:W-:Y:S01]  /*c8b0*/  FMUL.FTZ R7, R5.reuse, R70 ;  /* 0x0000004605077220 */ /* 0x040fe20000410000 */
[C---:B------:R-:W-:Y:S01]  /*c8c0*/  FFMA.FTZ R85, R66.reuse, R84, -R85 ;  /* 0x0000005442557223 */ /* 0x040fe20000010855 */
[-C--:B------:R-:W-:Y:S01]  /*c8d0*/  FMUL.FTZ R67, R5, R4.reuse ;  /* 0x0000000405437220 */ /* 0x080fe20000410000 */
[----:B------:R-:W-:Y:S01]  /*c8e0*/  FFMA.FTZ R86, R66, R71, R86 ;  /* 0x0000004742567223 */ /* 0x000fe20000010056 */
[----:B------:R-:W-:Y:S01]  /*c8f0*/  FFMA.FTZ R5, R6, R4, -R7 ;  /* 0x0000000406057223 */ /* 0x000fe20000010807 */
[----:B------:R-:W-:Y:S01]  /*c900*/  F2FP.F16.F32.PACK_AB R7, R92, R89 ;  /* 0x000000595c07723e */ /* 0x000fe200000000ff */
[----:B------:R-:W-:Y:S01]  /*c910*/  FFMA.FTZ R70, R6, R70, R67 ;  /* 0x0000004606467223 */ /* 0x000fe20000010043 */
[----:B------:R-:W-:-:S02]  /*c920*/  F2FP.F16.F32.PACK_AB R4, R87, R90 ;  /* 0x0000005a5704723e */ /* 0x000fc400000000ff */
[----:B------:R-:W-:Y:S02]  /*c930*/  F2FP.F16.F32.PACK_AB R6, R86, R85 ;  /* 0x000000555606723e */ /* 0x000fe400000000ff */
[----:B------:R-:W-:-:S05]  /*c940*/  F2FP.F16.F32.PACK_AB R5, R70, R5 ;  /* 0x000000054605723e */ /* 0x000fca00000000ff */
[----:B------:R0:W-:Y:S02]  /*c950*/  STS.128 [R60+0x12400], R4 ;  /* 0x012400043c007388 */ /* 0x0001e40000000c00 */
.L_x_1465:
[----:B------:R-:W-:Y:S05]  /*c960*/  BSYNC B2 ;  /* 0x0000000000027941 */ /* 0x000fea0003800000 */
.L_x_1464:
[----:B------:R-:W-:Y:S04]  /*c970*/  BSSY B2, `(.L_x_1466) ;  /* 0x000002c000027945 */ /* 0x000fe80003800000 */
[----:B------:R-:W-:Y:S05]  /*c980*/  @P2 BRA `(.L_x_1467) ;  /* 0x0000000000a82947 */ /* 0x000fea0003800000 */
[----:B0-----:R-:W0:Y:S01]  /*c990*/  LDS.128 R4, [R10] ;  /* 0x000000000a047984 */ /* 0x001e220000000c00 */
[----:B------:R-:W-:Y:S01]  /*c9a0*/  SHF.R.U32.HI R70, RZ, 0x10, R65 ;  /* 0x00000010ff467819 */ /* 0x000fe20000011641 */
[--C-:B------:R-:W-:Y:S01]  /*c9b0*/  HADD2.F32 R66, -RZ, R83.reuse.H1_H1 ;  /* 0x30000053ff427230 */ /* 0x100fe20000004100 */
[----:B------:R-:W-:Y:S01]  /*c9c0*/  SHF.R.U32.HI R67, RZ, 0x10, R63 ;  /* 0x00000010ff437819 */ /* 0x000fe2000001163f */
[----:B------:R-:W-:Y:S01]  /*c9d0*/  HADD2.F32 R83, -RZ, R83.H0_H0 ;  /* 0x20000053ff537230 */ /* 0x000fe20000004100 */
[----:B------:R-:W-:Y:S01]  /*c9e0*/  SHF.R.U64 R85, R64, 0x10, R65 ;  /* 0x0000001040557819 */ /* 0x000fe20000001241 */
[----:B------:R-:W-:Y:S01]  /*c9f0*/  HADD2.F32 R70, -RZ, R70.H0_H0 ;  /* 0x20000046ff467230 */ /* 0x000fe20000004100 */
[----:B------:R-:W-:Y:S01]  /*ca00*/  SHF.R.U64 R87, R62, 0x10, R63 ;  /* 0x000000103e577819 */ /* 0x000fe2000000123f */
[----:B------:R-:W-:Y:S02]  /*ca10*/  HADD2.F32 R67, -RZ, R67.H0_H0 ;  /* 0x20000043ff437230 */ /* 0x000fe40000004100 */
[----:B0-----:R-:W-:-:S02]  /*ca20*/  HADD2.F32 R65, -RZ, R7.H1_H1 ;  /* 0x30000007ff417230 */ /* 0x001fc40000004100 */
[----:B------:R-:W-:Y:S02]  /*ca30*/  HADD2.F32 R64, -RZ, R7.H0_H0 ;  /* 0x20000007ff407230 */ /* 0x000fe40000004100 */
[--C-:B------:R-:W-:Y:S02]  /*ca40*/  HADD2.F32 R7, -RZ, R4.reuse.H0_H0 ;  /* 0x20000004ff077230 */ /* 0x100fe40000004100 */
[CC--:B------:R-:W-:Y:S01]  /*ca50*/  FMUL.FTZ R71, R65.reuse, R70.reuse ;  /* 0x0000004641477220 */ /* 0x0c0fe20000410000 */
[----:B------:R-:W-:Y:S01]  /*ca60*/  FMUL.FTZ R65, R65, R67 ;  /* 0x0000004341417220 */ /* 0x000fe20000410000 */
[----:B------:R-:W-:Y:S02]  /*ca70*/  HADD2.F32 R4, -RZ, R4.H1_H1 ;  /* 0x30000004ff047230 */ /* 0x000fe40000004100 */
[--C-:B------:R-:W-:Y:S02]  /*ca80*/  HADD2.F32 R62, -RZ, R6.reuse.H0_H0 ;  /* 0x20000006ff3e7230 */ /* 0x100fe40000004100 */
[----:B------:R-:W-:Y:S01]  /*ca90*/  FFMA.FTZ R86, R64, R70, R65 ;  /* 0x0000004640567223 */ /* 0x000fe20000010041 */
[----:B------:R-:W-:-:S02]  /*caa0*/  HADD2.F32 R63, -RZ, R6.H1_H1 ;  /* 0x30000006ff3f7230 */ /* 0x000fc40000004100 */
[----:B------:R-:W-:Y:S01]  /*cab0*/  FMUL.FTZ R84, R4, R83 ;  /* 0x0000005304547220 */ /* 0x000fe20000410000 */
[--C-:B------:R-:W-:Y:S02]  /*cac0*/  HADD2.F32 R65, -RZ, R82.reuse.H1_H1 ;  /* 0x30000052ff417230 */ /* 0x100fe40000004100 */
[----:B------:R-:W-:Y:S01]  /*cad0*/  FFMA.FTZ R71, R64, R67, -R71 ;  /* 0x0000004340477223 */ /* 0x000fe20000010847 */
[--C-:B------:R-:W-:Y:S02]  /*cae0*/  HADD2.F32 R6, -RZ, R5.reuse.H0_H0 ;  /* 0x20000005ff067230 */ /* 0x100fe40000004100 */
[-C--:B------:R-:W-:Y:S01]  /*caf0*/  FMUL.FTZ R70, R4, R66.reuse ;  /* 0x0000004204467220 */ /* 0x080fe20000410000 */
[----:B------:R-:W-:Y:S02]  /*cb00*/  HADD2.F32 R82, -RZ, R82.H0_H0 ;  /* 0x20000052ff527230 */ /* 0x000fe40000004100 */
[----:B------:R-:W-:Y:S01]  /*cb10*/  FFMA.FTZ R84, R7, R66, -R84 ;  /* 0x0000004207547223 */ /* 0x000fe20000010854 */
[----:B------:R-:W-:-:S02]  /*cb20*/  HADD2.F32 R5, -RZ, R5.H1_H1 ;  /* 0x30000005ff057230 */ /* 0x000fc40000004100 */
        /* <DEDUP_REMOVED lines=15> */
[----:B------:R1:W-:Y:S02]  /*cc20*/  STS.128 [R10], R4 ;  /* 0x000000040a007388 */ /* 0x0003e40000000c00 */
.L_x_1467:
[----:B------:R-:W-:Y:S05]  /*cc30*/  BSYNC B2 ;  /* 0x0000000000027941 */ /* 0x000fea0003800000 */
.L_x_1466:
[----:B------:R-:W-:Y:S04]  /*cc40*/  BSSY B2, `(.L_x_1468) ;  /* 0x000002c000027945 */ /* 0x000fe80003800000 */
[----:B------:R-:W-:Y:S05]  /*cc50*/  @P3 BRA `(.L_x_1469) ;  /* 0x0000000000a83947 */ /* 0x000fea0003800000 */
[----:B01----:R-:W0:Y:S01]  /*cc60*/  LDS.128 R4, [R60+0x16400] ;  /* 0x016400003c047984 */ /* 0x003e220000000c00 */
[----:B------:R-:W-:Y:S01]  /*cc70*/  SHF.R.U32.HI R63, RZ, 0x10, R57 ;  /* 0x00000010ff3f7819 */ /* 0x000fe20000011639 */
[----:B------:R-:W-:Y:S01]  /*cc80*/  HADD2.F32 R62, -RZ, R81.H0_H0 ;  /* 0x20000051ff3e7230 */ /* 0x000fe20000004100 */
[--C-:B------:R-:W-:Y:S01]  /*cc90*/  SHF.R.U32.HI R65, RZ, 0x10, R59.reuse ;  /* 0x00000010ff417819 */ /* 0x100fe2000001163b */
[--C-:B------:R-:W-:Y:S01]  /*cca0*/  HADD2.F32 R64, -RZ, R80.reuse.H0_H0 ;  /* 0x20000050ff407230 */ /* 0x100fe20000004100 */
[----:B------:R-:W-:Y:S01]  /*ccb0*/  SHF.R.U64 R71, R58, 0x10, R59 ;  /* 0x000000103a477819 */ /* 0x000fe2000000123b */
[----:B------:R-:W-:Y:S01]  /*ccc0*/  HADD2.F32 R63, -RZ, R63.H0_H0 ;  /* 0x2000003fff3f7230 */ /* 0x000fe20000004100 */
[----:B------:R-:W-:Y:S01]  /*ccd0*/  SHF.R.U64 R83, R56, 0x10, R57 ;  /* 0x0000001038537819 */ /* 0x000fe20000001239 */
[----:B------:R-:W-:Y:S02]  /*cce0*/  HADD2.F32 R65, -RZ, R65.H0_H0 ;  /* 0x20000041ff417230 */ /* 0x000fe40000004100 */
[----:B------:R-:W-:-:S02]  /*ccf0*/  HADD2.F32 R80, -RZ, R80.H1_H1 ;  /* 0x30000050ff507230 */ /* 0x000fc40000004100 */
[----:B------:R-:W-:Y:S02]  /*cd00*/  HADD2.F32 R81, -RZ, R81.H1_H1 ;  /* 0x30000051ff517230 */ /* 0x000fe40000004100 */
[--C-:B0-----:R-:W-:Y:S02]  /*cd10*/  HADD2.F32 R59, -RZ, R7.reuse.H1_H1 ;  /* 0x30000007ff3b7230 */ /* 0x101fe40000004100 */
[----:B------:R-:W-:Y:S02]  /*cd20*/  HADD2.F32 R58, -RZ, R7.H0_H0 ;  /* 0x20000007ff3a7230 */ /* 0x000fe40000004100 */
[--C-:B------:R-:W-:Y:S02]  /*cd30*/  HADD2.F32 R7, -RZ, R4.reuse.H0_H0 ;  /* 0x20000004ff077230 */ /* 0x100fe40000004100 */
[C---:B------:R-:W-:Y:S01]  /*cd40*/  FMUL.FTZ R70, R59.reuse, R63 ;  /* 0x0000003f3b467220 */ /* 0x040fe20000410000 */
[----:B------:R-:W-:Y:S02]  /*cd50*/  HADD2.F32 R4, -RZ, R4.H1_H1 ;  /* 0x30000004ff047230 */ /* 0x000fe40000004100 */
[----:B------:R-:W-:Y:S01]  /*cd60*/  FMUL.FTZ R67, R59, R65 ;  /* 0x000000413b437220 */ /* 0x000fe20000410000 */
[----:B------:R-:W-:-:S02]  /*cd70*/  HADD2.F32 R56, -RZ, R6.H0_H0 ;  /* 0x20000006ff387230 */ /* 0x000fc40000004100 */
[----:B------:R-:W-:Y:S01]  /*cd80*/  FFMA.FTZ R82, R58, R65, R70 ;  /* 0x000000413a527223 */ /* 0x000fe20000010046 */
[----:B------:R-:W-:Y:S02]  /*cd90*/  HADD2.F32 R57, -RZ, R6.H1_H1 ;  /* 0x30000006ff397230 */ /* 0x000fe40000004100 */
[----:B------:R-:W-:Y:S01]  /*cda0*/  FMUL.FTZ R66, R4, R64 ;  /* 0x0000004004427220 */ /* 0x000fe20000410000 */
[--C-:B------:R-:W-:Y:S02]  /*cdb0*/  HADD2.F32 R6, -RZ, R5.reuse.H0_H0 ;  /* 0x20000005ff067230 */ /* 0x100fe40000004100 */
[----:B------:R-:W-:Y:S01]  /*cdc0*/  FFMA.FTZ R67, R58, R63, -R67 ;  /* 0x0000003f3a437223 */ /* 0x000fe20000010843 */
[-C--:B------:R-:W-:Y:S01]  /*cdd0*/  FMUL.FTZ R70, R4, R62.reuse ;  /* 0x0000003e04467220 */ /* 0x080fe20000410000 */
[----:B------:R-:W-:Y:S02]  /*cde0*/  HADD2.F32 R5, -RZ, R5.H1_H1 ;  /* 0x30000005ff057230 */ /* 0x000fe40000004100 */
[----:B------:R-:W-:Y:S01]  /*cdf0*/  FFMA.FTZ R66, R7, R62, -R66 ;  /* 0x0000003e07427223 */ /* 0x000fe20000010842 */
[----:B------:R-:W-:-:S02]  /*ce00*/  HADD2.F32 R58, -RZ, R71.H0_H0 ;  /* 0x20000047ff3a7230 */ /* 0x000fc40000004100 */
[----:B------:R-:W-:Y:S01]  /*ce10*/  FFMA.FTZ R59, R7, R64, R70 ;  /* 0x00000040073b7223 */ /* 0x000fe20000010046 */
[----:B------:R-:W-:Y:S02]  /*ce20*/  HADD2.F32 R4, -RZ, R83.H0_H0 ;  /* 0x20000053ff047230 */ /* 0x000fe40000004100 */
[C---:B------:R-:W-:Y:S01]  /*ce30*/  FMUL.FTZ R63, R57.reuse, R80 ;  /* 0x00000050393f7220 */ /* 0x040fe20000410000 */
[-C--:B------:R-:W-:Y:S01]  /*ce40*/  FMUL.FTZ R65, R57, R81.reuse ;  /* 0x0000005139417220 */ /* 0x080fe20000410000 */
[C---:B------:R-:W-:Y:S01]  /*ce50*/  FMUL.FTZ R7, R5.reuse, R58 ;  /* 0x0000003a05077220 */ /* 0x040fe20000410000 */
[----:B------:R-:W-:Y:S01]  /*ce60*/  FMUL.FTZ R57, R5, R4 ;  /* 0x0000000405397220 */ /* 0x000fe20000410000 */
[C---:B------:R-:W-:Y:S01]  /*ce70*/  FFMA.FTZ R63, R56.reuse, R81, -R63 ;  /* 0x00000051383f7223 */ /* 0x040fe2000001083f */
[----:B------:R-:W-:Y:S01]  /*ce80*/  FFMA.FTZ R56, R56, R80, R65 ;  /* 0x0000005038387223 */ /* 0x000fe20000010041 */
[C---:B------:R-:W-:Y:S01]  /*ce90*/  FFMA.FTZ R5, R6.reuse, R4, -R7 ;  /* 0x0000000406057223 */ /* 0x040fe20000010807 */
[----:B------:R-:W-:Y:S01]  /*cea0*/  FFMA.FTZ R58, R6, R58, R57 ;  /* 0x0000003a063a7223 */ /* 0x000fe20000010039 */
[----:B------:R-:W-:-:S02]  /*ceb0*/  F2FP.F16.F32.PACK_AB R7, R82, R67 ;  /* 0x000000435207723e */ /* 0x000fc400000000ff */
[----:B------:R-:W-:Y:S02]  /*cec0*/  F2FP.F16.F32.PACK_AB R6, R56, R63 ;  /* 0x0000003f3806723e */ /* 0x000fe400000000ff */
[----:B------:R-:W-:Y:S02]  /*ced0*/  F2FP.F16.F32.PACK_AB R4, R59, R66 ;  /* 0x000000423b04723e */ /* 0x000fe400000000ff */
[----:B------:R-:W-:-:S05]  /*cee0*/  F2FP.F16.F32.PACK_AB R5, R58, R5 ;  /* 0x000000053a05723e */ /* 0x000fca00000000ff */
[----:B------:R2:W-:Y:S02]  /*cef0*/  STS.128 [R60+0x16400], R4 ;  /* 0x016400043c007388 */ /* 0x0005e40000000c00 */
.L_x_1469:
[----:B------:R-:W-:Y:S05]  /*cf00*/  BSYNC B2 ;  /* 0x0000000000027941 */ /* 0x000fea0003800000 */
.L_x_1468:
[----:B------:R-:W-:Y:S04]  /*cf10*/  BSSY B2, `(.L_x_1470) ;  /* 0x000002c000027945 */ /* 0x000fe80003800000 */
[----:B------:R-:W-:Y:S05]  /*cf20*/  @P4 BRA `(.L_x_1471) ;  /* 0x0000000000a84947 */ /* 0x000fea0003800000 */
[----:B012---:R-:W0:Y:S01]  /*cf30*/  LDS.128 R4, [R10+0x4000] ;  /* 0x004000000a047984 */ /* 0x007e220000000c00 */
[----:B------:R-:W-:Y:S01]  /*cf40*/  SHF.R.U32.HI R57, RZ, 0x10, R53 ;  /* 0x00000010ff397819 */ /* 0x000fe20000011635 */
[----:B------:R-:W-:Y:S01]  /*cf50*/  HADD2.F32 R56, -RZ, R79.H0_H0 ;  /* 0x2000004fff387230 */ /* 0x000fe20000004100 */
[--C-:B------:R-:W-:Y:S01]  /*cf60*/  SHF.R.U32.HI R59, RZ, 0x10, R55.reuse ;  /* 0x00000010ff3b7819 */ /* 0x100fe20000011637 */
[----:B------:R-:W-:Y:S01]  /*cf70*/  HADD2.F32 R58, -RZ, R77.H0_H0 ;  /* 0x2000004dff3a7230 */ /* 0x000fe20000004100 */
        /* <DEDUP_REMOVED lines=27> */
[-C--:B------:R-:W-:Y:S01]  /*d130*/  FMUL.FTZ R53, R5, R4.reuse ;  /* 0x0000000405357220 */ /* 0x080fe20000410000 */
        /* <DEDUP_REMOVED lines=9> */
.L_x_1471:
[----:B------:R-:W-:Y:S05]  /*d1d0*/  BSYNC B2 ;  /* 0x0000000000027941 */ /* 0x000fea0003800000 */
.L_x_1470:
[----:B------:R-:W-:Y:S04]  /*d1e0*/  BSSY B2, `(.L_x_1472) ;  /* 0x000002c000027945 */ /* 0x000fe80003800000 */
[----:B------:R-:W-:Y:S05]  /*d1f0*/  @P5 BRA `(.L_x_1473) ;  /* 0x0000000000a85947 */ /* 0x000fea0003800000 */
[----:B0123--:R-:W0:Y:S01]  /*d200*/  LDS.128 R4, [R60+0x1a400] ;  /* 0x01a400003c047984 */ /* 0x00fe220000000c00 */
[----:B------:R-:W-:Y:S01]  /*d210*/  SHF.R.U32.HI R53, RZ, 0x10, R51 ;  /* 0x00000010ff357819 */ /* 0x000fe20000011633 */
[----:B------:R-:W-:Y:S01]  /*d220*/  HADD2.F32 R52, -RZ, R76.H0_H0 ;  /* 0x2000004cff347230 */ /* 0x000fe20000004100 */
[----:B------:R-:W-:Y:S01]  /*d230*/  SHF.R.U32.HI R55, RZ, 0x10, R49 ;  /* 0x00000010ff377819 */ /* 0x000fe20000011631 */
        /* <DEDUP_REMOVED lines=25> */
[CC--:B------:R-:W-:Y:S01]  /*d3d0*/  FMUL.FTZ R53, R49.reuse, R75.reuse ;  /* 0x0000004b31357220 */ /* 0x0c0fe20000410000 */
[----:B------:R-:W-:Y:S01]  /*d3e0*/  FMUL.FTZ R52, R49, R76 ;  /* 0x0000004c31347220 */ /* 0x000fe20000410000 */
        /* <DEDUP_REMOVED lines=11> */
.L_x_1473:
[----:B------:R-:W-:Y:S05]  /*d4a0*/  BSYNC B2 ;  /* 0x0000000000027941 */ /* 0x000fea0003800000 */
.L_x_1472:
[----:B------:R-:W-:Y:S05]  /*d4b0*/  @P6 BRA `(.L_x_1463) ;  /* 0x0000000000a86947 */ /* 0x000fea0003800000 */
[----:B01234-:R-:W0:Y:S01]  /*d4c0*/  LDS.128 R4, [R10+0x8000] ;  /* 0x008000000a047984 */ /* 0x01fe220000000c00 */
        /* <DEDUP_REMOVED lines=41> */
.L_x_1463:
[----:B------:R-:W-:Y:S05]  /*d760*/  BSYNC B1 ;  /* 0x0000000000017941 */ /* 0x000fea0003800000 */
.L_x_1462:
        /* <DEDUP_REMOVED lines=16> */
[----:B------:R-:W-:Y:S01]  /*d870*/  SHF.R.U32.HI R45, RZ, 0x10, R43 ;  /* 0x00000010ff2d7819 */ /* 0x000fe2000001162b */
[----:B------:R-:W-:Y:S01]  /*d880*/  HADD2.F32 R44, -RZ, R78.H0_H0 ;  /* 0x2000004eff2c7230 */ /* 0x000fe20000004100 */
[----:B------:R-:W-:Y:S01]  /*d890*/  SHF.R.U32.HI R47, RZ, 0x10, R41 ;  /* 0x00000010ff2f7819 */ /* 0x000fe20000011629 */
        /* <DEDUP_REMOVED lines=38> */
.L_x_1476:
[----:B------:R-:W-:Y:S05]  /*db00*/  BSYNC B1 ;  /* 0x0000000000017941 */ /* 0x000fea0003800000 */
.L_x_1475:
[----:B------:R-:W-:Y:S04]  /*db10*/  BSSY B1, `(.L_x_1477) ;  /* 0x000002c000017945 */ /* 0x000fe80003800000 */
[----:B------:R-:W-:Y:S05]  /*db20*/  @P1 BRA `(.L_x_1478) ;  /* 0x0000000000a81947 */ /* 0x000fea0003800000 */
[----:B0-----:R-:W0:Y:S01]  /*db30*/  LDS.128 R4, [R10+0x2000] ;  /* 0x002000000a047984 */ /* 0x001e220000000c00 */
        /* <DEDUP_REMOVED lines=41> */
.L_x_1478:
[----:B------:R-:W-:Y:S05]  /*ddd0*/  BSYNC B1 ;  /* 0x0000000000017941 */ /* 0x000fea0003800000 */
.L_x_1477:
[----:B------:R-:W-:Y:S04]  /*dde0*/  BSSY B1, `(.L_x_1479) ;  /* 0x000002c000017945 */ /* 0x000fe80003800000 */
[----:B------:R-:W-:Y:S05]  /*ddf0*/  @P2 BRA `(.L_x_1480) ;  /* 0x0000000000a82947 */ /* 0x000fea0003800000 */
[----:B01----:R-:W0:Y:S01]  /*de00*/  LDS.128 R4, [R60+0x18400] ;  /* 0x018400003c047984 */ /* 0x003e220000000c00 */
[----:B------:R-:W-:Y:S01]  /*de10*/  SHF.R.U32.HI R38, RZ, 0x10, R33 ;  /* 0x00000010ff267819 */ /* 0x000fe20000011621 */
[--C-:B------:R-:W-:Y:S01]  /*de20*/  HADD2.F32 R37, -RZ, R69.reuse.H0_H0 ;  /* 0x20000045ff257230 */ /* 0x100fe20000004100 */
[--C-:B------:R-:W-:Y:S01]  /*de30*/  SHF.R.U32.HI R36, RZ, 0x10, R35.reuse ;  /* 0x00000010ff247819 */ /* 0x100fe20000011623 */
[----:B------:R-:W-:Y:S01]  /*de40*/  HADD2.F32 R69, -RZ, R69.H1_H1 ;  /* 0x30000045ff457230 */ /* 0x000fe20000004100 */
[----:B------:R-:W-:Y:S01]  /*de50*/  SHF.R.U64 R42, R34, 0x10, R35 ;  /* 0x00000010222a7819 */ /* 0x000fe20000001223 */
[----:B------:R-:W-:Y:S01]  /*de60*/  HADD2.F32 R38, -RZ, R38.H0_H0 ;  /* 0x20000026ff267230 */ /* 0x000fe20000004100 */
[----:B------:R-:W-:Y:S01]  /*de70*/  SHF.R.U64 R41, R32, 0x10, R33 ;  /* 0x0000001020297819 */ /* 0x000fe20000001221 */
[----:B------:R-:W-:Y:S02]  /*de80*/  HADD2.F32 R36, -RZ, R36.H0_H0 ;  /* 0x20000024ff247230 */ /* 0x000fe40000004100 */
[----:B------:R-:W-:-:S02]  /*de90*/  HADD2.F32 R35, -RZ, R14.H0_H0 ;  /* 0x2000000eff237230 */ /* 0x000fc40000004100 */
        /* <DEDUP_REMOVED lines=8> */
[C---:B------:R-:W-:Y:S01]  /*df20*/  FFMA.FTZ R40, R33.reuse, R36, -R40 ;  /* 0x0000002421287223 */ /* 0x040fe20000010828 */
[----:B------:R-:W-:Y:S02]  /*df30*/  HADD2.F32 R32, -RZ, R6.H1_H1 ;  /* 0x30000006ff207230 */ /* 0x000fe40000004100 */
[C---:B------:R-:W-:Y:S01]  /*df40*/  FMUL.FTZ R34, R4.reuse, R37 ;  /* 0x0000002504227220 */ /* 0x040fe20000410000 */
[--C-:B------:R-:W-:Y:S02]  /*df50*/  HADD2.F32 R6, -RZ, R5.reuse.H0_H0 ;  /* 0x20000005ff067230 */ /* 0x100fe40000004100 */
[----:B------:R-:W-:Y:S01]  /*df60*/  FFMA.FTZ R39, R33, R38, R39 ;  /* 0x0000002621277223 */ /* 0x000fe20000010027 */
        /* <DEDUP_REMOVED lines=19> */
.L_x_1480:
[----:B------:R-:W-:Y:S05]  /*e0a0*/  BSYNC B1 ;  /* 0x0000000000017941 */ /* 0x000fea0003800000 */
.L_x_1479:
[----:B------:R-:W-:Y:S04]  /*e0b0*/  BSSY B1, `(.L_x_1481) ;  /* 0x000002c000017945 */ /* 0x000fe80003800000 */
[----:B------:R-:W-:Y:S05]  /*e0c0*/  @P3 BRA `(.L_x_1482) ;  /* 0x0000000000a83947 */ /* 0x000fea0003800000 */
[----:B012---:R-:W0:Y:S01]  /*e0d0*/  LDS.128 R4, [R10+0x6000] ;  /* 0x006000000a047984 */ /* 0x007e220000000c00 */
[--C-:B------:R-:W-:Y:S01]  /*e0e0*/  SHF.R.U64 R39, R30, 0x10, R31.reuse ;  /* 0x000000101e277819 */ /* 0x100fe2000000121f */
[--C-:B------:R-:W-:Y:S01]  /*e0f0*/  HADD2.F32 R30, -RZ, R13.reuse.H0_H0 ;  /* 0x2000000dff1e7230 */ /* 0x100fe20000004100 */
[----:B------:R-:W-:Y:S01]  /*e100*/  SHF.R.U32.HI R31, RZ, 0x10, R31 ;  /* 0x00000010ff1f7819 */ /* 0x000fe2000001161f */
[----:B------:R-:W-:Y:S01]  /*e110*/  HADD2.F32 R32, -RZ, R12.H0_H0 ;  /* 0x2000000cff207230 */ /* 0x000fe20000004100 */
[--C-:B------:R-:W-:Y:S01]  /*e120*/  SHF.R.U32.HI R33, RZ, 0x10, R29.reuse ;  /* 0x00000010ff217819 */ /* 0x100fe2000001161d */
[----:B------:R-:W-:Y:S01]  /*e130*/  HADD2.F32 R13, -RZ, R13.H1_H1 ;  /* 0x3000000dff0d7230 */ /* 0x000fe20000004100 */
[----:B------:R-:W-:Y:S01]  /*e140*/  SHF.R.U64 R37, R28, 0x10, R29 ;  /* 0x000000101c257819 */ /* 0x000fe2000000121d */
[----:B------:R-:W-:Y:S02]  /*e150*/  HADD2.F32 R31, -RZ, R31.H0_H0 ;  /* 0x2000001fff1f7230 */ /* 0x000fe40000004100 */
[----:B------:R-:W-:-:S02]  /*e160*/  HADD2.F32 R33, -RZ, R33.H0_H0 ;  /* 0x20000021ff217230 */ /* 0x000fc40000004100 */
        /* <DEDUP_REMOVED lines=9> */
[----:B------:R-:W-:Y:S01]  /*e200*/  FFMA.FTZ R38, R28, R33, R36 ;  /* 0x000000211c267223 */ /* 0x000fe20000010024 */
[--C-:B------:R-:W-:Y:S02]  /*e210*/  HADD2.F32 R6, -RZ, R5.reuse.H0_H0 ;  /* 0x20000005ff067230 */ /* 0x100fe40000004100 */
[C---:B------:R-:W-:Y:S01]  /*e220*/  FMUL.FTZ R34, R4.reuse, R32 ;  /* 0x0000002004227220 */ /* 0x040fe20000410000 */
[----:B------:R-:W-:Y:S01]  /*e230*/  FMUL.FTZ R36, R4, R30 ;  /* 0x0000001e04247220 */ /* 0x000fe20000410000 */
[----:B------:R-:W-:Y:S02]  /*e240*/  HADD2.F32 R28, -RZ, R12.H1_H1 ;  /* 0x3000000cff1c7230 */ /* 0x000fe40000004100 */
[----:B------:R-:W-:Y:S01]  /*e250*/  FMUL.FTZ R33, R15, R13 ;  /* 0x0000000d0f217220 */ /* 0x000fe20000410000 */
[----:B------:R-:W-:-:S02]  /*e260*/  HADD2.F32 R5, -RZ, R5.H1_H1 ;  /* 0x30000005ff057230 */ /* 0x000fc40000004100 */
[C---:B------:R-:W-:Y:S01]  /*e270*/  FFMA.FTZ R34, R7.reuse, R30, -R34 ;  /* 0x0000001e07227223 */ /* 0x040fe20000010822 */
[----:B------:R-:W-:Y:S02]  /*e280*/  HADD2.F32 R12, -RZ, R37.H0_H0 ;  /* 0x20000025ff0c7230 */ /* 0x000fe40000004100 */
[----:B------:R-:W-:Y:S01]  /*e290*/  FFMA.FTZ R29, R7, R32, R36 ;  /* 0x00000020071d7223 */ /* 0x000fe20000010024 */
[----:B------:R-:W-:Y:S02]  /*e2a0*/  HADD2.F32 R4, -RZ, R39.H0_H0 ;  /* 0x20000027ff047230 */ /* 0x000fe40000004100 */
[----:B------:R-:W-:Y:S01]  /*e2b0*/  FMUL.FTZ R31, R15, R28 ;  /* 0x0000001c0f1f7220 */ /* 0x000fe20000410000 */
[C---:B------:R-:W-:Y:S02]  /*e2c0*/  FMUL.FTZ R7, R5.reuse, R12 ;  /* 0x0000000c05077220 */ /* 0x040fe40000410000 */
        /* <DEDUP_REMOVED lines=10> */
.L_x_1482:
[----:B------:R-:W-:Y:S05]  /*e370*/  BSYNC B1 ;  /* 0x0000000000017941 */ /* 0x000fea0003800000 */
.L_x_1481:
[----:B------:R-:W-:Y:S04]  /*e380*/  BSSY B1, `(.L_x_1483) ;  /* 0x000002c000017945 */ /* 0x000fe80003800000 */
[----:B------:R-:W-:Y:S05]  /*e390*/  @P4 BRA `(.L_x_1484) ;  /* 0x0000000000a84947 */ /* 0x000fea0003800000 */
[----:B0123--:R-:W0:Y:S01]  /*e3a0*/  LDS.128 R4, [R60+0x1c400] ;  /* 0x01c400003c047984 */ /* 0x00fe220000000c00 */
[--C-:B------:R-:W-:Y:S01]  /*e3b0*/  SHF.R.U64 R33, R26, 0x10, R27.reuse ;  /* 0x000000101a217819 */ /* 0x100fe2000000121b */
[----:B------:R-:W-:Y:S01]  /*e3c0*/  HADD2.F32 R26, -RZ, R3.H0_H0 ;  /* 0x20000003ff1a7230 */ /* 0x000fe20000004100 */
[----:B------:R-:W-:Y:S02]  /*e3d0*/  SHF.R.U32.HI R12, RZ, 0x10, R27 ;  /* 0x00000010ff0c7819 */ /* 0x000fe4000001161b */
[--C-:B------:R-:W-:Y:S02]  /*e3e0*/  SHF.R.U32.HI R27, RZ, 0x10, R25.reuse ;  /* 0x00000010ff1b7819 */ /* 0x100fe40000011619 */
[----:B------:R-:W-:Y:S01]  /*e3f0*/  SHF.R.U64 R31, R24, 0x10, R25 ;  /* 0x00000010181f7819 */ /* 0x000fe20000001219 */
[----:B------:R-:W-:Y:S02]  /*e400*/  HADD2.F32 R25, -RZ, R12.H0_H0 ;  /* 0x2000000cff197230 */ /* 0x000fe40000004100 */
[----:B------:R-:W-:-:S02]  /*e410*/  HADD2.F32 R27, -RZ, R27.H0_H0 ;  /* 0x2000001bff1b7230 */ /* 0x000fc40000004100 */
[--C-:B------:R-:W-:Y:S02]  /*e420*/  HADD2.F32 R24, -RZ, R11.reuse.H0_H0 ;  /* 0x2000000bff187230 */ /* 0x100fe40000004100 */
[----:B------:R-:W-:Y:S02]  /*e430*/  HADD2.F32 R11, -RZ, R11.H1_H1 ;  /* 0x3000000bff0b7230 */ /* 0x000fe40000004100 */
[--C-:B0-----:R-:W-:Y:S02]  /*e440*/  HADD2.F32 R15, -RZ, R7.reuse.H1_H1 ;  /* 0x30000007ff0f7230 */ /* 0x101fe40000004100 */
[----:B------:R-:W-:Y:S02]  /*e450*/  HADD2.F32 R14, -RZ, R7.H0_H0 ;  /* 0x20000007ff0e7230 */ /* 0x000fe40000004100 */
[--C-:B------:R-:W-:Y:S02]  /*e460*/  HADD2.F32 R7, -RZ, R4.reuse.H0_H0 ;  /* 0x20000004ff077230 */ /* 0x100fe40000004100 */
[----:B------:R-:W-:Y:S01]  /*e470*/  FMUL.FTZ R29, R15, R27 ;  /* 0x0000001b0f1d7220 */ /* 0x000fe20000410000 */
[----:B------:R-:W-:-:S02]  /*e480*/  HADD2.F32 R4, -RZ, R4.H1_H1 ;  /* 0x30000004ff047230 */ /* 0x000fc40000004100 */
[-C--:B------:R-:W-:Y:S01]  /*e490*/  FMUL.FTZ R30, R15, R25.reuse ;  /* 0x000000190f1e7220 */ /* 0x080fe20000410000 */
[--C-:B------:R-:W-:Y:S02]  /*e4a0*/  HADD2.F32 R12, -RZ, R6.reuse.H0_H0 ;  /* 0x20000006ff0c7230 */ /* 0x100fe40000004100 */
[C---:B------:R-:W-:Y:S01]  /*e4b0*/  FFMA.FTZ R29, R14.reuse, R25, -R29 ;  /* 0x000000190e1d7223 */ /* 0x040fe2000001081d */
[----:B------:R-:W-:Y:S02]  /*e4c0*/  HADD2.F32 R13, -RZ, R6.H1_H1 ;  /* 0x30000006ff0d7230 */ /* 0x000fe40000004100 */
[----:B------:R-:W-:Y:S01]  /*e4d0*/  FFMA.FTZ R32, R14, R27, R30 ;  /* 0x0000001b0e207223 */ /* 0x000fe2000001001e */
[----:B------:R-:W-:Y:S02]  /*e4e0*/  HADD2.F32 R6, -RZ, R5.H0_H0 ;  /* 0x20000005ff067230 */ /* 0x000fe40000004100 */
[C---:B------:R-:W-:Y:S01]  /*e4f0*/  FMUL.FTZ R28, R4.reuse, R26 ;  /* 0x0000001a041c7220 */ /* 0x040fe20000410000 */
[----:B------:R-:W-:Y:S01]  /*e500*/  FMUL.FTZ R30, R4, R24 ;  /* 0x00000018041e7220 */ /* 0x000fe20000410000 */
[----:B------:R-:W-:-:S02]  /*e510*/  HADD2.F32 R14, -RZ, R3.H1_H1 ;  /* 0x30000003ff0e7230 */ /* 0x000fc40000004100 */
[----:B------:R-:W-:Y:S01]  /*e520*/  FMUL.FTZ R27, R13, R11 ;  /* 0x0000000b0d1b7220 */ /* 0x000fe20000410000 */
[----:B------:R-:W-:Y:S02]  /*e530*/  HADD2.F32 R5, -RZ, R5.H1_H1 ;  /* 0x30000005ff057230 */ /* 0x000fe40000004100 */
[C---:B------:R-:W-:Y:S01]  /*e540*/  FFMA.FTZ R28, R7.reuse, R24, -R28 ;  /* 0x00000018071c7223 */ /* 0x040fe2000001081c */
[----:B------:R-:W-:Y:S02]  /*e550*/  HADD2.F32 R4, -RZ, R31.H0_H0 ;  /* 0x2000001fff047230 */ /* 0x000fe40000004100 */
[----:B------:R-:W-:Y:S01]  /*e560*/  FFMA.FTZ R15, R7, R26, R30 ;  /* 0x0000001a070f7223 */ /* 0x000fe2000001001e */
[----:B------:R-:W-:Y:S02]  /*e570*/  HADD2.F32 R3, -RZ, R33.H0_H0 ;  /* 0x20000021ff037230 */ /* 0x000fe40000004100 */
[-C--:B------:R-:W-:Y:S01]  /*e580*/  FMUL.FTZ R25, R13, R14.reuse ;  /* 0x0000000e0d197220 */ /* 0x080fe20000410000 */
[C---:B------:R-:W-:Y:S01]  /*e590*/  FFMA.FTZ R14, R12.reuse, R14, R27 ;  /* 0x0000000e0c0e7223 */ /* 0x040fe2000001001b */
[C---:B------:R-:W-:Y:S01]  /*e5a0*/  FMUL.FTZ R7, R5.reuse, R4 ;  /* 0x0000000405077220 */ /* 0x040fe20000410000 */
[----:B------:R-:W-:Y:S01]  /*e5b0*/  FMUL.FTZ R13, R5, R3 ;  /* 0x00000003050d7220 */ /* 0x000fe20000410000 */
[----:B------:R-:W-:-:S02]  /*e5c0*/  FFMA.FTZ R25, R12, R11, -R25 ;  /* 0x0000000b0c197223 */ /* 0x000fc40000010819 */
[----:B------:R-:W-:Y:S01]  /*e5d0*/  FFMA.FTZ R5, R6, R3, -R7 ;  /* 0x0000000306057223 */ /* 0x000fe20000010807 */
[----:B------:R-:W-:Y:S01]  /*e5e0*/  F2FP.F16.F32.PACK_AB R7, R32, R29 ;  /* 0x0000001d2007723e */ /* 0x000fe200000000ff */
[----:B------:R-:W-:Y:S01]  /*e5f0*/  FFMA.FTZ R12, R6, R4, R13 ;  /* 0x00000004060c7223 */ /* 0x000fe2000001000d */
[----:B------:R-:W-:Y:S02]  /*e600*/  F2FP.F16.F32.PACK_AB R4, R15, R28 ;  /* 0x0000001c0f04723e */ /* 0x000fe400000000ff */
[----:B------:R-:W-:Y:S02]  /*e610*/  F2FP.F16.F32.PACK_AB R6, R14, R25 ;  /* 0x000000190e06723e */ /* 0x000fe400000000ff */
[----:B------:R-:W-:-:S05]  /*e620*/  F2FP.F16.F32.PACK_AB R5, R12, R5 ;  /* 0x000000050c05723e */ /* 0x000fca00000000ff */
[----:B------:R4:W-:Y:S02]  /*e630*/  STS.128 [R60+0x1c400], R4 ;  /* 0x01c400043c007388 */ /* 0x0009e40000000c00 */
.L_x_1484:
[----:B------:R-:W-:Y:S05]  /*e640*/  BSYNC B1 ;  /* 0x0000000000017941 */ /* 0x000fea0003800000 */
.L_x_1483:
[----:B------:R-:W-:Y:S05]  /*e650*/  @P5 BRA `(.L_x_1474) ;  /* 0x0000003400845947 */ /* 0x000fea0003800000 */
[----:B01234-:R-:W0:Y:S01]  /*e660*/  LDS.128 R4, [R10+0xa000] ;  /* 0x00a000000a047984 */ /* 0x01fe220000000c00 */
[----:B------:R-:W-:Y:S01]  /*e670*/  SHF.R.U64 R25, R20, 0x10, R21 ;  /* 0x0000001014197819 */ /* 0x000fe20000001215 */
[----:B------:R-:W-:Y:S01]  /*e680*/  HADD2.F32 R12, -RZ, R2.H0_H0 ;  /* 0x20000002ff0c7230 */ /* 0x000fe20000004100 */
[----:B------:R-:W-:Y:S01]  /*e690*/  SHF.R.U32.HI R20, RZ, 0x10, R9 ;  /* 0x00000010ff147819 */ /* 0x000fe20000011609 */
[----:B------:R-:W-:Y:S01]  /*e6a0*/  HADD2.F32 R13, -RZ, R0.H0_H0 ;  /* 0x20000000ff0d7230 */ /* 0x000fe20000004100 */
[----:B------:R-:W-:Y:S01]  /*e6b0*/  SHF.R.U32.HI R14, RZ, 0x10, R21 ;  /* 0x00000010ff0e7819 */ /* 0x000fe20000011615 */
        /* <DEDUP_REMOVED lines=19> */
[----:B------:R-:W-:-:S02]  /*e7f0*/  HADD2.F32 R9, -RZ, R0.H1_H1 ;  /* 0x30000000ff097230 */ /* 0x000fc40000004100 */
[----:B------:R-:W-:Y:S01]  /*e800*/  FFMA.FTZ R3, R3, R13, R14 ;  /* 0x0000000d03037223 */ /* 0x000fe2000001000e */
[----:B------:R-:W-:Y:S02]  /*e810*/  HADD2.F32 R4, -RZ, R21.H0_H0 ;  /* 0x20000015ff047230 */ /* 0x000fe40000004100 */
[----:B------:R-:W-:Y:S02]  /*e820*/  HADD2.F32 R0, -RZ, R25.H0_H0 ;  /* 0x20000019ff007230 */ /* 0x000fe40000004100 */
[CC--:B------:R-:W-:Y:S01]  /*e830*/  FMUL.FTZ R12, R8.reuse, R9.reuse ;  /* 0x00000009080c7220 */ /* 0x0c0fe20000410000 */
[----:B------:R-:W-:Y:S01]  /*e840*/  FMUL.FTZ R8, R8, R2 ;  /* 0x0000000208087220 */ /* 0x000fe20000410000 */
[C---:B------:R-:W-:Y:S01]  /*e850*/  FMUL.FTZ R11, R5.reuse, R4 ;  /* 0x00000004050b7220 */ /* 0x040fe20000410000 */
[----:B------:R-:W-:Y:S01]  /*e860*/  FMUL.FTZ R13, R5, R0 ;  /* 0x00000000050d7220 */ /* 0x000fe20000410000 */
[C---:B------:R-:W-:Y:S02]  /*e870*/  FFMA.FTZ R12, R7.reuse, R2, -R12 ;  /* 0x00000002070c7223 */ /* 0x040fe4000001080c */
[C---:B------:R-:W-:Y:S01]  /*e880*/  FFMA.FTZ R5, R6.reuse, R0, -R11 ;  /* 0x0000000006057223 */ /* 0x040fe2000001080b */
[----:B------:R-:W-:Y:S01]  /*e890*/  FFMA.FTZ R9, R7, R9, R8 ;  /* 0x0000000907097223 */ /* 0x000fe20000010008 */
[----:B------:R-:W-:Y:S01]  /*e8a0*/  FFMA.FTZ R0, R6, R4, R13 ;  /* 0x0000000406007223 */ /* 0x000fe2000001000d */
[----:B------:R-:W-:-:S02]  /*e8b0*/  F2FP.F16.F32.PACK_AB R7, R15, R26 ;  /* 0x0000001a0f07723e */ /* 0x000fc400000000ff */
[----:B------:R-:W-:Y:S02]  /*e8c0*/  F2FP.F16.F32.PACK_AB R4, R3, R24 ;  /* 0x000000180304723e */ /* 0x000fe400000000ff */
[----:B------:R-:W-:Y:S02]  /*e8d0*/  F2FP.F16.F32.PACK_AB R6, R9, R12 ;  /* 0x0000000c0906723e */ /* 0x000fe400000000ff */
[----:B------:R-:W-:-:S05]  /*e8e0*/  F2FP.F16.F32.PACK_AB R5, R0, R5 ;  /* 0x000000050005723e */ /* 0x000fca00000000ff */
[----:B------:R0:W-:Y:S01]  /*e8f0*/  STS.128 [R10+0xa000], R4 ;  /* 0x00a000040a007388 */ /* 0x0001e20000000c00 */
[----:B------:R-:W-:Y:S05]  /*e900*/  BRA `(.L_x_1474) ;  /* 0x0000003000d87947 */ /* 0x000fea0003800000 */
.L_x_1447:
[----:B------:R-:W0:Y:S01]  /*e910*/  LDC R78, c[0x0][0x428] ;  /* 0x00010a00ff4e7b82 */ /* 0x000e220000000800 */
[-C--:B------:R-:W-:Y:S01]  /*e920*/  ISETP.GE.AND P0, PT, R195, R8.reuse, PT ;  /* 0x00000008c300720c */ /* 0x080fe20003f06270 */
[----:B------:R-:W-:Y:S01]  /*e930*/  BSSY B1, `(.L_x_1485) ;  /* 0x000003f000017945 */ /* 0x000fe20003800000 */
[----:B------:R-:W-:Y:S01]  /*e940*/  ISETP.GE.AND P1, PT, R220, R8, PT ;  /* 0x00000008dc00720c */ /* 0x000fe20003f26270 */
[----:B------:R-:W-:Y:S01]  /*e950*/  IMAD.MOV.U32 R9, RZ, RZ, R61 ;  /* 0x000000ffff097224 */ /* 0x000fe200078e003d */
[----:B------:R-:W-:Y:S01]  /*e960*/  MOV R8, R72 ;  /* 0x0000004800087202 */ /* 0x000fe20000000f00 */
[----:B------:R-:W-:Y:S01]  /*e970*/  IMAD.MOV.U32 R10, RZ, RZ, R144 ;  /* 0x000000ffff0a7224 */ /* 0x000fe200078e0090 */
[----:B------:R-:W-:Y:S01]  /*e980*/  CS2R R40, SRZ ;  /* 0x0000000000287805 */ /* 0x000fe2000001ff00 */
[----:B------:R-:W-:Y:S01]  /*e990*/  IMAD.MOV.U32 R11, RZ, RZ, R77 ;  /* 0x000000ffff0b7224 */ /* 0x000fe200078e004d */
        /* <DEDUP_REMOVED lines=22> */
[----:B0-----:R-:W-:Y:S06]  /*eb00*/  @P0 BRA `(.L_x_1486) ;  /* 0x0000000000840947 */ /* 0x001fec0003800000 */
[----:B------:R-:W-:Y:S01]  /*eb10*/  IADD3 R0, P3, R87, R70, RZ ;  /* 0x0000004657007210 */ /* 0x000fe20007f7e0ff */
[----:B------:R-:W-:Y:S01]  /*eb20*/  ULDC.64 UR4, c[0x0][0x3c8] ;  /* 0x0000f20000047ab9 */ /* 0x000fe20000000a00 */
[----:B------:R-:W-:Y:S01]  /*eb30*/  IADD3 R4, P2, R84, R71, RZ ;  /* 0x0000004754047210 */ /* 0x000fe20007f5e0ff */
[----:B------:R-:W-:Y:S01]  /*eb40*/  ULDC.64 UR6, c[0x0][0x3e0] ;  /* 0x0000f80000067ab9 */ /* 0x000fe20000000a00 */
[----:B------:R-:W-:Y:S01]  /*eb50*/  CS2R R32, SRZ ;  /* 0x0000000000207805 */ /* 0x000fe2000001ff00 */
[----:B------:R-:W-:Y:S01]  /*eb60*/  IMAD.X R5, R85, 0x1, R80, P3 ;  /* 0x0000000155057824 */ /* 0x000fe200018e0650 */
[----:B------:R-:W-:Y:S02]  /*eb70*/  IADD3.X R7, R82, R83, RZ, P2, !PT ;  /* 0x0000005352077210 */ /* 0x000fe400017fe4ff */
[----:B------:R-:W-:Y:S02]  /*eb80*/  CS2R R34, SRZ ;  /* 0x0000000000227805 */ /* 0x000fe4000001ff00 */
[----:B------:R-:W-:Y:S01]  /*eb90*/  LEA R14, P2, R4, UR4, 0x1 ;  /* 0x00000004040e7c11 */ /* 0x000fe2000f8408ff */
[----:B------:R-:W-:Y:S01]  /*eba0*/  ULDC UR4, c[0x0][0x3d4] ;  /* 0x0000f50000047ab9 */ /* 0x000fe20000000800 */
[----:B------:R-:W-:-:S02]  /*ebb0*/  LEA R20, P3, R0, UR6, 0x1 ;  /* 0x0000000600147c11 */ /* 0x000fc4000f8608ff */
[----:B------:R-:W-:Y:S02]  /*ebc0*/  CS2R R36, SRZ ;  /* 0x0000000000247805 */ /* 0x000fe4000001ff00 */
[----:B------:R-:W-:Y:S02]  /*ebd0*/  LEA.HI.X R15, R4, UR5, R7, 0x1, P2 ;  /* 0x00000005040f7c11 */ /* 0x000fe400090f0c07 */
[----:B------:R-:W-:Y:S02]  /*ebe0*/  CS2R R38, SRZ ;  /* 0x0000000000267805 */ /* 0x000fe4000001ff00 */
[----:B------:R-:W-:Y:S02]  /*ebf0*/  LEA.HI.X R21, R0, UR7, R5, 0x1, P3 ;  /* 0x0000000700157c11 */ /* 0x000fe400098f0c05 */
[----:B------:R-:W-:Y:S02]  /*ec00*/  CS2R R60, SRZ ;  /* 0x00000000003c7805 */ /* 0x000fe4000001ff00 */
[----:B------:R-:W-:-:S02]  /*ec10*/  ISETP.GE.AND P2, PT, R192, UR4, PT ;  /* 0x00000004c0007c0c */ /* 0x000fc4000bf46270 */
[----:B------:R-:W-:Y:S02]  /*ec20*/  CS2R R62, SRZ ;  /* 0x00000000003e7805 */ /* 0x000fe4000001ff00 */
[----:B------:R-:W-:Y:S02]  /*ec30*/  ISETP.GE.AND P3, PT, R198, UR4, PT ;  /* 0x00000004c6007c0c */ /* 0x000fe4000bf66270 */
[----:B------:R-:W-:Y:S02]  /*ec40*/  CS2R R4, SRZ ;  /* 0x0000000000047805 */ /* 0x000fe4000001ff00 */
[----:B------:R-:W-:Y:S02]  /*ec50*/  ISETP.GE.AND P4, PT, R199, UR4, PT ;  /* 0x00000004c7007c0c */ /* 0x000fe4000bf86270 */
[----:B------:R-:W-:Y:S02]  /*ec60*/  CS2R R6, SRZ ;  /* 0x0000000000067805 */ /* 0x000fe4000001ff00 */
[----:B------:R-:W-:-:S02]  /*ec70*/  CS2R R24, SRZ ;  /* 0x0000000000187805 */ /* 0x000fc4000001ff00 */
[----:B------:R-:W-:Y:S02]  /*ec80*/  CS2R R26, SRZ ;  /* 0x00000000001a7805 */ /* 0x000fe4000001ff00 */
[----:B------:R-:W-:Y:S02]  /*ec90*/  CS2R R28, SRZ ;  /* 0x00000000001c7805 */ /* 0x000fe4000001ff00 */
[----:B------:R-:W-:Y:S01]  /*eca0*/  CS2R R30, SRZ ;  /* 0x00000000001e7805 */ /* 0x000fe2000001ff00 */
[----:B------:R-:W-:Y:S02]  /*ecb0*/  ULDC.64 UR8, c[0x0][0x208] ;  /* 0x0000820000087ab9 */ /* 0x000fe40000000a00 */
[----:B------:R0:W5:Y:S04]  /*ecc0*/  @!P2 LDG.E.128 R32, desc[UR8][R14.64] ;  /* 0x000000080e20a981 */ /* 0x000168000c1e1d00 */
[----:B------:R0:W5:Y:S04]  /*ecd0*/  @!P3 LDG.E.128 R36, desc[UR8][R14.64+0x40] ;  /* 0x000040080e24b981 */ /* 0x000168000c1e1d00 */
[----:B------:R0:W5:Y:S04]  /*ece0*/  @!P4 LDG.E.128 R60, desc[UR8][R14.64+0x80] ;  /* 0x000080080e3cc981 */ /* 0x000168000c1e1d00 */
[----:B------:R0:W5:Y:S04]  /*ecf0*/  @!P2 LDG.E.128 R4, desc[UR8][R20.64] ;  /* 0x000000081404a981 */ /* 0x000168000c1e1d00 */
[----:B------:R0:W5:Y:S04]  /*ed00*/  @!P3 LDG.E.128 R24, desc[UR8][R20.64+0x40] ;  /* 0x000040081418b981 */ /* 0x000168000c1e1d00 */
[----:B------:R0:W5:Y:S02]  /*ed10*/  @!P4 LDG.E.128 R28, desc[UR8][R20.64+0x80] ;  /* 0x00008008141cc981 */ /* 0x000164000c1e1d00 */
.L_x_1486:
[----:B------:R-:W-:Y:S05]  /*ed20*/  BSYNC B1 ;  /* 0x0000000000017941 */ /* 0x000fea0003800000 */
.L_x_1485:
[----:B------:R-:W-:Y:S01]  /*ed30*/  BSSY B1, `(.L_x_1487) ;  /* 0x0000027000017945 */ /* 0x000fe20003800000 */
[----:B-----5:R-:W-:Y:S01]  /*ed40*/  IMAD.MOV.U32 R72, RZ, RZ, R4 ;  /* 0x000000ffff487224 */ /* 0x020fe200078e0004 */
[----:B------:R-:W-:Y:S01]  /*ed50*/  MOV R77, R6 ;  /* 0x00000006004d7202 */ /* 0x000fe20000000f00 */
[----:B------:R-:W-:Y:S01]  /*ed60*/  IMAD.MOV.U32 R73, RZ, RZ, R5 ;  /* 0x000000ffff497224 */ /* 0x000fe200078e0005 */
[----:B------:R-:W-:Y:S01]  /*ed70*/  CS2R R66, SRZ ;  /* 0x0000000000427805 */ /* 0x000fe2000001ff00 */
[----:B------:R-:W-:Y:S06]  /*ed80*/  @P1 BRA `(.L_x_1488) ;  /* 0x0000000000841947 */ /* 0x000fec0003800000 */
[----:B------:R-:W-:Y:S01]  /*ed90*/  IADD3 R76, P2, P3, R71, R76, R84 ;  /* 0x0000004c474c7210 */ /* 0x000fe20007b5e054 */
[----:B------:R-:W-:Y:S01]  /*eda0*/  ULDC.64 UR4, c[0x0][0x3c8] ;  /* 0x0000f20000047ab9 */ /* 0x000fe20000000a00 */
[----:B------:R-:W-:Y:S01]  /*edb0*/  IADD3 R75, P4, P5, R70, R75, R87 ;  /* 0x0000004b464b7210 */ /* 0x000fe20007d9e057 */
[----:B------:R-:W-:Y:S01]  /*edc0*/  ULDC.64 UR6, c[0x0][0x3e0] ;  /* 0x0000f80000067ab9 */ /* 0x000fe20000000a00 */
[----:B0-----:R-:W-:Y:S02]  /*edd0*/  IADD3.X R15, R83, R74, R82, P2, P3 ;  /* 0x0000004a530f7210 */ /* 0x001fe400017e6452 */
[----:B------:R-:W-:Y:S02]  /*ede0*/  CS2R R52, SRZ ;  /* 0x0000000000347805 */ /* 0x000fe4000001ff00 */
[----:B------:R-:W-:Y:S01]  /*edf0*/  LEA R14, P2, R76, UR4, 0x1 ;  /* 0x000000044c0e7c11 */ /* 0x000fe2000f8408ff */
[----:B------:R-:W-:Y:S01]  /*ee00*/  ULDC UR4, c[0x0][0x3d4] ;  /* 0x0000f50000047ab9 */ /* 0x000fe20000000800 */
[----:B------:R-:W-:-:S02]  /*ee10*/  IADD3.X R0, R80, R69, R85, P4, P5 ;  /* 0x0000004550007210 */ /* 0x000fc400027ea455 */
[----:B------:R-:W-:Y:S02]  /*ee20*/  CS2R R54, SRZ ;  /* 0x0000000000367805 */ /* 0x000fe4000001ff00 */
[C---:B------:R-:W-:Y:S02]  /*ee30*/  LEA R20, P3, R75.reuse, UR6, 0x1 ;  /* 0x000000064b147c11 */ /* 0x040fe4000f8608ff */
[----:B------:R-:W-:Y:S02]  /*ee40*/  CS2R R56, SRZ ;  /* 0x0000000000387805 */ /* 0x000fe4000001ff00 */
[----:B------:R-:W-:Y:S02]  /*ee50*/  LEA.HI.X R15, R76, UR5, R15, 0x1, P2 ;  /* 0x000000054c0f7c11 */ /* 0x000fe400090f0c0f */
[----:B------:R-:W-:Y:S02]  /*ee60*/  CS2R R58, SRZ ;  /* 0x00000000003a7805 */ /* 0x000fe4000001ff00 */
[----:B------:R-:W-:-:S02]  /*ee70*/  LEA.HI.X R21, R75, UR7, R0, 0x1, P3 ;  /* 0x000000074b157c11 */ /* 0x000fc400098f0c00 */
        /* <DEDUP_REMOVED lines=18> */
.L_x_1488:
[----:B------:R-:W-:Y:S05]  /*efa0*/  BSYNC B1 ;  /* 0x0000000000017941 */ /* 0x000fea0003800000 */
.L_x_1487:
[----:B01----:R-:W-:Y:S01]  /*efb0*/  IMAD.MOV.U32 R14, RZ, RZ, R24 ;  /* 0x000000ffff0e7224 */ /* 0x003fe200078e0018 */
[----:B------:R-:W-:Y:S01]  /*efc0*/  ISETP.NE.AND P2, PT, R78, 0x1, PT ;  /* 0x000000014e00780c */ /* 0x000fe20003f45270 */
        /* <DEDUP_REMOVED lines=9> */
[----:B------:R-:W-:Y:S01]  /*f060*/  MOV R0, R26 ;  /* 0x0000001a00007202 */ /* 0x000fe20000000f00 */
[----:B------:R-:W-:Y:S01]  /*f070*/  ULDC.64 UR4, c[0x0][0x3c8] ;  /* 0x0000f20000047ab9 */ /* 0x000fe20000000a00 */
[----:B------:R-:W-:Y:S01]  /*f080*/  PRMT R75, R20, 0x7610, R75 ;  /* 0x00007610144b7816 */ /* 0x000fe2000000004b */
[----:B------:R-:W0:Y:S01]  /*f090*/  @P2 LDC R21, c[0x0][0x430] ;  /* 0x00010c00ff152b82 */ /* 0x000e220000000800 */
[----:B------:R-:W-:Y:S01]  /*f0a0*/  PRMT R81, R0, 0x5410, R14 ;  /* 0x0000541000517816 */ /* 0x000fe2000000000e */
[----:B------:R-:W-:Y:S01]  /*f0b0*/  IMAD.MOV.U32 R0, RZ, RZ, R28 ;  /* 0x000000ffff007224 */ /* 0x000fe200078e001c */
[----:B------:R-:W-:Y:S01]  /*f0c0*/  PRMT R90, R73, 0x7610, R90 ;  /* 0x00007610495a7816 */ /* 0x000fe2000000005a */
[----:B------:R-:W-:Y:S01]  /*f0d0*/  IMAD.MOV.U32 R20, RZ, RZ, R33 ;  /* 0x000000ffff147224 */ /* 0x000fe200078e0021 */
[----:B------:R-:W-:Y:S01]  /*f0e0*/  PRMT R88, R88, 0x5410, R77 ;  /* 0x0000541058587816 */ /* 0x000fe2000000004d */
[----:B------:R-:W-:Y:S01]  /*f0f0*/  ULDC.64 UR6, c[0x0][0x3e0] ;  /* 0x0000f80000067ab9 */ /* 0x000fe20000000a00 */
[----:B------:R-:W-:Y:S01]  /*f100*/  PRMT R74, R0, 0x5410, R15 ;  /* 0x00005410004a7816 */ /* 0x000fe2000000000f */
[----:B------:R-:W1:Y:S01]  /*f110*/  @P2 LDC R14, c[0x0][0x42c] ;  /* 0x00010b00ff0e2b82 */ /* 0x000e620000000800 */
[----:B------:R-:W-:Y:S01]  /*f120*/  IMAD.MOV.U32 R0, RZ, RZ, R31 ;  /* 0x000000ffff007224 */ /* 0x000fe200078e001f */
[----:B------:R-:W-:Y:S01]  /*f130*/  PRMT R90, R90, 0x5410, R20 ;  /* 0x000054105a5a7816 */ /* 0x000fe20000000014 */
[----:B------:R-:W-:-:S02]  /*f140*/  IMAD.MOV.U32 R15, RZ, RZ, R32 ;  /* 0x000000ffff0f7224 */ /* 0x000fc400078e0020 */
[----:B------:R-:W-:Y:S01]  /*f150*/  IMAD.MOV.U32 R20, RZ, RZ, R36 ;  /* 0x000000ffff147224 */ /* 0x000fe200078e0024 */
[----:B------:R-:W-:Y:S01]  /*f160*/  PRMT R75, R75, 0x5410, R0 ;  /* 0x000054104b4b7816 */ /* 0x000fe20000000000 */
[----:B-----5:R-:W-:Y:S01]  /*f170*/  IMAD.MOV.U32 R71, RZ, RZ, R43 ;  /* 0x000000ffff477224 */ /* 0x020fe200078e002b */
[----:B------:R-:W-:Y:S02]  /*f180*/  MOV R0, R34 ;  /* 0x0000002200007202 */ /* 0x000fe40000000f00 */
[----:B------:R-:W-:Y:S01]  /*f190*/  PRMT R89, R15, 0x7610, R89 ;  /* 0x000076100f597816 */ /* 0x000fe20000000059 */
[----:B------:R-:W-:Y:S01]  /*f1a0*/  IMAD.MOV.U32 R15, RZ, RZ, R35 ;  /* 0x000000ffff0f7224 */ /* 0x000fe200078e0023 */
[----:B------:R-:W-:Y:S01]  /*f1b0*/  PRMT R88, R0, 0x7610, R88 ;  /* 0x0000761000587816 */ /* 0x000fe20000000058 */
[----:B------:R-:W-:Y:S01]  /*f1c0*/  IMAD R0, R201, 0x80, R195 ;  /* 0x00000080c9007824 */ /* 0x000fe200078e02c3 */
[----:B------:R-:W-:Y:S02]  /*f1d0*/  PRMT R82, R20, 0x7610, R82 ;  /* 0x0000761014527816 */ /* 0x000fe40000000052 */
[----:B------:R-:W-:Y:S01]  /*f1e0*/  PRMT R87, R87, 0x5410, R15 ;  /* 0x0000541057577816 */ /* 0x000fe2000000000f */
[----:B------:R-:W-:Y:S01]  /*f1f0*/  IMAD R15, R223, 0x40, R0 ;  /* 0x00000040df0f7824 */ /* 0x000fe200078e0200 */
[----:B------:R-:W-:Y:S01]  /*f200*/  MOV R20, R37 ;  /* 0x0000002500147202 */ /* 0x000fe20000000f00 */
[----:B------:R-:W-:-:S03]  /*f210*/  IMAD.MOV.U32 R0, RZ, RZ, R38 ;  /* 0x000000ffff007224 */ /* 0x000fc600078e0026 */
[----:B------:R-:W-:Y:S02]  /*f220*/  PRMT R82, R82, 0x5410, R20 ;  /* 0x0000541052527816 */ /* 0x000fe40000000014 */
[----:B------:R-:W-:Y:S02]  /*f230*/  MOV R20, R60 ;  /* 0x0000003c00147202 */ /* 0x000fe40000000f00 */
[----:B------:R-:W-:Y:S01]  /*f240*/  PRMT R83, R0, 0x5410, R69 ;  /* 0x0000541000537816 */ /* 0x000fe20000000045 */
[----:B-1----:R-:W-:Y:S01]  /*f250*/  @P2 IMAD.HI.U32 R0, R15, R14, RZ ;  /* 0x0000000e0f002227 */ /* 0x002fe200078e00ff */
[----:B------:R-:W-:-:S03]  /*f260*/  PRMT R76, R20, 0x7610, R76 ;  /* 0x00007610144c7816 */ /* 0x000fc6000000004c */
[----:B------:R-:W-:Y:S01]  /*f270*/  IMAD.MOV.U32 R14, RZ, RZ, R61 ;  /* 0x000000ffff0e7224 */ /* 0x000fe200078e003d */
[----:B0-----:R-:W-:Y:S01]  /*f280*/  @P2 SHF.R.U32.HI R15, RZ, R21, R0 ;  /* 0x00000015ff0f2219 */ /* 0x001fe20000011600 */
[----:B------:R-:W-:Y:S01]  /*f290*/  IMAD.MOV.U32 R20, RZ, RZ, R62 ;  /* 0x000000ffff147224 */ /* 0x000fe200078e003e */
[----:B------:R-:W-:Y:S01]  /*f2a0*/  MOV R0, R40 ;  /* 0x0000002800007202 */ /* 0x000fe20000000f00 */
[----:B------:R-:W-:Y:S01]  /*f2b0*/  IMAD.MOV.U32 R69, RZ, RZ, R63 ;  /* 0x000000ffff457224 */ /* 0x000fe200078e003f */
[----:B------:R-:W-:Y:S01]  /*f2c0*/  PRMT R76, R76, 0x5410, R14 ;  /* 0x000054104c4c7816 */ /* 0x000fe2000000000e */
[----:B------:R-:W-:Y:S01]  /*f2d0*/  IMAD.MOV.U32 R14, RZ, RZ, R41 ;  /* 0x000000ffff0e7224 */ /* 0x000fe200078e0029 */
[----:B------:R-:W-:Y:S01]  /*f2e0*/  SHF.R.S32.HI R21, RZ, 0x1f, R15 ;  /* 0x0000001fff157819 */ /* 0x000fe2000001140f */
[-C--:B------:R-:W-:Y:S01]  /*f2f0*/  IMAD.WIDE.U32 R8, R15, R12.reuse, R8 ;  /* 0x0000000c0f087225 */ /* 0x080fe200078e0008 */
[----:B------:R-:W-:Y:S02]  /*f300*/  PRMT R77, R20, 0x5410, R69 ;  /* 0x00005410144d7816 */ /* 0x000fe40000000045 */
[----:B------:R-:W-:Y:S01]  /*f310*/  PRMT R69, R0, 0x5410, R14 ;  /* 0x0000541000457816 */ /* 0x000fe2000000000e */
[----:B------:R-:W-:-:S02]  /*f320*/  IMAD R0, R21, R12, RZ ;  /* 0x0000000c15007224 */ /* 0x000fc400078e02ff */
[-C--:B------:R-:W-:Y:S02]  /*f330*/  IMAD R14, R21, R2.reuse, RZ ;  /* 0x00000002150e7224 */ /* 0x080fe400078e02ff */
[----:B------:R-:W-:Y:S01]  /*f340*/  IMAD.WIDE.U32 R10, R15, R2, R10 ;  /* 0x000000020f0a7225 */ /* 0x000fe200078e000a */
[----:B------:R-:W-:-:S03]  /*f350*/  MOV R2, R44 ;  /* 0x0000002c00027202 */ /* 0x000fc60000000f00 */
[C---:B------:R-:W-:Y:S01]  /*f360*/  IMAD R13, R15.reuse, R13, R0 ;  /* 0x0000000d0f0d7224 */ /* 0x040fe200078e0200 */
[----:B------:R-:W-:Y:S01]  /*f370*/  LEA R0, P3, R10, UR6, 0x1 ;  /* 0x000000060a007c11 */ /* 0x000fe2000f8608ff */
[----:B------:R-:W-:Y:S01]  /*f380*/  IMAD R15, R15, R3, R14 ;  /* 0x000000030f0f7224 */ /* 0x000fe200078e020e */
[----:B------:R-:W-:Y:S01]  /*f390*/  LEA R3, P2, R8, UR4, 0x1 ;  /* 0x0000000408037c11 */ /* 0x000fe2000f8408ff */
[----:B------:R-:W-:Y:S01]  /*f3a0*/  IMAD.MOV.U32 R12, RZ, RZ, R45 ;  /* 0x000000ffff0c7224 */ /* 0x000fe200078e002d */
[----:B------:R-:W-:Y:S01]  /*f3b0*/  UMOV UR4, 0xffffffff ;  /* 0xffffffff00047882 */ /* 0x000fe20000000000 */
[----:B------:R-:W-:Y:S02]  /*f3c0*/  IMAD.IADD R13, R9, 0x1, R13 ;  /* 0x00000001090d7824 */ /* 0x000fe400078e020d */
[----:B------:R-:W-:Y:S01]  /*f3d0*/  IMAD.IADD R9, R11, 0x1, R15 ;  /* 0x000000010b097824 */ /* 0x000fe200078e020f */
[----:B------:R-:W-:Y:S01]  /*f3e0*/  PRMT R21, R2, 0x5410, R12 ;  /* 0x0000541002157816 */ /* 0x000fe2000000000c */
[----:B------:R-:W-:Y:S01]  /*f3f0*/  IMAD.MOV.U32 R20, RZ, RZ, R42 ;  /* 0x000000ffff147224 */ /* 0x000fe200078e002a */
[----:B------:R-:W-:-:S02]  /*f400*/  LEA.HI.X R8, R8, UR5, R13, 0x1, P2 ;  /* 0x0000000508087c11 */ /* 0x000fc400090f0c0d */
[----:B------:R-:W-:Y:S02]  /*f410*/  LEA.HI.X R2, R10, UR7, R9, 0x1, P3 ;  /* 0x000000070a027c11 */ /* 0x000fe400098f0c09 */
[----:B------:R-:W-:Y:S02]  /*f420*/  PRMT R70, R20, 0x5410, R71 ;  /* 0x0000541014467816 */ /* 0x000fe40000000047 */
[----:B------:R-:W-:Y:S01]  /*f430*/  LEA.HI R9, R219, R219, RZ, 0x1 ;  /* 0x000000dbdb097211 */ /* 0x000fe200078f08ff */
[----:B------:R-:W-:Y:S06]  /*f440*/  BRA.DIV UR4, `(.L_x_1489) ;  /* 0x000001a204d87947 */ /* 0x000fec000b800000 */
.L_x_1761:
[----:B------:R-:W-:-:S03]  /*f450*/  UMOV UR4, 0xffffffff ;  /* 0xffffffff00047882 */ /* 0x000fc60000000000 */
[----:B------:R-:W-:Y:S05]  /*f460*/  BRA.DIV UR4, `(.L_x_1490) ;  /* 0x000001a204f87947 */ /* 0x000fea000b800000 */
.L_x_1764:
[----:B------:R-:W-:-:S03]  /*f470*/  UMOV UR4, 0xffffffff ;  /* 0xffffffff00047882 */ /* 0x000fc60000000000 */
[----:B------:R-:W-:Y:S05]  /*f480*/  BRA.DIV UR4, `(.L_x_1491) ;  /* 0x000001a604187947 */ /* 0x000fea000b800000 */
.L_x_1767:
[----:B------:R-:W-:-:S03]  /*f490*/  UMOV UR4, 0xffffffff ;  /* 0xffffffff00047882 */ /* 0x000fc60000000000 */
[----:B------:R-:W-:Y:S05]  /*f4a0*/  BRA.DIV UR4, `(.L_x_1492) ;  /* 0x000001a604387947 */ /* 0x000fea000b800000 */
.L_x_1770:
[----:B------:R-:W-:-:S03]  /*f4b0*/  UMOV UR4, 0xffffffff ;  /* 0xffffffff00047882 */ /* 0x000fc60000000000 */
[----:B------:R-:W-:Y:S05]  /*f4c0*/  BRA.DIV UR4, `(.L_x_1493) ;  /* 0x000001a604587947 */ /* 0x000fea000b800000 */
.L_x_1773:
[----:B------:R-:W-:Y:S01]  /*f4d0*/  UMOV UR4, 0xffffffff ;  /* 0xffffffff00047882 */ /* 0x000fe20000000000 */
[----:B------:R-:W-:Y:S02]  /*f4e0*/  LOP3.LUT R8, R9, 0xfffffffe, RZ, 0xc0, !PT ;  /* 0xfffffffe09087812 */ /* 0x000fe400078ec0ff */
[----:B------:R-:W-:Y:S05]  /*f4f0*/  BRA.DIV UR4, `(.L_x_1494) ;  /* 0x000001a604747947 */ /* 0x000fea000b800000 */
.L_x_1776:
[----:B------:R-:W-:Y:S01]  /*f500*/  UMOV UR4, 0xffffffff ;  /* 0xffffffff00047882 */ /* 0x000fe20000000000 */
[----:B------:R-:W-:Y:S02]  /*f510*/  IADD3 R8, R219, -R8, RZ ;  /* 0x80000008db087210 */ /* 0x000fe40007ffe0ff */
[----:B------:R-:W-:Y:S05]  /*f520*/  BRA.DIV UR4, `(.L_x_1495) ;  /* 0x000001a604907947 */ /* 0x000fea000b800000 */
.L_x_1779:
[----:B------:R-:W-:Y:S01]  /*f530*/  UMOV UR4, 0xffffffff ;  /* 0xffffffff00047882 */ /* 0x000fe20000000000 */
[----:B------:R-:W-:Y:S02]  /*f540*/  SHF.L.U32 R8, R8, 0x1f, RZ ;  /* 0x0000001f08087819 */ /* 0x000fe400000006ff */
[----:B------:R-:W-:Y:S05]  /*f550*/  BRA.DIV UR4, `(.L_x_1496) ;  /* 0x000001a604ac7947 */ /* 0x000fea000b800000 */
.L_x_1782:
[----:B------:R-:W0:Y:S01]  /*f560*/  SYNCS.PHASECHK.TRANS64.TRYWAIT P2, [R17+URZ+0x30800], R8 ;  /* 0x03080008110075a7 */ /* 0x000e22000804017f */
[----:B------:R-:W-:Y:S01]  /*f570*/  IMAD.MOV.U32 R0, RZ, RZ, R46 ;  /* 0x000000ffff007224 */ /* 0x000fe200078e002e */
[----:B------:R-:W-:Y:S01]  /*f580*/  MOV R9, R49 ;  /* 0x0000003100097202 */ /* 0x000fe20000000f00 */
[----:B------:R-:W-:Y:S01]  /*f590*/  IMAD.MOV.U32 R2, RZ, RZ, R47 ;  /* 0x000000ffff027224 */ /* 0x000fe200078e002f */
[----:B------:R-:W-:Y:S01]  /*f5a0*/  MOV R10, R53 ;  /* 0x00000035000a7202 */ /* 0x000fe20000000f00 */
[----:B------:R-:W-:Y:S01]  /*f5b0*/  IMAD.MOV.U32 R3, RZ, RZ, R48 ;  /* 0x000000ffff037224 */ /* 0x000fe200078e0030 */
[----:B------:R-:W-:Y:S01]  /*f5c0*/  MOV R11, R57 ;  /* 0x00000039000b7202 */ /* 0x000fe20000000f00 */
[----:B------:R-:W-:Y:S01]  /*f5d0*/  BSSY B1, `(.L_x_1497) ;  /* 0x0000016000017945 */ /* 0x000fe20003800000 */
[----:B------:R-:W-:Y:S01]  /*f5e0*/  PRMT R71, R0, 0x5410, R2 ;  /* 0x0000541000477816 */ /* 0x000fe20000000002 */
[----:B------:R-:W-:Y:S01]  /*f5f0*/  IMAD.MOV.U32 R2, RZ, RZ, R50 ;  /* 0x000000ffff027224 */ /* 0x000fe200078e0032 */
[----:B------:R-:W-:Y:S01]  /*f600*/  PRMT R0, R3, 0x5410, R9 ;  /* 0x0000541003007816 */ /* 0x000fe20000000009 */
[----:B------:R-:W-:-:S02]  /*f610*/  IMAD.MOV.U32 R3, RZ, RZ, R51 ;  /* 0x000000ffff037224 */ /* 0x000fc400078e0033 */
[----:B------:R-:W-:-:S03]  /*f620*/  IMAD.MOV.U32 R9, RZ, RZ, R52 ;  /* 0x000000ffff097224 */ /* 0x000fc600078e0034 */
[----:B------:R-:W-:Y:S01]  /*f630*/  PRMT R2, R2, 0x5410, R3 ;  /* 0x0000541002027816 */ /* 0x000fe20000000003 */
[----:B------:R-:W-:Y:S01]  /*f640*/  IMAD.MOV.U32 R3, RZ, RZ, R54 ;  /* 0x000000ffff037224 */ /* 0x000fe200078e0036 */
        /* <DEDUP_REMOVED lines=13> */
[----:B0-----:R-:W-:Y:S06]  /*f720*/  @!P2 BRA `(.L_x_1498) ;  /* 0x000001a40060a947 */ /* 0x001fec0003800000 */
.L_x_1783:
[----:B------:R-:W-:Y:S05]  /*f730*/  BSYNC B1 ;  /* 0x0000000000017941 */ /* 0x000fea0003800000 */
.L_x_1497:
        /* <DEDUP_REMOVED lines=10> */
[--C-:B------:R-:W-:Y:S01]  /*f7e0*/  HADD2.F32 R92, -RZ, R90.reuse.H0_H0 ;  /* 0x2000005aff5c7230 */ /* 0x100fe20000004100 */
[----:B------:R-:W-:Y:S01]  /*f7f0*/  LOP3.LUT R9, R207, 0x38, R192, 0xf8, !PT ;  /* 0x00000038cf097812 */ /* 0x000fe200078ef8c0 */
[----:B------:R-:W-:Y:S01]  /*f800*/  HADD2.F32 R91, -RZ, R90.H1_H1 ;  /* 0x3000005aff5b7230 */ /* 0x000fe20000004100 */
[----:B------:R-:W-:Y:S01]  /*f810*/  SHF.R.S32.HI R11, RZ, 0x1f, R10 ;  /* 0x0000001fff0b7819 */ /* 0x000fe2000001140a */
[----:B------:R-:W-:Y:S01]  /*f820*/  IMAD.SHL.U32 R12, R10, 0x8, RZ ;  /* 0x000000080a0c7824 */ /* 0x000fe200078e00ff */
[----:B0-----:R-:W-:Y:S02]  /*f830*/  LOP3.LUT R8, R9, R208, RZ, 0x3c, !PT ;  /* 0x000000d009087212 */ /* 0x001fe400078e3cff */
[----:B------:R-:W-:Y:S02]  /*f840*/  LEA.HI R11, R11, R10, RZ, 0x3 ;  /* 0x0000000a0b0b7211 */ /* 0x000fe400078f18ff */
[----:B------:R-:W-:-:S02]  /*f850*/  LOP3.LUT R9, R207, 0x38, R12, 0xf8, !PT ;  /* 0x00000038cf097812 */ /* 0x000fc400078ef80c */
[----:B------:R-:W-:Y:S01]  /*f860*/  IADD3 R8, R209, R8, RZ ;  /* 0x00000008d1087210 */ /* 0x000fe20007ffe0ff */
[----:B------:R-:W-:Y:S01]  /*f870*/  IMAD.SHL.U32 R11, R11, 0x400, RZ ;  /* 0x000004000b0b7824 */ /* 0x000fe200078e00ff */
[----:B------:R-:W-:Y:S02]  /*f880*/  LOP3.LUT R13, R9, R208, RZ, 0x3c, !PT ;  /* 0x000000d0090d7212 */ /* 0x000fe400078e3cff */
[----:B------:R-:W-:Y:S01]  /*f890*/  SHF.R.U64 R102, R32, 0x10, R33 ;  /* 0x0000001020667819 */ /* 0x000fe20000001221 */
[----:B------:R-:W-:Y:S01]  /*f8a0*/  IMAD R85, R8, 0x2, R17 ;  /* 0x0000000208557824 */ /* 0x000fe200078e0211 */
[----:B------:R-:W-:Y:S02]  /*f8b0*/  LOP3.LUT R12, R11, 0x7fffe000, RZ, 0xc0, !PT ;  /* 0x7fffe0000b0c7812 */ /* 0x000fe400078ec0ff */
[----:B------:R-:W-:Y:S02]  /*f8c0*/  SHF.R.U64 R99, R4, 0x10, R5 ;  /* 0x0000001004637819 */ /* 0x000fe40000001205 */
[----:B------:R-:W-:Y:S01]  /*f8d0*/  IADD3 R12, R13, R12, R209 ;  /* 0x0000000c0d0c7210 */ /* 0x000fe20007ffe0d1 */
[----:B------:R-:W0:Y:S01]  /*f8e0*/  LDS.128 R8, [R85+0x12400] ;  /* 0x0124000055087984 */ /* 0x000e220000000c00 */
[----:B------:R-:W-:-:S02]  /*f8f0*/  SHF.R.U32.HI R94, RZ, 0x10, R5 ;  /* 0x00000010ff5e7819 */ /* 0x000fc40000011605 */
[----:B------:R-:W-:Y:S01]  /*f900*/  SHF.R.U32.HI R93, RZ, 0x10, R33 ;  /* 0x00000010ff5d7819 */ /* 0x000fe20000011621 */
[----:B------:R-:W-:Y:S01]  /*f910*/  IMAD R86, R12, 0x2, R17 ;  /* 0x000000020c567824 */ /* 0x000fe200078e0211 */
[--C-:B------:R-:W-:Y:S01]  /*f920*/  SHF.R.U64 R101, R34, 0x10, R35.reuse ;  /* 0x0000001022657819 */ /* 0x100fe20000001223 */
[----:B------:R-:W-:Y:S01]  /*f930*/  HADD2.F32 R94, -RZ, R94.H0_H0 ;  /* 0x2000005eff5e7230 */ /* 0x000fe20000004100 */
[----:B------:R-:W-:Y:S02]  /*f940*/  SHF.R.U32.HI R100, RZ, 0x10, R35 ;  /* 0x00000010ff647819 */ /* 0x000fe40000011623 */
[----:B------:R-:W1:Y:S01]  /*f950*/  LDS.128 R12, [R86+0x12400] ;  /* 0x01240000560c7984 */ /* 0x000e620000000c00 */
[--C-:B------:R-:W-:Y:S02]  /*f960*/  SHF.R.U32.HI R95, RZ, 0x10, R7.reuse ;  /* 0x00000010ff5f7819 */ /* 0x100fe40000011607 */
[----:B------:R-:W-:Y:S01]  /*f970*/  SHF.R.U64 R97, R6, 0x10, R7 ;  /* 0x0000001006617819 */ /* 0x000fe20000001207 */
[----:B0-----:R-:W-:-:S02]  /*f980*/  HADD2.F32 R5, -RZ, R9.H0_H0 ;  /* 0x20000009ff057230 */ /* 0x001fc40000004100 */
[----:B------:R-:W-:Y:S02]  /*f990*/  HADD2.F32 R4, -RZ, R8.H0_H0 ;  /* 0x20000008ff047230 */ /* 0x000fe40000004100 */
[----:B------:R-:W-:Y:S02]  /*f9a0*/  HADD2.F32 R9, -RZ, R9.H1_H1 ;  /* 0x30000009ff097230 */ /* 0x000fe40000004100 */
[----:B------:R-:W-:Y:S02]  /*f9b0*/  HADD2.F32 R6, -RZ, R10.H0_H0 ;  /* 0x2000000aff067230 */ /* 0x000fe40000004100 */
[----:B------:R-:W-:Y:S02]  /*f9c0*/  HADD2.F32 R7, -RZ, R11.H0_H0 ;  /* 0x2000000bff077230 */ /* 0x000fe40000004100 */
[--C-:B-1----:R-:W-:Y:S02]  /*f9d0*/  HADD2.F32 R32, -RZ, R13.reuse.H0_H0 ;  /* 0x2000000dff207230 */ /* 0x102fe40000004100 */
[----:B------:R-:W-:-:S02]  /*f9e0*/  HADD2.F32 R33, -RZ, R13.H1_H1 ;  /* 0x3000000dff217230 */ /* 0x000fc40000004100 */
[----:B------:R-:W-:Y:S02]  /*f9f0*/  HADD2.F32 R13, -RZ, R12.H0_H0 ;  /* 0x2000000cff0d7230 */ /* 0x000fe40000004100 */
[C---:B------:R-:W-:Y:S01]  /*fa00*/  FMUL.FTZ R90, R32.reuse, R92 ;  /* 0x0000005c205a7220 */ /* 0x040fe20000410000 */
[-C--:B------:R-:W-:Y:S01]  /*fa10*/  FMUL.FTZ R96, R32, R91.reuse ;  /* 0x0000005b20607220 */ /* 0x080fe20000410000 */
[----:B------:R-:W-:Y:S02]  /*fa20*/  HADD2.F32 R32, -RZ, R93.H0_H0 ;  /* 0x2000005dff207230 */ /* 0x000fe40000004100 */
[----:B------:R-:W-:Y:S01]  /*fa30*/  FMUL.FTZ R98, R33, R94 ;  /* 0x0000005e21627220 */ /* 0x000fe20000410000 */
[C---:B------:R-:W-:Y:S01]  /*fa40*/  FFMA.FTZ R91, R5.reuse, R91, -R90 ;  /* 0x0000005b055b7223 */ /* 0x040fe2000001085a */
[--C-:B------:R-:W-:Y:S02]  /*fa50*/  HADD2.F32 R90, -RZ, R89.reuse.H1_H1 ;  /* 0x30000059ff5a7230 */ /* 0x100fe40000004100 */
[----:B------:R-:W-:Y:S01]  /*fa60*/  FFMA.FTZ R96, R5, R92, R96 ;  /* 0x0000005c05607223 */ /* 0x000fe20000010060 */
[----:B------:R-:W-:-:S02]  /*fa70*/  HADD2.F32 R89, -RZ, R89.H0_H0 ;  /* 0x20000059ff597230 */ /* 0x000fc40000004100 */
[----:B------:R-:W-:Y:S01]  /*fa80*/  FMUL.FTZ R92, R33, R32 ;  /* 0x00000020215c7220 */ /* 0x000fe20000410000 */
[----:B------:R-:W-:Y:S02]  /*fa90*/  HADD2.F32 R34, -RZ, R14.H0_H0 ;  /* 0x2000000eff227230 */ /* 0x000fe40000004100 */
[C---:B------:R-:W-:Y:S01]  /*faa0*/  FMUL.FTZ R5, R13.reuse, R90 ;  /* 0x0000005a0d057220 */ /* 0x040fe20000410000 */
[--C-:B------:R-:W-:Y:S02]  /*fab0*/  HADD2.F32 R33, -RZ, R88.reuse.H1_H1 ;  /* 0x30000058ff217230 */ /* 0x100fe40000004100 */
[-C--:B------:R-:W-:Y:S01]  /*fac0*/  FMUL.FTZ R13, R13, R89.reuse ;  /* 0x000000590d0d7220 */ /* 0x080fe20000410000 */
[----:B------:R-:W-:Y:S02]  /*fad0*/  HADD2.F32 R35, -RZ, R15.H0_H0 ;  /* 0x2000000fff237230 */ /* 0x000fe40000004100 */
[----:B------:R-:W-:Y:S01]  /*fae0*/  FFMA.FTZ R89, R4, R89, -R5 ;  /* 0x0000005904597223 */ /* 0x000fe20000010805 */
[----:B------:R-:W-:-:S02]  /*faf0*/  HADD2.F32 R5, -RZ, R88.H0_H0 ;  /* 0x20000058ff057230 */ /* 0x000fc40000004100 */
[----:B------:R-:W-:Y:S01]  /*fb00*/  FFMA.FTZ R90, R4, R90, R13 ;  /* 0x0000005a045a7223 */ /* 0x000fe2000001000d */
[--C-:B------:R-:W-:Y:S02]  /*fb10*/  HADD2.F32 R88, -RZ, R87.reuse.H0_H0 ;  /* 0x20000057ff587230 */ /* 0x100fe40000004100 */
[C---:B------:R-:W-:Y:S01]  /*fb20*/  FFMA.FTZ R98, R9.reuse, R32, -R98 ;  /* 0x0000002009627223 */ /* 0x040fe20000010862 */
[----:B------:R-:W-:Y:S02]  /*fb30*/  HADD2.F32 R4, -RZ, R87.H1_H1 ;  /* 0x30000057ff047230 */ /* 0x000fe40000004100 */
[----:B------:R-:W-:Y:S01]  /*fb40*/  FFMA.FTZ R93, R9, R94, R92 ;  /* 0x0000005e095d7223 */ /* 0x000fe2000001005c */
[C---:B------:R-:W-:Y:S01]  /*fb50*/  FMUL.FTZ R9, R34.reuse, R33 ;  /* 0x0000002122097220 */ /* 0x040fe20000410000 */
[----:B------:R-:W-:Y:S01]  /*fb60*/  FMUL.FTZ R13, R34, R5 ;  /* 0x00000005220d7220 */ /* 0x000fe20000410000 */
[----:B------:R-:W-:Y:S02]  /*fb70*/  HADD2.F32 R15, -RZ, R15.H1_H1 ;  /* 0x3000000fff0f7230 */ /* 0x000fe40000004100 */
[----:B------:R-:W-:Y:S01]  /*fb80*/  FMUL.FTZ R92, R35, R88 ;  /* 0x00000058235c7220 */ /* 0x000fe20000410000 */
[----:B------:R-:W-:-:S02]  /*fb90*/  HADD2.F32 R34, -RZ, R95.H0_H0 ;  /* 0x2000005fff227230 */ /* 0x000fc40000004100 */
[-C--:B------:R-:W-:Y:S01]  /*fba0*/  FMUL.FTZ R35, R35, R4.reuse ;  /* 0x0000000423237220 */ /* 0x080fe20000410000 */
[----:B------:R-:W-:Y:S02]  /*fbb0*/  HADD2.F32 R32, -RZ, R100.H0_H0 ;  /* 0x20000064ff207230 */ /* 0x000fe40000004100 */
[C---:B------:R-:W-:Y:S01]  /*fbc0*/  FFMA.FTZ R87, R6.reuse, R5, -R9 ;  /* 0x0000000506577223 */ /* 0x040fe20000010809 */
[----:B------:R-:W-:Y:S02]  /*fbd0*/  HADD2.F32 R11, -RZ, R11.H1_H1 ;  /* 0x3000000bff0b7230 */ /* 0x000fe40000004100 */
[----:B------:R-:W-:Y:S01]  /*fbe0*/  FFMA.FTZ R33, R6, R33, R13 ;  /* 0x0000002106217223 */ /* 0x000fe2000001000d */
[----:B------:R-:W-:Y:S01]  /*fbf0*/  FFMA.FTZ R92, R7, R4, -R92 ;  /* 0x00000004075c7223 */ /* 0x000fe2000001085c */
[----:B------:R-:W-:Y:S02]  /*fc00*/  HADD2.F32 R12, -RZ, R12.H1_H1 ;  /* 0x3000000cff0c7230 */ /* 0x000fe40000004100 */
[----:B------:R-:W-:Y:S01]  /*fc10*/  FMUL.FTZ R6, R15, R34 ;  /* 0x000000220f067220 */ /* 0x000fe20000410000 */
[----:B------:R-:W-:-:S02]  /*fc20*/  HADD2.F32 R14, -RZ, R14.H1_H1 ;  /* 0x3000000eff0e7230 */ /* 0x000fc40000004100 */
[----:B------:R-:W-:Y:S01]  /*fc30*/  FFMA.FTZ R88, R7, R88, R35 ;  /* 0x0000005807587223 */ /* 0x000fe20000010023 */
[-C--:B------:R-:W-:Y:S01]  /*fc40*/  FMUL.FTZ R4, R15, R32.reuse ;  /* 0x000000200f047220 */ /* 0x080fe20000410000 */
[----:B------:R-:W-:Y:S02]  /*fc50*/  HADD2.F32 R9, -RZ, R99.H0_H0 ;  /* 0x20000063ff097230 */ /* 0x000fe40000004100 */
[C---:B------:R-:W-:Y:S01]  /*fc60*/  FFMA.FTZ R95, R11.reuse, R32, -R6 ;  /* 0x000000200b5f7223 */ /* 0x040fe20000010806 */
[----:B------:R-:W-:Y:S02]  /*fc70*/  HADD2.F32 R13, -RZ, R97.H0_H0 ;  /* 0x20000061ff0d7230 */ /* 0x000fe40000004100 */
[----:B------:R-:W-:Y:S01]  /*fc80*/  FFMA.FTZ R97, R11, R34, R4 ;  /* 0x000000220b617223 */ /* 0x000fe20000010004 */
[----:B------:R-:W-:Y:S02]  /*fc90*/  HADD2.F32 R5, -RZ, R102.H0_H0 ;  /* 0x20000066ff057230 */ /* 0x000fe40000004100 */
[----:B------:R-:W-:Y:S01]  /*fca0*/  FMUL.FTZ R11, R12, R9 ;  /* 0x000000090c0b7220 */ /* 0x000fe20000410000 */
[----:B------:R-:W-:-:S02]  /*fcb0*/  HADD2.F32 R7, -RZ, R101.H0_H0 ;  /* 0x20000065ff077230 */ /* 0x000fc40000004100 */
[----:B------:R-:W-:Y:S01]  /*fcc0*/  FMUL.FTZ R35, R14, R13 ;  /* 0x0000000d0e237220 */ /* 0x000fe20000410000 */
[----:B------:R-:W-:Y:S02]  /*fcd0*/  HADD2.F32 R8, -RZ, R8.H1_H1 ;  /* 0x30000008ff087230 */ /* 0x000fe40000004100 */
[----:B------:R-:W-:Y:S01]  /*fce0*/  FMUL.FTZ R12, R12, R5 ;  /* 0x000000050c0c7220 */ /* 0x000fe20000410000 */
[----:B------:R-:W-:Y:S02]  /*fcf0*/  HADD2.F32 R10, -RZ, R10.H1_H1 ;  /* 0x3000000aff0a7230 */ /* 0x000fe40000004100 */
        /* <DEDUP_REMOVED lines=12> */
[----:B------:R-:W-:-:S02]  /*fdc0*/  F2FP.F16.F32.PACK_AB R8, R15, R90 ;  /* 0x0000005a0f08723e */ /* 0x000fc400000000ff */
[----:B------:R-:W-:-:S05]  /*fdd0*/  F2FP.F16.F32.PACK_AB R10, R10, R33 ;  /* 0x000000210a0a723e */ /* 0x000fca00000000ff */
[----:B------:R1:W-:Y:S02]  /*fde0*/  STS.128 [R86+0x12400], R8 ;  /* 0x0124000856007388 */ /* 0x0003e40000000c00 */
.L_x_1502:
[----:B------:R-:W-:Y:S05]  /*fdf0*/  BSYNC B2 ;  /* 0x0000000000027941 */ /* 0x000fea0003800000 */
.L_x_1501:
[----:B------:R-:W-:Y:S04]  /*fe00*/  BSSY B2, `(.L_x_1503) ;  /* 0x0000060000027945 */ /* 0x000fe80003800000 */
[----:B------:R-:W-:Y:S05]  /*fe10*/  @P2 BRA `(.L_x_1504) ;  /* 0x0000000400782947 */ /* 0x000fea0003800000 */
[----:B-1----:R-:W-:Y:S01]  /*fe20*/  LEA.HI R4, R84, R225, RZ, 0x1d ;  /* 0x000000e154047211 */ /* 0x002fe200078fe8ff */
[----:B------:R-:W-:Y:S01]  /*fe30*/  HADD2.F32 R34, -RZ, R82.H1_H1 ;  /* 0x30000052ff227230 */ /* 0x000fe20000004100 */
[----:B------:R-:W-:Y:S01]  /*fe40*/  SHF.R.U64 R89, R36, 0x10, R37 ;  /* 0x0000001024597819 */ /* 0x000fe20000001225 */
[--C-:B------:R-:W-:Y:S01]  /*fe50*/  HADD2.F32 R36, -RZ, R80.reuse.H1_H1 ;  /* 0x30000050ff247230 */ /* 0x100fe20000004100 */
[----:B------:R-:W-:Y:S01]  /*fe60*/  SHF.R.S32.HI R5, RZ, 0x1f, R4 ;  /* 0x0000001fff057819 */ /* 0x000fe20000011404 */
[----:B------:R-:W-:Y:S01]  /*fe70*/  HADD2.F32 R80, -RZ, R80.H0_H0 ;  /* 0x20000050ff507230 */ /* 0x000fe20000004100 */
[----:B------:R-:W-:Y:S01]  /*fe80*/  SHF.L.U32 R6, R4, 0x3, RZ ;  /* 0x0000000304067819 */ /* 0x000fe200000006ff */
[----:B------:R-:W-:Y:S01]  /*fe90*/  HADD2.F32 R82, -RZ, R82.H0_H0 ;  /* 0x20000052ff527230 */ /* 0x000fe20000004100 */
[----:B------:R-:W-:Y:S02]  /*fea0*/  LEA.HI R4, R5, R4, RZ, 0x3 ;  /* 0x0000000405047211 */ /* 0x000fe400078f18ff */
[----:B------:R-:W-:-:S02]  /*feb0*/  LOP3.LUT R5, R207, 0x38, R6, 0xf8, !PT ;  /* 0x00000038cf057812 */ /* 0x000fc400078ef806 */
[--C-:B------:R-:W-:Y:S01]  /*fec0*/  SHF.R.U64 R85, R24, 0x10, R25.reuse ;  /* 0x0000001018557819 */ /* 0x100fe20000001219 */
[----:B------:R-:W-:Y:S01]  /*fed0*/  IMAD.SHL.U32 R4, R4, 0x400, RZ ;  /* 0x0000040004047824 */ /* 0x000fe200078e00ff */
[----:B------:R-:W-:Y:S02]  /*fee0*/  LOP3.LUT R9, R5, R208, RZ, 0x3c, !PT ;  /* 0x000000d005097212 */ /* 0x000fe400078e3cff */
[----:B------:R-:W-:Y:S02]  /*fef0*/  SHF.R.U32.HI R33, RZ, 0x10, R25 ;  /* 0x00000010ff217819 */ /* 0x000fe40000011619 */
[----:B0-----:R-:W-:Y:S02]  /*ff00*/  LOP3.LUT R8, R4, 0x7fffe000, RZ, 0xc0, !PT ;  /* 0x7fffe00004087812 */ /* 0x001fe400078ec0ff */
[----:B------:R-:W0:Y:S01]  /*ff10*/  LDS.128 R4, [R232] ;  /* 0x00000000e8047984 */ /* 0x000e220000000c00 */
[----:B------:R-:W-:Y:S01]  /*ff20*/  SHF.R.U32.HI R35, RZ, 0x10, R37 ;  /* 0x00000010ff237819 */ /* 0x000fe20000011625 */
[----:B------:R-:W-:Y:S01]  /*ff30*/  HADD2.F32 R33, -RZ, R33.H0_H0 ;  /* 0x20000021ff217230 */ /* 0x000fe20000004100 */
[----:B------:R-:W-:-:S02]  /*ff40*/  IADD3 R8, R9, R8, R209 ;  /* 0x0000000809087210 */ /* 0x000fc40007ffe0d1 */
[--C-:B------:R-:W-:Y:S02]  /*ff50*/  SHF.R.U64 R88, R38, 0x10, R39.reuse ;  /* 0x0000001026587819 */ /* 0x100fe40000001227 */
[----:B------:R-:W-:Y:S01]  /*ff60*/  SHF.R.U32.HI R87, RZ, 0x10, R39 ;  /* 0x00000010ff577819 */ /* 0x000fe20000011627 */
[----:B------:R-:W-:Y:S01]  /*ff70*/  IMAD R12, R8, 0x2, R17 ;  /* 0x00000002080c7824 */ /* 0x000fe200078e0211 */
[--C-:B------:R-:W-:Y:S02]  /*ff80*/  SHF.R.U64 R39, R26, 0x10, R27.reuse ;  /* 0x000000101a277819 */ /* 0x100fe4000000121b */
[----:B------:R-:W-:Y:S02]  /*ff90*/  SHF.R.U32.HI R37, RZ, 0x10, R27 ;  /* 0x00000010ff257819 */ /* 0x000fe4000001161b */
[----:B------:R-:W1:Y:S01]  /*ffa0*/  LDS.128 R8, [R12+0x12400] ;  /* 0x012400000c087984 */ /* 0x000e620000000c00 */
[--C-:B0-----:R-:W-:Y:S02]  /*ffb0*/  HADD2.F32 R13, -RZ, R5.reuse.H0_H0 ;  /* 0x20000005ff0d7230 */ /* 0x101fe40000004100 */
[----:B------:R-:W-:-:S02]  /*ffc0*/  HADD2.F32 R14, -RZ, R5.H1_H1 ;  /* 0x30000005ff0e7230 */ /* 0x000fc40000004100 */
[----:B------:R-:W-:Y:S02]  /*ffd0*/  HADD2.F32 R5, -RZ, R4.H0_H0 ;  /* 0x20000004ff057230 */ /* 0x000fe40000004100 */
[----:B------:R-:W-:Y:S02]  /*ffe0*/  HADD2.F32 R15, -RZ, R6.H0_H0 ;  /* 0x20000006ff0f7230 */ /* 0x000fe40000004100 */
[--C-:B------:R-:W-:Y:S02]  /*fff0*/  HADD2.F32 R24, -RZ, R7.reuse.H0_H0 ;  /* 0x20000007ff187230 */ /* 0x100fe40000004100 */
[----:B------:R-:W-:Y:S02]  /*10000*/  HADD2.F32 R7, -RZ, R7.H1_H1 ;  /* 0x30000007ff077230 */ /* 0x000fe40000004100 */
[----:B------:R-:W-:Y:S02]  /*10010*/  HADD2.F32 R4, -RZ, R4.H1_H1 ;  /* 0x30000004ff047230 */ /* 0x000fe40000004100 */
[----:B-1----:R-:W-:-:S02]  /*10020*/  HADD2.F32 R25, -RZ, R9.H0_H0 ;  /* 0x20000009ff197230 */ /* 0x002fc40000004100 */
[----:B------:R-:W-:Y:S02]  /*10030*/  HADD2.F32 R26, -RZ, R9.H1_H1 ;  /* 0x30000009ff1a7230 */ /* 0x000fe40000004100 */
[----:B------:R-:W-:Y:S02]  /*10040*/  HADD2.F32 R9, -RZ, R8.H0_H0 ;  /* 0x20000008ff097230 */ /* 0x000fe40000004100 */
[C---:B------:R-:W-:Y:S01]  /*10050*/  FMUL.FTZ R38, R25.reuse, R36 ;  /* 0x0000002419267220 */ /* 0x040fe20000410000 */
[-C--:B------:R-:W-:Y:S01]  /*10060*/  FMUL.FTZ R86, R25, R34.reuse ;  /* 0x0000002219567220 */ /* 0x080fe20000410000 */
[----:B------:R-:W-:Y:S02]  /*10070*/  HADD2.F32 R25, -RZ, R35.H0_H0 ;  /* 0x20000023ff197230 */ /* 0x000fe40000004100 */
[----:B------:R-:W-:Y:S01]  /*10080*/  FMUL.FTZ R35, R26, R33 ;  /* 0x000000211a237220 */ /* 0x000fe20000410000 */
[C---:B------:R-:W-:Y:S01]  /*10090*/  FFMA.FTZ R38, R13.reuse, R34, -R38 ;  /* 0x000000220d267223 */ /* 0x040fe20000010826 */
[----:B------:R-:W-:Y:S01]  /*100a0*/  FFMA.FTZ R86, R13, R36, R86 ;  /* 0x000000240d567223 */ /* 0x000fe20000010056 */
[----:B------:R-:W-:-:S02]  /*100b0*/  HADD2.F32 R27, -RZ, R10.H0_H0 ;  /* 0x2000000aff1b7230 */ /* 0x000fc40000004100 */
[-C--:B------:R-:W-:Y:S01]  /*100c0*/  FMUL.FTZ R13, R26, R25.reuse ;  /* 0x000000191a0d7220 */ /* 0x080fe20000410000 */
[C---:B------:R-:W-:Y:S01]  /*100d0*/  FMUL.FTZ R34, R9.reuse, R80 ;  /* 0x0000005009227220 */ /* 0x040fe20000410000 */
[----:B------:R-:W-:Y:S02]  /*100e0*/  HADD2.F32 R26, -RZ, R81.H0_H0 ;  /* 0x20000051ff1a7230 */ /* 0x000fe40000004100 */
[C---:B------:R-:W-:Y:S01]  /*100f0*/  FFMA.FTZ R35, R14.reuse, R25, -R35 ;  /* 0x000000190e237223 */ /* 0x040fe20000010823 */
[----:B------:R-:W-:Y:S01]  /*10100*/  FFMA.FTZ R33, R14, R33, R13 ;  /* 0x000000210e217223 */ /* 0x000fe2000001000d */
[-C--:B------:R-:W-:Y:S01]  /*10110*/  FMUL.FTZ R9, R9, R82.reuse ;  /* 0x0000005209097220 */ /* 0x080fe20000410000 */
[----:B------:R-:W-:Y:S02]  /*10120*/  HADD2.F32 R14, -RZ, R83.H0_H0 ;  /* 0x20000053ff0e7230 */ /* 0x000fe40000004100 */
[----:B------:R-:W-:Y:S01]  /*10130*/  FFMA.FTZ R82, R5, R82, -R34 ;  /* 0x0000005205527223 */ /* 0x000fe20000010822 */
[----:B------:R-:W-:-:S02]  /*10140*/  HADD2.F32 R32, -RZ, R11.H0_H0 ;  /* 0x2000000bff207230 */ /* 0x000fc40000004100 */
[----:B------:R-:W-:Y:S01]  /*10150*/  FMUL.FTZ R34, R27, R26 ;  /* 0x0000001a1b227220 */ /* 0x000fe20000410000 */
[----:B------:R-:W-:Y:S02]  /*10160*/  HADD2.F32 R81, -RZ, R81.H1_H1 ;  /* 0x30000051ff517230 */ /* 0x000fe40000004100 */
[----:B------:R-:W-:Y:S01]  /*10170*/  FFMA.FTZ R80, R5, R80, R9 ;  /* 0x0000005005507223 */ /* 0x000fe20000010009 */
[----:B------:R-:W-:Y:S02]  /*10180*/  HADD2.F32 R83, -RZ, R83.H1_H1 ;  /* 0x30000053ff537230 */ /* 0x000fe40000004100 */
[-C--:B------:R-:W-:Y:S01]  /*10190*/  FMUL.FTZ R36, R27, R14.reuse ;  /* 0x0000000e1b247220 */ /* 0x080fe20000410000 */
[----:B------:R-:W-:Y:S01]  /*101a0*/  FFMA.FTZ R27, R15, R14, -R34 ;  /* 0x0000000e0f1b7223 */ /* 0x000fe20000010822 */
[C---:B------:R-:W-:Y:S01]  /*101b0*/  FMUL.FTZ R5, R32.reuse, R81 ;  /* 0x0000005120057220 */ /* 0x040fe20000410000 */
[----:B------:R-:W-:Y:S02]  /*101c0*/  HADD2.F32 R11, -RZ, R11.H1_H1 ;  /* 0x3000000bff0b7230 */ /* 0x000fe40000004100 */
[----:B------:R-:W-:Y:S01]  /*101d0*/  FMUL.FTZ R32, R32, R83 ;  /* 0x0000005320207220 */ /* 0x000fe20000410000 */
[----:B------:R-:W-:-:S02]  /*101e0*/  HADD2.F32 R34, -RZ, R37.H0_H0 ;  /* 0x20000025ff227230 */ /* 0x000fc40000004100 */
[----:B------:R-:W-:Y:S01]  /*101f0*/  FFMA.FTZ R36, R15, R26, R36 ;  /* 0x0000001a0f247223 */ /* 0x000fe20000010024 */
[----:B------:R-:W-:Y:S02]  /*10200*/  HADD2.F32 R14, -RZ, R87.H0_H0 ;  /* 0x20000057ff0e7230 */ /* 0x000fe40000004100 */
[C---:B------:R-:W-:Y:S01]  /*10210*/  FFMA.FTZ R83, R24.reuse, R83, -R5 ;  /* 0x0000005318537223 */ /* 0x040fe20000010805 */
[----:B------:R-:W-:Y:S01]  /*10220*/  FFMA.FTZ R32, R24, R81, R32 ;  /* 0x0000005118207223 */ /* 0x000fe20000010020 */
[C---:B------:R-:W-:Y:S01]  /*10230*/  FMUL.FTZ R26, R11.reuse, R34 ;  /* 0x000000220b1a7220 */ /* 0x040fe20000410000 */
[----:B------:R-:W-:Y:S02]  /*10240*/  HADD2.F32 R8, -RZ, R8.H1_H1 ;  /* 0x30000008ff087230 */ /* 0x000fe40000004100 */
[-C--:B------:R-:W-:Y:S01]  /*10250*/  FMUL.FTZ R24, R11, R14.reuse ;  /* 0x0000000e0b187220 */ /* 0x080fe20000410000 */
[----:B------:R-:W-:Y:S02]  /*10260*/  HADD2.F32 R10, -RZ, R10.H1_H1 ;  /* 0x3000000aff0a7230 */ /* 0x000fe40000004100 */
[----:B------:R-:W-:Y:S01]  /*10270*/  FFMA.FTZ R26, R7, R14, -R26 ;  /* 0x0000000e071a7223 */ /* 0x000fe2000001081a */
[----:B------:R-:W-:-:S02]  /*10280*/  HADD2.F32 R11, -RZ, R85.H0_H0 ;  /* 0x20000055ff0b7230 */ /* 0x000fc40000004100 */
[----:B------:R-:W-:Y:S02]  /*10290*/  HADD2.F32 R13, -RZ, R39.H0_H0 ;  /* 0x20000027ff0d7230 */ /* 0x000fe40000004100 */
[----:B------:R-:W-:Y:S01]  /*102a0*/  FFMA.FTZ R39, R7, R34, R24 ;  /* 0x0000002207277223 */ /* 0x000fe20000010018 */
[----:B------:R-:W-:Y:S02]  /*102b0*/  HADD2.F32 R5, -RZ, R89.H0_H0 ;  /* 0x20000059ff057230 */ /* 0x000fe40000004100 */
[----:B------:R-:W-:Y:S01]  /*102c0*/  FMUL.FTZ R7, R8, R11 ;  /* 0x0000000b08077220 */ /* 0x000fe20000410000 */
[----:B------:R-:W-:Y:S02]  /*102d0*/  HADD2.F32 R9, -RZ, R88.H0_H0 ;  /* 0x20000058ff097230 */ /* 0x000fe40000004100 */
[----:B------:R-:W-:Y:S01]  /*102e0*/  FMUL.FTZ R37, R10, R13 ;  /* 0x0000000d0a257220 */ /* 0x000fe20000410000 */
[----:B------:R-:W-:Y:S02]  /*102f0*/  HADD2.F32 R6, -RZ, R6.H1_H1 ;  /* 0x30000006ff067230 */ /* 0x000fe40000004100 */
[-C--:B------:R-:W-:Y:S01]  /*10300*/  FMUL.FTZ R8, R8, R5.reuse ;  /* 0x0000000508087220 */ /* 0x080fe20000410000 */
[----:B------:R-:W-:Y:S01]  /*10310*/  FFMA.FTZ R15, R4, R5, -R7 ;  /* 0x00000005040f7223 */ /* 0x000fe20000010807 */
[----:B------:R-:W-:Y:S01]  /*10320*/  FMUL.FTZ R14, R10, R9 ;  /* 0x000000090a0e7220 */ /* 0x000fe20000410000 */
        /* <DEDUP_REMOVED lines=13> */
.L_x_1504:
[----:B------:R-:W-:Y:S05]  /*10400*/  BSYNC B2 ;  /* 0x0000000000027941 */ /* 0x000fea0003800000 */
.L_x_1503:
[----:B------:R-:W-:Y:S05]  /*10410*/  @P3 BRA `(.L_x_1500) ;  /* 0x0000000400783947 */ /* 0x000fea0003800000 */
[----:B------:R-:W-:Y:S01]  /*10420*/  LEA.HI R84, R84, R230, RZ, 0x1d ;  /* 0x000000e654547211 */ /* 0x000fe200078fe8ff */
[----:B------:R-:W-:Y:S01]  /*10430*/  HADD2.F32 R32, -RZ, R74.H1_H1 ;  /* 0x3000004aff207230 */ /* 0x000fe20000004100 */
[----:B------:R-:W-:Y:S01]  /*10440*/  SHF.R.U64 R35, R30, 0x10, R31 ;  /* 0x000000101e237819 */ /* 0x000fe2000000121f */
[----:B------:R-:W-:Y:S01]  /*10450*/  HADD2.F32 R30, -RZ, R76.H1_H1 ;  /* 0x3000004cff1e7230 */ /* 0x000fe20000004100 */
[----:B-12---:R-:W-:Y:S01]  /*10460*/  SHF.R.S32.HI R5, RZ, 0x1f, R84 ;  /* 0x0000001fff057819 */ /* 0x006fe20000011454 */
[----:B------:R-:W-:Y:S01]  /*10470*/  IMAD.SHL.U32 R4, R84, 0x8, RZ ;  /* 0x0000000854047824 */ /* 0x000fe200078e00ff */
[----:B------:R-:W-:Y:S01]  /*10480*/  SHF.R.U64 R39, R60, 0x10, R61 ;  /* 0x000000103c277819 */ /* 0x000fe2000000123d */
[----:B------:R-:W-:Y:S01]  /*10490*/  HADD2.F32 R74, -RZ, R74.H0_H0 ;  /* 0x2000004aff4a7230 */ /* 0x000fe20000004100 */
[----:B------:R-:W-:Y:S01]  /*104a0*/  LEA.HI R84, R5, R84, RZ, 0x3 ;  /* 0x0000005405547211 */ /* 0x000fe200078f18ff */
[----:B------:R-:W-:Y:S01]  /*104b0*/  HADD2.F32 R76, -RZ, R76.H0_H0 ;  /* 0x2000004cff4c7230 */ /* 0x000fe20000004100 */
[----:B------:R-:W-:-:S02]  /*104c0*/  LOP3.LUT R5, R207, 0x38, R4, 0xf8, !PT ;  /* 0x00000038cf057812 */ /* 0x000fc400078ef804 */
[----:B------:R-:W-:Y:S02]  /*104d0*/  SHF.L.U32 R84, R84, 0xa, RZ ;  /* 0x0000000a54547819 */ /* 0x000fe400000006ff */
[----:B0-----:R-:W-:Y:S02]  /*104e0*/  LOP3.LUT R8, R5, R208, RZ, 0x3c, !PT ;  /* 0x000000d005087212 */ /* 0x001fe400078e3cff */
[----:B------:R-:W-:Y:S01]  /*104f0*/  LOP3.LUT R84, R84, 0x7fffe000, RZ, 0xc0, !PT ;  /* 0x7fffe00054547812 */ /* 0x000fe200078ec0ff */
[----:B------:R-:W0:Y:S01]  /*10500*/  LDS.128 R4, [R229] ;  /* 0x00000000e5047984 */ /* 0x000e220000000c00 */
[----:B------:R-:W-:Y:S02]  /*10510*/  SHF.R.U64 R37, R28, 0x10, R29 ;  /* 0x000000101c257819 */ /* 0x000fe4000000121d */
[----:B------:R-:W-:Y:S02]  /*10520*/  IADD3 R8, R8, R84, R209 ;  /* 0x0000005408087210 */ /* 0x000fe40007ffe0d1 */
[----:B------:R-:W-:-:S02]  /*10530*/  SHF.R.U32.HI R60, RZ, 0x10, R61 ;  /* 0x00000010ff3c7819 */ /* 0x000fc4000001163d */
[----:B------:R-:W-:Y:S01]  /*10540*/  SHF.R.U32.HI R29, RZ, 0x10, R29 ;  /* 0x00000010ff1d7819 */ /* 0x000fe2000001161d */
[----:B------:R-:W-:Y:S01]  /*10550*/  IMAD R12, R8, 0x2, R17 ;  /* 0x00000002080c7824 */ /* 0x000fe200078e0211 */
[----:B------:R-:W-:Y:S02]  /*10560*/  SHF.R.U32.HI R33, RZ, 0x10, R31 ;  /* 0x00000010ff217819 */ /* 0x000fe4000001161f */
[--C-:B------:R-:W-:Y:S01]  /*10570*/  SHF.R.U64 R38, R62, 0x10, R63.reuse ;  /* 0x000000103e267819 */ /* 0x100fe2000000123f */
[----:B------:R-:W-:Y:S01]  /*10580*/  HADD2.F32 R29, -RZ, R29.H0_H0 ;  /* 0x2000001dff1d7230 */ /* 0x000fe20000004100 */
[----:B------:R-:W1:Y:S01]  /*10590*/  LDS.128 R8, [R12+0x12400] ;  /* 0x012400000c087984 */ /* 0x000e620000000c00 */
[----:B------:R-:W-:Y:S01]  /*105a0*/  SHF.R.U32.HI R62, RZ, 0x10, R63 ;  /* 0x00000010ff3e7819 */ /* 0x000fe2000001163f */
        /* <DEDUP_REMOVED lines=69> */
.L_x_1500:
[----:B------:R-:W-:Y:S05]  /*10a00*/  BSYNC B1 ;  /* 0x0000000000017941 */ /* 0x000fea0003800000 */
.L_x_1499:
[----:B------:R-:W-:Y:S05]  /*10a10*/  @P1 BRA `(.L_x_1474) ;  /* 0x0000001000941947 */ /* 0x000fea0003800000 */
[----:B--23--:R-:W2:Y:S01]  /*10a20*/  LDC R12, c[0x0][0x3d4] ;  /* 0x0000f500ff0c7b82 */ /* 0x00cea20000000800 */
[----:B------:R-:W-:Y:S01]  /*10a30*/  BSSY B1, `(.L_x_1505) ;  /* 0x0000063000017945 */ /* 0x000fe20003800000 */
[-C--:B--2---:R-:W-:Y:S02]  /*10a40*/  ISETP.GE.AND P0, PT, R192, R12.reuse, PT ;  /* 0x0000000cc000720c */ /* 0x084fe40003f06270 */
[-C--:B------:R-:W-:Y:S02]  /*10a50*/  ISETP.GE.AND P1, PT, R198, R12.reuse, PT ;  /* 0x0000000cc600720c */ /* 0x080fe40003f26270 */
[----:B------:R-:W-:-:S09]  /*10a60*/  ISETP.GE.AND P2, PT, R199, R12, PT ;  /* 0x0000000cc700720c */ /* 0x000fd20003f46270 */
[----:B------:R-:W-:Y:S05]  /*10a70*/  @P0 BRA `(.L_x_1506) ;  /* 0x0000000400780947 */ /* 0x000fea0003800000 */
[----:B-1----:R-:W-:Y:S01]  /*10a80*/  LEA.HI R4, R12, R223, RZ, 0x1d ;  /* 0x000000df0c047211 */ /* 0x002fe200078fe8ff */
[--C-:B------:R-:W-:Y:S01]  /*10a90*/  HADD2.F32 R31, -RZ, R78.reuse.H1_H1 ;  /* 0x3000004eff1f7230 */ /* 0x100fe20000004100 */
[--C-:B------:R-:W-:Y:S01]  /*10aa0*/  SHF.R.U64 R60, R52, 0x10, R53.reuse ;  /* 0x00000010343c7819 */ /* 0x100fe20000001235 */
[--C-:B------:R-:W-:Y:S01]  /*10ab0*/  HADD2.F32 R33, -RZ, R69.reuse.H1_H1 ;  /* 0x30000045ff217230 */ /* 0x100fe20000004100 */
[----:B------:R-:W-:Y:S01]  /*10ac0*/  SHF.R.S32.HI R5, RZ, 0x1f, R4 ;  /* 0x0000001fff057819 */ /* 0x000fe20000011404 */
[----:B------:R-:W-:Y:S01]  /*10ad0*/  IMAD.SHL.U32 R6, R4, 0x8, RZ ;  /* 0x0000000804067824 */ /* 0x000fe200078e00ff */
[----:B------:R-:W-:Y:S01]  /*10ae0*/  SHF.R.U32.HI R52, RZ, 0x10, R53 ;  /* 0x00000010ff347819 */ /* 0x000fe20000011635 */
[----:B------:R-:W-:Y:S01]  /*10af0*/  HADD2.F32 R30, -RZ, R69.H0_H0 ;  /* 0x20000045ff1e7230 */ /* 0x000fe20000004100 */
[----:B------:R-:W-:Y:S01]  /*10b00*/  LEA.HI R5, R5, R4, RZ, 0x3 ;  /* 0x0000000405057211 */ /* 0x000fe200078f18ff */
[----:B------:R-:W-:Y:S01]  /*10b10*/  HADD2.F32 R78, -RZ, R78.H0_H0 ;  /* 0x2000004eff4e7230 */ /* 0x000fe20000004100 */
[----:B------:R-:W-:-:S02]  /*10b20*/  LOP3.LUT R4, R205, 0x38, R6, 0xf8, !PT ;  /* 0x00000038cd047812 */ /* 0x000fc400078ef806 */
[--C-:B------:R-:W-:Y:S01]  /*10b30*/  SHF.R.U32.HI R32, RZ, 0x10, R41.reuse ;  /* 0x00000010ff207819 */ /* 0x100fe20000011629 */
[----:B------:R-:W-:Y:S01]  /*10b40*/  IMAD.SHL.U32 R5, R5, 0x400, RZ ;  /* 0x0000040005057824 */ /* 0x000fe200078e00ff */
[----:B------:R-:W-:Y:S02]  /*10b50*/  LOP3.LUT R9, R4, R233, RZ, 0x3c, !PT ;  /* 0x000000e904097212 */ /* 0x000fe400078e3cff */
[----:B------:R-:W-:Y:S01]  /*10b60*/  SHF.R.U64 R40, R40, 0x10, R41 ;  /* 0x0000001028287819 */ /* 0x000fe20000001229 */
[----:B------:R-:W-:Y:S01]  /*10b70*/  HADD2.F32 R32, -RZ, R32.H0_H0 ;  /* 0x20000020ff207230 */ /* 0x000fe20000004100 */
[----:B0-----:R-:W-:Y:S02]  /*10b80*/  LOP3.LUT R8, R5, 0x7fffe000, RZ, 0xc0, !PT ;  /* 0x7fffe00005087812 */ /* 0x001fe400078ec0ff */
[----:B------:R-:W0:Y:S01]  /*10b90*/  LDS.128 R4, [R231] ;  /* 0x00000000e7047984 */ /* 0x000e220000000c00 */
[----:B------:R-:W-:Y:S02]  /*10ba0*/  SHF.R.U64 R41, R54, 0x10, R55 ;  /* 0x0000001036297819 */ /* 0x000fe40000001237 */
[----:B------:R-:W-:-:S02]  /*10bb0*/  IADD3 R8, R9, R8, R210 ;  /* 0x0000000809087210 */ /* 0x000fc40007ffe0d2 */
[----:B------:R-:W-:Y:S02]  /*10bc0*/  SHF.R.U64 R39, R42, 0x10, R43 ;  /* 0x000000102a277819 */ /* 0x000fe4000000122b */
[----:B------:R-:W-:Y:S02]  /*10bd0*/  LEA R13, R8, R17, 0x1 ;  /* 0x00000011080d7211 */ /* 0x000fe400078e08ff */
[----:B------:R-:W-:Y:S02]  /*10be0*/  SHF.R.U32.HI R54, RZ, 0x10, R55 ;  /* 0x00000010ff367819 */ /* 0x000fe40000011637 */
[----:B------:R-:W-:Y:S01]  /*10bf0*/  SHF.R.U32.HI R42, RZ, 0x10, R43 ;  /* 0x00000010ff2a7819 */ /* 0x000fe2000001162b */
[----:B------:R-:W1:Y:S01]  /*10c00*/  LDS.128 R8, [R13+0x12400] ;  /* 0x012400000d087984 */ /* 0x000e620000000c00 */
[--C-:B0-----:R-:W-:Y:S02]  /*10c10*/  HADD2.F32 R14, -RZ, R5.reuse.H0_H0 ;  /* 0x20000005ff0e7230 */ /* 0x101fe40000004100 */
[----:B------:R-:W-:-:S02]  /*10c20*/  HADD2.F32 R15, -RZ, R5.H1_H1 ;  /* 0x30000005ff0f7230 */ /* 0x000fc40000004100 */
[----:B------:R-:W-:Y:S02]  /*10c30*/  HADD2.F32 R5, -RZ, R4.H0_H0 ;  /* 0x20000004ff057230 */ /* 0x000fe40000004100 */
[----:B------:R-:W-:Y:S02]  /*10c40*/  HADD2.F32 R24, -RZ, R6.H0_H0 ;  /* 0x20000006ff187230 */ /* 0x000fe40000004100 */
[--C-:B------:R-:W-:Y:S02]  /*10c50*/  HADD2.F32 R25, -RZ, R7.reuse.H0_H0 ;  /* 0x20000007ff197230 */ /* 0x100fe40000004100 */
[----:B------:R-:W-:Y:S02]  /*10c60*/  HADD2.F32 R7, -RZ, R7.H1_H1 ;  /* 0x30000007ff077230 */ /* 0x000fe40000004100 */
        /* <DEDUP_REMOVED lines=8> */
[----:B------:R-:W-:Y:S01]  /*10cf0*/  FFMA.FTZ R37, R14, R33, R37 ;  /* 0x000000210e257223 */ /* 0x000fe20000010025 */
[----:B------:R-:W-:Y:S01]  /*10d00*/  FMUL.FTZ R14, R9, R30 ;  /* 0x0000001e090e7220 */ /* 0x000fe20000410000 */
[----:B------:R-:W-:Y:S01]  /*10d10*/  FMUL.FTZ R36, R27, R26 ;  /* 0x0000001a1b247220 */ /* 0x000fe20000410000 */
[----:B------:R-:W-:Y:S01]  /*10d20*/  FMUL.FTZ R31, R9, R78 ;  /* 0x0000004e091f7220 */ /* 0x000fe20000410000 */
[----:B------:R-:W-:-:S02]  /*10d30*/  HADD2.F32 R28, -RZ, R10.H0_H0 ;  /* 0x2000000aff1c7230 */ /* 0x000fc40000004100 */
[C---:B------:R-:W-:Y:S01]  /*10d40*/  FFMA.FTZ R34, R15.reuse, R26, -R34 ;  /* 0x0000001a0f227223 */ /* 0x040fe20000010822 */
[--C-:B------:R-:W-:Y:S02]  /*10d50*/  HADD2.F32 R27, -RZ, R70.reuse.H0_H0 ;  /* 0x20000046ff1b7230 */ /* 0x100fe40000004100 */
[----:B------:R-:W-:Y:S01]  /*10d60*/  FFMA.FTZ R36, R15, R32, R36 ;  /* 0x000000200f247223 */ /* 0x000fe20000010024 */
[----:B------:R-:W-:Y:S02]  /*10d70*/  HADD2.F32 R9, -RZ, R79.H0_H0 ;  /* 0x2000004fff097230 */ /* 0x000fe40000004100 */
[C---:B------:R-:W-:Y:S01]  /*10d80*/  FFMA.FTZ R78, R5.reuse, R78, -R14 ;  /* 0x0000004e054e7223 */ /* 0x040fe2000001080e */
[----:B------:R-:W-:Y:S02]  /*10d90*/  HADD2.F32 R29, -RZ, R11.H0_H0 ;  /* 0x2000000bff1d7230 */ /* 0x000fe40000004100 */
[----:B------:R-:W-:Y:S01]  /*10da0*/  FFMA.FTZ R31, R5, R30, R31 ;  /* 0x0000001e051f7223 */ /* 0x000fe2000001001f */
[----:B------:R-:W-:-:S02]  /*10db0*/  HADD2.F32 R70, -RZ, R70.H1_H1 ;  /* 0x30000046ff467230 */ /* 0x000fc40000004100 */
[C---:B------:R-:W-:Y:S01]  /*10dc0*/  FMUL.FTZ R5, R28.reuse, R27 ;  /* 0x0000001b1c057220 */ /* 0x040fe20000410000 */
[----:B------:R-:W-:Y:S02]  /*10dd0*/  HADD2.F32 R14, -RZ, R79.H1_H1 ;  /* 0x3000004fff0e7230 */ /* 0x000fe40000004100 */
[-C--:B------:R-:W-:Y:S01]  /*10de0*/  FMUL.FTZ R15, R28, R9.reuse ;  /* 0x000000091c0f7220 */ /* 0x080fe20000410000 */
[----:B------:R-:W-:Y:S02]  /*10df0*/  HADD2.F32 R11, -RZ, R11.H1_H1 ;  /* 0x3000000bff0b7230 */ /* 0x000fe40000004100 */
[----:B------:R-:W-:Y:S01]  /*10e00*/  FMUL.FTZ R32, R29, R70 ;  /* 0x000000461d207220 */ /* 0x000fe20000410000 */
[----:B------:R-:W-:Y:S02]  /*10e10*/  HADD2.F32 R28, -RZ, R42.H0_H0 ;  /* 0x2000002aff1c7230 */ /* 0x000fe40000004100 */
[----:B------:R-:W-:Y:S01]  /*10e20*/  FFMA.FTZ R30, R24, R9, -R5 ;  /* 0x00000009181e7223 */ /* 0x000fe20000010805 */
[----:B------:R-:W-:-:S02]  /*10e30*/  HADD2.F32 R26, -RZ, R54.H0_H0 ;  /* 0x20000036ff1a7230 */ /* 0x000fc40000004100 */
[-C--:B------:R-:W-:Y:S01]  /*10e40*/  FMUL.FTZ R29, R29, R14.reuse ;  /* 0x0000000e1d1d7220 */ /* 0x080fe20000410000 */
[----:B------:R-:W-:Y:S01]  /*10e50*/  FFMA.FTZ R32, R25, R14, -R32 ;  /* 0x0000000e19207223 */ /* 0x000fe20000010820 */
[----:B------:R-:W-:Y:S01]  /*10e60*/  FFMA.FTZ R24, R24, R27, R15 ;  /* 0x0000001b18187223 */ /* 0x000fe2000001000f */
[C---:B------:R-:W-:Y:S01]  /*10e70*/  FMUL.FTZ R38, R11.reuse, R28 ;  /* 0x0000001c0b267220 */ /* 0x040fe20000410000 */
[----:B------:R-:W-:Y:S01]  /*10e80*/  FMUL.FTZ R14, R11, R26 ;  /* 0x0000001a0b0e7220 */ /* 0x000fe20000410000 */
[----:B------:R-:W-:Y:S02]  /*10e90*/  HADD2.F32 R8, -RZ, R8.H1_H1 ;  /* 0x30000008ff087230 */ /* 0x000fe40000004100 */
[----:B------:R-:W-:Y:S01]  /*10ea0*/  FFMA.FTZ R29, R25, R70, R29 ;  /* 0x00000046191d7223 */ /* 0x000fe2000001001d */
[----:B------:R-:W-:Y:S02]  /*10eb0*/  HADD2.F32 R10, -RZ, R10.H1_H1 ;  /* 0x3000000aff0a7230 */ /* 0x000fe40000004100 */
[----:B------:R-:W-:Y:S01]  /*10ec0*/  FFMA.FTZ R33, R7, R26, -R38 ;  /* 0x0000001a07217223 */ /* 0x000fe20000010826 */
[----:B------:R-:W-:-:S02]  /*10ed0*/  HADD2.F32 R11, -RZ, R40.H0_H0 ;  /* 0x20000028ff0b7230 */ /* 0x000fc40000004100 */
[----:B------:R-:W-:Y:S01]  /*10ee0*/  FFMA.FTZ R14, R7, R28, R14 ;  /* 0x0000001c070e7223 */ /* 0x000fe2000001000e */
[----:B------:R-:W-:Y:S02]  /*10ef0*/  HADD2.F32 R15, -RZ, R39.H0_H0 ;  /* 0x20000027ff0f7230 */ /* 0x000fe40000004100 */
[----:B------:R-:W-:Y:S02]  /*10f00*/  HADD2.F32 R5, -RZ, R60.H0_H0 ;  /* 0x2000003cff057230 */ /* 0x000fe40000004100 */
[----:B------:R-:W-:Y:S01]  /*10f10*/  FMUL.FTZ R7, R8, R11 ;  /* 0x0000000b08077220 */ /* 0x000fe20000410000 */
[----:B------:R-:W-:Y:S02]  /*10f20*/  HADD2.F32 R9, -RZ, R41.H0_H0 ;  /* 0x20000029ff097230 */ /* 0x000fe40000004100 */
[----:B------:R-:W-:Y:S01]  /*10f30*/  FMUL.FTZ R27, R10, R15 ;  /* 0x0000000f0a1b7220 */ /* 0x000fe20000410000 */
[----:B------:R-:W-:Y:S02]  /*10f40*/  HADD2.F32 R4, -RZ, R4.H1_H1 ;  /* 0x30000004ff047230 */ /* 0x000fe40000004100 */
[----:B------:R-:W-:Y:S01]  /*10f50*/  FMUL.FTZ R8, R8, R5 ;  /* 0x0000000508087220 */ /* 0x000fe20000410000 */
[----:B------:R-:W-:-:S02]  /*10f60*/  HADD2.F32 R6, -RZ, R6.H1_H1 ;  /* 0x30000006ff067230 */ /* 0x000fc40000004100 */
[----:B------:R-:W-:Y:S01]  /*10f70*/  FMUL.FTZ R10, R10, R9 ;  /* 0x000000090a0a7220 */ /* 0x000fe20000410000 */
[C---:B------:R-:W-:Y:S01]  /*10f80*/  FFMA.FTZ R25, R4.reuse, R5, -R7 ;  /* 0x0000000504197223 */ /* 0x040fe20000010807 */
[----:B------:R-:W-:Y:S01]  /*10f90*/  FFMA.FTZ R8, R4, R11, R8 ;  /* 0x0000000b04087223 */ /* 0x000fe20000010008 */
[C---:B------:R-:W-:Y:S01]  /*10fa0*/  FFMA.FTZ R27, R6.reuse, R9, -R27 ;  /* 0x00000009061b7223 */ /* 0x040fe2000001081b */
[----:B------:R-:W-:Y:S01]  /*10fb0*/  FFMA.FTZ R15, R6, R15, R10 ;  /* 0x0000000f060f7223 */ /* 0x000fe2000001000a */
[----:B------:R-:W-:Y:S02]  /*10fc0*/  F2FP.F16.F32.PACK_AB R7, R33, R32 ;  /* 0x000000202107723e */ /* 0x000fe400000000ff */
[----:B------:R-:W-:Y:S02]  /*10fd0*/  F2FP.F16.F32.PACK_AB R5, R34, R35 ;  /* 0x000000232205723e */ /* 0x000fe400000000ff */
[----:B------:R-:W-:Y:S02]  /*10fe0*/  F2FP.F16.F32.PACK_AB R4, R25, R78 ;  /* 0x0000004e1904723e */ /* 0x000fe400000000ff */
[----:B------:R-:W-:-:S02]  /*10ff0*/  F2FP.F16.F32.PACK_AB R6, R27, R30 ;  /* 0x0000001e1b06723e */ /* 0x000fc400000000ff */
[----:B------:R-:W-:Y:S02]  /*11000*/  F2FP.F16.F32.PACK_AB R11, R14, R29 ;  /* 0x0000001d0e0b723e */ /* 0x000fe400000000ff */
[----:B------:R-:W-:Y:S01]  /*11010*/  F2FP.F16.F32.PACK_AB R9, R36, R37 ;  /* 0x000000252409723e */ /* 0x000fe200000000ff */
[----:B------:R2:W-:Y:S01]  /*11020*/  STS.128 [R231], R4 ;  /* 0x00000004e7007388 */ /* 0x0005e20000000c00 */
[----:B------:R-:W-:Y:S02]  /*11030*/  F2FP.F16.F32.PACK_AB R8, R8, R31 ;  /* 0x0000001f0808723e */ /* 0x000fe400000000ff */
[----:B------:R-:W-:-:S05]  /*11040*/  F2FP.F16.F32.PACK_AB R10, R15, R24 ;  /* 0x000000180f0a723e */ /* 0x000fca00000000ff */
[----:B------:R2:W-:Y:S02]  /*11050*/  STS.128 [R13+0x12400], R8 ;  /* 0x012400080d007388 */ /* 0x0005e40000000c00 */
.L_x_1506:
[----:B------:R-:W-:Y:S05]  /*11060*/  BSYNC B1 ;  /* 0x0000000000017941 */ /* 0x000fea0003800000 */
.L_x_1505:
[----:B------:R-:W-:Y:S04]  /*11070*/  BSSY B1, `(.L_x_1507) ;  /* 0x0000060000017945 */ /* 0x000fe80003800000 */
[----:B------:R-:W-:Y:S05]  /*11080*/  @P1 BRA `(.L_x_1508) ;  /* 0x0000000400781947 */ /* 0x000fea0003800000 */
[----:B-12---:R-:W-:Y:S01]  /*11090*/  LEA.HI R4, R12, R225, RZ, 0x1d ;  /* 0x000000e10c047211 */ /* 0x006fe200078fe8ff */
        /* <DEDUP_REMOVED lines=9> */
[----:B------:R-:W-:Y:S01]  /*11130*/  LOP3.LUT R4, R205, 0x38, R6, 0xf8, !PT ;  /* 0x00000038cd047812 */ /* 0x000fe200078ef806 */
[----:B------:R-:W-:Y:S01]  /*11140*/  HADD2.F32 R21, -RZ, R71.H0_H0 ;  /* 0x20000047ff157230 */ /* 0x000fe20000004100 */
[----:B------:R-:W-:Y:S01]  /*11150*/  SHF.R.U32.HI R32, RZ, 0x10, R45 ;  /* 0x00000010ff207819 */ /* 0x000fe2000001162d */
[----:B------:R-:W-:Y:S01]  /*11160*/  IMAD.SHL.U32 R5, R5, 0x400, RZ ;  /* 0x0000040005057824 */ /* 0x000fe200078e00ff */
[----:B------:R-:W-:-:S02]  /*11170*/  LOP3.LUT R9, R4, R233, RZ, 0x3c, !PT ;  /* 0x000000e904097212 */ /* 0x000fc400078e3cff */
[----:B------:R-:W-:Y:S01]  /*11180*/  SHF.R.U64 R41, R58, 0x10, R59 ;  /* 0x000000103a297819 */ /* 0x000fe2000000123b */
[----:B------:R-:W-:Y:S01]  /*11190*/  HADD2.F32 R32, -RZ, R32.H0_H0 ;  /* 0x20000020ff207230 */ /* 0x000fe20000004100 */
[----:B0-----:R-:W-:Y:S02]  /*111a0*/  LOP3.LUT R8, R5, 0x7fffe000, RZ, 0xc0, !PT ;  /* 0x7fffe00005087812 */ /* 0x001fe400078ec0ff */
[----:B------:R-:W0:Y:S01]  /*111b0*/  LDS.128 R4, [R228] ;  /* 0x00000000e4047984 */ /* 0x000e220000000c00 */
[----:B------:R-:W-:Y:S02]  /*111c0*/  SHF.R.U64 R39, R46, 0x10, R47 ;  /* 0x000000102e277819 */ /* 0x000fe4000000122f */
[----:B------:R-:W-:Y:S02]  /*111d0*/  IADD3 R8, R9, R8, R210 ;  /* 0x0000000809087210 */ /* 0x000fe40007ffe0d2 */
[----:B------:R-:W-:Y:S02]  /*111e0*/  SHF.R.U32.HI R58, RZ, 0x10, R59 ;  /* 0x00000010ff3a7819 */ /* 0x000fe4000001163b */
[----:B------:R-:W-:Y:S01]  /*111f0*/  SHF.R.U32.HI R46, RZ, 0x10, R47 ;  /* 0x00000010ff2e7819 */ /* 0x000fe2000001162f */
[----:B------:R-:W-:Y:S01]  /*11200*/  IMAD R13, R8, 0x2, R17 ;  /* 0x00000002080d7824 */ /* 0x000fe200078e0211 */
[----:B------:R-:W-:-:S04]  /*11210*/  SHF.R.U64 R40, R44, 0x10, R45 ;  /* 0x000000102c287819 */ /* 0x000fc8000000122d */
[----:B------:R-:W1:Y:S01]  /*11220*/  LDS.128 R8, [R13+0x12400] ;  /* 0x012400000d087984 */ /* 0x000e620000000c00 */
[--C-:B0-----:R-:W-:Y:S02]  /*11230*/  HADD2.F32 R14, -RZ, R5.reuse.H0_H0 ;  /* 0x20000005ff0e7230 */ /* 0x101fe40000004100 */
[----:B------:R-:W-:Y:S02]  /*11240*/  HADD2.F32 R15, -RZ, R5.H1_H1 ;  /* 0x30000005ff0f7230 */ /* 0x000fe40000004100 */
[----:B------:R-:W-:Y:S02]  /*11250*/  HADD2.F32 R5, -RZ, R4.H0_H0 ;  /* 0x20000004ff057230 */ /* 0x000fe40000004100 */
[----:B------:R-:W-:Y:S02]  /*11260*/  HADD2.F32 R24, -RZ, R6.H0_H0 ;  /* 0x20000006ff187230 */ /* 0x000fe40000004100 */
[--C-:B------:R-:W-:Y:S02]  /*11270*/  HADD2.F32 R25, -RZ, R7.reuse.H0_H0 ;  /* 0x20000007ff197230 */ /* 0x100fe40000004100 */
[----:B------:R-:W-:-:S02]  /*11280*/  HADD2.F32 R7, -RZ, R7.H1_H1 ;  /* 0x30000007ff077230 */ /* 0x000fc40000004100 */
        /* <DEDUP_REMOVED lines=9> */
[----:B------:R-:W-:Y:S01]  /*11320*/  FFMA.FTZ R37, R14, R33, R37 ;  /* 0x000000210e257223 */ /* 0x000fe20000010025 */
[----:B------:R-:W-:Y:S01]  /*11330*/  FMUL.FTZ R14, R9, R30 ;  /* 0x0000001e090e7220 */ /* 0x000fe20000410000 */
[----:B------:R-:W-:Y:S01]  /*11340*/  FMUL.FTZ R36, R27, R26 ;  /* 0x0000001a1b247220 */ /* 0x000fe20000410000 */
[----:B------:R-:W-:Y:S01]  /*11350*/  FMUL.FTZ R27, R9, R72 ;  /* 0x00000048091b7220 */ /* 0x000fe20000410000 */
[----:B------:R-:W-:Y:S02]  /*11360*/  HADD2.F32 R28, -RZ, R10.H0_H0 ;  /* 0x2000000aff1c7230 */ /* 0x000fe40000004100 */
[----:B------:R-:W-:Y:S01]  /*11370*/  FFMA.FTZ R34, R15, R26, -R34 ;  /* 0x0000001a0f227223 */ /* 0x000fe20000010822 */
[----:B------:R-:W-:Y:S02]  /*11380*/  HADD2.F32 R9, -RZ, R73.H0_H0 ;  /* 0x20000049ff097230 */ /* 0x000fe40000004100 */
[----:B------:R-:W-:Y:S01]  /*11390*/  FFMA.FTZ R27, R5, R30, R27 ;  /* 0x0000001e051b7223 */ /* 0x000fe2000001001b */
[----:B------:R-:W-:-:S02]  /*113a0*/  HADD2.F32 R29, -RZ, R11.H0_H0 ;  /* 0x2000000bff1d7230 */ /* 0x000fc40000004100 */
[----:B------:R-:W-:Y:S01]  /*113b0*/  FFMA.FTZ R36, R15, R32, R36 ;  /* 0x000000200f247223 */ /* 0x000fe20000010024 */
[----:B------:R-:W-:Y:S02]  /*113c0*/  HADD2.F32 R30, -RZ, R71.H1_H1 ;  /* 0x30000047ff1e7230 */ /* 0x000fe40000004100 */
[----:B------:R-:W-:Y:S01]  /*113d0*/  FFMA.FTZ R72, R5, R72, -R14 ;  /* 0x0000004805487223 */ /* 0x000fe2000001080e */
[C---:B------:R-:W-:Y:S01]  /*113e0*/  FMUL.FTZ R5, R28.reuse, R21 ;  /* 0x000000151c057220 */ /* 0x040fe20000410000 */
[----:B------:R-:W-:Y:S02]  /*113f0*/  HADD2.F32 R14, -RZ, R73.H1_H1 ;  /* 0x30000049ff0e7230 */ /* 0x000fe40000004100 */
[----:B------:R-:W-:Y:S01]  /*11400*/  FMUL.FTZ R15, R28, R9 ;  /* 0x000000091c0f7220 */ /* 0x000fe20000410000 */
[----:B------:R-:W-:Y:S02]  /*11410*/  HADD2.F32 R11, -RZ, R11.H1_H1 ;  /* 0x3000000bff0b7230 */ /* 0x000fe40000004100 */
[----:B------:R-:W-:Y:S01]  /*11420*/  FMUL.FTZ R32, R29, R30 ;  /* 0x0000001e1d207220 */ /* 0x000fe20000410000 */
[----:B------:R-:W-:-:S02]  /*11430*/  HADD2.F32 R28, -RZ, R46.H0_H0 ;  /* 0x2000002eff1c7230 */ /* 0x000fc40000004100 */
[C---:B------:R-:W-:Y:S01]  /*11440*/  FFMA.FTZ R31, R24.reuse, R9, -R5 ;  /* 0x00000009181f7223 */ /* 0x040fe20000010805 */
[----:B------:R-:W-:Y:S02]  /*11450*/  HADD2.F32 R26, -RZ, R58.H0_H0 ;  /* 0x2000003aff1a7230 */ /* 0x000fe40000004100 */
[-C--:B------:R-:W-:Y:S01]  /*11460*/  FMUL.FTZ R29, R29, R14.reuse ;  /* 0x0000000e1d1d7220 */ /* 0x080fe20000410000 */
[----:B------:R-:W-:Y:S01]  /*11470*/  FFMA.FTZ R32, R25, R14, -R32 ;  /* 0x0000000e19207223 */ /* 0x000fe20000010820 */
[----:B------:R-:W-:Y:S01]  /*11480*/  FFMA.FTZ R24, R24, R21, R15 ;  /* 0x0000001518187223 */ /* 0x000fe2000001000f */
[C---:B------:R-:W-:Y:S01]  /*11490*/  FMUL.FTZ R38, R11.reuse, R28 ;  /* 0x0000001c0b267220 */ /* 0x040fe20000410000 */
[----:B------:R-:W-:Y:S01]  /*114a0*/  FMUL.FTZ R14, R11, R26 ;  /* 0x0000001a0b0e7220 */ /* 0x000fe20000410000 */
[----:B------:R-:W-:Y:S02]  /*114b0*/  HADD2.F32 R8, -RZ, R8.H1_H1 ;  /* 0x30000008ff087230 */ /* 0x000fe40000004100 */
[----:B------:R-:W-:Y:S01]  /*114c0*/  FFMA.FTZ R29, R25, R30, R29 ;  /* 0x0000001e191d7223 */ /* 0x000fe2000001001d */
[----:B------:R-:W-:-:S02]  /*114d0*/  HADD2.F32 R10, -RZ, R10.H1_H1 ;  /* 0x3000000aff0a7230 */ /* 0x000fc40000004100 */
[C---:B------:R-:W-:Y:S01]  /*114e0*/  FFMA.FTZ R33, R7.reuse, R26, -R38 ;  /* 0x0000001a07217223 */ /* 0x040fe20000010826 */
[----:B------:R-:W-:Y:S02]  /*114f0*/  HADD2.F32 R11, -RZ, R40.H0_H0 ;  /* 0x20000028ff0b7230 */ /* 0x000fe40000004100 */
[----:B------:R-:W-:Y:S01]  /*11500*/  FFMA.FTZ R28, R7, R28, R14 ;  /* 0x0000001c071c7223 */ /* 0x000fe2000001000e */
[----:B------:R-:W-:Y:S02]  /*11510*/  HADD2.F32 R15, -RZ, R39.H0_H0 ;  /* 0x20000027ff0f7230 */ /* 0x000fe40000004100 */
[----:B------:R-:W-:Y:S02]  /*11520*/  HADD2.F32 R5, -RZ, R42.H0_H0 ;  /* 0x2000002aff057230 */ /* 0x000fe40000004100 */
[----:B------:R-:W-:Y:S01]  /*11530*/  FMUL.FTZ R7, R8, R11 ;  /* 0x0000000b08077220 */ /* 0x000fe20000410000 */
[----:B------:R-:W-:Y:S02]  /*11540*/  HADD2.F32 R9, -RZ, R41.H0_H0 ;  /* 0x20000029ff097230 */ /* 0x000fe40000004100 */
[----:B------:R-:W-:Y:S01]  /*11550*/  FMUL.FTZ R25, R10, R15 ;  /* 0x0000000f0a197220 */ /* 0x000fe20000410000 */
[----:B------:R-:W-:-:S02]  /*11560*/  HADD2.F32 R6, -RZ, R6.H1_H1 ;  /* 0x30000006ff067230 */ /* 0x000fc40000004100 */
[-C--:B------:R-:W-:Y:S01]  /*11570*/  FMUL.FTZ R8, R8, R5.reuse ;  /* 0x0000000508087220 */ /* 0x080fe20000410000 */
[----:B------:R-:W-:Y:S01]  /*11580*/  FFMA.FTZ R21, R4, R5, -R7 ;  /* 0x0000000504157223 */ /* 0x000fe20000010807 */
[-C--:B------:R-:W-:Y:S01]  /*11590*/  FMUL.FTZ R14, R10, R9.reuse ;  /* 0x000000090a0e7220 */ /* 0x080fe20000410000 */
[----:B------:R-:W-:Y:S01]  /*115a0*/  F2FP.F16.F32.PACK_AB R7, R33, R32 ;  /* 0x000000202107723e */ /* 0x000fe200000000ff */
[----:B------:R-:W-:Y:S01]  /*115b0*/  FFMA.FTZ R10, R6, R9, -R25 ;  /* 0x00000009060a7223 */ /* 0x000fe20000010819 */
[----:B------:R-:W-:Y:S01]  /*115c0*/  FFMA.FTZ R8, R4, R11, R8 ;  /* 0x0000000b04087223 */ /* 0x000fe20000010008 */
[----:B------:R-:W-:Y:S01]  /*115d0*/  FFMA.FTZ R15, R6, R15, R14 ;  /* 0x0000000f060f7223 */ /* 0x000fe2000001000e */
        /* <DEDUP_REMOVED lines=9> */
.L_x_1508:
[----:B------:R-:W-:Y:S05]  /*11670*/  BSYNC B1 ;  /* 0x0000000000017941 */ /* 0x000fea0003800000 */
.L_x_1507:
[----:B------:R-:W-:Y:S05]  /*11680*/  @P2 BRA `(.L_x_1474) ;  /* 0x0000000400782947 */ /* 0x000fea0003800000 */
[----:B------:R-:W-:Y:S01]  /*11690*/  LEA.HI R12, R12, R230, RZ, 0x1d ;  /* 0x000000e60c0c7211 */ /* 0x000fe200078fe8ff */
[----:B------:R-:W-:Y:S01]  /*116a0*/  HADD2.F32 R29, -RZ, R0.H1_H1 ;  /* 0x30000000ff1d7230 */ /* 0x000fe20000004100 */
[----:B------:R-:W-:Y:S01]  /*116b0*/  SHF.R.U32.HI R30, RZ, 0x10, R49 ;  /* 0x00000010ff1e7819 */ /* 0x000fe20000011631 */
[----:B------:R-:W-:Y:S01]  /*116c0*/  HADD2.F32 R28, -RZ, R3.H1_H1 ;  /* 0x30000003ff1c7230 */ /* 0x000fe20000004100 */
[----:B-123--:R-:W-:Y:S02]  /*116d0*/  SHF.R.S32.HI R5, RZ, 0x1f, R12 ;  /* 0x0000001fff057819 */ /* 0x00efe4000001140c */
        /* <DEDUP_REMOVED lines=10> */
[----:B------:R-:W-:Y:S02]  /*11780*/  SHF.R.U64 R37, R66, 0x10, R67 ;  /* 0x0000001042257819 */ /* 0x000fe40000001243 */
[----:B------:R-:W-:-:S02]  /*11790*/  IADD3 R8, R9, R8, R210 ;  /* 0x0000000809087210 */ /* 0x000fc40007ffe0d2 */
[----:B------:R-:W-:Y:S02]  /*117a0*/  SHF.R.U64 R33, R50, 0x10, R51 ;  /* 0x0000001032217819 */ /* 0x000fe40000001233 */
[----:B------:R-:W-:Y:S01]  /*117b0*/  SHF.R.U32.HI R66, RZ, 0x10, R67 ;  /* 0x00000010ff427819 */ /* 0x000fe20000011643 */
[----:B------:R-:W-:Y:S01]  /*117c0*/  IMAD R12, R8, 0x2, R17 ;  /* 0x00000002080c7824 */ /* 0x000fe200078e0211 */
[----:B------:R-:W-:Y:S02]  /*117d0*/  SHF.R.U32.HI R50, RZ, 0x10, R51 ;  /* 0x00000010ff327819 */ /* 0x000fe40000011633 */
[----:B------:R-:W-:Y:S02]  /*117e0*/  SHF.R.U64 R35, R48, 0x10, R49 ;  /* 0x0000001030237819 */ /* 0x000fe40000001231 */
        /* <DEDUP_REMOVED lines=12> */
[----:B------:R-:W-:Y:S01]  /*118b0*/  FMUL.FTZ R34, R24, R28 ;  /* 0x0000001c18227220 */ /* 0x000fe20000410000 */
[----:B------:R-:W-:Y:S02]  /*118c0*/  HADD2.F32 R24, -RZ, R64.H0_H0 ;  /* 0x20000040ff187230 */ /* 0x000fe40000004100 */
[----:B------:R-:W-:Y:S01]  /*118d0*/  FMUL.FTZ R31, R25, R30 ;  /* 0x0000001e191f7220 */ /* 0x000fe20000410000 */
[----:B------:R-:W-:Y:S01]  /*118e0*/  FFMA.FTZ R32, R13, R28, -R32 ;  /* 0x0000001c0d207223 */ /* 0x000fe20000010820 */
[----:B------:R-:W-:-:S02]  /*118f0*/  HADD2.F32 R28, -RZ, R0.H0_H0 ;  /* 0x20000000ff1c7230 */ /* 0x000fc40000004100 */
[----:B------:R-:W-:Y:S01]  /*11900*/  FFMA.FTZ R34, R13, R29, R34 ;  /* 0x0000001d0d227223 */ /* 0x000fe20000010022 */
[----:B------:R-:W-:Y:S02]  /*11910*/  HADD2.F32 R0, -RZ, R3.H0_H0 ;  /* 0x20000003ff007230 */ /* 0x000fe40000004100 */
[-C--:B------:R-:W-:Y:S01]  /*11920*/  FMUL.FTZ R25, R25, R24.reuse ;  /* 0x0000001819197220 */ /* 0x080fe20000410000 */
[----:B------:R-:W-:Y:S01]  /*11930*/  FFMA.FTZ R31, R14, R24, -R31 ;  /* 0x000000180e1f7223 */ /* 0x000fe2000001081f */
[C---:B------:R-:W-:Y:S01]  /*11940*/  FMUL.FTZ R24, R9.reuse, R28 ;  /* 0x0000001c09187220 */ /* 0x040fe20000410000 */
[----:B------:R-:W-:Y:S02]  /*11950*/  HADD2.F32 R26, -RZ, R10.H0_H0 ;  /* 0x2000000aff1a7230 */ /* 0x000fe40000004100 */
[-C--:B------:R-:W-:Y:S01]  /*11960*/  FMUL.FTZ R9, R9, R0.reuse ;  /* 0x0000000009097220 */ /* 0x080fe20000410000 */
[----:B------:R-:W-:Y:S02]  /*11970*/  HADD2.F32 R3, -RZ, R2.H0_H0 ;  /* 0x20000002ff037230 */ /* 0x000fe40000004100 */
[----:B------:R-:W-:Y:S01]  /*11980*/  FFMA.FTZ R24, R5, R0, -R24 ;  /* 0x0000000005187223 */ /* 0x000fe20000010818 */
[----:B------:R-:W-:-:S02]  /*11990*/  HADD2.F32 R0, -RZ, R20.H0_H0 ;  /* 0x20000014ff007230 */ /* 0x000fc40000004100 */
[----:B------:R-:W-:Y:S01]  /*119a0*/  FFMA.FTZ R25, R14, R30, R25 ;  /* 0x0000001e0e197223 */ /* 0x000fe20000010019 */
[--C-:B------:R-:W-:Y:S02]  /*119b0*/  HADD2.F32 R27, -RZ, R11.reuse.H0_H0 ;  /* 0x2000000bff1b7230 */ /* 0x100fe40000004100 */
[C---:B------:R-:W-:Y:S01]  /*119c0*/  FMUL.FTZ R14, R26.reuse, R3 ;  /* 0x000000031a0e7220 */ /* 0x040fe20000410000 */
[----:B------:R-:W-:Y:S02]  /*119d0*/  HADD2.F32 R2, -RZ, R2.H1_H1 ;  /* 0x30000002ff027230 */ /* 0x000fe40000004100 */
[-C--:B------:R-:W-:Y:S01]  /*119e0*/  FMUL.FTZ R30, R26, R0.reuse ;  /* 0x000000001a1e7220 */ /* 0x080fe20000410000 */
[----:B------:R-:W-:Y:S02]  /*119f0*/  HADD2.F32 R20, -RZ, R20.H1_H1 ;  /* 0x30000014ff147230 */ /* 0x000fe40000004100 */
[----:B------:R-:W-:Y:S01]  /*11a00*/  FFMA.FTZ R26, R15, R0, -R14 ;  /* 0x000000000f1a7223 */ /* 0x000fe2000001080e */
[----:B------:R-:W-:-:S02]  /*11a10*/  HADD2.F32 R11, -RZ, R11.H1_H1 ;  /* 0x3000000bff0b7230 */ /* 0x000fc40000004100 */
[C---:B------:R-:W-:Y:S01]  /*11a20*/  FMUL.FTZ R36, R27.reuse, R2 ;  /* 0x000000021b247220 */ /* 0x040fe20000410000 */
[----:B------:R-:W-:Y:S02]  /*11a30*/  HADD2.F32 R14, -RZ, R50.H0_H0 ;  /* 0x20000032ff0e7230 */ /* 0x000fe40000004100 */
[----:B------:R-:W-:Y:S01]  /*11a40*/  FMUL.FTZ R27, R27, R20 ;  /* 0x000000141b1b7220 */ /* 0x000fe20000410000 */
[----:B------:R-:W-:Y:S02]  /*11a50*/  HADD2.F32 R0, -RZ, R66.H0_H0 ;  /* 0x20000042ff007230 */ /* 0x000fe40000004100 */
[----:B------:R-:W-:Y:S01]  /*11a60*/  FFMA.FTZ R28, R5, R28, R9 ;  /* 0x0000001c051c7223 */ /* 0x000fe20000010009 */
[----:B------:R-:W-:Y:S02]  /*11a70*/  HADD2.F32 R8, -RZ, R8.H1_H1 ;  /* 0x30000008ff087230 */ /* 0x000fe40000004100 */
[----:B------:R-:W-:Y:S01]  /*11a80*/  FFMA.FTZ R27, R21, R2, R27 ;  /* 0x00000002151b7223 */ /* 0x000fe2000001001b */
[C---:B------:R-:W-:Y:S01]  /*11a90*/  FMUL.FTZ R38, R11.reuse, R14 ;  /* 0x0000000e0b267220 */ /* 0x040fe20000410000 */
[----:B------:R-:W-:Y:S01]  /*11aa0*/  FMUL.FTZ R2, R11, R0 ;  /* 0x000000000b027220 */ /* 0x000fe20000410000 */
[----:B------:R-:W-:-:S02]  /*11ab0*/  HADD2.F32 R10, -RZ, R10.H1_H1 ;  /* 0x3000000aff0a7230 */ /* 0x000fc40000004100 */
[----:B------:R-:W-:Y:S01]  /*11ac0*/  FFMA.FTZ R30, R15, R3, R30 ;  /* 0x000000030f1e7223 */ /* 0x000fe2000001001e */
        /* <DEDUP_REMOVED lines=10> */
[----:B------:R-:W-:Y:S01]  /*11b70*/  FFMA.FTZ R36, R21, R20, -R36 ;  /* 0x0000001415247223 */ /* 0x000fe20000010824 */
[----:B------:R-:W-:Y:S01]  /*11b80*/  FMUL.FTZ R10, R10, R5 ;  /* 0x000000050a0a7220 */ /* 0x000fe20000410000 */
[----:B------:R-:W-:Y:S01]  /*11b90*/  FFMA.FTZ R3, R4, R3, -R7 ;  /* 0x0000000304037223 */ /* 0x000fe20000010807 */
[----:B------:R-:W-:Y:S01]  /*11ba0*/  FFMA.FTZ R15, R6, R5, -R15 ;  /* 0x00000005060f7223 */ /* 0x000fe2000001080f */
        /* <DEDUP_REMOVED lines=12> */
.L_x_1474:
[----:B------:R-:W-:Y:S05]  /*11c70*/  BSYNC B0 ;  /* 0x0000000000007941 */ /* 0x000fea0003800000 */
.L_x_1446:
        /* <DEDUP_REMOVED lines=8> */
.L_x_1444:
[----:B------:R-:W-:-:S06]  /*11d00*/  ULOP3.LUT UR4, UR60, 0x1, URZ, 0xfc, !UPT ;  /* 0x000000013c047892 */ /* 0x000fcc000f8efc3f */
[----:B01----:R-:W-:-:S05]  /*11d10*/  IMAD.U32 R0, RZ, RZ, UR4 ;  /* 0x00000004ff007e24 */ /* 0x003fca000f8e00ff */
[----:B------:R-:W-:-:S13]  /*11d20*/  ISETP.NE.AND P0, PT, R0, 0x3, PT ;  /* 0x000000030000780c */ /* 0x000fda0003f05270 */
[----:B------:R-:W-:Y:S05]  /*11d30*/  @!P0 BRA `(.L_x_1509) ;  /* 0x0000000000048947 */ /* 0x000fea0003800000 */
[----:B------:R-:W-:Y:S01]  /*11d40*/  BPT.TRAP 0x1 ;  /* 0x000000040000795c */ /* 0x000fe20000300000 */
.L_x_1509:
[----:B------:R-:W-:Y:S02]  /*11d50*/  LEA R2, R23, R17, 0x3 ;  /* 0x0000001117027211 */ /* 0x000fe400078e18ff */
[----:B------:R-:W-:-:S04]  /*11d60*/  SHF.L.U32 R3, R194, 0x1f, RZ ;  /* 0x0000001fc2037819 */ /* 0x000fc800000006ff */
[----:B------:R0:W1:Y:S01]  /*11d70*/  SYNCS.PHASECHK.TRANS64.TRYWAIT P2, [R2+URZ+0x30830], R3 ;  /* 0x03083003020075a7 */ /* 0x000062000804017f */
[----:B------:R-:W-:Y:S05]  /*11d80*/  @!P0 BRA `(.L_x_1510) ;  /* 0x0000000000048947 */ /* 0x000fea0003800000 */
[----:B------:R-:W-:Y:S01]  /*11d90*/  BPT.TRAP 0x1 ;  /* 0x000000040000795c */ /* 0x000fe20000300000 */
.L_x_1510:
[----:B------:R-:W2:Y:S02]  /*11da0*/  S2R R0, SR_TID.X ;  /* 0x0000000000007919 */ /* 0x000ea40000002100 */
[----:B--2---:R-:W-:-:S04]  /*11db0*/  LOP3.LUT R0, R0, 0x7f, RZ, 0xc0, !PT ;  /* 0x0000007f00007812 */ /* 0x004fc800078ec0ff */
[----:B------:R-:W-:Y:S01]  /*11dc0*/  ISETP.NE.AND P1, PT, R0, RZ, PT ;  /* 0x000000ff0000720c */ /* 0x000fe20003f25270 */
[----:B-1----:R-:W-:-:S12]  /*11dd0*/  @P2 BRA `(.L_x_1511) ;  /* 0x0000000000082947 */ /* 0x002fd80003800000 */
[----:B------:R-:W1:Y:S02]  /*11de0*/  SYNCS.PHASECHK.TRANS64.TRYWAIT P2, [R2+URZ+0x30830], R3 ;  /* 0x03083003020075a7 */ /* 0x000e64000804017f */
[----:B-1----:R-:W-:Y:S05]  /*11df0*/  @!P2 BRA `(.L_x_1512) ;  /* 0x0000017c00c0a947 */ /* 0x002fea0003800000 */
.L_x_1511:
[----:B------:R-:W-:Y:S05]  /*11e00*/  WARPSYNC.ALL ;  /* 0x0000000000007948 */ /* 0x000fea0003800000 */
[----:B------:R-:W-:Y:S01]  /*11e10*/  VIADD R0, R17, 0x1e400 ;  /* 0x0001e40011007836 */ /* 0x000fe20000000000 */
[----:B------:R-:W-:Y:S01]  /*11e20*/  R2UR UR4, R68 ;  /* 0x00000000440472ca */ /* 0x000fe200000e0000 */
[----:B---34-:R-:W-:Y:S01]  /*11e30*/  IMAD.MOV.U32 R5, RZ, RZ, 0x40000040 ;  /* 0x40000040ff057424 */ /* 0x018fe200078e00ff */
[----:B------:R-:W-:Y:S01]  /*11e40*/  WARPGROUP.ARRIVE ;  /* 0x00000000000079c5 */ /* 0x000fe20000000000 */
[----:B------:R-:W-:Y:S01]  /*11e50*/  UMOV UR9, 0x40000040 ;  /* 0x4000004000097882 */ /* 0x000fe20000000000 */
[----:B------:R-:W-:Y:S01]  /*11e60*/  SHF.R.U32.HI R0, RZ, 0x4, R0 ;  /* 0x00000004ff007819 */ /* 0x000fe20000011600 */
[----:B------:R-:W-:Y:S01]  /*11e70*/  IMAD.MOV.U32 R7, RZ, RZ, 0x40000040 ;  /* 0x40000040ff077424 */ /* 0x000fe200078e00ff */
[----:B------:R-:W-:Y:S01]  /*11e80*/  R2UR UR11, R5 ;  /* 0x00000000050b72ca */ /* 0x000fe200000e0000 */
[----:B------:R-:W-:Y:S01]  /*11e90*/  UMOV UR53, 0x40000040 ;  /* 0x4000004000357882 */ /* 0x000fe20000000000 */
[----:B------:R-:W-:Y:S01]  /*11ea0*/  LOP3.LUT R0, R0, 0x3fff, RZ, 0xc0, !PT ;  /* 0x00003fff00007812 */ /* 0x000fe200078ec0ff */
[----:B------:R-:W-:Y:S01]  /*11eb0*/  UMOV UR49, 0x40000040 ;  /* 0x4000004000317882 */ /* 0x000fe20000000000 */
[----:B------:R-:W-:Y:S01]  /*11ec0*/  MOV R11, UR9 ;  /* 0x00000009000b7c02 */ /* 0x000fe20008000f00 */
[----:B------:R-:W-:Y:S01]  /*11ed0*/  UMOV UR45, 0x40000040 ;  /* 0x40000040002d7882 */ /* 0x000fe20000000000 */
[----:B------:R-:W-:Y:S01]  /*11ee0*/  LOP3.LUT R9, R0, 0x10000, RZ, 0xfc, !PT ;  /* 0x0001000000097812 */ /* 0x000fe200078efcff */
[----:B------:R-:W-:Y:S01]  /*11ef0*/  ULOP3.LUT UR4, UR4, 0x10000, URZ, 0xfc, !UPT ;  /* 0x0001000004047892 */ /* 0x000fe2000f8efc3f */
[----:B------:R-:W-:Y:S01]  /*11f00*/  IMAD.MOV.U32 R5, RZ, RZ, 0x40000040 ;  /* 0x40000040ff057424 */ /* 0x000fe200078e00ff */
[----:B------:R-:W-:Y:S01]  /*11f10*/  UMOV UR41, 0x40000040 ;  /* 0x4000004000297882 */ /* 0x000fe20000000000 */
[----:B------:R-:W-:Y:S01]  /*11f20*/  UMOV UR37, 0x40000040 ;  /* 0x4000004000257882 */ /* 0x000fe20000000000 */
[----:B------:R-:W-:Y:S01]  /*11f30*/  IMAD R4, R23, 0x900, R9 ;  /* 0x0000090017047824 */ /* 0x000fe200078e0209 */
[----:B------:R-:W-:Y:S01]  /*11f40*/  UIADD3 UR5, UR4, 0x2, URZ ;  /* 0x0000000204057890 */ /* 0x000fe2000fffe03f */
[----:B------:R-:W-:Y:S01]  /*11f50*/  R2UR UR39, R5 ;  /* 0x00000000052772ca */ /* 0x000fe200000e0000 */
[----:B------:R-:W-:Y:S01]  /*11f60*/  UMOV UR8, UR4 ;  /* 0x0000000400087c82 */ /* 0x000fe20008000000 */
[C---:B------:R-:W-:Y:S01]  /*11f70*/  VIADD R6, R4.reuse, 0x2 ;  /* 0x0000000204067836 */ /* 0x040fe20000000000 */
[----:B------:R-:W-:Y:S01]  /*11f80*/  R2UR UR10, R4 ;  /* 0x00000000040a72ca */ /* 0x000fe200000e0000 */
[----:B------:R-:W-:Y:S01]  /*11f90*/  IMAD.U32 R10, RZ, RZ, UR8 ;  /* 0x00000008ff0a7e24 */ /* 0x000fe2000f8e00ff */
[----:B------:R-:W-:Y:S01]  /*11fa0*/  UIADD3 UR52, UR4, 0x406, URZ ;  /* 0x0000040604347890 */ /* 0x000fe2000fffe03f */
[----:B01----:R-:W-:Y:S01]  /*11fb0*/  @!P1 IADD3 R2, R2, 0x30840, RZ ;  /* 0x0003084002029810 */ /* 0x003fe20007ffe0ff */
[----:B------:R-:W-:Y:S01]  /*11fc0*/  UIADD3 UR48, UR4, 0x800, URZ ;  /* 0x0000080004307890 */ /* 0x000fe2000fffe03f */
[----:B------:R-:W-:Y:S01]  /*11fd0*/  IMAD R200, R201, 0x80, R213 ;  /* 0x00000080c9c87824 */ /* 0x000fe200078e02d5 */
[----:B------:R0:W-:Y:S01]  /*11fe0*/  STL.64 [R1+0x30], R10 ;  /* 0x0000300a01007387 */ /* 0x0001e20000100a00 */
[----:B------:R-:W-:Y:S01]  /*11ff0*/  UIADD3 UR44, UR4, 0x802, URZ ;  /* 0x00000802042c7890 */ /* 0x000fe2000fffe03f */
[----:B------:R-:W-:Y:S01]  /*12000*/  @!P1 PRMT R2, RZ, 0x654, R2 ;  /* 0x00000654ff029816 */ /* 0x000fe20000000002 */
[----:B------:R-:W-:Y:S01]  /*12010*/  UIADD3 UR40, UR4, 0x804, URZ ;  /* 0x0000080404287890 */ /* 0x000fe2000fffe03f */
[----:B------:R-:W-:Y:S01]  /*12020*/  LOP3.LUT R16, R16, 0xffefffff, RZ, 0xc0, !PT ;  /* 0xffefffff10107812 */ /* 0x000fe200078ec0ff */
[----:B------:R-:W-:-:S02]  /*12030*/  UIADD3 UR36, UR4, 0x806, URZ ;  /* 0x0000080604247890 */ /* 0x000fc4000fffe03f */
[----:B------:R-:W-:Y:S01]  /*12040*/  HGMMA.64x96x16.F32 R24, gdesc[UR8], RZ, !UPT, gsb0 ;  /* 0x01600000081879f0 */ /* 0x000fe2000c0008ff */
[----:B------:R-:W-:Y:S01]  /*12050*/  R2UR UR10, R6 ;  /* 0x00000000060a72ca */ /* 0x000fe200000e0000 */
[----:B------:R-:W-:Y:S01]  /*12060*/  UMOV UR8, UR5 ;  /* 0x0000000500087c82 */ /* 0x000fe20008000000 */
[----:B------:R-:W-:Y:S01]  /*12070*/  R2UR UR11, R7 ;  /* 0x00000000070b72ca */ /* 0x000fe200000e0000 */
[----:B------:R-:W-:Y:S01]  /*12080*/  UMOV UR9, 0x40000040 ;  /* 0x4000004000097882 */ /* 0x000fe20000000000 */
[----:B------:R-:W-:Y:S01]  /*12090*/  VIADD R6, R4, 0x4 ;  /* 0x0000000404067836 */ /* 0x000fe20000000000 */
[----:B------:R-:W-:Y:S01]  /*120a0*/  UIADD3 UR5, UR4, 0x4, URZ ;  /* 0x0000000404057890 */ /* 0x000fe2000fffe03f */
[----:B------:R-:W-:Y:S01]  /*120b0*/  IMAD.MOV.U32 R7, RZ, RZ, 0x40000040 ;  /* 0x40000040ff077424 */ /* 0x000fe200078e00ff */
[----:B0-----:R-:W-:Y:S01]  /*120c0*/  MOV R11, UR9 ;  /* 0x00000009000b7c02 */ /* 0x001fe20008000f00 */
[----:B------:R-:W-:-:S05]  /*120d0*/  IMAD.U32 R10, RZ, RZ, UR8 ;  /* 0x00000008ff0a7e24 */ /* 0x000fca000f8e00ff */
[----:B------:R0:W-:Y:S01]  /*120e0*/  STL.64 [R1+0x28], R10 ;  /* 0x0000280a01007387 */ /* 0x0001e20000100a00 */
[----:B------:R-:W-:Y:S02]  /*120f0*/  WARPGROUP.DEPBAR.LE gsb0, 0x0 ;  /* 0x00008000000079c5 */ /* 0x000fe40000010000 */
[----:B------:R-:W-:-:S06]  /*12100*/  WARPGROUP.ARRIVE ;  /* 0x00000000000079c5 */ /* 0x000fcc0000000000 */
[----:B------:R-:W-:Y:S01]  /*12110*/  HGMMA.64x96x16.F32 R24, gdesc[UR8], R24, gsb0 ;  /* 0x01600000081879f0 */ /* 0x000fe20008000818 */
        /* <DEDUP_REMOVED lines=57> */
[----:B0-----:R-:W-:Y:S01]  /*124b0*/  MOV R11, UR9 ;  /* 0x00000009000b7c02 */ /* 0x001fe20008000f00 */
[----:B------:R-:W-:Y:S01]  /*124c0*/  IMAD.MOV.U32 R7, RZ, RZ, 0x40000040 ;  /* 0x40000040ff077424 */ /* 0x000fe200078e00ff */
[----:B------:R-:W-:Y:S01]  /*124d0*/  ULDC.64 UR4, c[0x0][0x9d8] ;  /* 0x0002760000047ab9 */ /* 0x000fe20000000a00 */
[----:B------:R-:W-:Y:S01]  /*124e0*/  IMAD.U32 R10, RZ, RZ, UR8 ;  /* 0x00000008ff0a7e24 */ /* 0x000fe2000f8e00ff */
[----:B------:R-:W-:Y:S01]  /*124f0*/  R2UR UR54, R6 ;  /* 0x00000000063672ca */ /* 0x000fe200000e0000 */
[----:B------:R-:W-:Y:S01]  /*12500*/  VIADD R6, R4, 0x600 ;  /* 0x0000060004067836 */ /* 0x000fe20000000000 */
[----:B------:R-:W-:Y:S01]  /*12510*/  R2UR UR55, R7 ;  /* 0x00000000073772ca */ /* 0x000fe200000e0000 */
[----:B------:R-:W-:Y:S01]  /*12520*/  ULOP3.LUT UR6, URZ, UR5, URZ, 0x33, !UPT ;  /* 0x000000053f067292 */ /* 0x000fe2000f8e333f */
[----:B------:R-:W-:Y:S01]  /*12530*/  MOV R7, 0x40000040 ;  /* 0x4000004000077802 */ /* 0x000fe20000000f00 */
[----:B------:R0:W-:Y:S01]  /*12540*/  STL.64 [R1], R10 ;  /* 0x0000000a01007387 */ /* 0x0001e20000100a00 */
[----:B------:R-:W-:Y:S01]  /*12550*/  R2UR UR50, R6 ;  /* 0x00000000063272ca */ /* 0x000fe200000e0000 */
[----:B------:R-:W-:Y:S01]  /*12560*/  VIADD R6, R4, 0x602 ;  /* 0x0000060204067836 */ /* 0x000fe20000000000 */
[----:B------:R-:W-:Y:S01]  /*12570*/  R2UR UR51, R7 ;  /* 0x00000000073372ca */ /* 0x000fe200000e0000 */
[----:B------:R-:W-:-:S03]  /*12580*/  IMAD.MOV.U32 R7, RZ, RZ, 0x40000040 ;  /* 0x40000040ff077424 */ /* 0x000fc600078e00ff */
[----:B------:R-:W-:Y:S01]  /*12590*/  R2UR UR46, R6 ;  /* 0x00000000062e72ca */ /* 0x000fe200000e0000 */
[C---:B------:R-:W-:Y:S01]  /*125a0*/  VIADD R6, R4.reuse, 0x604 ;  /* 0x0000060404067836 */ /* 0x040fe20000000000 */
[----:B------:R-:W-:Y:S01]  /*125b0*/  R2UR UR47, R7 ;  /* 0x00000000072f72ca */ /* 0x000fe200000e0000 */
[----:B------:R-:W-:Y:S01]  /*125c0*/  VIADD R4, R4, 0x606 ;  /* 0x0000060604047836 */ /* 0x000fe20000000000 */
[----:B------:R-:W-:Y:S01]  /*125d0*/  MOV R7, 0x40000040 ;  /* 0x4000004000077802 */ /* 0x000fe20000000f00 */
[----:B0-----:R-:W0:Y:S01]  /*125e0*/  LDC.64 R10, c[0x0][0x9e0] ;  /* 0x00027800ff0a7b82 */ /* 0x001e220000000a00 */
[----:B------:R-:W-:Y:S02]  /*125f0*/  R2UR UR42, R6 ;  /* 0x00000000062a72ca */ /* 0x000fe400000e0000 */
[----:B------:R-:W-:Y:S02]  /*12600*/  R2UR UR43, R7 ;  /* 0x00000000072b72ca */ /* 0x000fe400000e0000 */
[----:B------:R-:W-:-:S02]  /*12610*/  R2UR UR38, R4 ;  /* 0x00000000042672ca */ /* 0x000fc400000e0000 */
[----:B0-----:R-:W-:-:S13]  /*12620*/  ISETP.GE.AND P2, PT, R11, 0x1, PT ;  /* 0x000000010b00780c */ /* 0x001fda0003f46270 */
[----:B------:R-:W-:Y:S01]  /*12630*/  @P2 LOP3.LUT R16, R16, 0x100000, RZ, 0xfc, !PT ;  /* 0x0010000010102812 */ /* 0x000fe200078efcff */
        /* <DEDUP_REMOVED lines=21> */
[----:B------:R-:W-:Y:S01]  /*12790*/  IMAD.MOV.U32 R51, RZ, RZ, -0x60 ;  /* 0xffffffa0ff337424 */ /* 0x000fe200078e00ff */
[----:B------:R0:W-:Y:S01]  /*127a0*/  @!P1 SYNCS.ARRIVE.TRANS64.RED.A1T0 RZ, [R2+URZ], RZ ;  /* 0x000000ff02ff99a7 */ /* 0x0001e2000810043f */
[----:B------:R-:W-:Y:S01]  /*127b0*/  FMUL.FTZ R25, R25, UR4 ;  /* 0x0000000419197c20 */ /* 0x000fe20008410000 */
[----:B------:R-:W-:Y:S01]  /*127c0*/  FMUL.FTZ R29, R29, UR4 ;  /* 0x000000041d1d7c20 */ /* 0x000fe20008410000 */
[----:B------:R-:W-:-:S02]  /*127d0*/  IMAD R51, R150, R51, 0x60 ;  /* 0x0000006096337424 */ /* 0x000fc400078e0233 */
[----:B------:R-:W-:Y:S01]  /*127e0*/  FMUL.FTZ R33, R33, UR4 ;  /* 0x0000000421217c20 */ /* 0x000fe20008410000 */
[----:B------:R-:W-:Y:S01]  /*127f0*/  FMUL.FTZ R41, R41, UR4 ;  /* 0x0000000429297c20 */ /* 0x000fe20008410000 */
[----:B------:R-:W-:Y:S01]  /*12800*/  FMUL.FTZ R37, R37, UR4 ;  /* 0x0000000425257c20 */ /* 0x000fe20008410000 */
[----:B------:R-:W-:Y:S01]  /*12810*/  IMAD.IADD R6, R196, 0x1, R51 ;  /* 0x00000001c4067824 */ /* 0x000fe200078e0233 */
[----:B------:R-:W1:Y:S01]  /*12820*/  MUFU.TANH R8, R25 ;  /* 0x0000001900087308 */ /* 0x000e620000002400 */
[----:B0-----:R-:W-:Y:S02]  /*12830*/  IMAD.U32 R2, RZ, RZ, UR6 ;  /* 0x00000006ff027e24 */ /* 0x001fe4000f8e00ff */
[----:B------:R-:W-:Y:S01]  /*12840*/  FMUL.FTZ R4, R27, UR4 ;  /* 0x000000041b047c20 */ /* 0x000fe20008410000 */
[----:B------:R-:W-:Y:S01]  /*12850*/  FMUL.FTZ R5, R31, UR4 ;  /* 0x000000041f057c20 */ /* 0x000fe20008410000 */
[----:B------:R-:W-:Y:S01]  /*12860*/  FMUL.FTZ R15, R39, UR4 ;  /* 0x00000004270f7c20 */ /* 0x000fe20008410000 */
[----:B------:R-:W-:Y:S01]  /*12870*/  FMUL.FTZ R7, R24, UR4 ;  /* 0x0000000418077c20 */ /* 0x000fe20008410000 */
[----:B------:R0:W-:Y:S01]  /*12880*/  STL [R1+0x38], R2 ;  /* 0x0000380201007387 */ /* 0x0001e20000100800 */
[----:B------:R-:W-:Y:S01]  /*12890*/  FMUL.FTZ R0, R26, UR4 ;  /* 0x000000041a007c20 */ /* 0x000fe20008410000 */
[----:B------:R-:W2:Y:S01]  /*128a0*/  MUFU.TANH R90, R29 ;  /* 0x0000001d005a7308 */ /* 0x000ea20000002400 */
[----:B------:R-:W-:Y:S01]  /*128b0*/  FMUL.FTZ R30, R30, UR4 ;  /* 0x000000041e1e7c20 */ /* 0x000fe20008410000 */
[----:B------:R-:W-:Y:S01]  /*128c0*/  FMUL.FTZ R32, R32, UR4 ;  /* 0x0000000420207c20 */ /* 0x000fe20008410000 */
[----:B------:R-:W-:Y:S01]  /*128d0*/  FMUL.FTZ R34, R34, UR4 ;  /* 0x0000000422227c20 */ /* 0x000fe20008410000 */
[----:B------:R-:W-:Y:S01]  /*128e0*/  FMUL.FTZ R36, R36, UR4 ;  /* 0x0000000424247c20 */ /* 0x000fe20008410000 */
[----:B------:R-:W-:Y:S01]  /*128f0*/  FMUL.FTZ R38, R38, UR4 ;  /* 0x0000000426267c20 */ /* 0x000fe20008410000 */
[----:B------:R-:W-:Y:S01]  /*12900*/  FMUL.FTZ R40, R40, UR4 ;  /* 0x0000000428287c20 */ /* 0x000fe20008410000 */
[----:B------:R-:W-:Y:S01]  /*12910*/  FMUL.FTZ R42, R42, UR4 ;  /* 0x000000042a2a7c20 */ /* 0x000fe20008410000 */
[----:B------:R3:W4:Y:S01]  /*12920*/  MUFU.TANH R84, R33 ;  /* 0x0000002100547308 */ /* 0x0007220000002400 */
[----:B------:R-:W-:Y:S01]  /*12930*/  FMUL.FTZ R31, R43, UR4 ;  /* 0x000000042b1f7c20 */ /* 0x000fe20008410000 */
[----:B------:R-:W-:Y:S01]  /*12940*/  FMUL.FTZ R44, R44, UR4 ;  /* 0x000000042c2c7c20 */ /* 0x000fe20008410000 */
[----:B------:R-:W-:Y:S01]  /*12950*/  FMUL.FTZ R45, R45, UR4 ;  /* 0x000000042d2d7c20 */ /* 0x000fe20008410000 */
[----:B------:R-:W-:Y:S01]  /*12960*/  FMUL.FTZ R46, R46, UR4 ;  /* 0x000000042e2e7c20 */ /* 0x000fe20008410000 */
[----:B------:R-:W-:Y:S01]  /*12970*/  FMUL.FTZ R48, R48, UR4 ;  /* 0x0000000430307c20 */ /* 0x000fe20008410000 */
[----:B------:R-:W-:Y:S01]  /*12980*/  FMUL.FTZ R49, R49, UR4 ;  /* 0x0000000431317c20 */ /* 0x000fe20008410000 */
[----:B------:R-:W-:Y:S01]  /*12990*/  FMUL.FTZ R50, R50, UR4 ;  /* 0x0000000432327c20 */ /* 0x000fe20008410000 */
[----:B------:R0:W1:Y:S01]  /*129a0*/  MUFU.TANH R76, R41 ;  /* 0x00000029004c7308 */ /* 0x0000620000002400 */
[----:B---3--:R-:W-:Y:S01]  /*129b0*/  FMUL.FTZ R33, R47, UR4 ;  /* 0x000000042f217c20 */ /* 0x008fe20008410000 */
[----:B------:R-:W-:Y:S01]  /*129c0*/  FMUL.FTZ R52, R52, UR4 ;  /* 0x0000000434347c20 */ /* 0x000fe20008410000 */
[----:B------:R-:W-:Y:S01]  /*129d0*/  FMUL.FTZ R53, R53, UR4 ;  /* 0x0000000435357c20 */ /* 0x000fe20008410000 */
[----:B------:R-:W-:Y:S01]  /*129e0*/  FMUL.FTZ R54, R54, UR4 ;  /* 0x0000000436367c20 */ /* 0x000fe20008410000 */
[----:B------:R-:W-:Y:S01]  /*129f0*/  FMUL.FTZ R39, R55, UR4 ;  /* 0x0000000437277c20 */ /* 0x000fe20008410000 */
[----:B------:R-:W-:Y:S01]  /*12a00*/  FMUL.FTZ R60, R60, UR4 ;  /* 0x000000043c3c7c20 */ /* 0x000fe20008410000 */
[----:B------:R-:W-:Y:S01]  /*12a10*/  FMUL.FTZ R21, R63, UR4 ;  /* 0x000000043f157c20 */ /* 0x000fe20008410000 */
[----:B------:R-:W-:Y:S01]  /*12a20*/  FMUL.FTZ R65, R65, UR4 ;  /* 0x0000000441417c20 */ /* 0x000fe20008410000 */
[----:B0-----:R-:W-:Y:S01]  /*12a30*/  FMUL.FTZ R41, R58, UR4 ;  /* 0x000000043a297c20 */ /* 0x001fe20008410000 */
[----:B------:R-:W-:Y:S01]  /*12a40*/  FMUL.FTZ R25, R66, UR4 ;  /* 0x0000000442197c20 */ /* 0x000fe20008410000 */
[----:B------:R-:W-:Y:S01]  /*12a50*/  FMUL.FTZ R3, R67, UR4 ;  /* 0x0000000443037c20 */ /* 0x000fe20008410000 */
[----:B------:R-:W-:Y:S01]  /*12a60*/  FMUL.FTZ R69, R69, UR4 ;  /* 0x0000000445457c20 */ /* 0x000fe20008410000 */
[----:B------:R-:W-:Y:S01]  /*12a70*/  FMUL.FTZ R27, R70, UR4 ;  /* 0x00000004461b7c20 */ /* 0x000fe20008410000 */
[----:B------:R-:W-:Y:S01]  /*12a80*/  FMUL.FTZ R29, R71, UR4 ;  /* 0x00000004471d7c20 */ /* 0x000fe20008410000 */
[----:B------:R0:W3:Y:S01]  /*12a90*/  MUFU.TANH R80, R37 ;  /* 0x0000002500507308 */ /* 0x0000e20000002400 */
        /* <DEDUP_REMOVED lines=8> */
[--C-:B0-----:R-:W-:Y:S01]  /*12b20*/  IADD3 R37, -R197, 0x1, R6.reuse ;  /* 0x00000001c5257810 */ /* 0x101fe20007ffe106 */
[----:B------:R-:W-:Y:S01]  /*12b30*/  FMUL.FTZ R59, R59, UR4 ;  /* 0x000000043b3b7c20 */ /* 0x000fe20008410000 */
[----:B------:R-:W-:-:S03]  /*12b40*/  IMAD R55, R206, -0x2, R6 ;  /* 0xfffffffece377824 */ /* 0x000fc600078e0206 */
[----:B------:R-:W-:Y:S02]  /*12b50*/  IMAD R37, R206, -0x2, R37 ;  /* 0xfffffffece257824 */ /* 0x000fe400078e0225 */
        /* <DEDUP_REMOVED lines=38> */
[----:B------:R2:W0:Y:S08]  /*12dc0*/  MUFU.TANH R24, R56 ;  /* 0x0000003800187308 */ /* 0x0004300000002400 */
[----:B------:R4:W0:Y:S01]  /*12dd0*/  MUFU.TANH R20, R57 ;  /* 0x0000003900147308 */ /* 0x0008220000002400 */
[----:B--2---:R-:W-:-:S05]  /*12de0*/  IMAD.IADD R56, R37, 0x1, R10 ;  /* 0x0000000125387824 */ /* 0x004fca00078e020a */
[----:B------:R-:W-:Y:S02]  /*12df0*/  VIADDMNMX R26, R200, R56, R55, PT ;  /* 0x00000038c81a7246 */ /* 0x000fe40003800137 */
[----:B------:R2:W0:Y:S01]  /*12e00*/  MUFU.TANH R92, R28 ;  /* 0x0000001c005c7308 */ /* 0x0004220000002400 */
[----:B----4-:R-:W-:-:S07]  /*12e10*/  IADD3 R57, R37, UR6, RZ ;  /* 0x0000000625397c10 */ /* 0x010fce000fffe0ff */
[----:B------:R4:W0:Y:S01]  /*12e20*/  MUFU.TANH R58, R59 ;  /* 0x0000003b003a7308 */ /* 0x0008220000002400 */
[----:B--2---:R-:W-:Y:S02]  /*12e30*/  IMAD.IADD R28, R57, 0x1, R200 ;  /* 0x00000001391c7824 */ /* 0x004fe400078e02c8 */
[----:B----4-:R-:W-:Y:S01]  /*12e40*/  IMAD R59, R206, -0x2, R51 ;  /* 0xfffffffece3b7824 */ /* 0x010fe200078e0233 */
[----:B-1-3--:R-:W-:Y:S06]  /*12e50*/  @!P2 BRA `(.L_x_1513) ;  /* 0x00000000004ca947 */ /* 0x00afec0003800000 */
[----:B------:R-:W-:Y:S01]  /*12e60*/  IADD3 R2, -R197, R196, R200 ;  /* 0x000000c4c5027210 */ /* 0x000fe20007ffe1c8 */
[----:B------:R-:W-:Y:S03]  /*12e70*/  BSSY B0, `(.L_x_1514) ;  /* 0x000000e000007945 */ /* 0x000fe60003800000 */
        /* <DEDUP_REMOVED lines=9> */
.L_x_1515:
[----:B------:R-:W-:-:S13]  /*12f10*/  ISETP.NE.AND P2, PT, R11, 0x1, PT ;  /* 0x000000010b00780c */ /* 0x000fda0003f45270 */
[----:B------:R-:W1:Y:S02]  /*12f20*/  @P2 LDC.64 R62, c[0x0][0x9e8] ;  /* 0x00027a00ff3e2b82 */ /* 0x000e640000000a00 */
[----:B-1----:R-:W-:-:S05]  /*12f30*/  @P2 IMAD.HI.U32 R6, R2, R62, RZ ;  /* 0x0000003e02062227 */ /* 0x002fca00078e00ff */
[----:B------:R-:W-:-:S07]  /*12f40*/  @P2 SHF.R.U32.HI R2, RZ, R63, R6 ;  /* 0x0000003fff022219 */ /* 0x000fce0000011606 */
.L_x_1516:
[----:B------:R-:W-:Y:S05]  /*12f50*/  BSYNC B0 ;  /* 0x0000000000007941 */ /* 0x000fea0003800000 */
.L_x_1514:
[----:B------:R-:W-:-:S05]  /*12f60*/  IMAD R37, R2, R11, R59 ;  /* 0x0000000b02257224 */ /* 0x000fca00078e023b */
[----:B------:R-:W-:Y:S02]  /*12f70*/  VIMNMX R28, R28, R37, !PT ;  /* 0x000000251c1c7248 */ /* 0x000fe40007fe0100 */
[----:B------:R-:W-:-:S07]  /*12f80*/  VIADDMNMX R26, R37, R11, R26, PT ;  /* 0x0000000b251a7246 */ /* 0x000fce000380011a */
.L_x_1513:
[C---:B------:R-:W-:Y:S01]  /*12f90*/  ISETP.GE.AND P3, PT, R51.reuse, 0x9, PT ;  /* 0x000000093300780c */ /* 0x040fe20003f66270 */
[----:B------:R-:W-:Y:S01]  /*12fa0*/  VIADD R88, R200, 0x8 ;  /* 0x00000008c8587836 */ /* 0x000fe20000000000 */
[----:B------:R-:W-:Y:S02]  /*12fb0*/  ISETP.GE.AND P2, PT, R51, 0x2, PT ;  /* 0x000000023300780c */ /* 0x000fe40003f46270 */
[----:B------:R-:W-:Y:S02]  /*12fc0*/  P2R R61, PR, RZ, 0x8 ;  /* 0x00000008ff3d7803 */ /* 0x000fe40000000000 */
[C---:B------:R-:W-:Y:S02]  /*12fd0*/  ISETP.GT.AND P3, PT, R28.reuse, 0x8, !P3 ;  /* 0x000000081c00780c */ /* 0x040fe40005f64270 */
[----:B------:R-:W-:Y:S02]  /*12fe0*/  ISETP.GT.AND P4, PT, R28, 0x1, !P2 ;  /* 0x000000011c00780c */ /* 0x000fe40005784270 */
[----:B------:R-:W-:-:S02]  /*12ff0*/  ISETP.LT.OR P3, PT, R26, 0x9, P3 ;  /* 0x000000091a00780c */ /* 0x000fc40001f61670 */
[----:B------:R-:W-:Y:S02]  /*13000*/  ISETP.GE.AND P5, PT, R51, 0xa, PT ;  /* 0x0000000a3300780c */ /* 0x000fe40003fa6270 */
[----:B0-----:R-:W-:Y:S02]  /*13010*/  FSEL R92, R92, -INF , !P3 ;  /* 0xff8000005c5c7808 */ /* 0x001fe40005800000 */
[----:B------:R-:W-:Y:S02]  /*13020*/  ISETP.LT.OR P4, PT, R26, 0x2, P4 ;  /* 0x000000021a00780c */ /* 0x000fe40002781670 */
[----:B------:R-:W-:Y:S02]  /*13030*/  ISETP.GT.AND P3, PT, R28, 0x9, !P5 ;  /* 0x000000091c00780c */ /* 0x000fe40006f64270 */
[----:B------:R-:W-:Y:S02]  /*13040*/  FSEL R94, R8, -INF , !P4 ;  /* 0xff800000085e7808 */ /* 0x000fe40006000000 */
        /* <DEDUP_REMOVED lines=88> */
[C---:B------:R-:W-:Y:S02]  /*135d0*/  ISETP.GE.AND P3, PT, R51.reuse, 0x52, PT ;  /* 0x000000523300780c */ /* 0x040fe40003f66270 */
[----:B------:R-:W-:Y:S02]  /*135e0*/  ISETP.GE.AND P6, PT, R51, 0x1, PT ;  /* 0x000000013300780c */ /* 0x000fe40003fc6270 */
[----:B------:R-:W-:-:S02]  /*135f0*/  ISETP.GT.AND P4, PT, R28, 0x51, !P3 ;  /* 0x000000511c00780c */ /* 0x000fc40005f84270 */
[----:B------:R-:W-:Y:S02]  /*13600*/  VIADDMNMX R88, R88, R56, R55, PT ;  /* 0x0000003858587246 */ /* 0x000fe40003800137 */
[----:B------:R-:W-:-:S04]  /*13610*/  ISETP.LT.OR P4, PT, R26, 0x52, P4 ;  /* 0x000000521a00780c */ /* 0x000fc80002781670 */
[----:B------:R-:W-:Y:S02]  /*13620*/  FSEL R12, R65, -INF , !P4 ;  /* 0xff800000410c7808 */ /* 0x000fe40006000000 */
[----:B------:R-:W-:-:S04]  /*13630*/  ISETP.GE.AND P4, PT, R51, 0x59, PT ;  /* 0x000000593300780c */ /* 0x000fc80003f86270 */
[----:B------:R-:W-:-:S04]  /*13640*/  ISETP.GT.AND P5, PT, R28, 0x58, !P4 ;  /* 0x000000581c00780c */ /* 0x000fc800067a4270 */
[----:B------:R-:W-:-:S04]  /*13650*/  ISETP.LT.OR P5, PT, R26, 0x59, P5 ;  /* 0x000000591a00780c */ /* 0x000fc80002fa1670 */
[----:B------:R-:W-:Y:S02]  /*13660*/  FSEL R2, R43, -INF , !P5 ;  /* 0xff8000002b027808 */ /* 0x000fe40006800000 */
[----:B------:R-:W-:Y:S02]  /*13670*/  ISETP.GT.AND P5, PT, R28, RZ, !P6 ;  /* 0x000000ff1c00720c */ /* 0x000fe400077a4270 */
[----:B------:R-:W-:Y:S02]  /*13680*/  IADD3 R43, R57, 0x8, R200 ;  /* 0x00000008392b7810 */ /* 0x000fe40007ffe0c8 */
        /* <DEDUP_REMOVED lines=9> */
[----:B------:R-:W-:Y:S01]  /*13720*/  IADD3 R28, R196, 0x8, R200 ;  /* 0x00000008c41c7810 */ /* 0x000fe20007ffe0c8 */
[----:B------:R-:W-:Y:S03]  /*13730*/  BSSY B0, `(.L_x_1518) ;  /* 0x000000f000007945 */ /* 0x000fe60003800000 */
[----:B------:R-:W-:-:S04]  /*13740*/  IADD3 R28, R28, -R197, RZ ;  /* 0x800000c51c1c7210 */ /* 0x000fc80007ffe0ff */
        /* <DEDUP_REMOVED lines=9> */
.L_x_1519:
[----:B------:R-:W-:-:S13]  /*137e0*/  ISETP.NE.AND P5, PT, R11, 0x1, PT ;  /* 0x000000010b00780c */ /* 0x000fda0003fa5270 */
[----:B------:R-:W0:Y:S02]  /*137f0*/  @P5 LDC.64 R36, c[0x0][0x9e8] ;  /* 0x00027a00ff245b82 */ /* 0x000e240000000a00 */
[----:B0-----:R-:W-:-:S05]  /*13800*/  @P5 IMAD.HI.U32 R36, R28, R36, RZ ;  /* 0x000000241c245227 */ /* 0x001fca00078e00ff */
[----:B------:R-:W-:-:S07]  /*13810*/  @P5 SHF.R.U32.HI R28, RZ, R37, R36 ;  /* 0x00000025ff1c5219 */ /* 0x000fce0000011624 */
.L_x_1520:
[----:B------:R-:W-:Y:S05]  /*13820*/  BSYNC B0 ;  /* 0x0000000000007941 */ /* 0x000fea0003800000 */
.L_x_1518:
[----:B------:R-:W-:-:S05]  /*13830*/  IMAD R28, R28, R11, R59 ;  /* 0x0000000b1c1c7224 */ /* 0x000fca00078e023b */
[----:B------:R-:W-:Y:S02]  /*13840*/  VIMNMX R43, R43, R28, !PT ;  /* 0x0000001c2b2b7248 */ /* 0x000fe40007fe0100 */
[----:B------:R-:W-:-:S07]  /*13850*/  VIADDMNMX R88, R28, R11, R88, PT ;  /* 0x0000000b1c587246 */ /* 0x000fce0003800158 */
.L_x_1517:
[C---:B------:R-:W-:Y:S01]  /*13860*/  ISETP.GT.AND P2, PT, R43.reuse, 0x1, !P2 ;  /* 0x000000012b00780c */ /* 0x040fe20005744270 */
[----:B------:R-:W-:Y:S01]  /*13870*/  ULDC UR4, c[0x0][0x988] ;  /* 0x0002620000047ab9 */ /* 0x000fe20000000800 */
[----:B------:R-:W-:Y:S01]  /*13880*/  ISETP.NE.AND P5, PT, R32, RZ, PT ;  /* 0x000000ff2000720c */ /* 0x000fe20003fa5270 */
[----:B------:R-:W-:Y:S01]  /*13890*/  IMAD.U32 R7, RZ, RZ, UR4 ;  /* 0x00000004ff077e24 */ /* 0x000fe2000f8e00ff */
[----:B------:R-:W-:Y:S02]  /*138a0*/  ISETP.LT.OR P2, PT, R88, 0x2, P2 ;  /* 0x000000025800780c */ /* 0x000fe40001741670 */
[----:B------:R-:W-:Y:S02]  /*138b0*/  ISETP.GT.AND P6, PT, R43, RZ, !P6 ;  /* 0x000000ff2b00720c */ /* 0x000fe400077c4270 */
[----:B------:R-:W-:Y:S02]  /*138c0*/  FSEL R28, R4, -INF , !P2 ;  /* 0xff800000041c7808 */ /* 0x000fe40005000000 */
[----:B------:R-:W-:-:S02]  /*138d0*/  ISETP.NE.AND P2, PT, R61, RZ, PT ;  /* 0x000000ff3d00720c */ /* 0x000fc40003f45270 */
[C---:B------:R-:W-:Y:S02]  /*138e0*/  ISETP.LT.OR P6, PT, R88.reuse, 0x1, P6 ;  /* 0x000000015800780c */ /* 0x040fe400037c1670 */
[C---:B------:R-:W-:Y:S02]  /*138f0*/  ISETP.GT.AND P2, PT, R43.reuse, 0x8, !P2 ;  /* 0x000000082b00780c */ /* 0x040fe40005744270 */
[C---:B------:R-:W-:Y:S02]  /*13900*/  ISETP.GT.AND P3, PT, R43.reuse, 0x51, !P3 ;  /* 0x000000512b00780c */ /* 0x040fe40005f64270 */
[----:B------:R-:W-:Y:S02]  /*13910*/  ISETP.LT.OR P2, PT, R88, 0x9, P2 ;  /* 0x000000095800780c */ /* 0x000fe40001741670 */
[----:B------:R-:W-:Y:S02]  /*13920*/  ISETP.GT.AND P4, PT, R43, 0x58, !P4 ;  /* 0x000000582b00780c */ /* 0x000fe40006784270 */
[----:B------:R-:W-:-:S02]  /*13930*/  FSEL R30, R30, -INF , !P2 ;  /* 0xff8000001e1e7808 */ /* 0x000fc40005000000 */
[----:B------:R-:W-:Y:S02]  /*13940*/  ISETP.NE.AND P2, PT, R62, RZ, PT ;  /* 0x000000ff3e00720c */ /* 0x000fe40003f45270 */
[C---:B------:R-:W-:Y:S02]  /*13950*/  ISETP.LT.OR P3, PT, R88.reuse, 0x52, P3 ;  /* 0x000000525800780c */ /* 0x040fe40001f61670 */
[----:B------:R-:W-:Y:S02]  /*13960*/  ISETP.GT.AND P2, PT, R43, 0x9, !P2 ;  /* 0x000000092b00780c */ /* 0x000fe40005744270 */
[C---:B------:R-:W-:Y:S02]  /*13970*/  ISETP.LT.OR P4, PT, R88.reuse, 0x59, P4 ;  /* 0x000000595800780c */ /* 0x040fe40002781670 */
[----:B------:R-:W-:-:S04]  /*13980*/  ISETP.LT.OR P2, PT, R88, 0xa, P2 ;  /* 0x0000000a5800780c */ /* 0x000fc80001741670 */
        /* <DEDUP_REMOVED lines=22> */
[----:B------:R-:W-:Y:S02]  /*13af0*/  ISETP.GT.AND P2, PT, R43, 0x19, !P5 ;  /* 0x000000192b00780c */ /* 0x000fe40006f44270 */
[----:B------:R-:W-:-:S02]  /*13b00*/  ISETP.NE.AND P5, PT, R40, RZ, PT ;  /* 0x000000ff2800720c */ /* 0x000fc40003fa5270 */
        /* <DEDUP_REMOVED lines=34> */
[----:B------:R-:W-:Y:S02]  /*13d30*/  FSEL R31, R0, -INF , !P6 ;  /* 0xff800000001f7808 */ /* 0x000fe40007000000 */
[----:B------:R-:W-:Y:S01]  /*13d40*/  ISETP.LT.OR P2, PT, R88, 0x31, P2 ;  /* 0x000000315800780c */ /* 0x000fe20001741670 */
[----:B------:R-:W0:Y:S01]  /*13d50*/  SHFL.BFLY PT, R0, R5, 0x2, 0x1f ;  /* 0x0c401f0005007f89 */ /* 0x000e2200000e0000 */
[----:B------:R-:W-:-:S02]  /*13d60*/  ISETP.NE.AND P6, PT, R87, RZ, PT ;  /* 0x000000ff5700720c */ /* 0x000fc40003fc5270 */
[----:B------:R-:W-:Y:S02]  /*13d70*/  FSEL R50, R50, -INF , !P2 ;  /* 0xff80000032327808 */ /* 0x000fe40005000000 */
[----:B------:R-:W-:-:S04]  /*13d80*/  ISETP.NE.AND P2, PT, R81, RZ, PT ;  /* 0x000000ff5100720c */ /* 0x000fc80003f45270 */
[----:B------:R-:W-:-:S04]  /*13d90*/  ISETP.GT.AND P2, PT, R43, 0x31, !P2 ;  /* 0x000000312b00780c */ /* 0x000fc80005744270 */
[----:B------:R-:W-:-:S04]  /*13da0*/  ISETP.LT.OR P2, PT, R88, 0x32, P2 ;  /* 0x000000325800780c */ /* 0x000fc80001741670 */
[----:B------:R-:W-:Y:S02]  /*13db0*/  FSEL R52, R35, -INF , !P2 ;  /* 0xff80000023347808 */ /* 0x000fe40005000000 */
[----:B------:R-:W-:-:S04]  /*13dc0*/  ISETP.NE.AND P2, PT, R49, RZ, PT ;  /* 0x000000ff3100720c */ /* 0x000fc80003f45270 */
[----:B------:R-:W-:Y:S02]  /*13dd0*/  ISETP.GT.AND P2, PT, R43, 0x38, !P2 ;  /* 0x000000382b00780c */ /* 0x000fe40005744270 */
[----:B0-----:R-:W-:Y:S02]  /*13de0*/  FMNMX.FTZ R13, R5, R0, !PT ;  /* 0x00000000050d7209 */ /* 0x001fe40007810000 */
[----:B------:R-:W-:Y:S02]  /*13df0*/  ISETP.LT.OR P2, PT, R88, 0x39, P2 ;  /* 0x000000395800780c */ /* 0x000fe40001741670 */
[----:B------:R-:W-:Y:S01]  /*13e00*/  FMNMX.FTZ R5, R31, R28, !PT ;  /* 0x0000001c1f057209 */ /* 0x000fe20007810000 */
[----:B------:R-:W0:Y:S01]  /*13e10*/  SHFL.BFLY PT, R4, R13, 0x1, 0x1f ;  /* 0x0c201f000d047f89 */ /* 0x000e2200000e0000 */
[----:B------:R-:W-:Y:S02]  /*13e20*/  FSEL R54, R54, -INF , !P2 ;  /* 0xff80000036367808 */ /* 0x000fe40005000000 */
[----:B------:R-:W-:-:S02]  /*13e30*/  ISETP.NE.AND P2, PT, R83, RZ, PT ;  /* 0x000000ff5300720c */ /* 0x000fc40003f45270 */
[----:B------:R-:W-:Y:S02]  /*13e40*/  FMNMX.FTZ R5, R30, R5, !PT ;  /* 0x000000051e057209 */ /* 0x000fe40007810000 */
[----:B------:R-:W-:Y:S02]  /*13e50*/  ISETP.GT.AND P2, PT, R43, 0x39, !P2 ;  /* 0x000000392b00780c */ /* 0x000fe40005744270 */
[----:B------:R-:W-:Y:S02]  /*13e60*/  FMNMX.FTZ R5, R32, R5, !PT ;  /* 0x0000000520057209 */ /* 0x000fe40007810000 */
[----:B------:R-:W-:-:S04]  /*13e70*/  ISETP.LT.OR P2, PT, R88, 0x3a, P2 ;  /* 0x0000003a5800780c */ /* 0x000fc80001741670 */
[----:B------:R-:W-:Y:S02]  /*13e80*/  FSEL R56, R39, -INF , !P2 ;  /* 0xff80000027387808 */ /* 0x000fe40005000000 */
[----:B------:R-:W-:-:S04]  /*13e90*/  ISETP.NE.AND P2, PT, R53, RZ, PT ;  /* 0x000000ff3500720c */ /* 0x000fc80003f45270 */
[----:B------:R-:W-:Y:S02]  /*13ea0*/  ISETP.GT.AND P2, PT, R43, 0x40, !P2 ;  /* 0x000000402b00780c */ /* 0x000fe40005744270 */
[----:B0-----:R-:W-:Y:S02]  /*13eb0*/  FMNMX.FTZ R4, R13, R4, !PT ;  /* 0x000000040d047209 */ /* 0x001fe40007810000 */
[----:B------:R-:W-:Y:S02]  /*13ec0*/  ISETP.LT.OR P2, PT, R88, 0x41, P2 ;  /* 0x000000415800780c */ /* 0x000fe40001741670 */
[----:B------:R-:W-:Y:S01]  /*13ed0*/  FMNMX.FTZ R13, R34, R5, !PT ;  /* 0x00000005220d7209 */ /* 0x000fe20007810000 */
[----:B------:R-:W-:Y:S01]  /*13ee0*/  FMUL.FTZ R0, R4, R7 ;  /* 0x0000000704007220 */ /* 0x000fe20000410000 */
        /* <DEDUP_REMOVED lines=8> */
[----:B------:R-:W-:Y:S02]  /*13f70*/  ISETP.GT.AND P2, PT, R43, 0x48, !P5 ;  /* 0x000000482b00780c */ /* 0x000fe40006f44270 */
[----:B------:R-:W-:Y:S02]  /*13f80*/  ISETP.NE.AND P5, PT, R60, RZ, PT ;  /* 0x000000ff3c00720c */ /* 0x000fe40003fa5270 */
[----:B------:R-:W-:Y:S02]  /*13f90*/  ISETP.LT.OR P2, PT, R88, 0x49, P2 ;  /* 0x000000495800780c */ /* 0x000fe40001741670 */
[----:B------:R-:W-:Y:S02]  /*13fa0*/  FMNMX.FTZ R15, R42, R13, !PT ;  /* 0x0000000d2a0f7209 */ /* 0x000fe40007810000 */
[----:B------:R-:W-:Y:S02]  /*13fb0*/  FSEL R60, R47, -INF , !P2 ;  /* 0xff8000002f3c7808 */ /* 0x000fe40005000000 */
[----:B------:R-:W-:-:S02]  /*13fc0*/  FSETP.NEU.FTZ.AND P2, PT, R4, -INF , PT ;  /* 0xff8000000400780b */ /* 0x000fc40003f5d000 */
[----:B------:R-:W-:Y:S02]  /*13fd0*/  FMNMX.FTZ R15, R44, R15, !PT ;  /* 0x0000000f2c0f7209 */ /* 0x000fe40007810000 */
[----:B------:R-:W-:Y:S02]  /*13fe0*/  FSEL R35, R0, RZ, P2 ;  /* 0x000000ff00237208 */ /* 0x000fe40001000000 */
[----:B------:R-:W-:Y:S02]  /*13ff0*/  ISETP.GT.AND P2, PT, R43, 0x49, !P5 ;  /* 0x000000492b00780c */ /* 0x000fe40006f44270 */
[----:B------:R-:W-:Y:S01]  /*14000*/  FMNMX.FTZ R15, R46, R15, !PT ;  /* 0x0000000f2e0f7209 */ /* 0x000fe20007810000 */
[-CC-:B------:R-:W-:Y:S01]  /*14010*/  FFMA.FTZ R80, R80, R7.reuse, -R35.reuse ;  /* 0x0000000750507223 */ /* 0x180fe20000010823 */
[----:B------:R-:W-:Y:S01]  /*14020*/  ISETP.LT.OR P2, PT, R88, 0x4a, P2 ;  /* 0x0000004a5800780c */ /* 0x000fe20001741670 */
[--C-:B------:R-:W-:Y:S01]  /*14030*/  FFMA.FTZ R180, R78, R7, -R35.reuse ;  /* 0x000000074eb47223 */ /* 0x100fe20000010823 */
[----:B------:R-:W-:Y:S01]  /*14040*/  FMNMX.FTZ R15, R48, R15, !PT ;  /* 0x0000000f300f7209 */ /* 0x000fe20007810000 */
[-CC-:B------:R-:W-:Y:S01]  /*14050*/  FFMA.FTZ R186, R82, R7.reuse, -R35.reuse ;  /* 0x0000000752ba7223 */ /* 0x180fe20000010823 */
[----:B------:R-:W-:Y:S01]  /*14060*/  FSEL R0, R21, -INF , !P2 ;  /* 0xff80000015007808 */ /* 0x000fe20005000000 */
[-CC-:B------:R-:W-:Y:S01]  /*14070*/  FFMA.FTZ R21, R94, R7.reuse, -R35.reuse ;  /* 0x000000075e157223 */ /* 0x180fe20000010823 */
[----:B------:R-:W-:Y:S01]  /*14080*/  ISETP.GT.AND P2, PT, R43, 0x50, !P6 ;  /* 0x000000502b00780c */ /* 0x000fe20007744270 */
[-CC-:B------:R-:W-:Y:S01]  /*14090*/  FFMA.FTZ R20, R20, R7.reuse, -R35.reuse ;  /* 0x0000000714147223 */ /* 0x180fe20000010823 */
[----:B------:R-:W-:Y:S01]  /*140a0*/  ISETP.NE.AND P5, PT, R51, RZ, PT ;  /* 0x000000ff3300720c */ /* 0x000fe20003fa5270 */
[----:B------:R0:W-:Y:S01]  /*140b0*/  MUFU.EX2 R5, R21 ;  /* 0x0000001500057308 */ /* 0x0001e20000000800 */
[----:B------:R-:W-:Y:S01]  /*140c0*/  ISETP.LT.OR P2, PT, R88, 0x51, P2 ;  /* 0x000000515800780c */ /* 0x000fe20001741670 */
[-CC-:B------:R-:W-:Y:S01]  /*140d0*/  FFMA.FTZ R188, R188, R7.reuse, -R35.reuse ;  /* 0x00000007bcbc7223 */ /* 0x180fe20000010823 */
[----:B------:R-:W-:Y:S01]  /*140e0*/  ISETP.GT.AND P5, PT, R43, 0x59, !P5 ;  /* 0x000000592b00780c */ /* 0x000fe20006fa4270 */
[-CC-:B------:R-:W-:Y:S01]  /*140f0*/  FFMA.FTZ R190, R92, R7.reuse, -R35.reuse ;  /* 0x000000075cbe7223 */ /* 0x180fe20000010823 */
[----:B------:R-:W-:Y:S01]  /*14100*/  FSEL R78, R25, -INF , !P2 ;  /* 0xff800000194e7808 */ /* 0x000fe20005000000 */
[--C-:B------:R-:W-:Y:S01]  /*14110*/  FFMA.FTZ R25, R76, R7, -R35.reuse ;  /* 0x000000074c197223 */ /* 0x100fe20000010823 */
[----:B------:R-:W-:Y:S01]  /*14120*/  ISETP.LT.OR P5, PT, R88, 0x5a, P5 ;  /* 0x0000005a5800780c */ /* 0x000fe20002fa1670 */
[----:B------:R-:W1:Y:S01]  /*14130*/  MUFU.EX2 R188, R188 ;  /* 0x000000bc00bc7308 */ /* 0x000e620000000800 */
[----:B0-----:R-:W-:Y:S01]  /*14140*/  FMNMX.FTZ R21, R50, R15, !PT ;  /* 0x0000000f32157209 */ /* 0x001fe20007810000 */
[-CC-:B------:R-:W-:Y:S01]  /*14150*/  FFMA.FTZ R90, R90, R7.reuse, -R35.reuse ;  /* 0x000000075a5a7223 */ /* 0x180fe20000010823 */
[----:B------:R-:W-:Y:S01]  /*14160*/  FSEL R76, R27, -INF , !P4 ;  /* 0xff8000001b4c7808 */ /* 0x000fe20006000000 */
[--C-:B------:R-:W-:Y:S01]  /*14170*/  FFMA.FTZ R184, R86, R7, -R35.reuse ;  /* 0x0000000756b87223 */ /* 0x100fe20000010823 */
[----:B------:R-:W-:Y:S01]  /*14180*/  FMNMX.FTZ R21, R52, R21, !PT ;  /* 0x0000001534157209 */ /* 0x000fe20007810000 */
[--C-:B------:R-:W-:Y:S01]  /*14190*/  FFMA.FTZ R84, R84, R7, -R35.reuse ;  /* 0x0000000754547223 */ /* 0x100fe20000010823 */
[----:B------:R-:W-:Y:S01]  /*141a0*/  FSEL R82, R29, -INF , !P5 ;  /* 0xff8000001d527808 */ /* 0x000fe20006800000 */
[----:B------:R-:W0:Y:S01]  /*141b0*/  MUFU.EX2 R190, R190 ;  /* 0x000000be00be7308 */ /* 0x000e220000000800 */
[----:B------:R-:W-:Y:S01]  /*141c0*/  FMNMX.FTZ R21, R54, R21, !PT ;  /* 0x0000001536157209 */ /* 0x000fe20007810000 */
[-CC-:B------:R-:W-:Y:S01]  /*141d0*/  FFMA.FTZ R12, R12, R7.reuse, -R35.reuse ;  /* 0x000000070c0c7223 */ /* 0x180fe20000010823 */
[-CC-:B------:R-:W-:Y:S01]  /*141e0*/  FFMA.FTZ R74, R74, R7.reuse, -R35.reuse ;  /* 0x000000074a4a7223 */ /* 0x180fe20000010823 */
[--C-:B------:R-:W-:Y:S01]  /*141f0*/  FFMA.FTZ R14, R14, R7, -R35.reuse ;  /* 0x000000070e0e7223 */ /* 0x100fe20000010823 */
[----:B------:R-:W-:Y:S01]  /*14200*/  FMNMX.FTZ R21, R56, R21, !PT ;  /* 0x0000001538157209 */ /* 0x000fe20007810000 */
[-CC-:B------:R-:W-:Y:S01]  /*14210*/  FFMA.FTZ R70, R70, R7.reuse, -R35.reuse ;  /* 0x0000000746467223 */ /* 0x180fe20000010823 */
[----:B------:R-:W-:Y:S01]  /*14220*/  FFMA.FTZ R68, R68, R7, -R35 ;  /* 0x0000000744447223 */ /* 0x000fe20000010823 */
[----:B------:R-:W2:Y:S01]  /*14230*/  MUFU.EX2 R13, R90 ;  /* 0x0000005a000d7308 */ /* 0x000ea20000000800 */
[----:B------:R-:W-:Y:S01]  /*14240*/  FMNMX.FTZ R33, R62, R21, !PT ;  /* 0x000000153e217209 */ /* 0x000fe20007810000 */
[----:B-1----:R-:W-:Y:S01]  /*14250*/  FADD.FTZ R45, R188, R5 ;  /* 0x00000005bc2d7221 */ /* 0x002fe20000010000 */
        /* <DEDUP_REMOVED lines=8> */
[----:B------:R-:W-:Y:S01]  /*142e0*/  F2FP.F16.F32.PACK_AB R188, R5, R188 ;  /* 0x000000bc05bc723e */ /* 0x000fe200000000ff */
[--C-:B------:R-:W-:Y:S01]  /*142f0*/  FFMA.FTZ R2, R2, R7, -R35.reuse ;  /* 0x0000000702027223 */ /* 0x100fe20000010823 */
[----:B------:R-:W-:Y:S01]  /*14300*/  FMNMX.FTZ R33, R0, R33, !PT ;  /* 0x0000002100217209 */ /* 0x000fe20007810000 */
[-CC-:B------:R-:W-:Y:S01]  /*14310*/  FFMA.FTZ R26, R26, R7.reuse, -R35.reuse ;  /* 0x000000071a1a7223 */ /* 0x180fe20000010823 */
[----:B------:R-:W-:Y:S01]  /*14320*/  ISETP.GE.AND P6, PT, R11, 0x1, PT ;  /* 0x000000010b00780c */ /* 0x000fe20003fc6270 */
[----:B------:R-:W3:Y:S01]  /*14330*/  MUFU.EX2 R184, R184 ;  /* 0x000000b800b87308 */ /* 0x000ee20000000800 */
[----:B-1----:R-:W-:Y:S01]  /*14340*/  FSEL R80, R3, -INF , !P3 ;  /* 0xff80000003507808 */ /* 0x002fe20005800000 */
[----:B------:R-:W-:Y:S01]  /*14350*/  FFMA.FTZ R3, R72, R7, -R35 ;  /* 0x0000000748037223 */ /* 0x000fe20000010823 */
[----:B------:R-:W-:-:S04]  /*14360*/  FMNMX.FTZ R33, R78, R33, !PT ;  /* 0x000000214e217209 */ /* 0x000fc80007810000 */
[----:B------:R-:W-:Y:S01]  /*14370*/  FMNMX.FTZ R33, R80, R33, !PT ;  /* 0x0000002150217209 */ /* 0x000fe20007810000 */
[----:B------:R-:W-:Y:S03]  /*14380*/  MUFU.EX2 R27, R3 ;  /* 0x00000003001b7308 */ /* 0x000fe60000000800 */
[----:B------:R-:W-:-:S04]  /*14390*/  FMNMX.FTZ R33, R76, R33, !PT ;  /* 0x000000214c217209 */ /* 0x000fc80007810000 */
[----:B------:R-:W-:Y:S01]  /*143a0*/  FMNMX.FTZ R33, R82, R33, !PT ;  /* 0x0000002152217209 */ /* 0x000fe20007810000 */
[----:B------:R-:W1:Y:S04]  /*143b0*/  MUFU.EX2 R15, R84 ;  /* 0x00000054000f7308 */ /* 0x000e680000000800 */
[----:B------:R-:W4:Y:S04]  /*143c0*/  SHFL.BFLY PT, R72, R33, 0x2, 0x1f ;  /* 0x0c401f0021487f89 */ /* 0x000f2800000e0000 */
[----:B------:R0:W-:Y:S08]  /*143d0*/  MUFU.EX2 R41, R12 ;  /* 0x0000000c00297308 */ /* 0x0001f00000000800 */
[----:B------:R-:W4:Y:S01]  /*143e0*/  MUFU.EX2 R186, R186 ;  /* 0x000000ba00ba7308 */ /* 0x000f220000000800 */
[----:B0-----:R-:W-:Y:S01]  /*143f0*/  FADD.FTZ R12, R190, R45 ;  /* 0x0000002dbe0c7221 */ /* 0x001fe20000010000 */
[----:B--2---:R-:W-:-:S03]  /*14400*/  F2FP.F16.F32.PACK_AB R190, R13, R190 ;  /* 0x000000be0dbe723e */ /* 0x004fc600000000ff */
[----:B------:R-:W-:-:S03]  /*14410*/  FADD.FTZ R45, R13, R12 ;  /* 0x0000000c0d2d7221 */ /* 0x000fc60000010000 */
[----:B------:R-:W-:Y:S01]  /*14420*/  MUFU.EX2 R180, R180 ;  /* 0x000000b400b47308 */ /* 0x000fe20000000800 */
[----:B---3--:R-:W-:Y:S01]  /*14430*/  FADD.FTZ R12, R184, R45 ;  /* 0x0000002db80c7221 */ /* 0x008fe20000010000 */
[----:B-1----:R-:W-:Y:S02]  /*14440*/  F2FP.F16.F32.PACK_AB R184, R15, R184 ;  /* 0x000000b80fb8723e */ /* 0x002fe400000000ff */
[----:B----4-:R-:W-:Y:S01]  /*14450*/  FMNMX.FTZ R72, R33, R72, !PT ;  /* 0x0000004821487209 */ /* 0x010fe20007810000 */
[----:B------:R-:W-:-:S03]  /*14460*/  FADD.FTZ R47, R15, R12 ;  /* 0x0000000c0f2f7221 */ /* 0x000fc60000010000 */
[----:B------:R0:W-:Y:S01]  /*14470*/  MUFU.EX2 R33, R20 ;  /* 0x0000001400217308 */ /* 0x0001e20000000800 */
[----:B------:R-:W1:Y:S07]  /*14480*/  SHFL.BFLY PT, R3, R72, 0x1, 0x1f ;  /* 0x0c201f0048037f89 */ /* 0x000e6e00000e0000 */
[----:B------:R-:W-:Y:S08]  /*14490*/  MUFU.EX2 R25, R25 ;  /* 0x0000001900197308 */ /* 0x000ff00000000800 */
[----:B------:R-:W2:Y:S08]  /*144a0*/  MUFU.EX2 R74, R74 ;  /* 0x0000004a004a7308 */ /* 0x000eb00000000800 */
[----:B------:R3:W-:Y:S01]  /*144b0*/  MUFU.EX2 R39, R14 ;  /* 0x0000000e00277308 */ /* 0x0007e20000000800 */
[----:B-1----:R-:W-:-:S04]  /*144c0*/  FMNMX.FTZ R3, R72, R3, !PT ;  /* 0x0000000348037209 */ /* 0x002fc80007810000 */
[C---:B------:R-:W-:Y:S01]  /*144d0*/  FSETP.NEU.FTZ.AND P2, PT, R3.reuse, -INF , PT ;  /* 0xff8000000300780b */ /* 0x040fe20003f5d000 */
[-C--:B0-----:R-:W-:Y:S02]  /*144e0*/  FMUL.FTZ R20, R3, R7.reuse ;  /* 0x0000000703147220 */ /* 0x081fe40000410000 */
[----:B------:R-:W-:Y:S01]  /*144f0*/  MUFU.EX2 R70, R70 ;  /* 0x0000004600467308 */ /* 0x000fe20000000800 */
[----:B---3--:R-:W-:Y:S01]  /*14500*/  FADD.FTZ R14, R186, R47 ;  /* 0x0000002fba0e7221 */ /* 0x008fe20000010000 */
[C---:B------:R-:W-:Y:S02]  /*14510*/  F2FP.F16.F32.PACK_AB R186, R21.reuse, R186 ;  /* 0x000000ba15ba723e */ /* 0x040fe400000000ff */
[----:B------:R-:W-:Y:S01]  /*14520*/  FSEL R43, R20, RZ, P2 ;  /* 0x000000ff142b7208 */ /* 0x000fe20001000000 */
[----:B------:R-:W-:Y:S01]  /*14530*/  FADD.FTZ R47, R21, R14 ;  /* 0x0000000e152f7221 */ /* 0x000fe20000010000 */
[----:B------:R-:W-:Y:S01]  /*14540*/  IMAD.IADD R21, R196, 0x1, -R197 ;  /* 0x00000001c4157824 */ /* 0x000fe200078e0ac5 */
[----:B--2---:R-:W-:Y:S01]  /*14550*/  F2FP.F16.F32.PACK_AB R182, R27, R74 ;  /* 0x0000004a1bb6723e */ /* 0x004fe200000000ff */
        /* <DEDUP_REMOVED lines=15> */
[-C--:B------:R-:W-:Y:S01]  /*14650*/  FFMA.FTZ R52, R52, R7.reuse, -R43 ;  /* 0x0000000734347223 */ /* 0x080fe2000001082b */
[----:B------:R-:W0:Y:S01]  /*14660*/  MUFU.EX2 R28, R28 ;  /* 0x0000001c001c7308 */ /* 0x000e220000000800 */
[----:B------:R-:W-:Y:S01]  /*14670*/  FADD.FTZ R14, R180, R47 ;  /* 0x0000002fb40e7221 */ /* 0x000fe20000010000 */
[-CC-:B------:R-:W-:Y:S01]  /*14680*/  FFMA.FTZ R54, R54, R7.reuse, -R43.reuse ;  /* 0x0000000736367223 */ /* 0x180fe2000001082b */
[-CC-:B------:R-:W-:Y:S01]  /*14690*/  FFMA.FTZ R56, R56, R7.reuse, -R43.reuse ;  /* 0x0000000738387223 */ /* 0x180fe2000001082b */
[-CC-:B------:R-:W-:Y:S01]  /*146a0*/  FFMA.FTZ R62, R62, R7.reuse, -R43.reuse ;  /* 0x000000073e3e7223 */ /* 0x180fe2000001082b */
[----:B------:R-:W-:Y:S01]  /*146b0*/  FADD.FTZ R47, R25, R14 ;  /* 0x0000000e192f7221 */ /* 0x000fe20000010000 */
[-CC-:B------:R-:W-:Y:S01]  /*146c0*/  FFMA.FTZ R58, R58, R7.reuse, -R43.reuse ;  /* 0x000000073a3a7223 */ /* 0x180fe2000001082b */
[-C--:B------:R-:W-:Y:S01]  /*146d0*/  FFMA.FTZ R60, R60, R7.reuse, -R43 ;  /* 0x000000073c3c7223 */ /* 0x080fe2000001082b */
[----:B------:R-:W1:Y:S01]  /*146e0*/  MUFU.EX2 R30, R30 ;  /* 0x0000001e001e7308 */ /* 0x000e620000000800 */
[----:B------:R-:W-:Y:S01]  /*146f0*/  FADD.FTZ R14, R74, R47 ;  /* 0x0000002f4a0e7221 */ /* 0x000fe20000010000 */
[-CC-:B------:R-:W-:Y:S01]  /*14700*/  FFMA.FTZ R0, R0, R7.reuse, -R43.reuse ;  /* 0x0000000700007223 */ /* 0x180fe2000001082b */
[-CC-:B------:R-:W-:Y:S01]  /*14710*/  FFMA.FTZ R78, R78, R7.reuse, -R43.reuse ;  /* 0x000000074e4e7223 */ /* 0x180fe2000001082b */
[-CC-:B------:R-:W-:Y:S01]  /*14720*/  FFMA.FTZ R80, R80, R7.reuse, -R43.reuse ;  /* 0x0000000750507223 */ /* 0x180fe2000001082b */
[----:B------:R-:W-:Y:S01]  /*14730*/  FADD.FTZ R47, R27, R14 ;  /* 0x0000000e1b2f7221 */ /* 0x000fe20000010000 */
[-CC-:B------:R-:W-:Y:S01]  /*14740*/  FFMA.FTZ R76, R76, R7.reuse, -R43.reuse ;  /* 0x000000074c4c7223 */ /* 0x180fe2000001082b */
[----:B------:R-:W-:Y:S01]  /*14750*/  FFMA.FTZ R43, R82, R7, -R43 ;  /* 0x00000007522b7223 */ /* 0x000fe2000001082b */
[----:B------:R-:W2:Y:S01]  /*14760*/  MUFU.EX2 R191, R32 ;  /* 0x0000002000bf7308 */ /* 0x000ea20000000800 */
[----:B0-----:R-:W-:Y:S01]  /*14770*/  FADD.FTZ R45, R31, R28 ;  /* 0x0000001c1f2d7221 */ /* 0x001fe20000010000 */
[----:B------:R-:W-:Y:S01]  /*14780*/  FADD.FTZ R14, R70, R47 ;  /* 0x0000002f460e7221 */ /* 0x000fe20000010000 */
[----:B------:R-:W-:-:S02]  /*14790*/  F2FP.F16.F32.PACK_AB R180, R25, R180 ;  /* 0x000000b419b4723e */ /* 0x000fc400000000ff */
[C---:B------:R-:W-:Y:S01]  /*147a0*/  F2FP.F16.F32.PACK_AB R176, R29.reuse, R70 ;  /* 0x000000461db0723e */ /* 0x040fe200000000ff */
[----:B------:R-:W-:Y:S01]  /*147b0*/  FADD.FTZ R47, R29, R14 ;  /* 0x0000000e1d2f7221 */ /* 0x000fe20000010000 */
[----:B------:R-:W-:Y:S01]  /*147c0*/  F2FP.F16.F32.PACK_AB R189, R28, R31 ;  /* 0x0000001f1cbd723e */ /* 0x000fe200000000ff */
[----:B------:R-:W0:Y:S01]  /*147d0*/  MUFU.EX2 R34, R34 ;  /* 0x0000002200227308 */ /* 0x000e220000000800 */
[----:B-1----:R-:W-:-:S07]  /*147e0*/  FADD.FTZ R12, R30, R45 ;  /* 0x0000002d1e0c7221 */ /* 0x002fce0000010000 */
[----:B------:R-:W1:Y:S01]  /*147f0*/  MUFU.EX2 R185, R36 ;  /* 0x0000002400b97308 */ /* 0x000e620000000800 */
[C---:B--2---:R-:W-:Y:S01]  /*14800*/  FADD.FTZ R45, R191.reuse, R12 ;  /* 0x0000000cbf2d7221 */ /* 0x044fe20000010000 */
[----:B------:R-:W-:-:S06]  /*14810*/  F2FP.F16.F32.PACK_AB R191, R191, R30 ;  /* 0x0000001ebfbf723e */ /* 0x000fcc00000000ff */
[----:B------:R-:W2:Y:S01]  /*14820*/  MUFU.EX2 R38, R38 ;  /* 0x0000002600267308 */ /* 0x000ea20000000800 */
[----:B0-----:R-:W-:-:S07]  /*14830*/  FADD.FTZ R12, R34, R45 ;  /* 0x0000002d220c7221 */ /* 0x001fce0000010000 */
[----:B------:R-:W0:Y:S01]  /*14840*/  MUFU.EX2 R187, R40 ;  /* 0x0000002800bb7308 */ /* 0x000e220000000800 */
[C---:B-1----:R-:W-:Y:S01]  /*14850*/  FADD.FTZ R45, R185.reuse, R12 ;  /* 0x0000000cb92d7221 */ /* 0x042fe20000010000 */
[----:B------:R-:W-:-:S06]  /*14860*/  F2FP.F16.F32.PACK_AB R185, R185, R34 ;  /* 0x00000022b9b9723e */ /* 0x000fcc00000000ff */
[----:B------:R-:W1:Y:S01]  /*14870*/  MUFU.EX2 R42, R42 ;  /* 0x0000002a002a7308 */ /* 0x000e620000000800 */
[----:B--2---:R-:W-:-:S07]  /*14880*/  FADD.FTZ R12, R38, R45 ;  /* 0x0000002d260c7221 */ /* 0x004fce0000010000 */
[----:B------:R-:W2:Y:S01]  /*14890*/  MUFU.EX2 R181, R44 ;  /* 0x0000002c00b57308 */ /* 0x000ea20000000800 */
[C---:B0-----:R-:W-:Y:S01]  /*148a0*/  FADD.FTZ R45, R187.reuse, R12 ;  /* 0x0000000cbb2d7221 */ /* 0x041fe20000010000 */
[----:B------:R-:W-:-:S06]  /*148b0*/  F2FP.F16.F32.PACK_AB R187, R187, R38 ;  /* 0x00000026bbbb723e */ /* 0x000fcc00000000ff */
        /* <DEDUP_REMOVED lines=12> */
[----:B------:R-:W-:Y:S01]  /*14980*/  MUFU.EX2 R54, R54 ;  /* 0x0000003600367308 */ /* 0x000fe20000000800 */
[C---:B0-----:R-:W-:Y:S01]  /*14990*/  FADD.FTZ R5, R177.reuse, R12 ;  /* 0x0000000cb1057221 */ /* 0x041fe20000010000 */
[----:B------:R-:W-:-:S06]  /*149a0*/  F2FP.F16.F32.PACK_AB R177, R177, R50 ;  /* 0x00000032b1b1723e */ /* 0x000fcc00000000ff */
[----:B------:R-:W0:Y:S01]  /*149b0*/  MUFU.EX2 R37, R64 ;  /* 0x0000004000257308 */ /* 0x000e220000000800 */
[----:B-1----:R-:W-:-:S07]  /*149c0*/  FADD.FTZ R14, R66, R47 ;  /* 0x0000002f420e7221 */ /* 0x002fce0000010000 */
[----:B------:R-:W-:Y:S08]  /*149d0*/  MUFU.EX2 R179, R56 ;  /* 0x0000003800b37308 */ /* 0x000ff00000000800 */
[----:B------:R-:W1:Y:S01]  /*149e0*/  MUFU.EX2 R24, R24 ;  /* 0x0000001800187308 */ /* 0x000e620000000800 */
[C---:B0-----:R-:W-:Y:S01]  /*149f0*/  FADD.FTZ R47, R37.reuse, R14 ;  /* 0x0000000e252f7221 */ /* 0x041fe20000010000 */
[----:B------:R-:W-:-:S06]  /*14a00*/  F2FP.F16.F32.PACK_AB R178, R37, R66 ;  /* 0x0000004225b2723e */ /* 0x000fcc00000000ff */
[----:B------:R-:W-:Y:S08]  /*14a10*/  MUFU.EX2 R62, R62 ;  /* 0x0000003e003e7308 */ /* 0x000ff00000000800 */
[----:B------:R-:W-:Y:S01]  /*14a20*/  MUFU.EX2 R173, R58 ;  /* 0x0000003a00ad7308 */ /* 0x000fe20000000800 */
[----:B-1----:R-:W-:Y:S01]  /*14a30*/  FADD.FTZ R14, R24, R47 ;  /* 0x0000002f180e7221 */ /* 0x002fe20000010000 */
[----:B------:R-:W-:-:S03]  /*14a40*/  F2FP.F16.F32.PACK_AB R172, R33, R24 ;  /* 0x0000001821ac723e */ /* 0x000fc600000000ff */
[----:B------:R-:W-:-:S03]  /*14a50*/  FADD.FTZ R13, R33, R14 ;  /* 0x0000000e210d7221 */ /* 0x000fc60000010000 */
[----:B------:R-:W0:Y:S08]  /*14a60*/  MUFU.EX2 R6, R6 ;  /* 0x0000000600067308 */ /* 0x000e300000000800 */
[----:B------:R-:W1:Y:S08]  /*14a70*/  MUFU.EX2 R60, R60 ;  /* 0x0000003c003c7308 */ /* 0x000e700000000800 */
[----:B------:R2:W-:Y:S01]  /*14a80*/  MUFU.EX2 R175, R0 ;  /* 0x0000000000af7308 */ /* 0x0005e20000000800 */
[----:B0-----:R-:W-:Y:S01]  /*14a90*/  FADD.FTZ R12, R6, R13 ;  /* 0x0000000d060c7221 */ /* 0x001fe20000010000 */
[----:B------:R-:W-:-:S03]  /*14aa0*/  F2FP.F16.F32.PACK_AB R174, R39, R6 ;  /* 0x0000000627ae723e */ /* 0x000fc600000000ff */
[----:B------:R-:W-:-:S03]  /*14ab0*/  FADD.FTZ R13, R39, R12 ;  /* 0x0000000c270d7221 */ /* 0x000fc60000010000 */
[----:B------:R-:W0:Y:S01]  /*14ac0*/  MUFU.EX2 R8, R8 ;  /* 0x0000000800087308 */ /* 0x000e220000000800 */
[----:B--2---:R-:W-:-:S04]  /*14ad0*/  FADD.FTZ R0, R54, R5 ;  /* 0x0000000536007221 */ /* 0x004fc80000010000 */
[C---:B------:R-:W-:Y:S01]  /*14ae0*/  FADD.FTZ R5, R179.reuse, R0 ;  /* 0x00000000b3057221 */ /* 0x040fe20000010000 */
[----:B------:R-:W-:Y:S02]  /*14af0*/  F2FP.F16.F32.PACK_AB R179, R179, R54 ;  /* 0x00000036b3b3723e */ /* 0x000fe400000000ff */
[----:B------:R-:W2:Y:S01]  /*14b00*/  MUFU.EX2 R78, R78 ;  /* 0x0000004e004e7308 */ /* 0x000ea20000000800 */
[----:B------:R-:W-:-:S04]  /*14b10*/  FADD.FTZ R0, R62, R5 ;  /* 0x000000053e007221 */ /* 0x000fc80000010000 */
[C---:B------:R-:W-:Y:S01]  /*14b20*/  FADD.FTZ R5, R173.reuse, R0 ;  /* 0x00000000ad057221 */ /* 0x040fe20000010000 */
[----:B------:R-:W-:Y:S02]  /*14b30*/  F2FP.F16.F32.PACK_AB R173, R173, R62 ;  /* 0x0000003eadad723e */ /* 0x000fe400000000ff */
[----:B------:R-:W3:Y:S01]  /*14b40*/  MUFU.EX2 R169, R80 ;  /* 0x0000005000a97308 */ /* 0x000ee20000000800 */
[----:B-1----:R-:W-:Y:S01]  /*14b50*/  FADD.FTZ R0, R60, R5 ;  /* 0x000000053c007221 */ /* 0x002fe20000010000 */
[----:B0-----:R-:W-:Y:S01]  /*14b60*/  FADD.FTZ R12, R8, R13 ;  /* 0x0000000d080c7221 */ /* 0x001fe20000010000 */
[----:B------:R-:W-:Y:S02]  /*14b70*/  F2FP.F16.F32.PACK_AB R168, R41, R8 ;  /* 0x0000000829a8723e */ /* 0x000fe400000000ff */
[----:B------:R-:W-:Y:S01]  /*14b80*/  FADD.FTZ R5, R175, R0 ;  /* 0x00000000af057221 */ /* 0x000fe20000010000 */
[----:B------:R-:W-:Y:S01]  /*14b90*/  FADD.FTZ R13, R41, R12 ;  /* 0x0000000c290d7221 */ /* 0x000fe20000010000 */
[----:B------:R-:W-:Y:S01]  /*14ba0*/  F2FP.F16.F32.PACK_AB R175, R175, R60 ;  /* 0x0000003cafaf723e */ /* 0x000fe200000000ff */
[----:B------:R-:W0:Y:S01]  /*14bb0*/  MUFU.EX2 R2, R2 ;  /* 0x0000000200027308 */ /* 0x000e220000000800 */
[----:B--2---:R-:W-:Y:S01]  /*14bc0*/  FADD.FTZ R0, R78, R5 ;  /* 0x000000054e007221 */ /* 0x004fe20000010000 */
[----:B------:R-:W-:-:S06]  /*14bd0*/  IADD3 R8, R150, -0x2, RZ ;  /* 0xfffffffe96087810 */ /* 0x000fcc0007ffe0ff */
[----:B------:R-:W1:Y:S01]  /*14be0*/  MUFU.EX2 R76, R76 ;  /* 0x0000004c004c7308 */ /* 0x000e620000000800 */
[C---:B---3--:R-:W-:Y:S01]  /*14bf0*/  FADD.FTZ R5, R169.reuse, R0 ;  /* 0x00000000a9057221 */ /* 0x048fe20000010000 */
[----:B------:R-:W-:-:S06]  /*14c00*/  F2FP.F16.F32.PACK_AB R169, R169, R78 ;  /* 0x0000004ea9a9723e */ /* 0x000fcc00000000ff */
[----:B------:R-:W2:Y:S01]  /*14c10*/  MUFU.EX2 R35, R26 ;  /* 0x0000001a00237308 */ /* 0x000ea20000000800 */
[----:B0-----:R-:W-:Y:S01]  /*14c20*/  FADD.FTZ R12, R2, R13 ;  /* 0x0000000d020c7221 */ /* 0x001fe20000010000 */
[----:B------:R-:W-:-:S04]  /*14c30*/  IMAD R13, R201, 0x80, R21 ;  /* 0x00000080c90d7824 */ /* 0x000fc800078e0215 */
[----:B------:R-:W-:Y:S02]  /*14c40*/  IMAD.IADD R10, R13, 0x1, R10 ;  /* 0x000000010d0a7824 */ /* 0x000fe400078e020a */
[----:B------:R-:W0:Y:S01]  /*14c50*/  MUFU.EX2 R43, R43 ;  /* 0x0000002b002b7308 */ /* 0x000e220000000800 */
[----:B-1----:R-:W-:Y:S01]  /*14c60*/  FADD.FTZ R0, R76, R5 ;  /* 0x000000054c007221 */ /* 0x002fe20000010000 */
[C---:B--2---:R-:W-:Y:S01]  /*14c70*/  FADD.FTZ R6, R35.reuse, R12 ;  /* 0x0000000c23067221 */ /* 0x044fe20000010000 */
[----:B------:R-:W-:Y:S02]  /*14c80*/  F2FP.F16.F32.PACK_AB R170, R35, R2 ;  /* 0x0000000223aa723e */ /* 0x000fe400000000ff */
[C---:B0-----:R-:W-:Y:S01]  /*14c90*/  FADD.FTZ R5, R43.reuse, R0 ;  /* 0x000000002b057221 */ /* 0x041fe20000010000 */
[----:B------:R-:W-:Y:S01]  /*14ca0*/  F2FP.F16.F32.PACK_AB R171, R43, R76 ;  /* 0x0000004c2bab723e */ /* 0x000fe200000000ff */
[----:B------:R-:W-:Y:S06]  /*14cb0*/  @!P6 BRA `(.L_x_1521) ;  /* 0x000000000048e947 */ /* 0x000fec0003800000 */
[C---:B------:R-:W-:Y:S01]  /*14cc0*/  ISETP.GT.AND P2, PT, R13.reuse, RZ, PT ;  /* 0x000000ff0d00720c */ /* 0x040fe20003f44270 */
[----:B------:R-:W-:Y:S01]  /*14cd0*/  BSSY B0, `(.L_x_1522) ;  /* 0x000000e000007945 */ /* 0x000fe20003800000 */
[----:B------:R-:W-:-:S11]  /*14ce0*/  VIADD R0, R13, 0xffffffff ;  /* 0xffffffff0d007836 */ /* 0x000fd60000000000 */
        /* <DEDUP_REMOVED lines=8> */
.L_x_1523:
[----:B------:R-:W-:-:S13]  /*14d70*/  ISETP.NE.AND P2, PT, R11, 0x1, PT ;  /* 0x000000010b00780c */ /* 0x000fda0003f45270 */
[----:B------:R-:W0:Y:S02]  /*14d80*/  @P2 LDC.64 R12, c[0x0][0x9e8] ;  /* 0x00027a00ff0c2b82 */ /* 0x000e240000000a00 */
[----:B0-----:R-:W-:-:S05]  /*14d90*/  @P2 IMAD.HI.U32 R2, R0, R12, RZ ;  /* 0x0000000c00022227 */ /* 0x001fca00078e00ff */
[----:B------:R-:W-:-:S07]  /*14da0*/  @P2 SHF.R.U32.HI R0, RZ, R13, R2 ;  /* 0x0000000dff002219 */ /* 0x000fce0000011602 */
.L_x_1524:
[----:B------:R-:W-:Y:S05]  /*14db0*/  BSYNC B0 ;  /* 0x0000000000007941 */ /* 0x000fea0003800000 */
.L_x_1522:
[----:B------:R-:W-:-:S05]  /*14dc0*/  IMAD R11, R0, R11, R11 ;  /* 0x0000000b000b7224 */ /* 0x000fca00078e020b */
[----:B------:R-:W-:-:S07]  /*14dd0*/  VIMNMX R10, R10, R11, PT ;  /* 0x0000000b0a0a7248 */ /* 0x000fce0003fe0100 */
.L_x_1521:
[----:B------:R-:W-:Y:S01]  /*14de0*/  IMAD.HI R10, R10, 0x2aaaaaab, RZ ;  /* 0x2aaaaaab0a0a7827 */ /* 0x000fe200078e02ff */
[----:B------:R-:W-:Y:S01]  /*14df0*/  ULDC UR46, c[0x0][0x9e4] ;  /* 0x00027900002e7ab9 */ /* 0x000fe20000000800 */
[----:B------:R-:W-:Y:S01]  /*14e00*/  ULDC UR39, c[0x0][0x9e4] ;  /* 0x0002790000277ab9 */ /* 0x000fe20000000800 */
[----:B------:R-:W-:Y:S01]  /*14e10*/  ULDC UR38, c[0x0][0x988] ;  /* 0x0002620000267ab9 */ /* 0x000fe20000000800 */
[----:B------:R-:W-:Y:S01]  /*14e20*/  ULDC UR43, c[0x0][0x988] ;  /* 0x00026200002b7ab9 */ /* 0x000fe20000000800 */
[----:B------:R-:W-:Y:S01]  /*14e30*/  SHF.R.U32.HI R11, RZ, 0x1f, R10 ;  /* 0x0000001fff0b7819 */ /* 0x000fe2000001160a */
[----:B------:R-:W-:Y:S01]  /*14e40*/  ULDC UR42, c[0x0][0x988] ;  /* 0x00026200002a7ab9 */ /* 0x000fe20000000800 */
[----:B------:R-:W-:Y:S01]  /*14e50*/  ULDC UR55, c[0x0][0x9d8] ;  /* 0x0002760000377ab9 */ /* 0x000fe20000000800 */
[----:B------:R-:W-:Y:S01]  /*14e60*/  ULDC UR51, c[0x0][0x9d8] ;  /* 0x0002760000337ab9 */ /* 0x000fe20000000800 */
[----:B------:R-:W-:Y:S01]  /*14e70*/  LEA.HI.SX32 R10, R10, R11, 0x1c ;  /* 0x0000000b0a0a7211 */ /* 0x000fe200078fe2ff */
[----:B------:R-:W-:Y:S01]  /*14e80*/  ULDC UR50, c[0x0][0x9d8] ;  /* 0x0002760000327ab9 */ /* 0x000fe20000000800 */
[----:B------:R-:W-:Y:S01]  /*14e90*/  ULDC UR54, c[0x0][0x9e0] ;  /* 0x0002780000367ab9 */ /* 0x000fe20000000800 */
[----:B------:R-:W-:Y:S01]  /*14ea0*/  ULDC UR47, c[0x0][0x9e0] ;  /* 0x00027800002f7ab9 */ /* 0x000fe20000000800 */
[----:B------:R-:W-:Y:S01]  /*14eb0*/  VIMNMX R203, R211, R10, !PT ;  /* 0x0000000ad3cb7248 */ /* 0x000fe20007fe0100 */
[----:B------:R-:W-:Y:S01]  /*14ec0*/  BSSY B1, `(.L_x_1525) ;  /* 0x00003e1000017945 */ /* 0x000fe20003800000 */
[----:B------:R-:W-:Y:S01]  /*14ed0*/  MOV R2, 0x3f800000 ;  /* 0x3f80000000027802 */ /* 0x000fe20000000f00 */
[----:B------:R-:W-:Y:S01]  /*14ee0*/  IMAD.MOV.U32 R0, RZ, RZ, 0x3f800000 ;  /* 0x3f800000ff007424 */ /* 0x000fe200078e00ff */
[----:B------:R-:W-:-:S02]  /*14ef0*/  ISETP.GE.AND P2, PT, R8, R203, PT ;  /* 0x000000cb0800720c */ /* 0x000fc40003f46270 */
        /* <DEDUP_REMOVED lines=48> */
[----:B------:R-:W-:Y:S06]  /*15200*/  @!P2 BRA `(.L_x_1526) ;  /* 0x0000003800b0a947 */ /* 0x000fec0003800000 */
[----:B------:R-:W-:Y:S01]  /*15210*/  IMAD.IADD R202, R200, 0x1, R21 ;  /* 0x00000001c8ca7824 */ /* 0x000fe200078e0215 */
[----:B------:R-:W-:Y:S01]  /*15220*/  BSSY B0, `(.L_x_1527) ;  /* 0x00003a6000007945 */ /* 0x000fe20003800000 */
[----:B------:R-:W-:Y:S01]  /*15230*/  IMAD.MOV.U32 R2, RZ, RZ, 0x3f800000 ;  /* 0x3f800000ff027424 */ /* 0x000fe200078e00ff */
[----:B------:R-:W-:Y:S01]  /*15240*/  MOV R119, RZ ;  /* 0x000000ff00777202 */ /* 0x000fe20000000f00 */
[----:B------:R-:W-:-:S07]  /*15250*/  VIADD R20, R202, 0x8 ;  /* 0x00000008ca147836 */ /* 0x000fce0000000000 */
.L_x_1546:
[----:B------:R-:W-:-:S05]  /*15260*/  VIADD R11, R23, 0x1 ;  /* 0x00000001170b7836 */ /* 0x000fca0000000000 */
[----:B------:R-:W-:-:S04]  /*15270*/  ISETP.NE.AND P2, PT, R11, 0x2, PT ;  /* 0x000000020b00780c */ /* 0x000fc80003f45270 */
[----:B------:R-:W-:Y:S02]  /*15280*/  SEL R7, RZ, 0x1, P2 ;  /* 0x00000001ff077807 */ /* 0x000fe40001000000 */
[----:B------:R-:W-:Y:S02]  /*15290*/  SEL R11, R11, RZ, P2 ;  /* 0x000000ff0b0b7207 */ /* 0x000fe40001000000 */
[----:B------:R-:W-:Y:S01]  /*152a0*/  LOP3.LUT R10, R194, R7, RZ, 0x3c, !PT ;  /* 0x00000007c20a7212 */ /* 0x000fe200078e3cff */
[----:B------:R-:W-:Y:S06]  /*152b0*/  @!P0 BRA `(.L_x_1528) ;  /* 0x0000000000048947 */ /* 0x000fec0003800000 */
[----:B------:R-:W-:Y:S01]  /*152c0*/  BPT.TRAP 0x1 ;  /* 0x000000040000795c */ /* 0x000fe20000300000 */
.L_x_1528:
[----:B------:R-:W-:Y:S01]  /*152d0*/  IMAD R7, R11, 0x8, R17 ;  /* 0x000000080b077824 */ /* 0x000fe200078e0211 */
[----:B------:R-:W-:-:S04]  /*152e0*/  SHF.L.U32 R14, R10, 0x1f, RZ ;  /* 0x0000001f0a0e7819 */ /* 0x000fc800000006ff */
[----:B------:R0:W1:Y:S01]  /*152f0*/  SYNCS.PHASECHK.TRANS64.TRYWAIT P2, [R7+URZ+0x30830], R14 ;  /* 0x0308300e070075a7 */ /* 0x000062000804017f */
[----:B------:R-:W-:Y:S05]  /*15300*/  @!P0 BRA `(.L_x_1529) ;  /* 0x0000000000048947 */ /* 0x000fea0003800000 */
[----:B------:R-:W-:Y:S01]  /*15310*/  BPT.TRAP 0x1 ;  /* 0x000000040000795c */ /* 0x000fe20000300000 */
.L_x_1529:
[----:B------:R-:W-:Y:S01]  /*15320*/  BSSY B2, `(.L_x_1530) ;  /* 0x0000006000027945 */ /* 0x000fe20003800000 */
[----:B------:R-:W-:Y:S01]  /*15330*/  IMAD R12, R11, 0x900, R9 ;  /* 0x000009000b0c7824 */ /* 0x000fe200078e0209 */
[----:B------:R-:W-:Y:S02]  /*15340*/  MOV R13, 0x40000040 ;  /* 0x40000040000d7802 */ /* 0x000fe40000000f00 */
[----:B-1----:R-:W-:Y:S05]  /*15350*/  @P2 BRA `(.L_x_1531) ;  /* 0x0000000000082947 */ /* 0x002fea0003800000 */
[----:B------:R-:W1:Y:S02]  /*15360*/  SYNCS.PHASECHK.TRANS64.TRYWAIT P2, [R7+URZ+0x30830], R14 ;  /* 0x0308300e070075a7 */ /* 0x000e64000804017f */
[----:B-1----:R-:W-:Y:S05]  /*15370*/  @!P2 BRA `(.L_x_1532) ;  /* 0x000001480074a947 */ /* 0x002fea0003800000 */
.L_x_1531:
[----:B------:R-:W-:Y:S05]  /*15380*/  BSYNC B2 ;  /* 0x0000000000027941 */ /* 0x000fea0003800000 */
.L_x_1530:
[----:B------:R-:W2:Y:S04]  /*15390*/  LDL.64 R120, [R1+0x30] ;  /* 0x0000300001787983 */ /* 0x000ea80000100a00 */
[----:B------:R3:W-:Y:S04]  /*153a0*/  STL.64 [R1+0x50], R8 ;  /* 0x0000500801007387 */ /* 0x0007e80000100a00 */
[----:B---3--:R-:W3:Y:S04]  /*153b0*/  LDL.64 R8, [R1+0x28] ;  /* 0x0000280001087983 */ /* 0x008ee80000100a00 */
[----:B------:R0:W-:Y:S04]  /*153c0*/  STL.64 [R1+0x48], R6 ;  /* 0x0000480601007387 */ /* 0x0001e80000100a00 */
[----:B01----:R-:W4:Y:S01]  /*153d0*/  LDL.64 R6, [R1+0x20] ;  /* 0x0000200001067983 */ /* 0x003f220000100a00 */
[----:B------:R-:W-:-:S02]  /*153e0*/  R2UR UR6, R12 ;  /* 0x000000000c0672ca */ /* 0x000fc400000e0000 */
[----:B------:R-:W-:Y:S01]  /*153f0*/  R2UR UR7, R13 ;  /* 0x000000000d0772ca */ /* 0x000fe200000e0000 */
[----:B------:R0:W-:Y:S04]  /*15400*/  STL.64 [R1+0x40], R4 ;  /* 0x0000400401007387 */ /* 0x0001e80000100a00 */
[----:B0-----:R-:W4:Y:S01]  /*15410*/  LDL.64 R4, [R1+0x18] ;  /* 0x0000180001047983 */ /* 0x001f220000100a00 */
[----:B------:R-:W-:Y:S02]  /*15420*/  VIADD R14, R12, 0x2 ;  /* 0x000000020c0e7836 */ /* 0x000fe40000000000 */
[----:B------:R-:W-:Y:S01]  /*15430*/  IMAD.MOV.U32 R15, RZ, RZ, 0x40000040 ;  /* 0x40000040ff0f7424 */ /* 0x000fe200078e00ff */
[----:B--2---:R-:W-:Y:S02]  /*15440*/  R2UR UR4, R120 ;  /* 0x00000000780472ca */ /* 0x004fe400000e0000 */
[----:B------:R-:W-:-:S02]  /*15450*/  R2UR UR5, R121 ;  /* 0x00000000790572ca */ /* 0x000fc400000e0000 */
[----:B-----5:R-:W-:-:S11]  /*15460*/  WARPGROUP.ARRIVE ;  /* 0x00000000000079c5 */ /* 0x020fd60000000000 */
[----:B------:R-:W-:Y:S01]  /*15470*/  HGMMA.64x96x16.F32 R120, gdesc[UR4], RZ, !UPT, gsb0 ;  /* 0x01600000047879f0 */ /* 0x000fe2000c0008ff */
[----:B---3--:R-:W-:Y:S02]  /*15480*/  R2UR UR4, R8 ;  /* 0x00000000080472ca */ /* 0x008fe400000e0000 */
[----:B------:R-:W-:Y:S02]  /*15490*/  R2UR UR5, R9 ;  /* 0x00000000090572ca */ /* 0x000fe400000e0000 */
[----:B------:R-:W2:Y:S01]  /*154a0*/  LDL.64 R8, [R1+0x10] ;  /* 0x0000100001087983 */ /* 0x000ea20000100a00 */
[----:B------:R-:W-:Y:S02]  /*154b0*/  R2UR UR6, R14 ;  /* 0x000000000e0672ca */ /* 0x000fe400000e0000 */
[----:B------:R-:W-:Y:S01]  /*154c0*/  R2UR UR7, R15 ;  /* 0x000000000f0772ca */ /* 0x000fe200000e0000 */
[----:B------:R-:W-:Y:S01]  /*154d0*/  VIADD R14, R12, 0x4 ;  /* 0x000000040c0e7836 */ /* 0x000fe20000000000 */
[----:B------:R-:W-:Y:S01]  /*154e0*/  MOV R15, 0x40000040 ;  /* 0x40000040000f7802 */ /* 0x000fe20000000f00 */
[----:B------:R-:W-:-:S02]  /*154f0*/  WARPGROUP.DEPBAR.LE gsb0, 0x0 ;  /* 0x00008000000079c5 */ /* 0x000fc40000010000 */
[----:B------:R-:W-:-:S08]  /*15500*/  WARPGROUP.ARRIVE ;  /* 0x00000000000079c5 */ /* 0x000fd00000000000 */
[----:B------:R-:W-:Y:S01]  /*15510*/  HGMMA.64x96x16.F32 R120, gdesc[UR4], R120, gsb0 ;  /* 0x01600000047879f0 */ /* 0x000fe20008000878 */
[----:B----4-:R-:W-:Y:S02]  /*15520*/  R2UR UR4, R6 ;  /* 0x00000000060472ca */ /* 0x010fe400000e0000 */
[----:B------:R-:W-:Y:S02]  /*15530*/  R2UR UR5, R7 ;  /* 0x00000000070572ca */ /* 0x000fe400000e0000 */
[----:B------:R-:W3:Y:S01]  /*15540*/  LDL.64 R6, [R1+0x8] ;  /* 0x0000080001067983 */ /* 0x000ee20000100a00 */
[----:B------:R-:W-:Y:S02]  /*15550*/  R2UR UR6, R14 ;  /* 0x000000000e0672ca */ /* 0x000fe400000e0000 */
[----:B------:R-:W-:Y:S01]  /*15560*/  R2UR UR7, R15 ;  /* 0x000000000f0772ca */ /* 0x000fe200000e0000 */
[----:B------:R-:W-:Y:S02]  /*15570*/  VIADD R14, R12, 0x6 ;  /* 0x000000060c0e7836 */ /* 0x000fe40000000000 */
[----:B------:R-:W-:Y:S01]  /*15580*/  IMAD.MOV.U32 R15, RZ, RZ, 0x40000040 ;  /* 0x40000040ff0f7424 */ /* 0x000fe200078e00ff */
[----:B------:R-:W-:-:S02]  /*15590*/  WARPGROUP.DEPBAR.LE gsb0, 0x0 ;  /* 0x00008000000079c5 */ /* 0x000fc40000010000 */
[----:B------:R-:W-:-:S07]  /*155a0*/  WARPGROUP.ARRIVE ;  /* 0x00000000000079c5 */ /* 0x000fce0000000000 */
[----:B------:R-:W-:Y:S01]  /*155b0*/  HGMMA.64x96x16.F32 R120, gdesc[UR4], R120, gsb0 ;  /* 0x01600000047879f0 */ /* 0x000fe20008000878 */
[----:B------:R-:W-:Y:S02]  /*155c0*/  R2UR UR4, R4 ;  /* 0x00000000040472ca */ /* 0x000fe400000e0000 */
[----:B------:R-:W-:Y:S02]  /*155d0*/  R2UR UR5, R5 ;  /* 0x00000000050572ca */ /* 0x000fe400000e0000 */
[----:B------:R-:W4:Y:S01]  /*155e0*/  LDL.64 R4, [R1] ;  /* 0x0000000001047983 */ /* 0x000f220000100a00 */
[----:B------:R-:W-:Y:S02]  /*155f0*/  R2UR UR6, R14 ;  /* 0x000000000e0672ca */ /* 0x000fe400000e0000 */
[----:B------:R-:W-:Y:S01]  /*15600*/  R2UR UR7, R15 ;  /* 0x000000000f0772ca */ /* 0x000fe200000e0000 */
[----:B------:R-:W-:Y:S01]  /*15610*/  VIADD R14, R12, 0x300 ;  /* 0x000003000c0e7836 */ /* 0x000fe20000000000 */
[----:B------:R-:W-:Y:S01]  /*15620*/  MOV R15, 0x40000040 ;  /* 0x40000040000f7802 */ /* 0x000fe20000000f00 */
[----:B------:R-:W-:-:S02]  /*15630*/  WARPGROUP.DEPBAR.LE gsb0, 0x0 ;  /* 0x00008000000079c5 */ /* 0x000fc40000010000 */
[----:B------:R-:W-:-:S08]  /*15640*/  WARPGROUP.ARRIVE ;  /* 0x00000000000079c5 */ /* 0x000fd00000000000 */
[----:B------:R-:W-:Y:S01]  /*15650*/  HGMMA.64x96x16.F32 R120, gdesc[UR4], R120, gsb0 ;  /* 0x01600000047879f0 */ /* 0x000fe20008000878 */
[----:B------:R-:W-:Y:S02]  /*15660*/  R2UR UR6, R14 ;  /* 0x000000000e0672ca */ /* 0x000fe400000e0000 */
[----:B------:R-:W-:Y:S02]  /*15670*/  R2UR UR7, R15 ;  /* 0x000000000f0772ca */ /* 0x000fe400000e0000 */
[----:B--2---:R-:W-:Y:S02]  /*15680*/  R2UR UR4, R8 ;  /* 0x00000000080472ca */ /* 0x004fe400000e0000 */
[----:B------:R-:W-:Y:S01]  /*15690*/  R2UR UR5, R9 ;  /* 0x00000000090572ca */ /* 0x000fe200000e0000 */
[----:B------:R-:W-:Y:S01]  /*156a0*/  VIADD R14, R12, 0x302 ;  /* 0x000003020c0e7836 */ /* 0x000fe20000000000 */
[----:B------:R0:W5:Y:S01]  /*156b0*/  LDL.LU.64 R8, [R1+0x50] ;  /* 0x0000500001087983 */ /* 0x0001620000300a00 */
[----:B------:R-:W-:Y:S01]  /*156c0*/  IMAD.MOV.U32 R15, RZ, RZ, 0x40000040 ;  /* 0x40000040ff0f7424 */ /* 0x000fe200078e00ff */
[----:B------:R-:W-:-:S02]  /*156d0*/  WARPGROUP.DEPBAR.LE gsb0, 0x0 ;  /* 0x00008000000079c5 */ /* 0x000fc40000010000 */
[----:B------:R-:W-:-:S07]  /*156e0*/  WARPGROUP.ARRIVE ;  /* 0x00000000000079c5 */ /* 0x000fce0000000000 */
[----:B------:R-:W-:Y:S01]  /*156f0*/  HGMMA.64x96x16.F32 R120, gdesc[UR4], R120, gsb0 ;  /* 0x01600000047879f0 */ /* 0x000fe20008000878 */
[----:B------:R-:W-:Y:S02]  /*15700*/  R2UR UR6, R14 ;  /* 0x000000000e0672ca */ /* 0x000fe400000e0000 */
[----:B------:R-:W-:Y:S02]  /*15710*/  R2UR UR7, R15 ;  /* 0x000000000f0772ca */ /* 0x000fe400000e0000 */
[----:B---3--:R-:W-:Y:S02]  /*15720*/  R2UR UR4, R6 ;  /* 0x00000000060472ca */ /* 0x008fe400000e0000 */
[----:B------:R-:W-:Y:S01]  /*15730*/  R2UR UR5, R7 ;  /* 0x00000000070572ca */ /* 0x000fe200000e0000 */
[----:B------:R-:W-:Y:S01]  /*15740*/  VIADD R14, R12, 0x304 ;  /* 0x000003040c0e7836 */ /* 0x000fe20000000000 */
[----:B------:R-:W-:Y:S01]  /*15750*/  MOV R15, 0x40000040 ;  /* 0x40000040000f7802 */ /* 0x000fe20000000f00 */
[----:B------:R0:W5:Y:S01]  /*15760*/  LDL.LU.64 R6, [R1+0x48] ;  /* 0x0000480001067983 */ /* 0x0001620000300a00 */
[----:B------:R-:W-:-:S02]  /*15770*/  WARPGROUP.DEPBAR.LE gsb0, 0x0 ;  /* 0x00008000000079c5 */ /* 0x000fc40000010000 */
[----:B------:R-:W-:-:S07]  /*15780*/  WARPGROUP.ARRIVE ;  /* 0x00000000000079c5 */ /* 0x000fce0000000000 */
[----:B------:R-:W-:Y:S01]  /*15790*/  HGMMA.64x96x16.F32 R120, gdesc[UR4], R120, gsb0 ;  /* 0x01600000047879f0 */ /* 0x000fe20008000878 */
[----:B------:R-:W-:Y:S02]  /*157a0*/  R2UR UR6, R14 ;  /* 0x000000000e0672ca */ /* 0x000fe400000e0000 */
[----:B------:R-:W-:Y:S02]  /*157b0*/  R2UR UR7, R15 ;  /* 0x000000000f0772ca */ /* 0x000fe400000e0000 */
[----:B----4-:R-:W-:Y:S02]  /*157c0*/  R2UR UR4, R4 ;  /* 0x00000000040472ca */ /* 0x010fe400000e0000 */
        /* <DEDUP_REMOVED lines=8> */
[----:B------:R-:W-:Y:S01]  /*15850*/  R2UR UR7, R15 ;  /* 0x000000000f0772ca */ /* 0x000fe200000e0000 */
[----:B------:R-:W-:Y:S01]  /*15860*/  UMOV UR4, UR52 ;  /* 0x0000003400047c82 */ /* 0x000fe20008000000 */
[----:B------:R-:W-:Y:S01]  /*15870*/  UMOV UR5, UR53 ;  /* 0x0000003500057c82 */ /* 0x000fe20008000000 */
[----:B------:R-:W-:Y:S01]  /*15880*/  VIADD R14, R12, 0x600 ;  /* 0x000006000c0e7836 */ /* 0x000fe20000000000 */
[----:B------:R-:W-:Y:S01]  /*15890*/  MOV R15, 0x40000040 ;  /* 0x40000040000f7802 */ /* 0x000fe20000000f00 */
[----:B------:R-:W-:Y:S02]  /*158a0*/  WARPGROUP.DEPBAR.LE gsb0, 0x0 ;  /* 0x00008000000079c5 */ /* 0x000fe40000010000 */
[----:B------:R-:W-:-:S06]  /*158b0*/  WARPGROUP.ARRIVE ;  /* 0x00000000000079c5 */ /* 0x000fcc0000000000 */
[----:B------:R-:W-:Y:S01]  /*158c0*/  HGMMA.64x96x16.F32 R120, gdesc[UR4], R120, gsb0 ;  /* 0x01600000047879f0 */ /* 0x000fe20008000878 */
[----:B------:R-:W-:Y:S02]  /*158d0*/  R2UR UR6, R14 ;  /* 0x000000000e0672ca */ /* 0x000fe400000e0000 */
[----:B------:R-:W-:Y:S01]  /*158e0*/  R2UR UR7, R15 ;  /* 0x000000000f0772ca */ /* 0x000fe200000e0000 */
[----:B------:R-:W-:Y:S01]  /*158f0*/  UMOV UR4, UR48 ;  /* 0x0000003000047c82 */ /* 0x000fe20008000000 */
[----:B------:R-:W-:Y:S01]  /*15900*/  UMOV UR5, UR49 ;  /* 0x0000003100057c82 */ /* 0x000fe20008000000 */
[----:B------:R-:W-:Y:S02]  /*15910*/  VIADD R14, R12, 0x602 ;  /* 0x000006020c0e7836 */ /* 0x000fe40000000000 */
[----:B------:R-:W-:Y:S01]  /*15920*/  IMAD.MOV.U32 R15, RZ, RZ, 0x40000040 ;  /* 0x40000040ff0f7424 */ /* 0x000fe200078e00ff */
[----:B------:R-:W-:Y:S02]  /*15930*/  WARPGROUP.DEPBAR.LE gsb0, 0x0 ;  /* 0x00008000000079c5 */ /* 0x000fe40000010000 */
[----:B------:R-:W-:-:S06]  /*15940*/  WARPGROUP.ARRIVE ;  /* 0x00000000000079c5 */ /* 0x000fcc0000000000 */
        /* <DEDUP_REMOVED lines=23> */
[----:B------:R-:W-:Y:S02]  /*15ac0*/  WARPGROUP.DEPBAR.LE gsb0, 0x0 ;  /* 0x00008000000079c5 */ /* 0x000fe40000010000 */
[----:B------:R-:W-:-:S08]  /*15ad0*/  WARPGROUP.ARRIVE ;  /* 0x00000000000079c5 */ /* 0x000fd00000000000 */
[----:B------:R-:W-:Y:S01]  /*15ae0*/  HGMMA.64x96x16.F32 R120, gdesc[UR4], R120, gsb0 ;  /* 0x01600000047879f0 */ /* 0x000fe20008000878 */
        /* <DEDUP_REMOVED lines=97> */
[----:B0-----:R-:W-:Y:S05]  /*16100*/  @!P0 BRA `(.L_x_1533) ;  /* 0x0000000000048947 */ /* 0x001fea0003800000 */
[----:B------:R-:W-:Y:S01]  /*16110*/  BPT.TRAP 0x1 ;  /* 0x000000040000795c */ /* 0x000fe20000300000 */
.L_x_1533:
[----:B------:R-:W-:Y:S01]  /*16120*/  SHF.L.U32 R2, R194, 0x1f, RZ ;  /* 0x0000001fc2027819 */ /* 0x000fe200000006ff */
[----:B------:R-:W-:-:S04]  /*16130*/  IMAD R14, R23, 0x8, R17 ;  /* 0x00000008170e7824 */ /* 0x000fc800078e0211 */
[----:B------:R0:W1:Y:S01]  /*16140*/  SYNCS.PHASECHK.TRANS64.TRYWAIT P2, [R14+URZ+0x30850], R2 ;  /* 0x030850020e0075a7 */ /* 0x000062000804017f */
[----:B------:R-:W-:Y:S05]  /*16150*/  @!P0 BRA `(.L_x_1534) ;  /* 0x0000000000048947 */ /* 0x000fea0003800000 */
[----:B------:R-:W-:Y:S01]  /*16160*/  BPT.TRAP 0x1 ;  /* 0x000000040000795c */ /* 0x000fe20000300000 */
.L_x_1534:
[----:B------:R-:W-:Y:S01]  /*16170*/  IADD3 R0, R17, 0x400, RZ ;  /* 0x0000040011007810 */ /* 0x000fe20007ffe0ff */
[----:B------:R-:W-:Y:S03]  /*16180*/  BSSY B2, `(.L_x_1535) ;  /* 0x0000008000027945 */ /* 0x000fe60003800000 */
[----:B------:R-:W-:-:S04]  /*16190*/  SHF.R.U32.HI R0, RZ, 0x4, R0 ;  /* 0x00000004ff007819 */ /* 0x000fc80000011600 */
[----:B------:R-:W-:-:S04]  /*161a0*/  LOP3.LUT R0, R0, 0x3fff, RZ, 0xc0, !PT ;  /* 0x00003fff00007812 */ /* 0x000fc800078ec0ff */
[----:B------:R-:W-:-:S05]  /*161b0*/  LOP3.LUT R0, R0, 0x3000000, RZ, 0xfc, !PT ;  /* 0x0300000000007812 */ /* 0x000fca00078efcff */
[----:B------:R-:W-:Y:S01]  /*161c0*/  IMAD R0, R23, 0x900, R0 ;  /* 0x0000090017007824 */ /* 0x000fe200078e0200 */
[----:B-1----:R-:W-:Y:S06]  /*161d0*/  @P2 BRA `(.L_x_1536) ;  /* 0x0000000000082947 */ /* 0x002fec0003800000 */
[----:B------:R-:W1:Y:S02]  /*161e0*/  SYNCS.PHASECHK.TRANS64.TRYWAIT P2, [R14+URZ+0x30850], R2 ;  /* 0x030850020e0075a7 */ /* 0x000e64000804017f */
[----:B-1----:R-:W-:Y:S05]  /*161f0*/  @!P2 BRA `(.L_x_1537) ;  /* 0x0000013800e8a947 */ /* 0x002fea0003800000 */
.L_x_1536:
[----:B------:R-:W-:Y:S05]  /*16200*/  BSYNC B2 ;  /* 0x0000000000027941 */ /* 0x000fea0003800000 */
.L_x_1535:
[----:B------:R-:W2:Y:S01]  /*16210*/  LDL R12, [R1+0x38] ;  /* 0x00003800010c7983 */ /* 0x000ea20000100800 */
[----:B------:R-:W-:Y:S01]  /*16220*/  IMAD.MOV.U32 R13, RZ, RZ, 0x40000040 ;  /* 0x40000040ff0d7424 */ /* 0x000fe200078e00ff */
[----:B------:R-:W-:Y:S01]  /*16230*/  WARPGROUP.ARRIVE ;  /* 0x00000000000079c5 */ /* 0x000fe20000000000 */
[----:B------:R-:W-:Y:S01]  /*16240*/  FMUL.FTZ R15, R121, UR55 ;  /* 0x00000037790f7c20 */ /* 0x000fe20008410000 */
[----:B------:R-:W-:Y:S01]  /*16250*/  FMUL.FTZ R121, R124, UR55 ;  /* 0x000000377c797c20 */ /* 0x000fe20008410000 */
[----:B------:R-:W-:Y:S01]  /*16260*/  FMUL.FTZ R124, R127, UR55 ;  /* 0x000000377f7c7c20 */ /* 0x000fe20008410000 */
[----:B------:R-:W-:Y:S01]  /*16270*/  R2UR UR7, R13 ;  /* 0x000000000d0772ca */ /* 0x000fe200000e0000 */
[----:B------:R-:W-:Y:S01]  /*16280*/  FMUL.FTZ R127, R130, UR55 ;  /* 0x00000037827f7c20 */ /* 0x000fe20008410000 */
[----:B------:R-:W-:Y:S01]  /*16290*/  MOV R13, 0x40000040 ;  /* 0x40000040000d7802 */ /* 0x000fe20000000f00 */
[----:B------:R-:W-:Y:S01]  /*162a0*/  FMUL.FTZ R130, R133, UR55 ;  /* 0x0000003785827c20 */ /* 0x000fe20008410000 */
[----:B01----:R-:W-:Y:S01]  /*162b0*/  FMUL.FTZ R2, R120, UR55 ;  /* 0x0000003778027c20 */ /* 0x003fe20008410000 */
        /* <DEDUP_REMOVED lines=24> */
[----:B-----5:R-:W-:-:S02]  /*16440*/  @!P1 VIADD R7, R7, 0x30840 ;  /* 0x0003084007079836 */ /* 0x020fc40000000000 */
[----:B------:R-:W-:Y:S01]  /*16450*/  FMUL.FTZ R141, R144, UR55 ;  /* 0x00000037908d7c20 */ /* 0x000fe20008410000 */
[----:B------:R-:W-:Y:S02]  /*16460*/  IMAD R164, R8, -0x60, RZ ;  /* 0xffffffa008a47824 */ /* 0x000fe400078e02ff */
        /* <DEDUP_REMOVED lines=9> */
[----:B------:R-:W-:Y:S01]  /*16500*/  @!P1 PRMT R7, RZ, 0x654, R7 ;  /* 0x00000654ff079816 */ /* 0x000fe20000000007 */
[----:B------:R-:W-:Y:S01]  /*16510*/  FMUL.FTZ R160, R166, UR55 ;  /* 0x00000037a6a07c20 */ /* 0x000fe20008410000 */
[----:B------:R-:W-:Y:S01]  /*16520*/  FMUL.FTZ R161, R167, UR55 ;  /* 0x00000037a7a17c20 */ /* 0x000fe20008410000 */
[----:B------:R-:W-:Y:S01]  /*16530*/  LOP3.LUT P2, RZ, R16, 0x100000, RZ, 0xc0, !PT ;  /* 0x0010000010ff7812 */ /* 0x000fe2000784c0ff */
[----:B------:R-:W0:Y:S08]  /*16540*/  MUFU.TANH R2, R2 ;  /* 0x0000000200027308 */ /* 0x000e300000002400 */
[----:B------:R-:W1:Y:S08]  /*16550*/  MUFU.TANH R15, R15 ;  /* 0x0000000f000f7308 */ /* 0x000e700000002400 */
        /* <DEDUP_REMOVED lines=30> */
[----:B--2---:R-:W-:Y:S01]  /*16740*/  R2UR UR4, R12 ;  /* 0x000000000c0472ca */ /* 0x004fe200000e0000 */
[----:B------:R-:W-:-:S05]  /*16750*/  IMAD.MOV.U32 R12, RZ, RZ, R0 ;  /* 0x000000ffff0c7224 */ /* 0x000fca00078e0000 */
[----:B------:R-:W-:Y:S01]  /*16760*/  R2UR UR6, R12 ;  /* 0x000000000c0672ca */ /* 0x000fe200000e0000 */
[----:B------:R-:W-:Y:S01]  /*16770*/  VIADD R12, R0, 0x80 ;  /* 0x00000080000c7836 */ /* 0x000fe20000000000 */
[----:B------:R-:W2:Y:S08]  /*16780*/  MUFU.TANH R149, R149 ;  /* 0x0000009500957308 */ /* 0x000eb00000002400 */
[----:B------:R-:W0:Y:S03]  /*16790*/  MUFU.TANH R155, R155 ;  /* 0x0000009b009b7308 */ /* 0x000e260000002400 */
[----:B------:R-:W-:Y:S01]  /*167a0*/  HGMMA.64x192x16.F32 R24, R188, gdesc[UR4].tnspB, R24, gsb0 ;  /* 0x42e00004bc187df0 */ /* 0x000fe20008000818 */
[----:B------:R-:W-:Y:S01]  /*167b0*/  R2UR UR6, R12 ;  /* 0x000000000c0672ca */ /* 0x000fe200000e0000 */
[----:B------:R-:W-:Y:S01]  /*167c0*/  VIADD R12, R0, 0x100 ;  /* 0x00000100000c7836 */ /* 0x000fe20000000000 */
[----:B------:R-:W-:Y:S01]  /*167d0*/  R2UR UR7, R13 ;  /* 0x000000000d0772ca */ /* 0x000fe200000e0000 */
[----:B------:R-:W-:Y:S01]  /*167e0*/  IMAD.MOV.U32 R13, RZ, RZ, 0x40000040 ;  /* 0x40000040ff0d7424 */ /* 0x000fe200078e00ff */
        /* <DEDUP_REMOVED lines=11> */
[----:B------:R-:W-:Y:S01]  /*168a0*/  R2UR UR6, R12 ;  /* 0x000000000c0672ca */ /* 0x000fe200000e0000 */
[----:B------:R-:W-:Y:S01]  /*168b0*/  VIADD R12, R0, 0x180 ;  /* 0x00000180000c7836 */ /* 0x000fe20000000000 */
[----:B------:R-:W-:Y:S02]  /*168c0*/  R2UR UR7, R13 ;  /* 0x000000000d0772ca */ /* 0x000fe400000e0000 */
[----:B------:R-:W-:Y:S01]  /*168d0*/  MOV R13, 0x40000040 ;  /* 0x40000040000d7802 */ /* 0x000fe20000000f00 */
        /* <DEDUP_REMOVED lines=11> */
[----:B------:R-:W-:Y:S01]  /*16990*/  VIADD R12, R0, 0x280 ;  /* 0x00000280000c7836 */ /* 0x000fe20000000000 */
[----:B------:R-:W-:Y:S01]  /*169a0*/  R2UR UR7, R13 ;  /* 0x000000000d0772ca */ /* 0x000fe200000e0000 */
[----:B------:R-:W-:Y:S01]  /*169b0*/  FMUL.FTZ R0, R146, UR55 ;  /* 0x0000003792007c20 */ /* 0x000fe20008410000 */
[----:B------:R-:W-:Y:S01]  /*169c0*/  MOV R13, 0x40000040 ;  /* 0x40000040000d7802 */ /* 0x000fe20000000f00 */
        /* <DEDUP_REMOVED lines=14> */
[----:B------:R-:W-:Y:S02]  /*16ab0*/  R2UR UR6, R12 ;  /* 0x000000000c0672ca */ /* 0x000fe400000e0000 */
[----:B------:R-:W-:Y:S02]  /*16ac0*/  R2UR UR7, R13 ;  /* 0x000000000d0772ca */ /* 0x000fe400000e0000 */
[----:B------:R-:W-:Y:S01]  /*16ad0*/  IADD3 R12, R164, 0x1, R196 ;  /* 0x00000001a40c7810 */ /* 0x000fe20007ffe0c4 */
[----:B------:R-:W-:Y:S02]  /*16ae0*/  WARPGROUP.DEPBAR.LE gsb0, 0x0 ;  /* 0x00008000000079c5 */ /* 0x000fe40000010000 */
[----:B------:R-:W-:-:S12]  /*16af0*/  WARPGROUP.ARRIVE ;  /* 0x00000000000079c5 */ /* 0x000fd80000000000 */
[----:B------:R-:W-:Y:S03]  /*16b00*/  HGMMA.64x192x16.F32 R24, R168, gdesc[UR4].tnspB, R24, gsb0 ;  /* 0x42e00004a8187df0 */ /* 0x000fe60008000818 */
[----:B------:R-:W-:Y:S02]  /*16b10*/  WARPGROUP.DEPBAR.LE gsb0, 0x0 ;  /* 0x00008000000079c5 */ /* 0x000fe40000010000 */
[----:B------:R1:W-:Y:S02]  /*16b20*/  @!P1 SYNCS.ARRIVE.TRANS64.RED.A1T0 RZ, [R7+URZ], RZ ;  /* 0x000000ff07ff99a7 */ /* 0x0003e4000810043f */
[----:B-1----:R-:W-:-:S04]  /*16b30*/  IMAD.IADD R7, R12, 0x1, -R197 ;  /* 0x000000010c077824 */ /* 0x002fc800078e0ac5 */
[----:B------:R-:W-:-:S04]  /*16b40*/  IMAD R7, R206, -0x2, R7 ;  /* 0xfffffffece077824 */ /* 0x000fc800078e0207 */
[C---:B------:R-:W-:Y:S01]  /*16b50*/  VIADD R168, R7.reuse, UR54 ;  /* 0x0000003607a87c36 */ /* 0x040fe20008000000 */
[----:B------:R-:W-:Y:S01]  /*16b60*/  IADD3 R167, R7, UR4, RZ ;  /* 0x0000000407a77c10 */ /* 0x000fe2000fffe0ff */
[----:B------:R-:W-:Y:S02]  /*16b70*/  IMAD R7, R206, -0x2, R164 ;  /* 0xfffffffece077824 */ /* 0x000fe400078e02a4 */
[C---:B------:R-:W-:Y:S02]  /*16b80*/  IMAD.IADD R166, R200.reuse, 0x1, R168 ;  /* 0x00000001c8a67824 */ /* 0x040fe400078e02a8 */
[----:B------:R-:W-:Y:S01]  /*16b90*/  IMAD.IADD R165, R200, 0x1, R167 ;  /* 0x00000001c8a57824 */ /* 0x000fe200078e02a7 */
[----:B0-234-:R-:W-:Y:S06]  /*16ba0*/  @!P2 BRA `(.L_x_1538) ;  /* 0x000000000058a947 */ /* 0x01dfec0003800000 */
[----:B------:R-:W-:Y:S01]  /*16bb0*/  IMAD.IADD R171, R200, 0x1, R21 ;  /* 0x00000001c8ab7824 */ /* 0x000fe200078e0215 */
[----:B------:R-:W-:Y:S04]  /*16bc0*/  BSSY B2, `(.L_x_1539) ;  /* 0x0000011000027945 */ /* 0x000fe80003800000 */
[----:B------:R-:W-:-:S13]  /*16bd0*/  ISETP.GT.AND P2, PT, R171, -0x1, PT ;  /* 0xffffffffab00780c */ /* 0x000fda0003f44270 */
[----:B------:R-:W-:Y:S05]  /*16be0*/  @P2 BRA `(.L_x_1540) ;  /* 0x0000000000202947 */ /* 0x000fea0003800000 */
[----:B------:R-:W-:Y:S02]  /*16bf0*/  MOV R169, UR46 ;  /* 0x0000002e00a97c02 */ /* 0x000fe40008000f00 */
[----:B------:R-:W-:Y:S02]  /*16c00*/  LOP3.LUT R171, RZ, R171, RZ, 0x33, !PT ;  /* 0x000000abffab7212 */ /* 0x000fe400078e33ff */
[----:B------:R-:W-:-:S13]  /*16c10*/  ISETP.NE.AND P2, PT, R169, 0x1, PT ;  /* 0x00000001a900780c */ /* 0x000fda0003f45270 */
[----:B------:R-:W0:Y:S02]  /*16c20*/  @P2 LDC.64 R12, c[0x0][0x9e8] ;  /* 0x00027a00ff0c2b82 */ /* 0x000e240000000a00 */
[----:B0-----:R-:W-:-:S05]  /*16c30*/  @P2 IMAD.HI.U32 R12, R171, R12, RZ ;  /* 0x0000000cab0c2227 */ /* 0x001fca00078e00ff */
[----:B------:R-:W-:-:S04]  /*16c40*/  @P2 SHF.R.U32.HI R171, RZ, R13, R12 ;  /* 0x0000000dffab2219 */ /* 0x000fc8000001160c */
[----:B------:R-:W-:Y:S01]  /*16c50*/  LOP3.LUT R12, RZ, R171, RZ, 0x33, !PT ;  /* 0x000000abff0c7212 */ /* 0x000fe200078e33ff */
[----:B------:R-:W-:Y:S06]  /*16c60*/  BRA `(.L_x_1541) ;  /* 0x0000000000187947 */ /* 0x000fec0003800000 */
.L_x_1540:
[----:B------:R-:W-:-:S05]  /*16c70*/  IMAD.U32 R169, RZ, RZ, UR46 ;  /* 0x0000002effa97e24 */ /* 0x000fca000f8e00ff */
[----:B------:R-:W-:-:S13]  /*16c80*/  ISETP.NE.AND P2, PT, R169, 0x1, PT ;  /* 0x00000001a900780c */ /* 0x000fda0003f45270 */
[----:B------:R-:W0:Y:S02]  /*16c90*/  @P2 LDC.64 R12, c[0x0][0x9e8] ;  /* 0x00027a00ff0c2b82 */ /* 0x000e240000000a00 */
[----:B0-----:R-:W-:-:S04]  /*16ca0*/  @P2 IMAD.HI.U32 R170, R171, R12, RZ ;  /* 0x0000000cabaa2227 */ /* 0x001fc800078e00ff */
[----:B------:R-:W-:Y:S01]  /*16cb0*/  IMAD.MOV.U32 R12, RZ, RZ, R171 ;  /* 0x000000ffff0c7224 */ /* 0x000fe200078e00ab */
[----:B------:R-:W-:-:S07]  /*16cc0*/  @P2 SHF.R.U32.HI R12, RZ, R13, R170 ;  /* 0x0000000dff0c2219 */ /* 0x000fce00000116aa */
.L_x_1541:
[----:B------:R-:W-:Y:S05]  /*16cd0*/  BSYNC B2 ;  /* 0x0000000000027941 */ /* 0x000fea0003800000 */
.L_x_1539:
[----:B------:R-:W-:-:S05]  /*16ce0*/  IMAD R12, R12, R169, R7 ;  /* 0x000000a90c0c7224 */ /* 0x000fca00078e0207 */
[----:B------:R-:W-:Y:S02]  /*16cf0*/  VIADDMNMX R166, R12, R169, R166, PT ;  /* 0x000000a90ca67246 */ /* 0x000fe400038001a6 */
[----:B------:R-:W-:-:S07]  /*16d00*/  VIMNMX R165, R165, R12, !PT ;  /* 0x0000000ca5a57248 */ /* 0x000fce0007fe0100 */
.L_x_1538:
[C---:B------:R-:W-:Y:S02]  /*16d10*/  ISETP.GE.AND P2, PT, R164.reuse, 0x2, PT ;  /* 0x00000002a400780c */ /* 0x040fe40003f46270 */
[C---:B------:R-:W-:Y:S02]  /*16d20*/  ISETP.GE.AND P3, PT, R164.reuse, 0x9, PT ;  /* 0x00000009a400780c */ /* 0x040fe40003f66270 */
[C---:B------:R-:W-:Y:S02]  /*16d30*/  ISETP.GT.AND P5, PT, R165.reuse, 0x1, !P2 ;  /* 0x00000001a500780c */ /* 0x040fe400057a4270 */
[----:B------:R-:W-:Y:S02]  /*16d40*/  ISETP.GE.AND P6, PT, R164, 0xa, PT ;  /* 0x0000000aa400780c */ /* 0x000fe40003fc6270 */
[----:B------:R-:W-:Y:S02]  /*16d50*/  ISETP.GT.AND P4, PT, R165, 0x8, !P3 ;  /* 0x00000008a500780c */ /* 0x000fe40005f84270 */
[----:B------:R-:W-:-:S02]  /*16d60*/  ISETP.LT.OR P5, PT, R166, 0x2, P5 ;  /* 0x00000002a600780c */ /* 0x000fc40002fa1670 */
[----:B------:R-:W-:Y:S02]  /*16d70*/  ISETP.LT.OR P4, PT, R166, 0x9, P4 ;  /* 0x00000009a600780c */ /* 0x000fe40002781670 */
[----:B------:R-:W-:Y:S02]  /*16d80*/  FSEL R15, R15, -INF , !P5 ;  /* 0xff8000000f0f7808 */ /* 0x000fe40006800000 */
[----:B------:R-:W-:Y:S02]  /*16d90*/  ISETP.GE.AND P5, PT, R164, 0x11, PT ;  /* 0x00000011a400780c */ /* 0x000fe40003fa6270 */
[----:B------:R-:W-:Y:S02]  /*16da0*/  LOP3.LUT R16, R16, 0xfffffffb, RZ, 0xc0, !PT ;  /* 0xfffffffb10107812 */ /* 0x000fe400078ec0ff */
[----:B------:R-:W-:Y:S02]  /*16db0*/  FSEL R121, R121, -INF , !P4 ;  /* 0xff80000079797808 */ /* 0x000fe40006000000 */
[----:B------:R-:W-:-:S02]  /*16dc0*/  ISETP.GT.AND P4, PT, R165, 0x9, !P6 ;  /* 0x00000009a500780c */ /* 0x000fc40007784270 */
[----:B------:R-:W-:Y:S02]  /*16dd0*/  @P6 LOP3.LUT R16, R16, 0x4, RZ, 0xfc, !PT ;  /* 0x0000000410106812 */ /* 0x000fe400078efcff */
[----:B------:R-:W-:Y:S02]  /*16de0*/  ISETP.LT.OR P4, PT, R166, 0xa, P4 ;  /* 0x0000000aa600780c */ /* 0x000fe40002781670 */
[----:B------:R-:W-:Y:S02]  /*16df0*/  LOP3.LUT R16, R16, 0xfffffff7, RZ, 0xc0, !PT ;  /* 0xfffffff710107812 */ /* 0x000fe400078ec0ff */
[----:B------:R-:W-:Y:S02]  /*16e00*/  FSEL R122, R122, -INF , !P4 ;  /* 0xff8000007a7a7808 */ /* 0x000fe40006000000 */
[----:B------:R-:W-:Y:S02]  /*16e10*/  @P5 LOP3.LUT R16, R16, 0x8, RZ, 0xfc, !PT ;  /* 0x0000000810105812 */ /* 0x000fe400078efcff */
[----:B------:R-:W-:-:S02]  /*16e20*/  ISETP.GT.AND P4, PT, R165, 0x10, !P5 ;  /* 0x00000010a500780c */ /* 0x000fc40006f84270 */
[----:B------:R-:W-:Y:S02]  /*16e30*/  ISETP.GE.AND P5, PT, R164, 0x12, PT ;  /* 0x00000012a400780c */ /* 0x000fe40003fa6270 */
[----:B------:R-:W-:Y:S02]  /*16e40*/  ISETP.LT.OR P4, PT, R166, 0x11, P4 ;  /* 0x00000011a600780c */ /* 0x000fe40002781670 */
[----:B------:R-:W-:Y:S02]  /*16e50*/  LOP3.LUT R16, R16, 0xfff7ffff, RZ, 0xc0, !PT ;  /* 0xfff7ffff10107812 */ /* 0x000fe400078ec0ff */
[----:B------:R-:W-:Y:S02]  /*16e60*/  FSEL R125, R125, -INF , !P4 ;  /* 0xff8000007d7d7808 */ /* 0x000fe40006000000 */
[----:B------:R-:W-:Y:S02]  /*16e70*/  ISETP.GT.AND P4, PT, R165, 0x11, !P5 ;  /* 0x00000011a500780c */ /* 0x000fe40006f84270 */
[----:B------:R-:W-:-:S02]  /*16e80*/  IADD3 R168, R168, 0x8, R200 ;  /* 0x00000008a8a87810 */ /* 0x000fc40007ffe0c8 */
[----:B------:R-:W-:Y:S02]  /*16e90*/  ISETP.LT.OR P4, PT, R166, 0x12, P4 ;  /* 0x00000012a600780c */ /* 0x000fe40002781670 */
[----:B------:R-:W-:Y:S02]  /*16ea0*/  @P5 LOP3.LUT R16, R16, 0x80000, RZ, 0xfc, !PT ;  /* 0x0008000010105812 */ /* 0x000fe400078efcff */
[----:B------:R-:W-:Y:S02]  /*16eb0*/  ISETP.GE.AND P5, PT, R164, 0x19, PT ;  /* 0x00000019a400780c */ /* 0x000fe40003fa6270 */
[----:B------:R-:W-:Y:S02]  /*16ec0*/  LOP3.LUT R16, R16, 0xfffbffff, RZ, 0xc0, !PT ;  /* 0xfffbffff10107812 */ /* 0x000fe400078ec0ff */
[----:B------:R-:W-:Y:S02]  /*16ed0*/  FSEL R126, R126, -INF , !P4 ;  /* 0xff8000007e7e7808 */ /* 0x000fe40006000000 */
[----:B------:R-:W-:-:S02]  /*16ee0*/  ISETP.GT.AND P4, PT, R165, 0x18, !P5 ;  /* 0x00000018a500780c */ /* 0x000fc40006f84270 */
[----:B------:R-:W-:Y:S02]  /*16ef0*/  IADD3 R167, R167, 0x8, R200 ;  /* 0x00000008a7a77810 */ /* 0x000fe40007ffe0c8 */
[----:B------:R-:W-:-:S03]  /*16f00*/  ISETP.LT.OR P4, PT, R166, 0x19, P4 ;  /* 0x00000019a600780c */ /* 0x000fc60002781670 */
[----:B------:R-:W-:Y:S02]  /*16f10*/  @P5 LOP3.LUT R16, R16, 0x40000, RZ, 0xfc, !PT ;  /* 0x0004000010105812 */ /* 0x000fe400078efcff */
[----:B------:R-:W-:Y:S02]  /*16f20*/  ISETP.GE.AND P5, PT, R164, 0x1a, PT ;  /* 0x0000001aa400780c */ /* 0x000fe40003fa6270 */
[----:B------:R-:W-:Y:S02]  /*16f30*/  LOP3.LUT R16, R16, 0xfffdffff, RZ, 0xc0, !PT ;  /* 0xfffdffff10107812 */ /* 0x000fe400078ec0ff */
[----:B------:R-:W-:Y:S02]  /*16f40*/  FSEL R129, R129, -INF , !P4 ;  /* 0xff80000081817808 */ /* 0x000fe40006000000 */
[----:B------:R-:W-:-:S04]  /*16f50*/  ISETP.GT.AND P4, PT, R165, 0x19, !P5 ;  /* 0x00000019a500780c */ /* 0x000fc80006f84270 */
        /* <DEDUP_REMOVED lines=69> */
[----:B------:R-:W-:Y:S02]  /*173b0*/  FSEL R154, R154, -INF , !P4 ;  /* 0xff8000009a9a7808 */ /* 0x000fe40006000000 */
[----:B------:R-:W-:Y:S02]  /*173c0*/  LOP3.LUT R16, R16, 0xffffffdf, RZ, 0xc0, !PT ;  /* 0xffffffdf10107812 */ /* 0x000fe400078ec0ff */
[----:B------:R-:W-:-:S04]  /*173d0*/  ISETP.GT.AND P4, PT, R165, 0x49, !P5 ;  /* 0x00000049a500780c */ /* 0x000fc80006f84270 */
[----:B------:R-:W-:-:S03]  /*173e0*/  ISETP.LT.OR P4, PT, R166, 0x4a, P4 ;  /* 0x0000004aa600780c */ /* 0x000fc60002781670 */
[----:B------:R-:W-:Y:S02]  /*173f0*/  @P5 LOP3.LUT R16, R16, 0x20, RZ, 0xfc, !PT ;  /* 0x0000002010105812 */ /* 0x000fe400078efcff */
[----:B------:R-:W-:Y:S02]  /*17400*/  ISETP.GE.AND P5, PT, R164, 0x51, PT ;  /* 0x00000051a400780c */ /* 0x000fe40003fa6270 */
[----:B------:R-:W-:Y:S02]  /*17410*/  FSEL R155, R155, -INF , !P4 ;  /* 0xff8000009b9b7808 */ /* 0x000fe40006000000 */
[----:B------:R-:W-:Y:S02]  /*17420*/  ISETP.GT.AND P4, PT, R165, 0x50, !P5 ;  /* 0x00000050a500780c */ /* 0x000fe40006f84270 */
[----:B------:R-:W-:Y:S02]  /*17430*/  LOP3.LUT R16, R16, 0xffffffef, RZ, 0xc0, !PT ;  /* 0xffffffef10107812 */ /* 0x000fe400078ec0ff */
[----:B------:R-:W-:-:S04]  /*17440*/  ISETP.LT.OR P4, PT, R166, 0x51, P4 ;  /* 0x00000051a600780c */ /* 0x000fc80002781670 */
[----:B------:R-:W-:Y:S02]  /*17450*/  FSEL R158, R158, -INF , !P4 ;  /* 0xff8000009e9e7808 */ /* 0x000fe40006000000 */
[----:B------:R-:W-:Y:S02]  /*17460*/  ISETP.GE.AND P4, PT, R164, 0x52, PT ;  /* 0x00000052a400780c */ /* 0x000fe40003f86270 */
[----:B------:R-:W-:Y:S02]  /*17470*/  @P5 LOP3.LUT R16, R16, 0x10, RZ, 0xfc, !PT ;  /* 0x0000001010105812 */ /* 0x000fe400078efcff */
[----:B------:R-:W-:Y:S02]  /*17480*/  ISETP.GT.AND P5, PT, R165, 0x51, !P4 ;  /* 0x00000051a500780c */ /* 0x000fe400067a4270 */
[----:B------:R-:W-:Y:S02]  /*17490*/  LOP3.LUT R16, R16, 0xfffffffd, RZ, 0xc0, !PT ;  /* 0xfffffffd10107812 */ /* 0x000fe400078ec0ff */
[----:B------:R-:W-:-:S04]  /*174a0*/  ISETP.LT.OR P5, PT, R166, 0x52, P5 ;  /* 0x00000052a600780c */ /* 0x000fc80002fa1670 */
[----:B------:R-:W-:Y:S02]  /*174b0*/  FSEL R159, R159, -INF , !P5 ;  /* 0xff8000009f9f7808 */ /* 0x000fe40006800000 */
[----:B------:R-:W-:-:S04]  /*174c0*/  ISETP.GE.AND P5, PT, R164, 0x59, PT ;  /* 0x00000059a400780c */ /* 0x000fc80003fa6270 */
[----:B------:R-:W-:-:S04]  /*174d0*/  ISETP.GT.AND P6, PT, R165, 0x58, !P5 ;  /* 0x00000058a500780c */ /* 0x000fc80006fc4270 */
[----:B------:R-:W-:-:S04]  /*174e0*/  ISETP.LT.OR P6, PT, R166, 0x59, P6 ;  /* 0x00000059a600780c */ /* 0x000fc800037c1670 */
[----:B------:R-:W-:Y:S02]  /*174f0*/  FSEL R162, R162, -INF , !P6 ;  /* 0xff800000a2a27808 */ /* 0x000fe40007000000 */
[----:B------:R-:W-:-:S13]  /*17500*/  ISETP.GE.AND P6, PT, R164, 0x1, PT ;  /* 0x00000001a400780c */ /* 0x000fda0003fc6270 */
[----:B------:R-:W-:Y:S02]  /*17510*/  @P6 LOP3.LUT R16, R16, 0x2, RZ, 0xfc, !PT ;  /* 0x0000000210106812 */ /* 0x000fe400078efcff */
[----:B------:R-:W-:Y:S02]  /*17520*/  ISETP.GT.AND P6, PT, R165, RZ, !P6 ;  /* 0x000000ffa500720c */ /* 0x000fe400077c4270 */
[----:B------:R-:W-:Y:S02]  /*17530*/  LOP3.LUT R16, R16, 0xfffffffe, RZ, 0xc0, !PT ;  /* 0xfffffffe10107812 */ /* 0x000fe400078ec0ff */
[----:B------:R-:W-:-:S04]  /*17540*/  ISETP.LT.OR P6, PT, R166, 0x1, P6 ;  /* 0x00000001a600780c */ /* 0x000fc800037c1670 */
[----:B------:R-:W-:Y:S02]  /*17550*/  FSEL R2, R2, -INF , !P6 ;  /* 0xff80000002027808 */ /* 0x000fe40007000000 */
[----:B------:R-:W-:-:S13]  /*17560*/  ISETP.GE.AND P6, PT, R164, 0x5a, PT ;  /* 0x0000005aa400780c */ /* 0x000fda0003fc6270 */
[----:B------:R-:W-:Y:S02]  /*17570*/  @P6 LOP3.LUT R16, R16, 0x1, RZ, 0xfc, !PT ;  /* 0x0000000110106812 */ /* 0x000fe400078efcff */
[----:B------:R-:W-:-:S04]  /*17580*/  ISETP.GT.AND P6, PT, R165, 0x59, !P6 ;  /* 0x00000059a500780c */ /* 0x000fc800077c4270 */
[----:B------:R-:W-:-:S04]  /*17590*/  ISETP.LT.OR P6, PT, R166, 0x5a, P6 ;  /* 0x0000005aa600780c */ /* 0x000fc800037c1670 */
[----:B------:R-:W-:Y:S02]  /*175a0*/  FSEL R163, R163, -INF , !P6 ;  /* 0xff800000a3a37808 */ /* 0x000fe40007000000 */
[----:B------:R-:W-:-:S13]  /*175b0*/  LOP3.LUT P6, RZ, R16, 0x100000, RZ, 0xc0, !PT ;  /* 0x0010000010ff7812 */ /* 0x000fda00078cc0ff */
[----:B------:R-:W-:Y:S05]  /*175c0*/  @!P6 BRA `(.L_x_1542) ;  /* 0x000000000058e947 */ /* 0x000fea0003800000 */
[----:B------:R-:W-:Y:S01]  /*175d0*/  ISETP.GT.AND P6, PT, R20, -0x1, PT ;  /* 0xffffffff1400780c */ /* 0x000fe20003fc4270 */
[----:B------:R-:W-:-:S12]  /*175e0*/  BSSY B2, `(.L_x_1543) ;  /* 0x0000011000027945 */ /* 0x000fd80003800000 */
[----:B------:R-:W-:Y:S05]  /*175f0*/  @P6 BRA `(.L_x_1544) ;  /* 0x0000000000246947 */ /* 0x000fea0003800000 */
[----:B------:R-:W-:Y:S01]  /*17600*/  IMAD.U32 R166, RZ, RZ, UR46 ;  /* 0x0000002effa67e24 */ /* 0x000fe2000f8e00ff */
[----:B------:R-:W-:-:S04]  /*17610*/  IADD3 R165, R202, 0x8, RZ ;  /* 0x00000008caa57810 */ /* 0x000fc80007ffe0ff */
[----:B------:R-:W-:Y:S02]  /*17620*/  ISETP.NE.AND P6, PT, R166, 0x1, PT ;  /* 0x00000001a600780c */ /* 0x000fe40003fc5270 */
[----:B------:R-:W-:-:S11]  /*17630*/  LOP3.LUT R165, RZ, R165, RZ, 0x33, !PT ;  /* 0x000000a5ffa57212 */ /* 0x000fd600078e33ff */
[----:B------:R-:W0:Y:S02]  /*17640*/  @P6 LDC.64 R12, c[0x0][0x9e8] ;  /* 0x00027a00ff0c6b82 */ /* 0x000e240000000a00 */
[----:B0-----:R-:W-:-:S05]  /*17650*/  @P6 IMAD.HI.U32 R12, R165, R12, RZ ;  /* 0x0000000ca50c6227 */ /* 0x001fca00078e00ff */
[----:B------:R-:W-:-:S04]  /*17660*/  @P6 SHF.R.U32.HI R165, RZ, R13, R12 ;  /* 0x0000000dffa56219 */ /* 0x000fc8000001160c */
[----:B------:R-:W-:Y:S01]  /*17670*/  LOP3.LUT R12, RZ, R165, RZ, 0x33, !PT ;  /* 0x000000a5ff0c7212 */ /* 0x000fe200078e33ff */
[----:B------:R-:W-:Y:S06]  /*17680*/  BRA `(.L_x_1545) ;  /* 0x0000000000187947 */ /* 0x000fec0003800000 */
.L_x_1544:
[----:B------:R-:W-:-:S05]  /*17690*/  IMAD.U32 R166, RZ, RZ, UR46 ;  /* 0x0000002effa67e24 */ /* 0x000fca000f8e00ff */
[----:B------:R-:W-:-:S13]  /*176a0*/  ISETP.NE.AND P6, PT, R166, 0x1, PT ;  /* 0x00000001a600780c */ /* 0x000fda0003fc5270 */
[----:B------:R-:W0:Y:S02]  /*176b0*/  @P6 LDC.64 R12, c[0x0][0x9e8] ;  /* 0x00027a00ff0c6b82 */ /* 0x000e240000000a00 */
[----:B0-----:R-:W-:-:S04]  /*176c0*/  @P6 IMAD.HI.U32 R164, R20, R12, RZ ;  /* 0x0000000c14a46227 */ /* 0x001fc800078e00ff */
[----:B------:R-:W-:Y:S01]  /*176d0*/  IMAD.MOV.U32 R12, RZ, RZ, R20 ;  /* 0x000000ffff0c7224 */ /* 0x000fe200078e0014 */
[----:B------:R-:W-:-:S07]  /*176e0*/  @P6 SHF.R.U32.HI R12, RZ, R13, R164 ;  /* 0x0000000dff0c6219 */ /* 0x000fce00000116a4 */
.L_x_1545:
[----:B------:R-:W-:Y:S05]  /*176f0*/  BSYNC B2 ;  /* 0x0000000000027941 */ /* 0x000fea0003800000 */
.L_x_1543:
[----:B------:R-:W-:-:S05]  /*17700*/  IMAD R7, R12, R166, R7 ;  /* 0x000000a60c077224 */ /* 0x000fca00078e0207 */
[----:B------:R-:W-:Y:S02]  /*17710*/  VIADDMNMX R168, R7, R166, R168, PT ;  /* 0x000000a607a87246 */ /* 0x000fe400038001a8 */
[----:B------:R-:W-:-:S07]  /*17720*/  VIMNMX R167, R167, R7, !PT ;  /* 0x00000007a7a77248 */ /* 0x000fce0007fe0100 */
.L_x_1542:
[C---:B------:R-:W-:Y:S01]  /*17730*/  ISETP.GT.AND P2, PT, R167.reuse, 0x1, !P2 ;  /* 0x00000001a700780c */ /* 0x040fe20005744270 */
[----:B------:R-:W-:Y:S01]  /*17740*/  IMAD.MOV.U32 R194, RZ, RZ, R10 ;  /* 0x000000ffffc27224 */ /* 0x000fe200078e000a */
[----:B------:R-:W-:Y:S02]  /*17750*/  LOP3.LUT P6, RZ, R16, 0x8000, RZ, 0xc0, !PT ;  /* 0x0000800010ff7812 */ /* 0x000fe400078cc0ff */
[----:B------:R-:W-:Y:S02]  /*17760*/  ISETP.LT.OR P2, PT, R168, 0x2, P2 ;  /* 0x00000002a800780c */ /* 0x000fe40001741670 */
[----:B------:R-:W-:Y:S02]  /*17770*/  ISETP.GT.AND P3, PT, R167, 0x8, !P3 ;  /* 0x00000008a700780c */ /* 0x000fe40005f64270 */
[----:B------:R-:W-:Y:S02]  /*17780*/  FSEL R120, R120, -INF , !P2 ;  /* 0xff80000078787808 */ /* 0x000fe40005000000 */
[----:B------:R-:W-:-:S02]  /*17790*/  LOP3.LUT P2, RZ, R16, 0x4, RZ, 0xc0, !PT ;  /* 0x0000000410ff7812 */ /* 0x000fc4000784c0ff */
[C---:B------:R-:W-:Y:S02]  /*177a0*/  ISETP.LT.OR P3, PT, R168.reuse, 0x9, P3 ;  /* 0x00000009a800780c */ /* 0x040fe40001f61670 */
[----:B------:R-:W-:Y:S02]  /*177b0*/  ISETP.GT.AND P2, PT, R167, 0x9, !P2 ;  /* 0x00000009a700780c */ /* 0x000fe40005744270 */
[----:B------:R-:W-:Y:S02]  /*177c0*/  FSEL R123, R123, -INF , !P3 ;  /* 0xff8000007b7b7808 */ /* 0x000fe40005800000 */
[----:B------:R-:W-:Y:S02]  /*177d0*/  ISETP.LT.OR P2, PT, R168, 0xa, P2 ;  /* 0x0000000aa800780c */ /* 0x000fe40001741670 */
[----:B------:R-:W-:Y:S02]  /*177e0*/  LOP3.LUT P3, RZ, R16, 0x4000, RZ, 0xc0, !PT ;  /* 0x0000400010ff7812 */ /* 0x000fe4000786c0ff */
[----:B------:R-:W-:-:S02]  /*177f0*/  FSEL R124, R124, -INF , !P2 ;  /* 0xff8000007c7c7808 */ /* 0x000fc40005000000 */
[----:B------:R-:W-:Y:S02]  /*17800*/  LOP3.LUT P2, RZ, R16, 0x8, RZ, 0xc0, !PT ;  /* 0x0000000810ff7812 */ /* 0x000fe4000784c0ff */
[C---:B------:R-:W-:Y:S02]  /*17810*/  ISETP.GT.AND P4, PT, R167.reuse, 0x51, !P4 ;  /* 0x00000051a700780c */ /* 0x040fe40006784270 */
[C---:B------:R-:W-:Y:S02]  /*17820*/  ISETP.GT.AND P2, PT, R167.reuse, 0x10, !P2 ;  /* 0x00000010a700780c */ /* 0x040fe40005744270 */
[----:B------:R-:W-:Y:S02]  /*17830*/  ISETP.GT.AND P5, PT, R167, 0x58, !P5 ;  /* 0x00000058a700780c */ /* 0x000fe40006fa4270 */
[C---:B------:R-:W-:Y:S02]  /*17840*/  ISETP.LT.OR P2, PT, R168.reuse, 0x11, P2 ;  /* 0x00000011a800780c */ /* 0x040fe40001741670 */
[----:B------:R-:W-:-:S02]  /*17850*/  ISETP.LT.OR P4, PT, R168, 0x52, P4 ;  /* 0x00000052a800780c */ /* 0x000fc40002781670 */
[----:B------:R-:W-:Y:S02]  /*17860*/  FSEL R127, R127, -INF , !P2 ;  /* 0xff8000007f7f7808 */ /* 0x000fe40005000000 */
[----:B------:R-:W-:Y:S02]  /*17870*/  LOP3.LUT P2, RZ, R16, 0x80000, RZ, 0xc0, !PT ;  /* 0x0008000010ff7812 */ /* 0x000fe4000784c0ff */
[----:B------:R-:W-:Y:S02]  /*17880*/  ISETP.LT.OR P5, PT, R168, 0x59, P5 ;  /* 0x00000059a800780c */ /* 0x000fe40002fa1670 */
[----:B------:R-:W-:Y:S02]  /*17890*/  ISETP.GT.AND P2, PT, R167, 0x11, !P2 ;  /* 0x00000011a700780c */ /* 0x000fe40005744270 */
[----:B------:R-:W-:Y:S02]  /*178a0*/  FSEL R156, R156, -INF , !P4 ;  /* 0xff8000009c9c7808 */ /* 0x000fe40006000000 */
[----:B------:R-:W-:-:S02]  /*178b0*/  ISETP.LT.OR P2, PT, R168, 0x12, P2 ;  /* 0x00000012a800780c */ /* 0x000fc40001741670 */
[----:B------:R-:W-:Y:S02]  /*178c0*/  FSEL R160, R160, -INF , !P5 ;  /* 0xff800000a0a07808 */ /* 0x000fe40006800000 */
[----:B------:R-:W-:Y:S02]  /*178d0*/  FSEL R128, R128, -INF , !P2 ;  /* 0xff80000080807808 */ /* 0x000fe40005000000 */
[----:B------:R-:W-:Y:S02]  /*178e0*/  LOP3.LUT P2, RZ, R16, 0x40000, RZ, 0xc0, !PT ;  /* 0x0004000010ff7812 */ /* 0x000fe4000784c0ff */
[----:B------:R-:W-:Y:S02]  /*178f0*/  @!P1 IADD3 R14, R14, 0x30860, RZ ;  /* 0x000308600e0e9810 */ /* 0x000fe40007ffe0ff */
[----:B------:R-:W-:-:S04]  /*17900*/  ISETP.GT.AND P2, PT, R167, 0x18, !P2 ;  /* 0x00000018a700780c */ /* 0x000fc80005744270 */
[----:B------:R-:W-:-:S04]  /*17910*/  ISETP.LT.OR P2, PT, R168, 0x19, P2 ;  /* 0x00000019a800780c */ /* 0x000fc80001741670 */
[----:B------:R-:W-:Y:S02]  /*17920*/  FSEL R131, R131, -INF , !P2 ;  /* 0xff80000083837808 */ /* 0x000fe40005000000 */
[----:B------:R-:W-:-:S04]  /*17930*/  LOP3.LUT P2, RZ, R16, 0x20000, RZ, 0xc0, !PT ;  /* 0x0002000010ff7812 */ /* 0x000fc8000784c0ff */
[----:B------:R-:W-:-:S04]  /*17940*/  ISETP.GT.AND P2, PT, R167, 0x19, !P2 ;  /* 0x00000019a700780c */ /* 0x000fc80005744270 */
[----:B------:R-:W-:-:S04]  /*17950*/  ISETP.LT.OR P2, PT, R168, 0x1a, P2 ;  /* 0x0000001aa800780c */ /* 0x000fc80001741670 */
[----:B------:R-:W-:Y:S02]  /*17960*/  FSEL R132, R132, -INF , !P2 ;  /* 0xff80000084847808 */ /* 0x000fe40005000000 */
[----:B------:R-:W-:-:S04]  /*17970*/  LOP3.LUT P2, RZ, R16, 0x10000, RZ, 0xc0, !PT ;  /* 0x0001000010ff7812 */ /* 0x000fc8000784c0ff */
[----:B------:R-:W-:-:S04]  /*17980*/  ISETP.GT.AND P2, PT, R167, 0x20, !P2 ;  /* 0x00000020a700780c */ /* 0x000fc80005744270 */
[----:B------:R-:W-:-:S04]  /*17990*/  ISETP.LT.OR P2, PT, R168, 0x21, P2 ;  /* 0x00000021a800780c */ /* 0x000fc80001741670 */
[----:B------:R-:W-:Y:S02]  /*179a0*/  FSEL R133, R133, -INF , !P2 ;  /* 0xff80000085857808 */ /* 0x000fe40005000000 */
[----:B------:R-:W-:Y:S02]  /*179b0*/  ISETP.GT.AND P2, PT, R167, 0x21, !P6 ;  /* 0x00000021a700780c */ /* 0x000fe40007744270 */
[----:B------:R-:W-:Y:S02]  /*179c0*/  LOP3.LUT P6, RZ, R16, 0x20, RZ, 0xc0, !PT ;  /* 0x0000002010ff7812 */ /* 0x000fe400078cc0ff */
[----:B------:R-:W-:-:S04]  /*179d0*/  ISETP.LT.OR P2, PT, R168, 0x22, P2 ;  /* 0x00000022a800780c */ /* 0x000fc80001741670 */
[----:B------:R-:W-:Y:S02]  /*179e0*/  FSEL R134, R134, -INF , !P2 ;  /* 0xff80000086867808 */ /* 0x000fe40005000000 */
[----:B------:R-:W-:Y:S02]  /*179f0*/  ISETP.GT.AND P2, PT, R167, 0x28, !P3 ;  /* 0x00000028a700780c */ /* 0x000fe40005f44270 */
[----:B------:R-:W-:Y:S02]  /*17a00*/  LOP3.LUT P3, RZ, R16, 0x10, RZ, 0xc0, !PT ;  /* 0x0000001010ff7812 */ /* 0x000fe4000786c0ff */
        /* <DEDUP_REMOVED lines=10> */
[----:B------:R-:W-:Y:S02]  /*17ab0*/  FMNMX.FTZ R0, R2, R4, !PT ;  /* 0x0000000402007209 */ /* 0x000fe40007810000 */
[----:B------:R-:W-:Y:S02]  /*17ac0*/  LOP3.LUT P2, RZ, R16, 0x800, RZ, 0xc0, !PT ;  /* 0x0000080010ff7812 */ /* 0x000fe4000784c0ff */
[----:B------:R-:W-:Y:S02]  /*17ad0*/  FMNMX.FTZ R0, R15, R0, !PT ;  /* 0x000000000f007209 */ /* 0x000fe40007810000 */
[----:B------:R-:W-:Y:S02]  /*17ae0*/  ISETP.GT.AND P2, PT, R167, 0x31, !P2 ;  /* 0x00000031a700780c */ /* 0x000fe40005744270 */
[----:B------:R-:W-:-:S02]  /*17af0*/  FMNMX.FTZ R7, R121, R0, !PT ;  /* 0x0000000079077209 */ /* 0x000fc40007810000 */
[----:B------:R-:W-:Y:S02]  /*17b00*/  ISETP.LT.OR P2, PT, R168, 0x32, P2 ;  /* 0x00000032a800780c */ /* 0x000fe40001741670 */
[----:B------:R-:W-:Y:S02]  /*17b10*/  FMNMX.FTZ R0, R122, R7, !PT ;  /* 0x000000077a007209 */ /* 0x000fe40007810000 */
[----:B------:R-:W-:Y:S02]  /*17b20*/  FSEL R143, R143, -INF , !P2 ;  /* 0xff8000008f8f7808 */ /* 0x000fe40005000000 */
[----:B------:R-:W-:Y:S02]  /*17b30*/  FMNMX.FTZ R7, R125, R0, !PT ;  /* 0x000000007d077209 */ /* 0x000fe40007810000 */
[----:B------:R-:W-:Y:S02]  /*17b40*/  LOP3.LUT P2, RZ, R16, 0x400, RZ, 0xc0, !PT ;  /* 0x0000040010ff7812 */ /* 0x000fe4000784c0ff */
[----:B------:R-:W-:-:S02]  /*17b50*/  FMNMX.FTZ R0, R126, R7, !PT ;  /* 0x000000077e007209 */ /* 0x000fc40007810000 */
[----:B------:R-:W-:Y:S02]  /*17b60*/  ISETP.GT.AND P2, PT, R167, 0x38, !P2 ;  /* 0x00000038a700780c */ /* 0x000fe40005744270 */
[----:B------:R-:W-:Y:S02]  /*17b70*/  FMNMX.FTZ R7, R129, R0, !PT ;  /* 0x0000000081077209 */ /* 0x000fe40007810000 */
[----:B------:R-:W-:Y:S02]  /*17b80*/  ISETP.LT.OR P2, PT, R168, 0x39, P2 ;  /* 0x00000039a800780c */ /* 0x000fe40001741670 */
[----:B------:R-:W-:Y:S02]  /*17b90*/  FMNMX.FTZ R0, R130, R7, !PT ;  /* 0x0000000782007209 */ /* 0x000fe40007810000 */
[----:B------:R-:W-:Y:S02]  /*17ba0*/  FSEL R144, R144, -INF , !P2 ;  /* 0xff80000090907808 */ /* 0x000fe40005000000 */
[----:B------:R-:W-:-:S02]  /*17bb0*/  FMNMX.FTZ R7, R135, R0, !PT ;  /* 0x0000000087077209 */ /* 0x000fc40007810000 */
[----:B------:R-:W-:Y:S02]  /*17bc0*/  LOP3.LUT P2, RZ, R16, 0x200, RZ, 0xc0, !PT ;  /* 0x0000020010ff7812 */ /* 0x000fe4000784c0ff */
[----:B------:R-:W-:Y:S02]  /*17bd0*/  FMNMX.FTZ R0, R136, R7, !PT ;  /* 0x0000000788007209 */ /* 0x000fe40007810000 */
[----:B------:R-:W-:Y:S02]  /*17be0*/  ISETP.GT.AND P2, PT, R167, 0x39, !P2 ;  /* 0x00000039a700780c */ /* 0x000fe40005744270 */
[----:B------:R-:W-:Y:S02]  /*17bf0*/  FMNMX.FTZ R7, R139, R0, !PT ;  /* 0x000000008b077209 */ /* 0x000fe40007810000 */
[----:B------:R-:W-:Y:S02]  /*17c00*/  ISETP.LT.OR P2, PT, R168, 0x3a, P2 ;  /* 0x0000003aa800780c */ /* 0x000fe40001741670 */
[----:B------:R-:W-:-:S02]  /*17c10*/  FMNMX.FTZ R0, R140, R7, !PT ;  /* 0x000000078c007209 */ /* 0x000fc40007810000 */
        /* <DEDUP_REMOVED lines=25> */
[----:B------:R-:W-:Y:S01]  /*17db0*/  ISETP.GT.AND P2, PT, R167, 0x49, !P6 ;  /* 0x00000049a700780c */ /* 0x000fe20007744270 */
[----:B------:R-:W0:Y:S01]  /*17dc0*/  SHFL.BFLY PT, R7, R164, 0x2, 0x1f ;  /* 0x0c401f00a4077f89 */ /* 0x000e2200000e0000 */
[----:B------:R-:W-:Y:S02]  /*17dd0*/  LOP3.LUT P6, RZ, R16, 0x2, RZ, 0xc0, !PT ;  /* 0x0000000210ff7812 */ /* 0x000fe400078cc0ff */
[----:B------:R-:W-:-:S04]  /*17de0*/  ISETP.LT.OR P2, PT, R168, 0x4a, P2 ;  /* 0x0000004aa800780c */ /* 0x000fc80001741670 */
[----:B------:R-:W-:Y:S02]  /*17df0*/  FSEL R153, R153, -INF , !P2 ;  /* 0xff80000099997808 */ /* 0x000fe40005000000 */
[----:B------:R-:W-:-:S04]  /*17e00*/  ISETP.GT.AND P2, PT, R167, 0x50, !P3 ;  /* 0x00000050a700780c */ /* 0x000fc80005f44270 */
[----:B------:R-:W-:-:S04]  /*17e10*/  ISETP.LT.OR P2, PT, R168, 0x51, P2 ;  /* 0x00000051a800780c */ /* 0x000fc80001741670 */
[----:B------:R-:W-:Y:S02]  /*17e20*/  FSEL R157, R157, -INF , !P2 ;  /* 0xff8000009d9d7808 */ /* 0x000fe40005000000 */
[----:B------:R-:W-:Y:S02]  /*17e30*/  ISETP.GT.AND P2, PT, R167, RZ, !P6 ;  /* 0x000000ffa700720c */ /* 0x000fe40007744270 */
[----:B------:R-:W-:Y:S02]  /*17e40*/  LOP3.LUT P6, RZ, R16, 0x1, RZ, 0xc0, !PT ;  /* 0x0000000110ff7812 */ /* 0x000fe400078cc0ff */
[----:B------:R-:W-:Y:S02]  /*17e50*/  ISETP.LT.OR P2, PT, R168, 0x1, P2 ;  /* 0x00000001a800780c */ /* 0x000fe40001741670 */
[----:B0-----:R-:W-:Y:S01]  /*17e60*/  FMNMX.FTZ R165, R164, R7, !PT ;  /* 0x00000007a4a57209 */ /* 0x001fe20007810000 */
[----:B------:R-:W-:Y:S01]  /*17e70*/  IMAD.U32 R7, RZ, RZ, UR43 ;  /* 0x0000002bff077e24 */ /* 0x000fe2000f8e00ff */
[----:B------:R-:W-:-:S02]  /*17e80*/  FSEL R23, R23, -INF , !P2 ;  /* 0xff80000017177808 */ /* 0x000fc40005000000 */
[----:B------:R-:W-:Y:S01]  /*17e90*/  ISETP.GT.AND P3, PT, R167, 0x59, !P6 ;  /* 0x00000059a700780c */ /* 0x000fe20007764270 */
[----:B------:R-:W0:Y:S03]  /*17ea0*/  SHFL.BFLY PT, R12, R165, 0x1, 0x1f ;  /* 0x0c201f00a50c7f89 */ /* 0x000e2600000e0000 */
[----:B------:R-:W-:-:S04]  /*17eb0*/  ISETP.LT.OR P3, PT, R168, 0x5a, P3 ;  /* 0x0000005aa800780c */ /* 0x000fc80001f61670 */
[----:B------:R-:W-:Y:S02]  /*17ec0*/  FSEL R161, R161, -INF , !P3 ;  /* 0xff800000a1a17808 */ /* 0x000fe40005800000 */
[----:B0-----:R-:W-:Y:S02]  /*17ed0*/  FMNMX.FTZ R12, R165, R12, !PT ;  /* 0x0000000ca50c7209 */ /* 0x001fe40007810000 */
[----:B------:R-:W-:Y:S02]  /*17ee0*/  FMNMX.FTZ R165, R23, R3, !PT ;  /* 0x0000000317a57209 */ /* 0x000fe40007810000 */
[C---:B------:R-:W-:Y:S01]  /*17ef0*/  FSETP.NEU.FTZ.AND P2, PT, R12.reuse, -INF , PT ;  /* 0xff8000000c00780b */ /* 0x040fe20003f5d000 */
[----:B------:R-:W-:-:S05]  /*17f00*/  FMUL.FTZ R0, R12, R7 ;  /* 0x000000070c007220 */ /* 0x000fca0000410000 */
[----:B------:R-:W-:-:S05]  /*17f10*/  FSEL R0, R0, RZ, P2 ;  /* 0x000000ff00007208 */ /* 0x000fca0001000000 */
[--C-:B------:R-:W-:Y:S01]  /*17f20*/  FFMA.FTZ R188, R2, R7, -R0.reuse ;  /* 0x0000000702bc7223 */ /* 0x100fe20000010800 */
[----:B------:R-:W-:Y:S01]  /*17f30*/  FMNMX.FTZ R2, R120, R165, !PT ;  /* 0x000000a578027209 */ /* 0x000fe20007810000 */
[-CC-:B------:R-:W-:Y:S01]  /*17f40*/  FFMA.FTZ R190, R121, R7.reuse, -R0.reuse ;  /* 0x0000000779be7223 */ /* 0x180fe20000010800 */
[-CC-:B------:R-:W-:Y:S01]  /*17f50*/  FFMA.FTZ R184, R125, R7.reuse, -R0.reuse ;  /* 0x000000077db87223 */ /* 0x180fe20000010800 */
[-CC-:B------:R-:W-:Y:S01]  /*17f60*/  FFMA.FTZ R186, R129, R7.reuse, -R0.reuse ;  /* 0x0000000781ba7223 */ /* 0x180fe20000010800 */
[----:B------:R-:W-:Y:S01]  /*17f70*/  FMNMX.FTZ R165, R123, R2, !PT ;  /* 0x000000027ba57209 */ /* 0x000fe20007810000 */
[-CC-:B------:R-:W-:Y:S01]  /*17f80*/  FFMA.FTZ R180, R135, R7.reuse, -R0.reuse ;  /* 0x0000000787b47223 */ /* 0x180fe20000010800 */
[-CC-:B------:R-:W-:Y:S01]  /*17f90*/  FFMA.FTZ R176, R141, R7.reuse, -R0.reuse ;  /* 0x000000078db07223 */ /* 0x180fe20000010800 */
[--C-:B------:R-:W-:Y:S01]  /*17fa0*/  FFMA.FTZ R122, R122, R7, -R0.reuse ;  /* 0x000000077a7a7223 */ /* 0x100fe20000010800 */
[----:B------:R-:W-:Y:S01]  /*17fb0*/  FMNMX.FTZ R2, R124, R165, !PT ;  /* 0x000000a57c027209 */ /* 0x000fe20007810000 */
[-CC-:B------:R-:W-:Y:S01]  /*17fc0*/  FFMA.FTZ R182, R139, R7.reuse, -R0.reuse ;  /* 0x000000078bb67223 */ /* 0x180fe20000010800 */
[-CC-:B------:R-:W-:Y:S01]  /*17fd0*/  FFMA.FTZ R139, R151, R7.reuse, -R0.reuse ;  /* 0x00000007978b7223 */ /* 0x180fe20000010800 */
[----:B------:R-:W-:Y:S01]  /*17fe0*/  FSEL R151, R12, RZ, P2 ;  /* 0x000000ff0c977208 */ /* 0x000fe20001000000 */
[-CC-:B------:R-:W-:Y:S01]  /*17ff0*/  FFMA.FTZ R164, R126, R7.reuse, -R0.reuse ;  /* 0x000000077ea47223 */ /* 0x180fe20000010800 */
[----:B------:R-:W-:Y:S01]  /*18000*/  FMNMX.FTZ R121, R127, R2, !PT ;  /* 0x000000027f797209 */ /* 0x000fe20007810000 */
[-CC-:B------:R-:W-:Y:S01]  /*18010*/  FFMA.FTZ R126, R130, R7.reuse, -R0.reuse ;  /* 0x00000007827e7223 */ /* 0x180fe20000010800 */
[-CC-:B------:R-:W-:Y:S01]  /*18020*/  FFMA.FTZ R130, R140, R7.reuse, -R0.reuse ;  /* 0x000000078c827223 */ /* 0x180fe20000010800 */
[--C-:B------:R-:W-:Y:S01]  /*18030*/  FFMA.FTZ R15, R15, R7, -R0.reuse ;  /* 0x000000070f0f7223 */ /* 0x100fe20000010800 */
[----:B------:R-:W-:Y:S01]  /*18040*/  FMNMX.FTZ R2, R128, R121, !PT ;  /* 0x0000007980027209 */ /* 0x000fe20007810000 */
[-CC-:B------:R-:W-:Y:S01]  /*18050*/  FFMA.FTZ R178, R146, R7.reuse, -R0.reuse ;  /* 0x0000000792b27223 */ /* 0x180fe20000010800 */
[----:B------:R0:W-:Y:S01]  /*18060*/  MUFU.EX2 R121, R122 ;  /* 0x0000007a00797308 */ /* 0x0001e20000000800 */
[-CC-:B------:R-:W-:Y:S01]  /*18070*/  FFMA.FTZ R172, R150, R7.reuse, -R0.reuse ;  /* 0x0000000796ac7223 */ /* 0x180fe20000010800 */
        /* <DEDUP_REMOVED lines=20> */
[----:B------:R-:W-:Y:S01]  /*181c0*/  FMNMX.FTZ R2, R148, R129, !PT ;  /* 0x0000008194027209 */ /* 0x000fe20007810000 */
[-CC-:B------:R-:W-:Y:S01]  /*181d0*/  FFMA.FTZ R129, R136, R7.reuse, -R0.reuse ;  /* 0x0000000788817223 */ /* 0x180fe20000010800 */
[----:B------:R-:W-:Y:S02]  /*181e0*/  FFMA.FTZ R136, R147, R7, -R0 ;  /* 0x0000000793887223 */ /* 0x000fe40000010800 */
        /* <DEDUP_REMOVED lines=9> */
[----:B------:R-:W-:-:S03]  /*18280*/  FFMA.FTZ R135, R142, R7, -R0 ;  /* 0x000000078e877223 */ /* 0x000fc60000010800 */
[----:B------:R-:W-:-:S03]  /*18290*/  FMNMX.FTZ R2, R161, R2, !PT ;  /* 0x00000002a1027209 */ /* 0x000fc60007810000 */
[----:B------:R-:W-:Y:S02]  /*182a0*/  MUFU.EX2 R129, R129 ;  /* 0x0000008100817308 */ /* 0x000fe40000000800 */
[----:B------:R-:W0:Y:S06]  /*182b0*/  SHFL.BFLY PT, R141, R2, 0x2, 0x1f ;  /* 0x0c401f00028d7f89 */ /* 0x000e2c00000e0000 */
[----:B------:R-:W-:Y:S08]  /*182c0*/  MUFU.EX2 R182, R182 ;  /* 0x000000b600b67308 */ /* 0x000ff00000000800 */
[----:B------:R-:W-:Y:S08]  /*182d0*/  MUFU.EX2 R130, R130 ;  /* 0x0000008200827308 */ /* 0x000ff00000000800 */
[----:B------:R-:W-:Y:S01]  /*182e0*/  MUFU.EX2 R176, R176 ;  /* 0x000000b000b07308 */ /* 0x000fe20000000800 */
[----:B0-----:R-:W-:Y:S01]  /*182f0*/  FMNMX.FTZ R122, R2, R141, !PT ;  /* 0x0000008d027a7209 */ /* 0x001fe20007810000 */
[----:B------:R-:W-:Y:S01]  /*18300*/  FFMA.FTZ R141, R159, R7, -R0 ;  /* 0x000000079f8d7223 */ /* 0x000fe20000010800 */
[----:B------:R-:W-:-:S03]  /*18310*/  FADD.FTZ R0, -R151, R4 ;  /* 0x0000000497007221 */ /* 0x000fc60000010100 */
[----:B------:R-:W0:Y:S01]  /*18320*/  SHFL.BFLY PT, R147, R122, 0x1, 0x1f ;  /* 0x0c201f007a937f89 */ /* 0x000e2200000e0000 */
[----:B------:R-:W-:Y:S01]  /*18330*/  FMUL.FTZ R0, R0, R7 ;  /* 0x0000000700007220 */ /* 0x000fe20000410000 */
[----:B------:R-:W-:Y:S08]  /*18340*/  MUFU.EX2 R135, R135 ;  /* 0x0000008700877308 */ /* 0x000ff00000000800 */
[----:B------:R-:W1:Y:S08]  /*18350*/  MUFU.EX2 R0, R0 ;  /* 0x0000000000007308 */ /* 0x000e700000000800 */
[----:B------:R-:W-:Y:S01]  /*18360*/  MUFU.EX2 R178, R178 ;  /* 0x000000b200b27308 */ /* 0x000fe20000000800 */
[----:B0-----:R-:W-:-:S07]  /*18370*/  FMNMX.FTZ R122, R122, R147, !PT ;  /* 0x000000937a7a7209 */ /* 0x001fce0007810000 */
[----:B------:R-:W-:Y:S01]  /*18380*/  MUFU.EX2 R136, R136 ;  /* 0x0000008800887308 */ /* 0x000fe20000000800 */
[----:B-1----:R-:W-:Y:S01]  /*18390*/  FFMA.FTZ R6, R0, R6, R188 ;  /* 0x0000000600067223 */ /* 0x002fe200000100bc */
[C---:B------:R-:W-:Y:S01]  /*183a0*/  FSETP.NEU.FTZ.AND P2, PT, R122.reuse, -INF , PT ;  /* 0xff8000007a00780b */ /* 0x040fe20003f5d000 */
[C---:B------:R-:W-:Y:S01]  /*183b0*/  FMUL.FTZ R142, R122.reuse, R7 ;  /* 0x000000077a8e7220 */ /* 0x040fe20000410000 */
[----:B------:R-:W-:Y:S02]  /*183c0*/  F2FP.F16.F32.PACK_AB R188, R15, R188 ;  /* 0x000000bc0fbc723e */ /* 0x000fe400000000ff */
[----:B------:R-:W-:Y:S02]  /*183d0*/  FSEL R2, R122, RZ, P2 ;  /* 0x000000ff7a027208 */ /* 0x000fe40001000000 */
[----:B------:R-:W-:Y:S01]  /*183e0*/  FSEL R142, R142, RZ, P2 ;  /* 0x000000ff8e8e7208 */ /* 0x000fe20001000000 */
[----:B------:R-:W-:Y:S01]  /*183f0*/  MUFU.EX2 R172, R172 ;  /* 0x000000ac00ac7308 */ /* 0x000fe20000000800 */
[----:B------:R-:W-:Y:S01]  /*18400*/  ISETP.GT.AND P2, PT, R8, R203, PT ;  /* 0x000000cb0800720c */ /* 0x000fe20003f44270 */
[----:B------:R-:W-:Y:S01]  /*18410*/  FADD.FTZ R2, -R2, R3 ;  /* 0x0000000302027221 */ /* 0x000fe20000010100 */
[----:B------:R-:W-:-:S02]  /*18420*/  VIADD R8, R8, 0xffffffff ;  /* 0xffffffff08087836 */ /* 0x000fc40000000000 */
[-CC-:B------:R-:W-:Y:S01]  /*18430*/  FFMA.FTZ R189, R23, R7.reuse, -R142.reuse ;  /* 0x0000000717bd7223 */ /* 0x180fe2000001088e */
[-CC-:B------:R-:W-:Y:S01]  /*18440*/  FFMA.FTZ R23, R120, R7.reuse, -R142.reuse ;  /* 0x0000000778177223 */ /* 0x180fe2000001088e */
[-C--:B------:R-:W-:Y:S01]  /*18450*/  FMUL.FTZ R2, R2, R7.reuse ;  /* 0x0000000702027220 */ /* 0x080fe20000410000 */
[-CC-:B------:R-:W-:Y:S01]  /*18460*/  FFMA.FTZ R191, R123, R7.reuse, -R142.reuse ;  /* 0x000000077bbf7223 */ /* 0x180fe2000001088e */
[-C--:B------:R-:W-:Y:S01]  /*18470*/  FFMA.FTZ R177, R13, R7.reuse, -R142 ;  /* 0x000000070db17223 */ /* 0x080fe2000001088e */
[----:B------:R-:W-:Y:S01]  /*18480*/  FADD.FTZ R13, R15, R6 ;  /* 0x000000060f0d7221 */ /* 0x000fe20000010000 */
[----:B------:R-:W-:Y:S01]  /*18490*/  MUFU.EX2 R189, R189 ;  /* 0x000000bd00bd7308 */ /* 0x000fe20000000800 */
[-CC-:B------:R-:W-:Y:S01]  /*184a0*/  FFMA.FTZ R120, R124, R7.reuse, -R142.reuse ;  /* 0x000000077c787223 */ /* 0x180fe2000001088e */
[-CC-:B------:R-:W-:Y:S01]  /*184b0*/  FFMA.FTZ R185, R127, R7.reuse, -R142.reuse ;  /* 0x000000077fb97223 */ /* 0x180fe2000001088e */
[----:B------:R-:W-:Y:S01]  /*184c0*/  FADD.FTZ R6, R190, R13 ;  /* 0x0000000dbe067221 */ /* 0x000fe20000010000 */
[-CC-:B------:R-:W-:Y:S01]  /*184d0*/  FFMA.FTZ R187, R131, R7.reuse, -R142.reuse ;  /* 0x0000000783bb7223 */ /* 0x180fe2000001088e */
[-CC-:B------:R-:W-:Y:S01]  /*184e0*/  FFMA.FTZ R123, R128, R7.reuse, -R142.reuse ;  /* 0x00000007807b7223 */ /* 0x180fe2000001088e */
[-C--:B------:R-:W-:Y:S01]  /*184f0*/  FFMA.FTZ R124, R132, R7.reuse, -R142 ;  /* 0x00000007847c7223 */ /* 0x080fe2000001088e */
[----:B------:R-:W-:Y:S01]  /*18500*/  FADD.FTZ R131, R121, R6 ;  /* 0x0000000679837221 */ /* 0x000fe20000010000 */
[----:B------:R-:W0:Y:S01]  /*18510*/  MUFU.EX2 R2, R2 ;  /* 0x0000000200027308 */ /* 0x000e220000000800 */
[-CC-:B------:R-:W-:Y:S01]  /*18520*/  FFMA.FTZ R181, R133, R7.reuse, -R142.reuse ;  /* 0x0000000785b57223 */ /* 0x180fe2000001088e */
[-CC-:B------:R-:W-:Y:S01]  /*18530*/  FFMA.FTZ R127, R134, R7.reuse, -R142.reuse ;  /* 0x00000007867f7223 */ /* 0x180fe2000001088e */
[----:B------:R-:W-:Y:S01]  /*18540*/  FADD.FTZ R128, R184, R131 ;  /* 0x00000083b8807221 */ /* 0x000fe20000010000 */
        /* <DEDUP_REMOVED lines=9> */
[----:B------:R-:W-:Y:S01]  /*185e0*/  FFMA.FTZ R160, R160, R7, -R142 ;  /* 0x00000007a0a07223 */ /* 0x000fe2000001088e */
[----:B------:R-:W-:-:S02]  /*185f0*/  F2FP.F16.F32.PACK_AB R190, R121, R190 ;  /* 0x000000be79be723e */ /* 0x000fc400000000ff */
[----:B------:R-:W2:Y:S01]  /*18600*/  MUFU.EX2 R191, R191 ;  /* 0x000000bf00bf7308 */ /* 0x000ea20000000800 */
[----:B0-----:R-:W-:Y:S01]  /*18610*/  FFMA.FTZ R6, R2, R5, R189 ;  /* 0x0000000502067223 */ /* 0x001fe200000100bd */
[C---:B------:R-:W-:Y:S01]  /*18620*/  FADD.FTZ R5, R125.reuse, R128 ;  /* 0x000000807d057221 */ /* 0x040fe20000010000 */
[----:B------:R-:W-:-:S03]  /*18630*/  F2FP.F16.F32.PACK_AB R184, R125, R184 ;  /* 0x000000b87db8723e */ /* 0x000fc600000000ff */
[----:B------:R-:W-:Y:S01]  /*18640*/  FADD.FTZ R133, R186, R5 ;  /* 0x00000005ba857221 */ /* 0x000fe20000010000 */
[----:B------:R-:W-:Y:S01]  /*18650*/  FFMA.FTZ R5, R145, R7, -R142 ;  /* 0x0000000791057223 */ /* 0x000fe2000001088e */
[----:B------:R-:W0:Y:S01]  /*18660*/  MUFU.EX2 R120, R120 ;  /* 0x0000007800787308 */ /* 0x000e220000000800 */
[C---:B-1----:R-:W-:Y:S01]  /*18670*/  FADD.FTZ R6, R23.reuse, R6 ;  /* 0x0000000617067221 */ /* 0x042fe20000010000 */
[C---:B------:R-:W-:Y:S01]  /*18680*/  FADD.FTZ R133, R126.reuse, R133 ;  /* 0x000000857e857221 */ /* 0x040fe20000010000 */
[----:B------:R-:W-:Y:S02]  /*18690*/  F2FP.F16.F32.PACK_AB R186, R126, R186 ;  /* 0x000000ba7eba723e */ /* 0x000fe400000000ff */
[----:B------:R-:W-:Y:S01]  /*186a0*/  F2FP.F16.F32.PACK_AB R189, R23, R189 ;  /* 0x000000bd17bd723e */ /* 0x000fe200000000ff */
[----:B------:R-:W-:Y:S01]  /*186b0*/  FADD.FTZ R128, R180, R133 ;  /* 0x00000085b4807221 */ /* 0x000fe20000010000 */
[----:B------:R-:W-:Y:S01]  /*186c0*/  F2FP.F16.F32.PACK_AB R180, R129, R180 ;  /* 0x000000b481b4723e */ /* 0x000fe200000000ff */
[----:B------:R-:W1:Y:S01]  /*186d0*/  MUFU.EX2 R185, R185 ;  /* 0x000000b900b97308 */ /* 0x000e620000000800 */
[----:B--2---:R-:W-:Y:S01]  /*186e0*/  FADD.FTZ R131, R191, R6 ;  /* 0x00000006bf837221 */ /* 0x004fe20000010000 */
[----:B------:R-:W-:-:S06]  /*186f0*/  IMAD.MOV.U32 R23, RZ, RZ, R11 ;  /* 0x000000ffff177224 */ /* 0x000fcc00078e000b */
[----:B------:R-:W2:Y:S01]  /*18700*/  MUFU.EX2 R123, R123 ;  /* 0x0000007b007b7308 */ /* 0x000ea20000000800 */
[C---:B0-----:R-:W-:Y:S01]  /*18710*/  FADD.FTZ R6, R120.reuse, R131 ;  /* 0x0000008378067221 */ /* 0x041fe20000010000 */
[----:B------:R-:W-:Y:S01]  /*18720*/  FADD.FTZ R131, R129, R128 ;  /* 0x0000008081837221 */ /* 0x000fe20000010000 */
[----:B------:R-:W-:Y:S01]  /*18730*/  @!P1 PRMT R128, RZ, 0x654, R14 ;  /* 0x00000654ff809816 */ /* 0x000fe2000000000e */
[----:B------:R-:W-:Y:S01]  /*18740*/  FFMA.FTZ R14, R149, R7, -R142 ;  /* 0x00000007950e7223 */ /* 0x000fe2000001088e */
[----:B------:R-:W-:Y:S01]  /*18750*/  F2FP.F16.F32.PACK_AB R191, R120, R191 ;  /* 0x000000bf78bf723e */ /* 0x000fe200000000ff */
[----:B------:R-:W-:Y:S01]  /*18760*/  FADD.FTZ R133, R182, R131 ;  /* 0x00000083b6857221 */ /* 0x000fe20000010000 */
[----:B------:R0:W-:Y:S01]  /*18770*/  @!P1 SYNCS.ARRIVE.TRANS64.RED.A1T0 RZ, [R128+URZ], RZ ;  /* 0x000000ff80ff99a7 */ /* 0x0001e2000810043f */
[----:B------:R-:W3:Y:S01]  /*18780*/  MUFU.EX2 R187, R187 ;  /* 0x000000bb00bb7308 */ /* 0x000ee20000000800 */
[----:B-1----:R-:W-:Y:S01]  /*18790*/  FADD.FTZ R6, R185, R6 ;  /* 0x00000006b9067221 */ /* 0x002fe20000010000 */
[C---:B------:R-:W-:Y:S01]  /*187a0*/  FADD.FTZ R133, R130.reuse, R133 ;  /* 0x0000008582857221 */ /* 0x040fe20000010000 */
[----:B------:R-:W-:-:S03]  /*187b0*/  F2FP.F16.F32.PACK_AB R182, R130, R182 ;  /* 0x000000b682b6723e */ /* 0x000fc600000000ff */
[----:B------:R-:W-:Y:S01]  /*187c0*/  FADD.FTZ R132, R176, R133 ;  /* 0x00000085b0847221 */ /* 0x000fe20000010000 */
[-C--:B0-----:R-:W-:Y:S01]  /*187d0*/  FFMA.FTZ R128, R153, R7.reuse, -R142 ;  /* 0x0000000799807223 */ /* 0x081fe2000001088e */
[----:B------:R-:W0:Y:S01]  /*187e0*/  MUFU.EX2 R124, R124 ;  /* 0x0000007c007c7308 */ /* 0x000e220000000800 */
[----:B--2---:R-:W-:Y:S01]  /*187f0*/  FADD.FTZ R6, R123, R6 ;  /* 0x000000067b067221 */ /* 0x004fe20000010000 */
[----:B------:R-:W-:Y:S01]  /*18800*/  FFMA.FTZ R142, R161, R7, -R142 ;  /* 0x00000007a18e7223 */ /* 0x000fe2000001088e */
[----:B------:R-:W-:Y:S02]  /*18810*/  F2FP.F16.F32.PACK_AB R176, R135, R176 ;  /* 0x000000b087b0723e */ /* 0x000fe400000000ff */
[----:B------:R-:W-:-:S03]  /*18820*/  F2FP.F16.F32.PACK_AB R185, R123, R185 ;  /* 0x000000b97bb9723e */ /* 0x000fc600000000ff */
[----:B------:R-:W1:Y:S01]  /*18830*/  MUFU.EX2 R181, R181 ;  /* 0x000000b500b57308 */ /* 0x000e620000000800 */
[----:B---3--:R-:W-:-:S07]  /*18840*/  FADD.FTZ R131, R187, R6 ;  /* 0x00000006bb837221 */ /* 0x008fce0000010000 */
[----:B------:R-:W2:Y:S01]  /*18850*/  MUFU.EX2 R127, R127 ;  /* 0x0000007f007f7308 */ /* 0x000ea20000000800 */
[C---:B0-----:R-:W-:Y:S01]  /*18860*/  FADD.FTZ R6, R124.reuse, R131 ;  /* 0x000000837c067221 */ /* 0x041fe20000010000 */
[----:B------:R-:W-:Y:S01]  /*18870*/  FADD.FTZ R131, R135, R132 ;  /* 0x0000008487837221 */ /* 0x000fe20000010000 */
[----:B------:R-:W-:-:S03]  /*18880*/  F2FP.F16.F32.PACK_AB R187, R124, R187 ;  /* 0x000000bb7cbb723e */ /* 0x000fc600000000ff */
[----:B------:R-:W-:Y:S01]  /*18890*/  FADD.FTZ R131, R178, R131 ;  /* 0x00000083b2837221 */ /* 0x000fe20000010000 */
[C---:B------:R-:W-:Y:S01]  /*188a0*/  F2FP.F16.F32.PACK_AB R178, R136.reuse, R178 ;  /* 0x000000b288b2723e */ /* 0x040fe200000000ff */
[----:B------:R-:W0:Y:S01]  /*188b0*/  MUFU.EX2 R183, R183 ;  /* 0x000000b700b77308 */ /* 0x000e220000000800 */
[----:B-1----:R-:W-:Y:S01]  /*188c0*/  FADD.FTZ R6, R181, R6 ;  /* 0x00000006b5067221 */ /* 0x002fe20000010000 */
[----:B------:R-:W-:-:S04]  /*188d0*/  FADD.FTZ R131, R136, R131 ;  /* 0x0000008388837221 */ /* 0x000fc80000010000 */
[----:B------:R-:W-:Y:S02]  /*188e0*/  FADD.FTZ R132, R172, R131 ;  /* 0x00000083ac847221 */ /* 0x000fe40000010000 */
[----:B------:R-:W1:Y:S01]  /*188f0*/  MUFU.EX2 R3, R138 ;  /* 0x0000008a00037308 */ /* 0x000e620000000800 */
[C---:B--2---:R-:W-:Y:S01]  /*18900*/  FADD.FTZ R6, R127.reuse, R6 ;  /* 0x000000067f067221 */ /* 0x044fe20000010000 */
[----:B------:R-:W-:-:S06]  /*18910*/  F2FP.F16.F32.PACK_AB R181, R127, R181 ;  /* 0x000000b57fb5723e */ /* 0x000fcc00000000ff */
[----:B------:R-:W2:Y:S01]  /*18920*/  MUFU.EX2 R177, R177 ;  /* 0x000000b100b17308 */ /* 0x000ea20000000800 */
[----:B0-----:R-:W-:-:S07]  /*18930*/  FADD.FTZ R6, R183, R6 ;  /* 0x00000006b7067221 */ /* 0x001fce0000010000 */
[----:B------:R-:W0:Y:S01]  /*18940*/  MUFU.EX2 R139, R139 ;  /* 0x0000008b008b7308 */ /* 0x000e220000000800 */
[C---:B-1----:R-:W-:Y:S01]  /*18950*/  FADD.FTZ R6, R3.reuse, R6 ;  /* 0x0000000603067221 */ /* 0x042fe20000010000 */
[----:B------:R-:W-:Y:S01]  /*18960*/  F2FP.F16.F32.PACK_AB R183, R3, R183 ;  /* 0x000000b703b7723e */ /* 0x000fe200000000ff */
[----:B------:R-:W-:-:S05]  /*18970*/  IMAD.MOV.U32 R3, RZ, RZ, R122 ;  /* 0x000000ffff037224 */ /* 0x000fca00078e007a */
[----:B------:R-:W1:Y:S01]  /*18980*/  MUFU.EX2 R13, R13 ;  /* 0x0000000d000d7308 */ /* 0x000e620000000800 */
[----:B--2---:R-:W-:-:S07]  /*18990*/  FADD.FTZ R6, R177, R6 ;  /* 0x00000006b1067221 */ /* 0x004fce0000010000 */
[----:B------:R-:W2:Y:S01]  /*189a0*/  MUFU.EX2 R174, R174 ;  /* 0x000000ae00ae7308 */ /* 0x000ea20000000800 */
[C---:B0-----:R-:W-:Y:S01]  /*189b0*/  FADD.FTZ R15, R139.reuse, R132 ;  /* 0x000000848b0f7221 */ /* 0x041fe20000010000 */
[----:B------:R-:W-:-:S06]  /*189c0*/  F2FP.F16.F32.PACK_AB R172, R139, R172 ;  /* 0x000000ac8bac723e */ /* 0x000fcc00000000ff */
[----:B------:R-:W0:Y:S01]  /*189d0*/  MUFU.EX2 R179, R179 ;  /* 0x000000b300b37308 */ /* 0x000e220000000800 */
[C---:B-1----:R-:W-:Y:S01]  /*189e0*/  FADD.FTZ R6, R13.reuse, R6 ;  /* 0x000000060d067221 */ /* 0x042fe20000010000 */
[----:B------:R-:W-:-:S06]  /*189f0*/  F2FP.F16.F32.PACK_AB R177, R13, R177 ;  /* 0x000000b10db1723e */ /* 0x000fcc00000000ff */
[----:B------:R-:W1:Y:S01]  /*18a00*/  MUFU.EX2 R140, R140 ;  /* 0x0000008c008c7308 */ /* 0x000e620000000800 */
[----:B--2---:R-:W-:-:S07]  /*18a10*/  FADD.FTZ R15, R174, R15 ;  /* 0x0000000fae0f7221 */ /* 0x004fce0000010000 */
[----:B------:R-:W2:Y:S01]  /*18a20*/  MUFU.EX2 R5, R5 ;  /* 0x0000000500057308 */ /* 0x000ea20000000800 */
[----:B0-----:R-:W-:-:S07]  /*18a30*/  FADD.FTZ R6, R179, R6 ;  /* 0x00000006b3067221 */ /* 0x001fce0000010000 */
[----:B------:R-:W0:Y:S01]  /*18a40*/  MUFU.EX2 R168, R168 ;  /* 0x000000a800a87308 */ /* 0x000e220000000800 */
[C---:B-1----:R-:W-:Y:S01]  /*18a50*/  FADD.FTZ R15, R140.reuse, R15 ;  /* 0x0000000f8c0f7221 */ /* 0x042fe20000010000 */
[----:B------:R-:W-:-:S06]  /*18a60*/  F2FP.F16.F32.PACK_AB R174, R140, R174 ;  /* 0x000000ae8cae723e */ /* 0x000fcc00000000ff */
[----:B------:R-:W1:Y:S01]  /*18a70*/  MUFU.EX2 R173, R173 ;  /* 0x000000ad00ad7308 */ /* 0x000e620000000800 */
[C---:B--2---:R-:W-:Y:S01]  /*18a80*/  FADD.FTZ R6, R5.reuse, R6 ;  /* 0x0000000605067221 */ /* 0x044fe20000010000 */
[----:B------:R-:W-:-:S06]  /*18a90*/  F2FP.F16.F32.PACK_AB R179, R5, R179 ;  /* 0x000000b305b3723e */ /* 0x000fcc00000000ff */
[----:B------:R-:W2:Y:S01]  /*18aa0*/  MUFU.EX2 R141, R141 ;  /* 0x0000008d008d7308 */ /* 0x000ea20000000800 */
[----:B0-----:R-:W-:-:S07]  /*18ab0*/  FADD.FTZ R126, R168, R15 ;  /* 0x0000000fa87e7221 */ /* 0x001fce0000010000 */
[----:B------:R-:W0:Y:S01]  /*18ac0*/  MUFU.EX2 R14, R14 ;  /* 0x0000000e000e7308 */ /* 0x000e220000000800 */
[----:B-1----:R-:W-:-:S07]  /*18ad0*/  FADD.FTZ R15, R173, R6 ;  /* 0x00000006ad0f7221 */ /* 0x002fce0000010000 */
[----:B------:R-:W1:Y:S01]  /*18ae0*/  MUFU.EX2 R170, R170 ;  /* 0x000000aa00aa7308 */ /* 0x000e620000000800 */
[C---:B--2---:R-:W-:Y:S01]  /*18af0*/  FADD.FTZ R121, R141.reuse, R126 ;  /* 0x0000007e8d797221 */ /* 0x044fe20000010000 */
[----:B------:R-:W-:-:S06]  /*18b00*/  F2FP.F16.F32.PACK_AB R168, R141, R168 ;  /* 0x000000a88da8723e */ /* 0x000fcc00000000ff */
[----:B------:R-:W2:Y:S01]  /*18b10*/  MUFU.EX2 R175, R175 ;  /* 0x000000af00af7308 */ /* 0x000ea20000000800 */
[C---:B0-----:R-:W-:Y:S01]  /*18b20*/  FADD.FTZ R6, R14.reuse, R15 ;  /* 0x0000000f0e067221 */ /* 0x041fe20000010000 */
[----:B------:R-:W-:-:S06]  /*18b30*/  F2FP.F16.F32.PACK_AB R173, R14, R173 ;  /* 0x000000ad0ead723e */ /* 0x000fcc00000000ff */
[----:B------:R-:W0:Y:S01]  /*18b40*/  MUFU.EX2 R4, R163 ;  /* 0x000000a300047308 */ /* 0x000e220000000800 */
[----:B-1----:R-:W-:-:S07]  /*18b50*/  FADD.FTZ R121, R170, R121 ;  /* 0x00000079aa797221 */ /* 0x002fce0000010000 */
        /* <DEDUP_REMOVED lines=9> */
[----:B--2---:R-:W-:Y:S01]  /*18bf0*/  FADD.FTZ R15, R169, R4 ;  /* 0x00000004a90f7221 */ /* 0x004fe20000010000 */
[----:B------:R-:W-:-:S06]  /*18c00*/  MOV R4, R12 ;  /* 0x0000000c00047202 */ /* 0x000fcc0000000f00 */
[----:B------:R-:W2:Y:S01]  /*18c10*/  MUFU.EX2 R142, R142 ;  /* 0x0000008e008e7308 */ /* 0x000ea20000000800 */
[C---:B0-----:R-:W-:Y:S01]  /*18c20*/  FADD.FTZ R15, R156.reuse, R15 ;  /* 0x0000000f9c0f7221 */ /* 0x041fe20000010000 */
[----:B------:R-:W-:-:S03]  /*18c30*/  F2FP.F16.F32.PACK_AB R169, R156, R169 ;  /* 0x000000a99ca9723e */ /* 0x000fc600000000ff */
[----:B-1----:R-:W-:-:S04]  /*18c40*/  FADD.FTZ R15, R160, R15 ;  /* 0x0000000fa00f7221 */ /* 0x002fc80000010000 */
[C---:B--2---:R-:W-:Y:S01]  /*18c50*/  FADD.FTZ R5, R142.reuse, R15 ;  /* 0x0000000f8e057221 */ /* 0x044fe20000010000 */
[----:B------:R-:W-:Y:S01]  /*18c60*/  F2FP.F16.F32.PACK_AB R171, R142, R160 ;  /* 0x000000a08eab723e */ /* 0x000fe200000000ff */
[----:B------:R-:W-:Y:S06]  /*18c70*/  @P2 BRA `(.L_x_1546) ;  /* 0xffffffc400782947 */ /* 0x000fec000383ffff */
[----:B------:R-:W-:Y:S05]  /*18c80*/  BSYNC B0 ;  /* 0x0000000000007941 */ /* 0x000fea0003800000 */
.L_x_1527:
[----:B------:R-:W-:Y:S01]  /*18c90*/  IMAD.MOV.U32 R3, RZ, RZ, R122 ;  /* 0x000000ffff037224 */ /* 0x000fe200078e007a */
[----:B------:R-:W-:Y:S01]  /*18ca0*/  MOV R23, R11 ;  /* 0x0000000b00177202 */ /* 0x000fe20000000f00 */
[----:B------:R-:W-:Y:S02]  /*18cb0*/  IMAD.MOV.U32 R4, RZ, RZ, R12 ;  /* 0x000000ffff047224 */ /* 0x000fe400078e000c */
[----:B------:R-:W-:-:S07]  /*18cc0*/  IMAD.MOV.U32 R194, RZ, RZ, R10 ;  /* 0x000000ffffc27224 */ /* 0x000fce00078e000a */
.L_x_1526:
[----:B------:R-:W-:Y:S05]  /*18cd0*/  BSYNC B1 ;  /* 0x0000000000017941 */ /* 0x000fea0003800000 */
.L_x_1525:
[----:B------:R-:W0:Y:S01]  /*18ce0*/  LDC R224, c[0x0][0x9e4] ;  /* 0x00027900ffe07b82 */ /* 0x000e220000000800 */
[----:B------:R-:W-:Y:S01]  /*18cf0*/  IADD3 R10, R196, 0x80, -R197 ;  /* 0x00000080c40a7810 */ /* 0x000fe20007ffe8c5 */
[----:B------:R-:W-:Y:S01]  /*18d00*/  ULDC UR4, c[0x0][0x9dc] ;  /* 0x0002770000047ab9 */ /* 0x000fe20000000800 */
[----:B------:R-:W-:-:S03]  /*18d10*/  LOP3.LUT R16, R16, 0xffefffff, RZ, 0xc0, !PT ;  /* 0xffefffff10107812 */ /* 0x000fc600078ec0ff */
[----:B------:R-:W-:-:S04]  /*18d20*/  IMAD R10, R201, 0x80, R10 ;  /* 0x00000080c90a7824 */ /* 0x000fc800078e020a */
[----:B------:R-:W-:Y:S01]  /*18d30*/  VIADD R12, R10, -UR4 ;  /* 0x800000040a0c7c36 */ /* 0x000fe20008000000 */
[----:B0-----:R-:W-:-:S13]  /*18d40*/  ISETP.GE.AND P2, PT, R224, 0x1, PT ;  /* 0x00000001e000780c */ /* 0x001fda0003f46270 */
[----:B------:R-:W-:Y:S01]  /*18d50*/  @P2 LOP3.LUT R16, R16, 0x100000, RZ, 0xfc, !PT ;  /* 0x0010000010102812 */ /* 0x000fe200078efcff */
[----:B------:R-:W-:Y:S06]  /*18d60*/  @!P2 BRA `(.L_x_1547) ;  /* 0x000000000048a947 */ /* 0x000fec0003800000 */
[----:B------:R-:W-:Y:S01]  /*18d70*/  MOV R13, R10 ;  /* 0x0000000a000d7202 */ /* 0x000fe20000000f00 */
[----:B------:R-:W-:Y:S03]  /*18d80*/  BSSY B0, `(.L_x_1548) ;  /* 0x000000e000007945 */ /* 0x000fe60003800000 */
        /* <DEDUP_REMOVED lines=9> */
.L_x_1549:
[----:B------:R-:W-:-:S13]  /*18e20*/  ISETP.NE.AND P2, PT, R224, 0x1, PT ;  /* 0x00000001e000780c */ /* 0x000fda0003f45270 */
[----:B------:R-:W0:Y:S02]  /*18e30*/  @P2 LDC.64 R10, c[0x0][0x9e8] ;  /* 0x00027a00ff0a2b82 */ /* 0x000e240000000a00 */
[----:B0-----:R-:W-:-:S05]  /*18e40*/  @P2 IMAD.HI.U32 R10, R13, R10, RZ ;  /* 0x0000000a0d0a2227 */ /* 0x001fca00078e00ff */
[----:B------:R-:W-:-:S07]  /*18e50*/  @P2 SHF.R.U32.HI R13, RZ, R11, R10 ;  /* 0x0000000bff0d2219 */ /* 0x000fce000001160a */
.L_x_1550:
[----:B------:R-:W-:Y:S05]  /*18e60*/  BSYNC B0 ;  /* 0x0000000000007941 */ /* 0x000fea0003800000 */
.L_x_1548:
[----:B------:R-:W-:-:S05]  /*18e70*/  IMAD R13, R13, R224, RZ ;  /* 0x000000e00d0d7224 */ /* 0x000fca00078e02ff */
[----:B------:R-:W-:-:S07]  /*18e80*/  VIMNMX R12, R12, R13, !PT ;  /* 0x0000000d0c0c7248 */ /* 0x000fce0007fe0100 */
.L_x_1547:
[----:B------:R-:W-:Y:S01]  /*18e90*/  VIADD R12, R12, 0x5f ;  /* 0x0000005f0c0c7836 */ /* 0x000fe20000000000 */
[----:B------:R-:W-:Y:S03]  /*18ea0*/  BSSY B0, `(.L_x_1551) ;  /* 0x0000289000007945 */ /* 0x000fe60003800000 */
[----:B------:R-:W-:-:S05]  /*18eb0*/  IMAD.HI R12, R12, 0x2aaaaaab, RZ ;  /* 0x2aaaaaab0c0c7827 */ /* 0x000fca00078e02ff */
[----:B------:R-:W-:-:S04]  /*18ec0*/  SHF.R.U32.HI R11, RZ, 0x1f, R12 ;  /* 0x0000001fff0b7819 */ /* 0x000fc8000001160c */
[----:B------:R-:W-:-:S04]  /*18ed0*/  LEA.HI.SX32 R12, R12, R11, 0x1c ;  /* 0x0000000b0c0c7211 */ /* 0x000fc800078fe2ff */
[----:B------:R-:W-:-:S04]  /*18ee0*/  VIMNMX R15, R211, R12, !PT ;  /* 0x0000000cd30f7248 */ /* 0x000fc80007fe0100 */
[----:B------:R-:W-:-:S13]  /*18ef0*/  ISETP.GE.AND P2, PT, R8, R15, PT ;  /* 0x0000000f0800720c */ /* 0x000fda0003f46270 */
[----:B------:R-:W-:Y:S05]  /*18f00*/  @!P2 BRA `(.L_x_1552) ;  /* 0x000000280008a947 */ /* 0x000fea0003800000 */
[----:B------:R-:W-:Y:S01]  /*18f10*/  BSSY B1, `(.L_x_1552) ;  /* 0x0000281000017945 */ /* 0x000fe20003800000 */
[----:B------:R-:W-:Y:S01]  /*18f20*/  IMAD.MOV.U32 R11, RZ, RZ, R3 ;  /* 0x000000ffff0b7224 */ /* 0x000fe200078e0003 */
[----:B------:R-:W-:Y:S01]  /*18f30*/  MOV R12, R194 ;  /* 0x000000c2000c7202 */ /* 0x000fe20000000f00 */
[----:B------:R-:W-:Y:S02]  /*18f40*/  IMAD.MOV.U32 R10, RZ, RZ, R4 ;  /* 0x000000ffff0a7224 */ /* 0x000fe400078e0004 */
[----:B------:R-:W-:-:S07]  /*18f50*/  IMAD.MOV.U32 R13, RZ, RZ, R23 ;  /* 0x000000ffff0d7224 */ /* 0x000fce00078e0017 */
.L_x_1563:
[----:B------:R-:W-:-:S05]  /*18f60*/  VIADD R14, R13, 0x1 ;  /* 0x000000010d0e7836 */ /* 0x000fca0000000000 */
[----:B------:R-:W-:-:S04]  /*18f70*/  ISETP.NE.AND P2, PT, R14, 0x2, PT ;  /* 0x000000020e00780c */ /* 0x000fc80003f45270 */
[----:B------:R-:W-:Y:S02]  /*18f80*/  SEL R14, R14, RZ, P2 ;  /* 0x000000ff0e0e7207 */ /* 0x000fe40001000000 */
[----:B------:R-:W-:-:S03]  /*18f90*/  SEL R3, RZ, 0x1, P2 ;  /* 0x00000001ff037807 */ /* 0x000fc60001000000 */
[----:B------:R-:W-:Y:S01]  /*18fa0*/  IMAD.MOV.U32 R23, RZ, RZ, R14 ;  /* 0x000000ffff177224 */ /* 0x000fe200078e000e */
[----:B------:R-:W-:Y:S01]  /*18fb0*/  LOP3.LUT R194, R12, R3, RZ, 0x3c, !PT ;  /* 0x000000030cc27212 */ /* 0x000fe200078e3cff */
[----:B------:R-:W-:Y:S06]  /*18fc0*/  @!P0 BRA `(.L_x_1553) ;  /* 0x0000000000048947 */ /* 0x000fec0003800000 */
[----:B------:R-:W-:Y:S01]  /*18fd0*/  BPT.TRAP 0x1 ;  /* 0x000000040000795c */ /* 0x000fe20000300000 */
.L_x_1553:
[----:B------:R-:W-:Y:S02]  /*18fe0*/  LEA R3, R23, R17, 0x3 ;  /* 0x0000001117037211 */ /* 0x000fe400078e18ff */
[----:B------:R-:W-:-:S04]  /*18ff0*/  SHF.L.U32 R4, R194, 0x1f, RZ ;  /* 0x0000001fc2047819 */ /* 0x000fc800000006ff */
[----:B------:R0:W1:Y:S01]  /*19000*/  SYNCS.PHASECHK.TRANS64.TRYWAIT P2, [R3+URZ+0x30830], R4 ;  /* 0x03083004030075a7 */ /* 0x000062000804017f */
[----:B------:R-:W-:Y:S05]  /*19010*/  @!P0 BRA `(.L_x_1554) ;  /* 0x0000000000048947 */ /* 0x000fea0003800000 */
[----:B------:R-:W-:Y:S01]  /*19020*/  BPT.TRAP 0x1 ;  /* 0x000000040000795c */ /* 0x000fe20000300000 */
.L_x_1554:
[----:B------:R-:W-:Y:S01]  /*19030*/  BSSY B2, `(.L_x_1555) ;  /* 0x0000006000027945 */ /* 0x000fe20003800000 */
[----:B------:R-:W-:Y:S02]  /*19040*/  IMAD R20, R23, 0x900, R9 ;  /* 0x0000090017147824 */ /* 0x000fe400078e0209 */
[----:B------:R-:W-:Y:S01]  /*19050*/  IMAD.MOV.U32 R21, RZ, RZ, 0x40000040 ;  /* 0x40000040ff157424 */ /* 0x000fe200078e00ff */
[----:B-1----:R-:W-:Y:S06]  /*19060*/  @P2 BRA `(.L_x_1556) ;  /* 0x0000000000082947 */ /* 0x002fec0003800000 */
[----:B------:R-:W1:Y:S02]  /*19070*/  SYNCS.PHASECHK.TRANS64.TRYWAIT P2, [R3+URZ+0x30830], R4 ;  /* 0x03083004030075a7 */ /* 0x000e64000804017f */
[----:B-1----:R-:W-:Y:S05]  /*19080*/  @!P2 BRA `(.L_x_1557) ;  /* 0x0000010c0058a947 */ /* 0x002fea0003800000 */
.L_x_1556:
[----:B------:R-:W-:Y:S05]  /*19090*/  BSYNC B2 ;  /* 0x0000000000027941 */ /* 0x000fea0003800000 */
.L_x_1555:
[----:B------:R-:W2:Y:S04]  /*190a0*/  LDL.64 R120, [R1+0x30] ;  /* 0x0000300001787983 */ /* 0x000ea80000100a00 */
[----:B------:R3:W-:Y:S04]  /*190b0*/  STL.64 [R1+0x48], R8 ;  /* 0x0000480801007387 */ /* 0x0007e80000100a00 */
[----:B---3--:R-:W3:Y:S04]  /*190c0*/  LDL.64 R8, [R1+0x28] ;  /* 0x0000280001087983 */ /* 0x008ee80000100a00 */
[----:B------:R4:W-:Y:S04]  /*190d0*/  STL [R1+0x44], R6 ;  /* 0x0000440601007387 */ /* 0x0009e80000100800 */
[----:B----4-:R-:W4:Y:S01]  /*190e0*/  LDL.64 R6, [R1+0x20] ;  /* 0x0000200001067983 */ /* 0x010f220000100a00 */
[----:B------:R-:W-:-:S02]  /*190f0*/  R2UR UR6, R20 ;  /* 0x00000000140672ca */ /* 0x000fc400000e0000 */
[----:B------:R-:W-:Y:S01]  /*19100*/  R2UR UR7, R21 ;  /* 0x00000000150772ca */ /* 0x000fe200000e0000 */
[----:B------:R0:W-:Y:S04]  /*19110*/  STL [R1+0x40], R5 ;  /* 0x0000400501007387 */ /* 0x0001e80000100800 */
[----:B01----:R-:W4:Y:S01]  /*19120*/  LDL.64 R4, [R1+0x18] ;  /* 0x0000180001047983 */ /* 0x003f220000100a00 */
        /* <DEDUP_REMOVED lines=11> */
[----:B------:R-:W-:Y:S01]  /*191e0*/  IMAD.MOV.U32 R203, RZ, RZ, 0x40000040 ;  /* 0x40000040ffcb7424 */ /* 0x000fe200078e00ff */
[----:B------:R-:W-:Y:S01]  /*191f0*/  IADD3 R202, R20, 0x4, RZ ;  /* 0x0000000414ca7810 */ /* 0x000fe20007ffe0ff */
        /* <DEDUP_REMOVED lines=18> */
[----:B------:R-:W-:Y:S01]  /*19320*/  IMAD.MOV.U32 R203, RZ, RZ, 0x40000040 ;  /* 0x40000040ffcb7424 */ /* 0x000fe200078e00ff */
[----:B------:R-:W-:Y:S01]  /*19330*/  IADD3 R202, R20, 0x300, RZ ;  /* 0x0000030014ca7810 */ /* 0x000fe20007ffe0ff */
        /* <DEDUP_REMOVED lines=17> */
[----:B------:R-:W-:Y:S01]  /*19450*/  IMAD.MOV.U32 R203, RZ, RZ, 0x40000040 ;  /* 0x40000040ffcb7424 */ /* 0x000fe200078e00ff */
[----:B------:R-:W-:Y:S01]  /*19460*/  IADD3 R202, R20, 0x304, RZ ;  /* 0x0000030414ca7810 */ /* 0x000fe20007ffe0ff */
[----:B------:R0:W5:Y:S01]  /*19470*/  LDL.LU R6, [R1+0x44] ;  /* 0x0000440001067983 */ /* 0x0001620000300800 */
        /* <DEDUP_REMOVED lines=8> */
[----:B------:R0:W5:Y:S01]  /*19500*/  LDL.LU R5, [R1+0x40] ;  /* 0x0000400001057983 */ /* 0x0001620000300800 */
        /* <DEDUP_REMOVED lines=8> */
[----:B------:R-:W-:Y:S01]  /*19590*/  IMAD.MOV.U32 R203, RZ, RZ, 0x40000040 ;  /* 0x40000040ffcb7424 */ /* 0x000fe200078e00ff */
[----:B------:R-:W-:Y:S01]  /*195a0*/  IADD3 R202, R20, 0x600, RZ ;  /* 0x0000060014ca7810 */ /* 0x000fe20007ffe0ff */
        /* <DEDUP_REMOVED lines=136> */
.L_x_1558:
[----:B------:R-:W-:Y:S02]  /*19e30*/  SHF.L.U32 R0, R12, 0x1f, RZ ;  /* 0x0000001f0c007819 */ /* 0x000fe400000006ff */
[----:B------:R-:W-:-:S04]  /*19e40*/  LEA R20, R13, R17, 0x3 ;  /* 0x000000110d147211 */ /* 0x000fc800078e18ff */
[----:B------:R0:W1:Y:S01]  /*19e50*/  SYNCS.PHASECHK.TRANS64.TRYWAIT P2, [R20+URZ+0x30850], R0 ;  /* 0x03085000140075a7 */ /* 0x000062000804017f */
[----:B------:R-:W-:Y:S05]  /*19e60*/  @!P0 BRA `(.L_x_1559) ;  /* 0x0000000000048947 */ /* 0x000fea0003800000 */
[----:B------:R-:W-:Y:S01]  /*19e70*/  BPT.TRAP 0x1 ;  /* 0x000000040000795c */ /* 0x000fe20000300000 */
.L_x_1559:
[----:B------:R-:W-:Y:S04]  /*19e80*/  BSSY B2, `(.L_x_1560) ;  /* 0x0000004000027945 */ /* 0x000fe80003800000 */
[----:B-1----:R-:W-:Y:S05]  /*19e90*/  @P2 BRA `(.L_x_1561) ;  /* 0x0000000000082947 */ /* 0x002fea0003800000 */
[----:B------:R-:W1:Y:S02]  /*19ea0*/  SYNCS.PHASECHK.TRANS64.TRYWAIT P2, [R20+URZ+0x30850], R0 ;  /* 0x03085000140075a7 */ /* 0x000e64000804017f */
[----:B-1----:R-:W-:Y:S05]  /*19eb0*/  @!P2 BRA `(.L_x_1562) ;  /* 0x000000fc00e0a947 */ /* 0x002fea0003800000 */
.L_x_1561:
[----:B------:R-:W-:Y:S05]  /*19ec0*/  BSYNC B2 ;  /* 0x0000000000027941 */ /* 0x000fea0003800000 */
.L_x_1560:
[----:B01----:R-:W-:Y:S01]  /*19ed0*/  VIADD R0, R17, 0x400 ;  /* 0x0000040011007836 */ /* 0x003fe20000000000 */
[----:B------:R-:W-:Y:S01]  /*19ee0*/  WARPGROUP.ARRIVE ;  /* 0x00000000000079c5 */ /* 0x000fe20000000000 */
[----:B------:R-:W-:Y:S01]  /*19ef0*/  MOV R3, 0x40000040 ;  /* 0x4000004000037802 */ /* 0x000fe20000000f00 */
[----:B------:R-:W-:Y:S01]  /*19f00*/  FMUL.FTZ R21, R120, UR51 ;  /* 0x0000003378157c20 */ /* 0x000fe20008410000 */
[----:B------:R-:W-:Y:S01]  /*19f10*/  FMUL.FTZ R120, R121, UR51 ;  /* 0x0000003379787c20 */ /* 0x000fe20008410000 */
[----:B------:R-:W-:Y:S01]  /*19f20*/  SHF.R.U32.HI R0, RZ, 0x4, R0 ;  /* 0x00000004ff007819 */ /* 0x000fe20000011600 */
[----:B------:R-:W-:Y:S01]  /*19f30*/  FMUL.FTZ R121, R123, UR51 ;  /* 0x000000337b797c20 */ /* 0x000fe20008410000 */
[----:B------:R-:W-:Y:S01]  /*19f40*/  FMUL.FTZ R123, R124, UR51 ;  /* 0x000000337c7b7c20 */ /* 0x000fe20008410000 */
[----:B------:R-:W-:Y:S01]  /*19f50*/  FMUL.FTZ R124, R125, UR51 ;  /* 0x000000337d7c7c20 */ /* 0x000fe20008410000 */
[----:B------:R-:W-:Y:S01]  /*19f60*/  LOP3.LUT R0, R0, 0x3fff, RZ, 0xc0, !PT ;  /* 0x00003fff00007812 */ /* 0x000fe200078ec0ff */
[----:B------:R-:W0:Y:S01]  /*19f70*/  MUFU.TANH R21, R21 ;  /* 0x0000001500157308 */ /* 0x000e220000002400 */
[----:B------:R-:W-:Y:S01]  /*19f80*/  FMUL.FTZ R125, R127, UR51 ;  /* 0x000000337f7d7c20 */ /* 0x000fe20008410000 */
[----:B------:R-:W-:Y:S01]  /*19f90*/  FMUL.FTZ R127, R128, UR51 ;  /* 0x00000033807f7c20 */ /* 0x000fe20008410000 */
[----:B------:R-:W-:Y:S01]  /*19fa0*/  LOP3.LUT R0, R0, 0x3000000, RZ, 0xfc, !PT ;  /* 0x0300000000007812 */ /* 0x000fe200078efcff */
[----:B------:R-:W-:Y:S01]  /*19fb0*/  FMUL.FTZ R128, R129, UR51 ;  /* 0x0000003381807c20 */ /* 0x000fe20008410000 */
[----:B------:R-:W-:Y:S01]  /*19fc0*/  FMUL.FTZ R129, R131, UR51 ;  /* 0x0000003383817c20 */ /* 0x000fe20008410000 */
[----:B------:R-:W-:Y:S01]  /*19fd0*/  FMUL.FTZ R131, R132, UR51 ;  /* 0x0000003384837c20 */ /* 0x000fe20008410000 */
[----:B------:R-:W-:Y:S01]  /*19fe0*/  FMUL.FTZ R133, R133, UR51 ;  /* 0x0000003385857c20 */ /* 0x000fe20008410000 */
[----:B------:R-:W-:Y:S01]  /*19ff0*/  IMAD R12, R13, 0x900, R0 ;  /* 0x000009000d0c7824 */ /* 0x000fe200078e0200 */
[----:B------:R-:W1:Y:S01]  /*1a000*/  MUFU.TANH R120, R120 ;  /* 0x0000007800787308 */ /* 0x000e620000002400 */
[----:B------:R-:W-:-:S02]  /*1a010*/  IMAD.MOV.U32 R13, RZ, RZ, 0x40000040 ;  /* 0x40000040ff0d7424 */ /* 0x000fc400078e00ff */
[----:B------:R-:W-:Y:S01]  /*1a020*/  FMUL.FTZ R132, R135, UR51 ;  /* 0x0000003387847c20 */ /* 0x000fe20008410000 */
[C---:B------:R-:W-:Y:S01]  /*1a030*/  VIADD R2, R12.reuse, 0x80 ;  /* 0x000000800c027836 */ /* 0x040fe20000000000 */
[----:B------:R-:W-:Y:S01]  /*1a040*/  R2UR UR6, R12 ;  /* 0x000000000c0672ca */ /* 0x000fe200000e0000 */
[----:B------:R-:W-:Y:S01]  /*1a050*/  FMUL.FTZ R135, R136, UR51 ;  /* 0x0000003388877c20 */ /* 0x000fe20008410000 */
[----:B------:R-:W-:Y:S01]  /*1a060*/  R2UR UR7, R13 ;  /* 0x000000000d0772ca */ /* 0x000fe200000e0000 */
        /* <DEDUP_REMOVED lines=9> */
[----:B------:R-:W3:Y:S01]  /*1a100*/  MUFU.TANH R124, R124 ;  /* 0x0000007c007c7308 */ /* 0x000ee20000002400 */
[----:B------:R-:W-:Y:S01]  /*1a110*/  FMUL.FTZ R130, R134, UR51 ;  /* 0x0000003386827c20 */ /* 0x000fe20008410000 */
[----:B------:R-:W-:Y:S01]  /*1a120*/  FMUL.FTZ R134, R138, UR51 ;  /* 0x000000338a867c20 */ /* 0x000fe20008410000 */
[----:B------:R-:W-:Y:S01]  /*1a130*/  HGMMA.64x192x16.F32 R24, R188, gdesc[UR4].tnspB, R24, gsb0 ;  /* 0x42e00004bc187df0 */ /* 0x000fe20008000818 */
[----:B------:R-:W-:Y:S01]  /*1a140*/  R2UR UR6, R2 ;  /* 0x00000000020672ca */ /* 0x000fe200000e0000 */
[----:B------:R-:W-:Y:S01]  /*1a150*/  VIADD R2, R12, 0x100 ;  /* 0x000001000c027836 */ /* 0x000fe20000000000 */
[----:B------:R-:W-:Y:S01]  /*1a160*/  R2UR UR7, R3 ;  /* 0x00000000030772ca */ /* 0x000fe200000e0000 */
[----:B------:R-:W-:Y:S01]  /*1a170*/  IMAD.MOV.U32 R3, RZ, RZ, 0x40000040 ;  /* 0x40000040ff037424 */ /* 0x000fe200078e00ff */
[----:B------:R-:W4:Y:S01]  /*1a180*/  MUFU.TANH R127, R127 ;  /* 0x0000007f007f7308 */ /* 0x000f220000002400 */
        /* <DEDUP_REMOVED lines=22> */
[----:B------:R-:W-:Y:S01]  /*1a2f0*/  IMAD.U32 R7, RZ, RZ, UR42 ;  /* 0x0000002aff077e24 */ /* 0x000fe2000f8e00ff */
[----:B------:R-:W4:Y:S01]  /*1a300*/  MUFU.TANH R133, R133 ;  /* 0x0000008500857308 */ /* 0x000f220000002400 */
[----:B------:R-:W-:Y:S01]  /*1a310*/  FMUL.FTZ R164, R166, UR51 ;  /* 0x00000033a6a47c20 */ /* 0x000fe20008410000 */
[----:B------:R-:W-:Y:S01]  /*1a320*/  FMUL.FTZ R159, R159, UR51 ;  /* 0x000000339f9f7c20 */ /* 0x000fe20008410000 */
[----:B------:R-:W-:Y:S01]  /*1a330*/  FMUL.FTZ R162, R162, UR51 ;  /* 0x00000033a2a27c20 */ /* 0x000fe20008410000 */
[----:B------:R-:W-:Y:S01]  /*1a340*/  FMUL.FTZ R163, R163, UR51 ;  /* 0x00000033a3a37c20 */ /* 0x000fe20008410000 */
[----:B------:R-:W-:Y:S01]  /*1a350*/  FMUL.FTZ R165, R167, UR51 ;  /* 0x00000033a7a57c20 */ /* 0x000fe20008410000 */
[C---:B-----5:R-:W-:Y:S01]  /*1a360*/  ISETP.GT.AND P2, PT, R8.reuse, R15, PT ;  /* 0x0000000f0800720c */ /* 0x060fe20003f44270 */
[----:B------:R-:W-:Y:S01]  /*1a370*/  VIADD R8, R8, 0xffffffff ;  /* 0xffffffff08087836 */ /* 0x000fe20000000000 */
[----:B------:R-:W4:Y:S08]  /*1a380*/  MUFU.TANH R135, R135 ;  /* 0x0000008700877308 */ /* 0x000f300000002400 */
        /* <DEDUP_REMOVED lines=20> */
[----:B------:R-:W4:Y:S01]  /*1a4d0*/  MUFU.TANH R129, R129 ;  /* 0x0000008100817308 */ /* 0x000f220000002400 */
[----:B------:R-:W-:-:S02]  /*1a4e0*/  WARPGROUP.DEPBAR.LE gsb0, 0x0 ;  /* 0x00008000000079c5 */ /* 0x000fc40000010000 */
[----:B------:R-:W-:-:S05]  /*1a4f0*/  WARPGROUP.ARRIVE ;  /* 0x00000000000079c5 */ /* 0x000fca0000000000 */
[----:B------:R-:W4:Y:S01]  /*1a500*/  MUFU.TANH R130, R130 ;  /* 0x0000008200827308 */ /* 0x000f220000002400 */
[----:B------:R-:W-:Y:S01]  /*1a510*/  HGMMA.64x192x16.F32 R24, R184, gdesc[UR4].tnspB, R24, gsb0 ;  /* 0x42e00004b8187df0 */ /* 0x000fe20008000818 */
[----:B------:R-:W-:Y:S01]  /*1a520*/  R2UR UR6, R2 ;  /* 0x00000000020672ca */ /* 0x000fe200000e0000 */
[----:B------:R-:W-:Y:S01]  /*1a530*/  VIADD R2, R12, 0x180 ;  /* 0x000001800c027836 */ /* 0x000fe20000000000 */
[----:B------:R-:W-:Y:S02]  /*1a540*/  R2UR UR7, R3 ;  /* 0x00000000030772ca */ /* 0x000fe400000e0000 */
[----:B0-----:R-:W-:Y:S02]  /*1a550*/  FMNMX.FTZ R3, R21, R10, !PT ;  /* 0x0000000a15037209 */ /* 0x001fe40007810000 */
[----:B------:R-:W0:Y:S02]  /*1a560*/  MUFU.TANH R132, R132 ;  /* 0x0000008400847308 */ /* 0x000e240000002400 */
[----:B-1----:R-:W-:-:S04]  /*1a570*/  FMNMX.FTZ R0, R120, R3, !PT ;  /* 0x0000000378007209 */ /* 0x002fc80007810000 */
[----:B--2---:R-:W-:Y:S02]  /*1a580*/  FMNMX.FTZ R3, R123, R0, !PT ;  /* 0x000000007b037209 */ /* 0x004fe40007810000 */
[----:B------:R-:W1:Y:S02]  /*1a590*/  MUFU.TANH R134, R134 ;  /* 0x0000008600867308 */ /* 0x000e640000002400 */
[----:B---3--:R-:W-:-:S04]  /*1a5a0*/  FMNMX.FTZ R0, R124, R3, !PT ;  /* 0x000000037c007209 */ /* 0x008fc80007810000 */
[----:B----4-:R-:W-:Y:S02]  /*1a5b0*/  FMNMX.FTZ R3, R127, R0, !PT ;  /* 0x000000007f037209 */ /* 0x010fe40007810000 */
[----:B------:R-:W2:Y:S02]  /*1a5c0*/  MUFU.TANH R137, R137 ;  /* 0x0000008900897308 */ /* 0x000ea40000002400 */
[----:B------:R-:W-:-:S04]  /*1a5d0*/  FMNMX.FTZ R0, R128, R3, !PT ;  /* 0x0000000380007209 */ /* 0x000fc80007810000 */
[----:B------:R-:W-:Y:S02]  /*1a5e0*/  FMNMX.FTZ R0, R131, R0, !PT ;  /* 0x0000000083007209 */ /* 0x000fe40007810000 */
[----:B------:R-:W3:Y:S02]  /*1a5f0*/  MUFU.TANH R138, R138 ;  /* 0x0000008a008a7308 */ /* 0x000ee40000002400 */
[----:B------:R-:W-:-:S04]  /*1a600*/  FMNMX.FTZ R0, R133, R0, !PT ;  /* 0x0000000085007209 */ /* 0x000fc80007810000 */
[----:B------:R-:W-:Y:S02]  /*1a610*/  FMNMX.FTZ R3, R135, R0, !PT ;  /* 0x0000000087037209 */ /* 0x000fe40007810000 */
[----:B------:R-:W4:Y:S02]  /*1a620*/  MUFU.TANH R143, R143 ;  /* 0x0000008f008f7308 */ /* 0x000f240000002400 */
[----:B------:R-:W-:-:S04]  /*1a630*/  FMNMX.FTZ R0, R136, R3, !PT ;  /* 0x0000000388007209 */ /* 0x000fc80007810000 */
[----:B------:R-:W-:Y:S02]  /*1a640*/  FMNMX.FTZ R3, R139, R0, !PT ;  /* 0x000000008b037209 */ /* 0x000fe40007810000 */
[----:B------:R-:W-:Y:S02]  /*1a650*/  MUFU.TANH R146, R146 ;  /* 0x0000009200927308 */ /* 0x000fe40000002400 */
        /* <DEDUP_REMOVED lines=17> */
[----:B------:R-:W-:Y:S01]  /*1a770*/  MOV R3, 0x40000040 ;  /* 0x4000004000037802 */ /* 0x000fe20000000f00 */
[----:B------:R-:W-:Y:S01]  /*1a780*/  MUFU.TANH R158, R158 ;  /* 0x0000009e009e7308 */ /* 0x000fe20000002400 */
[----:B------:R-:W-:-:S05]  /*1a790*/  FMNMX.FTZ R0, R161, R0, !PT ;  /* 0x00000000a1007209 */ /* 0x000fca0007810000 */
[----:B------:R-:W0:Y:S02]  /*1a7a0*/  SHFL.BFLY PT, R4, R0, 0x2, 0x1f ;  /* 0x0c401f0000047f89 */ /* 0x000e2400000e0000 */
[----:B------:R-:W-:Y:S08]  /*1a7b0*/  MUFU.TANH R159, R159 ;  /* 0x0000009f009f7308 */ /* 0x000ff00000002400 */
[----:B------:R-:W-:Y:S08]  /*1a7c0*/  MUFU.TANH R162, R162 ;  /* 0x000000a200a27308 */ /* 0x000ff00000002400 */
[----:B------:R-:W-:Y:S01]  /*1a7d0*/  MUFU.TANH R163, R163 ;  /* 0x000000a300a37308 */ /* 0x000fe20000002400 */
[----:B0-----:R-:W-:-:S07]  /*1a7e0*/  FMNMX.FTZ R4, R0, R4, !PT ;  /* 0x0000000400047209 */ /* 0x001fce0007810000 */
[----:B------:R-:W-:Y:S08]  /*1a7f0*/  MUFU.TANH R164, R164 ;  /* 0x000000a400a47308 */ /* 0x000ff00000002400 */
[----:B------:R-:W-:Y:S01]  /*1a800*/  MUFU.TANH R165, R165 ;  /* 0x000000a500a57308 */ /* 0x000fe20000002400 */
[----:B------:R-:W-:Y:S02]  /*1a810*/  WARPGROUP.DEPBAR.LE gsb0, 0x0 ;  /* 0x00008000000079c5 */ /* 0x000fe40000010000 */
[----:B------:R-:W-:-:S06]  /*1a820*/  WARPGROUP.ARRIVE ;  /* 0x00000000000079c5 */ /* 0x000fcc0000000000 */
[----:B------:R-:W-:Y:S01]  /*1a830*/  HGMMA.64x192x16.F32 R24, R180, gdesc[UR4].tnspB, R24, gsb0 ;  /* 0x42e00004b4187df0 */ /* 0x000fe20008000818 */
[----:B------:R-:W-:Y:S02]  /*1a840*/  R2UR UR6, R2 ;  /* 0x00000000020672ca */ /* 0x000fe400000e0000 */
[----:B------:R-:W-:Y:S02]  /*1a850*/  R2UR UR7, R3 ;  /* 0x00000000030772ca */ /* 0x000fe400000e0000 */
[----:B------:R-:W0:Y:S01]  /*1a860*/  SHFL.BFLY PT, R3, R4, 0x1, 0x1f ;  /* 0x0c201f0004037f89 */ /* 0x000e2200000e0000 */
[----:B------:R-:W-:Y:S02]  /*1a870*/  FMNMX.FTZ R2, R13, R11, !PT ;  /* 0x0000000b0d027209 */ /* 0x000fe40007810000 */
[----:B0-----:R-:W-:Y:S02]  /*1a880*/  FMNMX.FTZ R4, R4, R3, !PT ;  /* 0x0000000304047209 */ /* 0x001fe40007810000 */
[----:B------:R-:W-:-:S03]  /*1a890*/  FMNMX.FTZ R3, R121, R2, !PT ;  /* 0x0000000279037209 */ /* 0x000fc60007810000 */
[----:B------:R-:W-:Y:S01]  /*1a8a0*/  FMUL.FTZ R166, R4, R7 ;  /* 0x0000000704a67220 */ /* 0x000fe20000410000 */
[----:B------:R-:W-:Y:S01]  /*1a8b0*/  FMNMX.FTZ R2, R122, R3, !PT ;  /* 0x000000037a027209 */ /* 0x000fe20007810000 */
[----:B------:R-:W-:Y:S02]  /*1a8c0*/  FADD.FTZ R0, -R4, R10 ;  /* 0x0000000a04007221 */ /* 0x000fe40000010100 */
[-CC-:B------:R-:W-:Y:S01]  /*1a8d0*/  FFMA.FTZ R190, R123, R7.reuse, -R166.reuse ;  /* 0x000000077bbe7223 */ /* 0x180fe200000108a6 */
[----:B------:R-:W-:Y:S01]  /*1a8e0*/  FMNMX.FTZ R3, R125, R2, !PT ;  /* 0x000000027d037209 */ /* 0x000fe20007810000 */
[-CC-:B------:R-:W-:Y:S01]  /*1a8f0*/  FFMA.FTZ R123, R124, R7.reuse, -R166.reuse ;  /* 0x000000077c7b7223 */ /* 0x180fe200000108a6 */
[-CC-:B------:R-:W-:Y:S01]  /*1a900*/  FFMA.FTZ R184, R127, R7.reuse, -R166.reuse ;  /* 0x000000077fb87223 */ /* 0x180fe200000108a6 */
[----:B------:R-:W-:Y:S01]  /*1a910*/  FMUL.FTZ R0, R0, R7 ;  /* 0x0000000700007220 */ /* 0x000fe20000410000 */
[----:B------:R-:W-:Y:S01]  /*1a920*/  FMNMX.FTZ R2, R126, R3, !PT ;  /* 0x000000037e027209 */ /* 0x000fe20007810000 */
[-CC-:B------:R-:W-:Y:S01]  /*1a930*/  FFMA.FTZ R188, R21, R7.reuse, -R166.reuse ;  /* 0x0000000715bc7223 */ /* 0x180fe200000108a6 */
[-CC-:B------:R-:W-:Y:S01]  /*1a940*/  FFMA.FTZ R21, R120, R7.reuse, -R166.reuse ;  /* 0x0000000778157223 */ /* 0x180fe200000108a6 */
[-CC-:B------:R-:W-:Y:S01]  /*1a950*/  FFMA.FTZ R120, R128, R7.reuse, -R166.reuse ;  /* 0x0000000780787223 */ /* 0x180fe200000108a6 */
[----:B------:R-:W-:Y:S01]  /*1a960*/  FMNMX.FTZ R3, R129, R2, !PT ;  /* 0x0000000281037209 */ /* 0x000fe20007810000 */
[-CC-:B------:R-:W-:Y:S01]  /*1a970*/  FFMA.FTZ R128, R142, R7.reuse, -R166.reuse ;  /* 0x000000078e807223 */ /* 0x180fe200000108a6 */
[----:B------:R-:W-:Y:S01]  /*1a980*/  MUFU.EX2 R0, R0 ;  /* 0x0000000000007308 */ /* 0x000fe20000000800 */
[--C-:B------:R-:W-:Y:S01]  /*1a990*/  FFMA.FTZ R186, R131, R7, -R166.reuse ;  /* 0x0000000783ba7223 */ /* 0x100fe200000108a6 */
[----:B------:R-:W-:Y:S01]  /*1a9a0*/  FMNMX.FTZ R3, R130, R3, !PT ;  /* 0x0000000382037209 */ /* 0x000fe20007810000 */
[-CC-:B------:R-:W-:Y:S01]  /*1a9b0*/  FFMA.FTZ R10, R133, R7.reuse, -R166.reuse ;  /* 0x00000007850a7223 */ /* 0x180fe200000108a6 */
[-CC-:B------:R-:W-:Y:S01]  /*1a9c0*/  FFMA.FTZ R136, R136, R7.reuse, -R166.reuse ;  /* 0x0000000788887223 */ /* 0x180fe200000108a6 */
[--C-:B------:R-:W-:Y:S01]  /*1a9d0*/  FFMA.FTZ R131, R145, R7, -R166.reuse ;  /* 0x0000000791837223 */ /* 0x100fe200000108a6 */
[----:B------:R-:W-:Y:S01]  /*1a9e0*/  FMNMX.FTZ R3, R132, R3, !PT ;  /* 0x0000000384037209 */ /* 0x000fe20007810000 */
[-CC-:B------:R-:W-:Y:S01]  /*1a9f0*/  FFMA.FTZ R133, R149, R7.reuse, -R166.reuse ;  /* 0x0000000795857223 */ /* 0x180fe200000108a6 */
[----:B------:R-:W0:Y:S01]  /*1aa00*/  MUFU.EX2 R188, R188 ;  /* 0x000000bc00bc7308 */ /* 0x000e220000000800 */
[--C-:B------:R-:W-:Y:S01]  /*1aa10*/  FFMA.FTZ R160, R160, R7, -R166.reuse ;  /* 0x00000007a0a07223 */ /* 0x100fe200000108a6 */
[----:B-1----:R-:W-:Y:S01]  /*1aa20*/  FMNMX.FTZ R2, R134, R3, !PT ;  /* 0x0000000386027209 */ /* 0x002fe20007810000 */
[----:B------:R-:W-:-:S03]  /*1aa30*/  FFMA.FTZ R161, R161, R7, -R166 ;  /* 0x00000007a1a17223 */ /* 0x000fc600000108a6 */
[----:B--2---:R-:W-:Y:S02]  /*1aa40*/  FMNMX.FTZ R3, R137, R2, !PT ;  /* 0x0000000289037209 */ /* 0x004fe40007810000 */
[----:B------:R-:W1:Y:S02]  /*1aa50*/  MUFU.EX2 R21, R21 ;  /* 0x0000001500157308 */ /* 0x000e640000000800 */
[----:B---3--:R-:W-:-:S04]  /*1aa60*/  FMNMX.FTZ R2, R138, R3, !PT ;  /* 0x000000038a027209 */ /* 0x008fc80007810000 */
[----:B----4-:R-:W-:Y:S02]  /*1aa70*/  FMNMX.FTZ R3, R143, R2, !PT ;  /* 0x000000028f037209 */ /* 0x010fe40007810000 */
[----:B------:R-:W-:Y:S01]  /*1aa80*/  MUFU.EX2 R190, R190 ;  /* 0x000000be00be7308 */ /* 0x000fe20000000800 */
[----:B0-----:R-:W-:Y:S01]  /*1aa90*/  FFMA.FTZ R6, R0, R6, R188 ;  /* 0x0000000600067223 */ /* 0x001fe200000100bc */
[----:B------:R-:W-:-:S04]  /*1aaa0*/  FMNMX.FTZ R2, R146, R3, !PT ;  /* 0x0000000392027209 */ /* 0x000fc80007810000 */
[----:B------:R-:W-:Y:S02]  /*1aab0*/  FMNMX.FTZ R3, R147, R2, !PT ;  /* 0x0000000293037209 */ /* 0x000fe40007810000 */
[----:B------:R-:W-:Y:S01]  /*1aac0*/  MUFU.EX2 R123, R123 ;  /* 0x0000007b007b7308 */ /* 0x000fe20000000800 */
[----:B-1----:R-:W-:Y:S02]  /*1aad0*/  F2FP.F16.F32.PACK_AB R188, R21, R188 ;  /* 0x000000bc15bc723e */ /* 0x002fe400000000ff */
[----:B------:R-:W-:-:S04]  /*1aae0*/  FMNMX.FTZ R2, R150, R3, !PT ;  /* 0x0000000396027209 */ /* 0x000fc80007810000 */
[----:B------:R-:W-:Y:S01]  /*1aaf0*/  FMNMX.FTZ R3, R151, R2, !PT ;  /* 0x0000000297037209 */ /* 0x000fe20007810000 */
[----:B------:R-:W-:Y:S03]  /*1ab00*/  MUFU.EX2 R184, R184 ;  /* 0x000000b800b87308 */ /* 0x000fe60000000800 */
[----:B------:R-:W-:-:S04]  /*1ab10*/  FMNMX.FTZ R2, R154, R3, !PT ;  /* 0x000000039a027209 */ /* 0x000fc80007810000 */
[----:B------:R-:W-:Y:S01]  /*1ab20*/  FMNMX.FTZ R3, R155, R2, !PT ;  /* 0x000000029b037209 */ /* 0x000fe20007810000 */
[C---:B------:R-:W-:Y:S01]  /*1ab30*/  VIADD R2, R12.reuse, 0x200 ;  /* 0x000002000c027836 */ /* 0x040fe20000000000 */
[----:B------:R-:W-:Y:S01]  /*1ab40*/  IADD3 R12, R12, 0x280, RZ ;  /* 0x000002800c0c7810 */ /* 0x000fe20007ffe0ff */
[----:B------:R-:W-:Y:S01]  /*1ab50*/  MUFU.EX2 R120, R120 ;  /* 0x0000007800787308 */ /* 0x000fe20000000800 */
[----:B------:R-:W-:Y:S01]  /*1ab60*/  FMNMX.FTZ R124, R158, R3, !PT ;  /* 0x000000039e7c7209 */ /* 0x000fe20007810000 */
[----:B------:R-:W-:-:S03]  /*1ab70*/  IMAD.MOV.U32 R3, RZ, RZ, 0x40000040 ;  /* 0x40000040ff037424 */ /* 0x000fc600078e00ff */
[----:B------:R-:W-:-:S03]  /*1ab80*/  FMNMX.FTZ R127, R159, R124, !PT ;  /* 0x0000007c9f7f7209 */ /* 0x000fc60007810000 */
[----:B------:R-:W-:Y:S08]  /*1ab90*/  MUFU.EX2 R186, R186 ;  /* 0x000000ba00ba7308 */ /* 0x000ff00000000800 */
[----:B------:R-:W-:Y:S08]  /*1aba0*/  MUFU.EX2 R10, R10 ;  /* 0x0000000a000a7308 */ /* 0x000ff00000000800 */
[----:B------:R0:W-:Y:S08]  /*1abb0*/  MUFU.EX2 R124, R136 ;  /* 0x00000088007c7308 */ /* 0x0001f00000000800 */
[----:B------:R-:W-:Y:S01]  /*1abc0*/  MUFU.EX2 R128, R128 ;  /* 0x0000008000807308 */ /* 0x000fe20000000800 */
[----:B0-----:R-:W-:-:S07]  /*1abd0*/  FFMA.FTZ R136, R157, R7, -R166 ;  /* 0x000000079d887223 */ /* 0x001fce00000108a6 */
        /* <DEDUP_REMOVED lines=8> */
[--C-:B------:R-:W-:Y:S02]  /*1ac60*/  FFMA.FTZ R135, R153, R7, -R166.reuse ;  /* 0x0000000799877223 */ /* 0x100fe400000108a6 */
[----:B------:R-:W-:Y:S01]  /*1ac70*/  HGMMA.64x192x16.F32 R24, R176, gdesc[UR4].tnspB, R24, gsb0 ;  /* 0x42e00004b0187df0 */ /* 0x000fe20008000818 */
[----:B------:R-:W-:Y:S01]  /*1ac80*/  R2UR UR6, R2 ;  /* 0x00000000020672ca */ /* 0x000fe200000e0000 */
[----:B------:R-:W-:Y:S01]  /*1ac90*/  MUFU.EX2 R182, R182 ;  /* 0x000000b600b67308 */ /* 0x000fe20000000800 */
[----:B------:R-:W-:Y:S02]  /*1aca0*/  R2UR UR7, R3 ;  /* 0x00000000030772ca */ /* 0x000fe400000e0000 */
[----:B------:R-:W-:Y:S01]  /*1acb0*/  FMNMX.FTZ R2, R162, R127, !PT ;  /* 0x0000007fa2027209 */ /* 0x000fe20007810000 */
[----:B------:R-:W-:-:S03]  /*1acc0*/  FFMA.FTZ R127, R156, R7, -R166 ;  /* 0x000000079c7f7223 */ /* 0x000fc600000108a6 */
[----:B------:R-:W-:Y:S01]  /*1acd0*/  FMNMX.FTZ R3, R163, R2, !PT ;  /* 0x00000002a3037209 */ /* 0x000fe20007810000 */
[----:B------:R-:W-:Y:S03]  /*1ace0*/  MUFU.EX2 R180, R180 ;  /* 0x000000b400b47308 */ /* 0x000fe60000000800 */
[----:B------:R-:W-:-:S04]  /*1acf0*/  FMNMX.FTZ R2, R164, R3, !PT ;  /* 0x00000003a4027209 */ /* 0x000fc80007810000 */
[----:B------:R-:W-:Y:S01]  /*1ad00*/  FMNMX.FTZ R2, R165, R2, !PT ;  /* 0x00000002a5027209 */ /* 0x000fe20007810000 */
[----:B------:R-:W-:Y:S04]  /*1ad10*/  MUFU.EX2 R139, R139 ;  /* 0x0000008b008b7308 */ /* 0x000fe80000000800 */
[----:B------:R-:W0:Y:S04]  /*1ad20*/  SHFL.BFLY PT, R3, R2, 0x2, 0x1f ;  /* 0x0c401f0002037f89 */ /* 0x000e2800000e0000 */
[----:B------:R-:W-:Y:S08]  /*1ad30*/  MUFU.EX2 R135, R135 ;  /* 0x0000008700877308 */ /* 0x000ff00000000800 */
[----:B------:R-:W-:Y:S01]  /*1ad40*/  MUFU.EX2 R127, R127 ;  /* 0x0000007f007f7308 */ /* 0x000fe20000000800 */
[----:B0-----:R-:W-:-:S05]  /*1ad50*/  FMNMX.FTZ R140, R2, R3, !PT ;  /* 0x00000003028c7209 */ /* 0x001fca0007810000 */
[----:B------:R-:W0:Y:S02]  /*1ad60*/  SHFL.BFLY PT, R3, R140, 0x1, 0x1f ;  /* 0x0c201f008c037f89 */ /* 0x000e2400000e0000 */
[----:B0-----:R-:W-:Y:S02]  /*1ad70*/  FMNMX.FTZ R3, R140, R3, !PT ;  /* 0x000000038c037209 */ /* 0x001fe40007810000 */
[----:B------:R-:W-:Y:S03]  /*1ad80*/  MUFU.EX2 R140, R160 ;  /* 0x000000a0008c7308 */ /* 0x000fe60000000800 */
[----:B------:R-:W-:-:S04]  /*1ad90*/  FADD.FTZ R2, -R3, R11 ;  /* 0x0000000b03027221 */ /* 0x000fc80000010100 */
[----:B------:R-:W-:Y:S01]  /*1ada0*/  FMUL.FTZ R2, R2, R7 ;  /* 0x0000000702027220 */ /* 0x000fe20000410000 */
[----:B------:R-:W-:Y:S08]  /*1adb0*/  MUFU.EX2 R11, R161 ;  /* 0x000000a1000b7308 */ /* 0x000ff00000000800 */
[----:B------:R-:W-:Y:S01]  /*1adc0*/  MUFU.EX2 R2, R2 ;  /* 0x0000000200027308 */ /* 0x000fe20000000800 */
[----:B------:R-:W-:-:S02]  /*1add0*/  WARPGROUP.DEPBAR.LE gsb0, 0x0 ;  /* 0x00008000000079c5 */ /* 0x000fc40000010000 */
[----:B------:R-:W-:Y:S01]  /*1ade0*/  WARPGROUP.ARRIVE ;  /* 0x00000000000079c5 */ /* 0x000fe20000000000 */
[-CC-:B------:R-:W-:Y:S01]  /*1adf0*/  FFMA.FTZ R178, R144, R7.reuse, -R166.reuse ;  /* 0x0000000790b27223 */ /* 0x180fe200000108a6 */
[-C--:B------:R-:W-:Y:S01]  /*1ae00*/  FMUL.FTZ R144, R3, R7.reuse ;  /* 0x0000000703907220 */ /* 0x080fe20000410000 */
[----:B------:R-:W-:-:S03]  /*1ae10*/  FFMA.FTZ R176, R141, R7, -R166 ;  /* 0x000000078db07223 */ /* 0x000fc600000108a6 */
[----:B------:R-:W-:Y:S01]  /*1ae20*/  HGMMA.64x192x16.F32 R24, R172, gdesc[UR4].tnspB, R24, gsb0 ;  /* 0x42e00004ac187df0 */ /* 0x000fe20008000818 */
[-CC-:B------:R-:W-:Y:S01]  /*1ae30*/  FFMA.FTZ R189, R13, R7.reuse, -R144.reuse ;  /* 0x000000070dbd7223 */ /* 0x180fe20000010890 */
[----:B------:R-:W-:Y:S01]  /*1ae40*/  IMAD.MOV.U32 R13, RZ, RZ, 0x40000040 ;  /* 0x40000040ff0d7424 */ /* 0x000fe200078e00ff */
[----:B------:R-:W-:Y:S01]  /*1ae50*/  R2UR UR6, R12 ;  /* 0x000000000c0672ca */ /* 0x000fe200000e0000 */
[-CC-:B------:R-:W-:Y:S01]  /*1ae60*/  FFMA.FTZ R142, R121, R7.reuse, -R144.reuse ;  /* 0x00000007798e7223 */ /* 0x180fe20000010890 */
[-CC-:B------:R-:W-:Y:S01]  /*1ae70*/  FFMA.FTZ R191, R122, R7.reuse, -R144.reuse ;  /* 0x000000077abf7223 */ /* 0x180fe20000010890 */
[-CC-:B------:R-:W-:Y:S01]  /*1ae80*/  FFMA.FTZ R185, R126, R7.reuse, -R144.reuse ;  /* 0x000000077eb97223 */ /* 0x180fe20000010890 */
[----:B------:R-:W-:Y:S01]  /*1ae90*/  R2UR UR7, R13 ;  /* 0x000000000d0772ca */ /* 0x000fe200000e0000 */
[----:B------:R-:W0:Y:S01]  /*1aea0*/  MUFU.EX2 R189, R189 ;  /* 0x000000bd00bd7308 */ /* 0x000e220000000800 */
[----:B------:R-:W-:Y:S02]  /*1aeb0*/  @!P1 IMAD R13, R14, 0x8, R17 ;  /* 0x000000080e0d9824 */ /* 0x000fe400078e0211 */
[-CC-:B------:R-:W-:Y:S01]  /*1aec0*/  FFMA.FTZ R122, R129, R7.reuse, -R144.reuse ;  /* 0x00000007817a7223 */ /* 0x180fe20000010890 */
[-CC-:B------:R-:W-:Y:S01]  /*1aed0*/  FFMA.FTZ R187, R130, R7.reuse, -R144.reuse ;  /* 0x0000000782bb7223 */ /* 0x180fe20000010890 */
[----:B------:R-:W-:Y:S01]  /*1aee0*/  FFMA.FTZ R126, R132, R7, -R144 ;  /* 0x00000007847e7223 */ /* 0x000fe20000010890 */
[----:B------:R-:W-:-:S02]  /*1aef0*/  @!P1 VIADD R13, R13, 0x30840 ;  /* 0x000308400d0d9836 */ /* 0x000fc40000000000 */
[-CC-:B------:R-:W-:Y:S01]  /*1af00*/  FFMA.FTZ R181, R134, R7.reuse, -R144.reuse ;  /* 0x0000000786b57223 */ /* 0x180fe20000010890 */
[-CC-:B------:R-:W-:Y:S01]  /*1af10*/  FFMA.FTZ R12, R137, R7.reuse, -R144.reuse ;  /* 0x00000007890c7223 */ /* 0x180fe20000010890 */
[----:B------:R-:W1:Y:S01]  /*1af20*/  MUFU.EX2 R142, R142 ;  /* 0x0000008e008e7308 */ /* 0x000e620000000800 */
[-CC-:B------:R-:W-:Y:S01]  /*1af30*/  FFMA.FTZ R183, R138, R7.reuse, -R144.reuse ;  /* 0x000000078ab77223 */ /* 0x180fe20000010890 */
[----:B------:R-:W-:Y:S01]  /*1af40*/  @!P1 PRMT R13, RZ, 0x654, R13 ;  /* 0x00000654ff0d9816 */ /* 0x000fe2000000000d */
[-CC-:B------:R-:W-:Y:S01]  /*1af50*/  FFMA.FTZ R130, R143, R7.reuse, -R144.reuse ;  /* 0x000000078f827223 */ /* 0x180fe20000010890 */
[-CC-:B------:R-:W-:Y:S01]  /*1af60*/  FFMA.FTZ R177, R146, R7.reuse, -R144.reuse ;  /* 0x0000000792b17223 */ /* 0x180fe20000010890 */
[-CC-:B------:R-:W-:Y:S01]  /*1af70*/  FFMA.FTZ R14, R147, R7.reuse, -R144.reuse ;  /* 0x00000007930e7223 */ /* 0x180fe20000010890 */
[-CC-:B------:R-:W-:Y:S01]  /*1af80*/  FFMA.FTZ R179, R150, R7.reuse, -R144.reuse ;  /* 0x0000000796b37223 */ /* 0x180fe20000010890 */
[--C-:B------:R-:W-:Y:S01]  /*1af90*/  FFMA.FTZ R159, R159, R7, -R144.reuse ;  /* 0x000000079f9f7223 */ /* 0x100fe20000010890 */
[----:B------:R-:W-:Y:S01]  /*1afa0*/  MUFU.EX2 R191, R191 ;  /* 0x000000bf00bf7308 */ /* 0x000fe20000000800 */
[----:B0-----:R-:W-:Y:S01]  /*1afb0*/  FFMA.FTZ R5, R2, R5, R189 ;  /* 0x0000000502057223 */ /* 0x001fe200000100bd */
[-CC-:B------:R-:W-:Y:S01]  /*1afc0*/  FFMA.FTZ R162, R162, R7.reuse, -R144.reuse ;  /* 0x00000007a2a27223 */ /* 0x180fe20000010890 */
[-CC-:B------:R-:W-:Y:S01]  /*1afd0*/  FFMA.FTZ R163, R163, R7.reuse, -R144.reuse ;  /* 0x00000007a3a37223 */ /* 0x180fe20000010890 */
[----:B------:R-:W-:-:S04]  /*1afe0*/  FFMA.FTZ R164, R164, R7, -R144 ;  /* 0x00000007a4a47223 */ /* 0x000fc80000010890 */
        /* <DEDUP_REMOVED lines=19> */
[-C--:B------:R-:W-:Y:S01]  /*1b120*/  FFMA.FTZ R172, R148, R7.reuse, -R166 ;  /* 0x0000000794ac7223 */ /* 0x080fe200000108a6 */
[-CC-:B------:R-:W-:Y:S01]  /*1b130*/  FFMA.FTZ R148, R125, R7.reuse, -R144.reuse ;  /* 0x000000077d947223 */ /* 0x180fe20000010890 */
[-C--:B------:R-:W-:Y:S01]  /*1b140*/  FFMA.FTZ R173, R154, R7.reuse, -R144 ;  /* 0x000000079aad7223 */ /* 0x080fe20000010890 */
[-C--:B------:R-:W-:Y:S01]  /*1b150*/  FFMA.FTZ R174, R152, R7.reuse, -R166 ;  /* 0x0000000798ae7223 */ /* 0x080fe200000108a6 */
[----:B------:R-:W-:Y:S01]  /*1b160*/  FFMA.FTZ R175, R158, R7, -R144 ;  /* 0x000000079eaf7223 */ /* 0x000fe20000010890 */
[----:B------:R-:W-:Y:S01]  /*1b170*/  HGMMA.64x192x16.F32 R24, R168, gdesc[UR4].tnspB, R24, gsb0 ;  /* 0x42e00004a8187df0 */ /* 0x000fe20008000818 */
[----:B------:R-:W-:Y:S08]  /*1b180*/  MUFU.EX2 R172, R172 ;  /* 0x000000ac00ac7308 */ /* 0x000ff00000000800 */
[----:B------:R-:W1:Y:S08]  /*1b190*/  MUFU.EX2 R148, R148 ;  /* 0x0000009400947308 */ /* 0x000e700000000800 */
[----:B------:R-:W-:Y:S08]  /*1b1a0*/  MUFU.EX2 R173, R173 ;  /* 0x000000ad00ad7308 */ /* 0x000ff00000000800 */
[----:B------:R-:W-:Y:S08]  /*1b1b0*/  MUFU.EX2 R174, R174 ;  /* 0x000000ae00ae7308 */ /* 0x000ff00000000800 */
[----:B------:R-:W-:Y:S01]  /*1b1c0*/  MUFU.EX2 R175, R175 ;  /* 0x000000af00af7308 */ /* 0x000fe20000000800 */
[----:B------:R-:W-:-:S02]  /*1b1d0*/  WARPGROUP.DEPBAR.LE gsb0, 0x0 ;  /* 0x00008000000079c5 */ /* 0x000fc40000010000 */
[----:B------:R2:W-:Y:S01]  /*1b1e0*/  @!P1 SYNCS.ARRIVE.TRANS64.RED.A1T0 RZ, [R13+URZ], RZ ;  /* 0x000000ff0dff99a7 */ /* 0x0005e2000810043f */
[----:B------:R-:W-:Y:S02]  /*1b1f0*/  F2FP.F16.F32.PACK_AB R170, R11, R140 ;  /* 0x0000008c0baa723e */ /* 0x000fe400000000ff */
[----:B------:R-:W-:Y:S02]  /*1b200*/  F2FP.F16.F32.PACK_AB R168, R136, R127 ;  /* 0x0000007f88a8723e */ /* 0x000fe400000000ff */
[----:B0-----:R-:W-:Y:S01]  /*1b210*/  F2FP.F16.F32.PACK_AB R169, R163, R162 ;  /* 0x000000a2a3a9723e */ /* 0x001fe200000000ff */
[----:B--2---:R-:W-:Y:S01]  /*1b220*/  FADD.FTZ R13, R21, R6 ;  /* 0x00000006150d7221 */ /* 0x004fe20000010000 */
[----:B------:R-:W-:Y:S01]  /*1b230*/  @!P1 IADD3 R6, R20, 0x30860, RZ ;  /* 0x0003086014069810 */ /* 0x000fe20007ffe0ff */
[----:B------:R-:W-:Y:S02]  /*1b240*/  FADD.FTZ R20, R142, R5 ;  /* 0x000000058e147221 */ /* 0x000fe40000010000 */
[----:B------:R-:W-:Y:S01]  /*1b250*/  FADD.FTZ R132, R190, R13 ;  /* 0x0000000dbe847221 */ /* 0x000fe20000010000 */
[----:B------:R-:W-:Y:S01]  /*1b260*/  @!P1 PRMT R121, RZ, 0x654, R6 ;  /* 0x00000654ff799816 */ /* 0x000fe20000000006 */
[----:B------:R-:W-:Y:S01]  /*1b270*/  FADD.FTZ R5, R191, R20 ;  /* 0x00000014bf057221 */ /* 0x000fe20000010000 */
[-C--:B------:R-:W-:Y:S01]  /*1b280*/  FFMA.FTZ R6, R151, R7.reuse, -R144 ;  /* 0x0000000797067223 */ /* 0x080fe20000010890 */
[----:B------:R-:W-:Y:S01]  /*1b290*/  FADD.FTZ R13, R123, R132 ;  /* 0x000000847b0d7221 */ /* 0x000fe20000010000 */
[-CC-:B------:R-:W-:Y:S01]  /*1b2a0*/  FFMA.FTZ R20, R155, R7.reuse, -R144.reuse ;  /* 0x000000079b147223 */ /* 0x180fe20000010890 */
[----:B-1----:R-:W-:Y:S01]  /*1b2b0*/  FADD.FTZ R132, R148, R5 ;  /* 0x0000000594847221 */ /* 0x002fe20000010000 */
[----:B------:R-:W-:Y:S01]  /*1b2c0*/  FFMA.FTZ R144, R165, R7, -R144 ;  /* 0x00000007a5907223 */ /* 0x000fe20000010890 */
[----:B------:R-:W-:Y:S01]  /*1b2d0*/  FADD.FTZ R13, R184, R13 ;  /* 0x0000000db80d7221 */ /* 0x000fe20000010000 */
[----:B------:R-:W-:Y:S01]  /*1b2e0*/  MUFU.EX2 R6, R6 ;  /* 0x0000000600067308 */ /* 0x000fe20000000800 */
[----:B------:R-:W-:Y:S01]  /*1b2f0*/  FADD.FTZ R5, R185, R132 ;  /* 0x00000084b9057221 */ /* 0x000fe20000010000 */
[C---:B------:R-:W-:Y:S01]  /*1b300*/  F2FP.F16.F32.PACK_AB R184, R120.reuse, R184 ;  /* 0x000000b878b8723e */ /* 0x040fe200000000ff */
[----:B------:R-:W-:Y:S01]  /*1b310*/  FADD.FTZ R13, R120, R13 ;  /* 0x0000000d780d7221 */ /* 0x000fe20000010000 */
[----:B------:R0:W-:Y:S01]  /*1b320*/  @!P1 SYNCS.ARRIVE.TRANS64.RED.A1T0 RZ, [R121+URZ], RZ ;  /* 0x000000ff79ff99a7 */ /* 0x0001e2000810043f */
[----:B------:R-:W-:Y:S01]  /*1b330*/  FADD.FTZ R132, R122, R5 ;  /* 0x000000057a847221 */ /* 0x000fe20000010000 */
[----:B------:R-:W-:Y:S01]  /*1b340*/  F2FP.F16.F32.PACK_AB R190, R123, R190 ;  /* 0x000000be7bbe723e */ /* 0x000fe200000000ff */
[----:B------:R-:W-:Y:S01]  /*1b350*/  FADD.FTZ R13, R186, R13 ;  /* 0x0000000dba0d7221 */ /* 0x000fe20000010000 */
[----:B------:R-:W-:Y:S01]  /*1b360*/  MUFU.EX2 R20, R20 ;  /* 0x0000001400147308 */ /* 0x000fe20000000800 */
[----:B------:R-:W-:Y:S01]  /*1b370*/  FADD.FTZ R5, R187, R132 ;  /* 0x00000084bb057221 */ /* 0x000fe20000010000 */
[C---:B------:R-:W-:Y:S01]  /*1b380*/  F2FP.F16.F32.PACK_AB R186, R10.reuse, R186 ;  /* 0x000000ba0aba723e */ /* 0x040fe200000000ff */
[----:B------:R-:W-:Y:S01]  /*1b390*/  FADD.FTZ R13, R10, R13 ;  /* 0x0000000d0a0d7221 */ /* 0x000fe20000010000 */
[----:B------:R-:W-:Y:S01]  /*1b3a0*/  F2FP.F16.F32.PACK_AB R191, R148, R191 ;  /* 0x000000bf94bf723e */ /* 0x000fe200000000ff */
[----:B------:R-:W-:Y:S01]  /*1b3b0*/  FADD.FTZ R132, R126, R5 ;  /* 0x000000057e847221 */ /* 0x000fe20000010000 */
[----:B------:R-:W-:Y:S01]  /*1b3c0*/  F2FP.F16.F32.PACK_AB R185, R122, R185 ;  /* 0x000000b97ab9723e */ /* 0x000fe200000000ff */
[----:B------:R-:W-:Y:S01]  /*1b3d0*/  FADD.FTZ R13, R180, R13 ;  /* 0x0000000db40d7221 */ /* 0x000fe20000010000 */
[----:B------:R-:W1:Y:S01]  /*1b3e0*/  MUFU.EX2 R144, R144 ;  /* 0x0000009000907308 */ /* 0x000e620000000800 */
[----:B------:R-:W-:Y:S01]  /*1b3f0*/  FADD.FTZ R5, R181, R132 ;  /* 0x00000084b5057221 */ /* 0x000fe20000010000 */
[----:B------:R-:W-:Y:S01]  /*1b400*/  F2FP.F16.F32.PACK_AB R181, R12, R181 ;  /* 0x000000b50cb5723e */ /* 0x000fe200000000ff */
[----:B------:R-:W-:Y:S01]  /*1b410*/  FADD.FTZ R13, R124, R13 ;  /* 0x0000000d7c0d7221 */ /* 0x000fe20000010000 */
[----:B------:R-:W-:Y:S01]  /*1b420*/  F2FP.F16.F32.PACK_AB R187, R126, R187 ;  /* 0x000000bb7ebb723e */ /* 0x000fe200000000ff */
[----:B------:R-:W-:Y:S01]  /*1b430*/  FADD.FTZ R132, R12, R5 ;  /* 0x000000050c847221 */ /* 0x000fe20000010000 */
[----:B------:R-:W-:Y:S01]  /*1b440*/  F2FP.F16.F32.PACK_AB R180, R124, R180 ;  /* 0x000000b47cb4723e */ /* 0x000fe200000000ff */
[----:B------:R-:W-:Y:S01]  /*1b450*/  FADD.FTZ R134, R182, R13 ;  /* 0x0000000db6867221 */ /* 0x000fe20000010000 */
[----:B------:R-:W-:Y:S01]  /*1b460*/  F2FP.F16.F32.PACK_AB R182, R139, R182 ;  /* 0x000000b68bb6723e */ /* 0x000fe200000000ff */
[----:B------:R-:W-:Y:S01]  /*1b470*/  FADD.FTZ R5, R183, R132 ;  /* 0x00000084b7057221 */ /* 0x000fe20000010000 */
[C---:B------:R-:W-:Y:S01]  /*1b480*/  F2FP.F16.F32.PACK_AB R183, R130.reuse, R183 ;  /* 0x000000b782b7723e */ /* 0x040fe200000000ff */
[----:B------:R-:W-:Y:S01]  /*1b490*/  FADD.FTZ R13, R139, R134 ;  /* 0x000000868b0d7221 */ /* 0x000fe20000010000 */
[----:B------:R-:W2:Y:S01]  /*1b4a0*/  MUFU.EX2 R132, R159 ;  /* 0x0000009f00847308 */ /* 0x000ea20000000800 */
[----:B------:R-:W-:-:S02]  /*1b4b0*/  FADD.FTZ R134, R130, R5 ;  /* 0x0000000582867221 */ /* 0x000fc40000010000 */
[----:B------:R-:W-:Y:S01]  /*1b4c0*/  FADD.FTZ R13, R176, R13 ;  /* 0x0000000db00d7221 */ /* 0x000fe20000010000 */
[----:B------:R-:W-:Y:S01]  /*1b4d0*/  F2FP.F16.F32.PACK_AB R176, R128, R176 ;  /* 0x000000b080b0723e */ /* 0x000fe200000000ff */
[----:B------:R-:W-:Y:S01]  /*1b4e0*/  FADD.FTZ R5, R177, R134 ;  /* 0x00000086b1057221 */ /* 0x000fe20000010000 */
[----:B------:R-:W-:Y:S01]  /*1b4f0*/  F2FP.F16.F32.PACK_AB R177, R14, R177 ;  /* 0x000000b10eb1723e */ /* 0x000fe200000000ff */
[----:B------:R-:W-:Y:S01]  /*1b500*/  FADD.FTZ R13, R128, R13 ;  /* 0x0000000d800d7221 */ /* 0x000fe20000010000 */
[----:B-1----:R-:W-:Y:S01]  /*1b510*/  F2FP.F16.F32.PACK_AB R171, R144, R164 ;  /* 0x000000a490ab723e */ /* 0x002fe200000000ff */
[----:B------:R-:W-:Y:S02]  /*1b520*/  FADD.FTZ R10, R14, R5 ;  /* 0x000000050e0a7221 */ /* 0x000fe40000010000 */
[----:B------:R-:W-:Y:S01]  /*1b530*/  FADD.FTZ R120, R178, R13 ;  /* 0x0000000db2787221 */ /* 0x000fe20000010000 */
[----:B------:R-:W-:Y:S01]  /*1b540*/  F2FP.F16.F32.PACK_AB R178, R131, R178 ;  /* 0x000000b283b2723e */ /* 0x000fe200000000ff */
[----:B------:R-:W-:Y:S01]  /*1b550*/  FADD.FTZ R5, R179, R10 ;  /* 0x0000000ab3057221 */ /* 0x000fe20000010000 */
[----:B------:R-:W-:Y:S01]  /*1b560*/  F2FP.F16.F32.PACK_AB R179, R6, R179 ;  /* 0x000000b306b3723e */ /* 0x000fe200000000ff */
[----:B------:R-:W-:-:S02]  /*1b570*/  FADD.FTZ R13, R131, R120 ;  /* 0x00000078830d7221 */ /* 0x000fc40000010000 */
[----:B------:R-:W-:Y:S02]  /*1b580*/  FADD.FTZ R10, R6, R5 ;  /* 0x00000005060a7221 */ /* 0x000fe40000010000 */
[----:B------:R-:W-:Y:S01]  /*1b590*/  FADD.FTZ R12, R172, R13 ;  /* 0x0000000dac0c7221 */ /* 0x000fe20000010000 */
[----:B------:R-:W-:Y:S01]  /*1b5a0*/  F2FP.F16.F32.PACK_AB R172, R133, R172 ;  /* 0x000000ac85ac723e */ /* 0x000fe200000000ff */
[----:B------:R-:W-:Y:S01]  /*1b5b0*/  FADD.FTZ R5, R173, R10 ;  /* 0x0000000aad057221 */ /* 0x000fe20000010000 */
[C---:B------:R-:W-:Y:S01]  /*1b5c0*/  F2FP.F16.F32.PACK_AB R173, R20.reuse, R173 ;  /* 0x000000ad14ad723e */ /* 0x040fe200000000ff */
[----:B------:R-:W-:Y:S02]  /*1b5d0*/  FADD.FTZ R13, R133, R12 ;  /* 0x0000000c850d7221 */ /* 0x000fe40000010000 */
[----:B------:R-:W-:Y:S02]  /*1b5e0*/  FADD.FTZ R10, R20, R5 ;  /* 0x00000005140a7221 */ /* 0x000fe40000010000 */
[----:B------:R-:W-:Y:S01]  /*1b5f0*/  FADD.FTZ R12, R174, R13 ;  /* 0x0000000dae0c7221 */ /* 0x000fe20000010000 */
[----:B------:R-:W-:Y:S01]  /*1b600*/  F2FP.F16.F32.PACK_AB R174, R135, R174 ;  /* 0x000000ae87ae723e */ /* 0x000fe200000000ff */
[----:B------:R-:W-:Y:S01]  /*1b610*/  FADD.FTZ R5, R175, R10 ;  /* 0x0000000aaf057221 */ /* 0x000fe20000010000 */
[----:B--2---:R-:W-:Y:S01]  /*1b620*/  F2FP.F16.F32.PACK_AB R175, R132, R175 ;  /* 0x000000af84af723e */ /* 0x004fe200000000ff */
[----:B------:R-:W-:Y:S01]  /*1b630*/  FADD.FTZ R12, R135, R12 ;  /* 0x0000000c870c7221 */ /* 0x000fe20000010000 */
[----:B------:R-:W-:-:S02]  /*1b640*/  IMAD.MOV.U32 R10, RZ, RZ, R4 ;  /* 0x000000ffff0a7224 */ /* 0x000fc400078e0004 */
[----:B------:R-:W-:Y:S01]  /*1b650*/  FADD.FTZ R5, R132, R5 ;  /* 0x0000000584057221 */ /* 0x000fe20000010000 */
[----:B------:R-:W-:Y:S01]  /*1b660*/  FADD.FTZ R13, R127, R12 ;  /* 0x0000000c7f0d7221 */ /* 0x000fe20000010000 */
[----:B------:R-:W-:Y:S02]  /*1b670*/  IMAD.MOV.U32 R12, RZ, RZ, R194 ;  /* 0x000000ffff0c7224 */ /* 0x000fe400078e00c2 */
[----:B------:R-:W-:Y:S01]  /*1b680*/  FADD.FTZ R5, R162, R5 ;  /* 0x00000005a2057221 */ /* 0x000fe20000010000 */
[----:B------:R-:W-:-:S03]  /*1b690*/  FADD.FTZ R13, R136, R13 ;  /* 0x0000000d880d7221 */ /* 0x000fc60000010000 */
[----:B------:R-:W-:Y:S01]  /*1b6a0*/  FADD.FTZ R5, R163, R5 ;  /* 0x00000005a3057221 */ /* 0x000fe20000010000 */
[----:B------:R-:W-:Y:S01]  /*1b6b0*/  FADD.FTZ R6, R140, R13 ;  /* 0x0000000d8c067221 */ /* 0x000fe20000010000 */
[----:B------:R-:W-:Y:S02]  /*1b6c0*/  IMAD.MOV.U32 R13, RZ, RZ, R23 ;  /* 0x000000ffff0d7224 */ /* 0x000fe400078e0017 */
[----:B------:R-:W-:Y:S01]  /*1b6d0*/  FADD.FTZ R5, R164, R5 ;  /* 0x00000005a4057221 */ /* 0x000fe20000010000 */
[----:B------:R-:W-:Y:S01]  /*1b6e0*/  FADD.FTZ R6, R11, R6 ;  /* 0x000000060b067221 */ /* 0x000fe20000010000 */
[----:B------:R-:W-:Y:S02]  /*1b6f0*/  MOV R11, R3 ;  /* 0x00000003000b7202 */ /* 0x000fe40000000f00 */
[----:B------:R-:W-:Y:S01]  /*1b700*/  FADD.FTZ R5, R144, R5 ;  /* 0x0000000590057221 */ /* 0x000fe20000010000 */
[----:B0-----:R-:W-:Y:S06]  /*1b710*/  @P2 BRA `(.L_x_1563) ;  /* 0xffffffd800102947 */ /* 0x001fec000383ffff */
[----:B------:R-:W-:Y:S05]  /*1b720*/  BSYNC B1 ;  /* 0x0000000000017941 */ /* 0x000fea0003800000 */
.L_x_1552:
[----:B------:R-:W-:Y:S05]  /*1b730*/  BSYNC B0 ;  /* 0x0000000000007941 */ /* 0x000fea0003800000 */
.L_x_1551:
[----:B------:R-:W-:Y:S01]  /*1b740*/  ISETP.GE.AND P2, PT, R8, R211, PT ;  /* 0x000000d30800720c */ /* 0x000fe20003f46270 */
[----:B------:R-:W-:-:S12]  /*1b750*/  BSSY B0, `(.L_x_1564) ;  /* 0x00003ab000007945 */ /* 0x000fd80003800000 */
[----:B------:R-:W-:Y:S05]  /*1b760*/  @!P2 BRA `(.L_x_1565) ;  /* 0x0000003800a4a947 */ /* 0x000fea0003800000 */
[----:B------:R-:W-:Y:S02]  /*1b770*/  IMAD R200, R201, 0x80, R213 ;  /* 0x00000080c9c87824 */ /* 0x000fe400078e02d5 */
[----:B------:R-:W-:Y:S02]  /*1b780*/  IMAD.MOV.U32 R10, RZ, RZ, R3 ;  /* 0x000000ffff0a7224 */ /* 0x000fe400078e0003 */
[----:B------:R-:W-:Y:S01]  /*1b790*/  IMAD.MOV.U32 R11, RZ, RZ, R4 ;  /* 0x000000ffff0b7224 */ /* 0x000fe200078e0004 */
[----:B------:R-:W-:Y:S01]  /*1b7a0*/  IADD3 R200, R200, 0x8, RZ ;  /* 0x00000008c8c87810 */ /* 0x000fe20007ffe0ff */
[----:B------:R-:W-:Y:S02]  /*1b7b0*/  IMAD.MOV.U32 R12, RZ, RZ, R194 ;  /* 0x000000ffff0c7224 */ /* 0x000fe400078e00c2 */
[----:B------:R-:W-:Y:S01]  /*1b7c0*/  IMAD.MOV.U32 R13, RZ, RZ, R23 ;  /* 0x000000ffff0d7224 */ /* 0x000fe200078e0017 */
[----:B------:R-:W-:-:S07]  /*1b7d0*/  IADD3 R200, R200, R196, -R197 ;  /* 0x000000c4c8c87210 */ /* 0x000fce0007ffe8c5 */
.L_x_1584:
[----:B------:R-:W-:-:S04]  /*1b7e0*/  IADD3 R3, R13, 0x1, RZ ;  /* 0x000000010d037810 */ /* 0x000fc80007ffe0ff */
[----:B------:R-:W-:-:S04]  /*1b7f0*/  ISETP.NE.AND P2, PT, R3, 0x2, PT ;  /* 0x000000020300780c */ /* 0x000fc80003f45270 */
[----:B------:R-:W-:Y:S02]  /*1b800*/  SEL R7, RZ, 0x1, P2 ;  /* 0x00000001ff077807 */ /* 0x000fe40001000000 */
[----:B------:R-:W-:Y:S02]  /*1b810*/  SEL R23, R3, RZ, P2 ;  /* 0x000000ff03177207 */ /* 0x000fe40001000000 */
[----:B------:R-:W-:Y:S01]  /*1b820*/  LOP3.LUT R194, R12, R7, RZ, 0x3c, !PT ;  /* 0x000000070cc27212 */ /* 0x000fe200078e3cff */
[----:B------:R-:W-:Y:S06]  /*1b830*/  @!P0 BRA `(.L_x_1566) ;  /* 0x0000000000048947 */ /* 0x000fec0003800000 */
[----:B------:R-:W-:Y:S01]  /*1b840*/  BPT.TRAP 0x1 ;  /* 0x000000040000795c */ /* 0x000fe20000300000 */
.L_x_1566:
[----:B------:R-:W-:Y:S01]  /*1b850*/  IMAD R3, R23, 0x8, R17 ;  /* 0x0000000817037824 */ /* 0x000fe200078e0211 */
[----:B------:R-:W-:-:S04]  /*1b860*/  SHF.L.U32 R4, R194, 0x1f, RZ ;  /* 0x0000001fc2047819 */ /* 0x000fc800000006ff */
[----:B------:R0:W1:Y:S01]  /*1b870*/  SYNCS.PHASECHK.TRANS64.TRYWAIT P2, [R3+URZ+0x30830], R4 ;  /* 0x03083004030075a7 */ /* 0x000062000804017f */
[----:B------:R-:W-:Y:S05]  /*1b880*/  @!P0 BRA `(.L_x_1567) ;  /* 0x0000000000048947 */ /* 0x000fea0003800000 */
[----:B------:R-:W-:Y:S01]  /*1b890*/  BPT.TRAP 0x1 ;  /* 0x000000040000795c */ /* 0x000fe20000300000 */
.L_x_1567:
[----:B------:R-:W-:Y:S01]  /*1b8a0*/  BSSY B1, `(.L_x_1568) ;  /* 0x0000006000017945 */ /* 0x000fe20003800000 */
[----:B------:R-:W-:Y:S02]  /*1b8b0*/  IMAD R14, R23, 0x900, R9 ;  /* 0x00000900170e7824 */ /* 0x000fe400078e0209 */
[----:B------:R-:W-:Y:S01]  /*1b8c0*/  IMAD.MOV.U32 R15, RZ, RZ, 0x40000040 ;  /* 0x40000040ff0f7424 */ /* 0x000fe200078e00ff */
[----:B-1----:R-:W-:Y:S06]  /*1b8d0*/  @P2 BRA `(.L_x_1569) ;  /* 0x0000000000082947 */ /* 0x002fec0003800000 */
[----:B------:R-:W1:Y:S02]  /*1b8e0*/  SYNCS.PHASECHK.TRANS64.TRYWAIT P2, [R3+URZ+0x30830], R4 ;  /* 0x03083004030075a7 */ /* 0x000e64000804017f */
[----:B-1----:R-:W-:Y:S05]  /*1b8f0*/  @!P2 BRA `(.L_x_1570) ;  /* 0x000000e40064a947 */ /* 0x002fea0003800000 */
.L_x_1569:
[----:B------:R-:W-:Y:S05]  /*1b900*/  BSYNC B1 ;  /* 0x0000000000017941 */ /* 0x000fea0003800000 */
.L_x_1568:
[----:B------:R-:W2:Y:S04]  /*1b910*/  LDL.64 R120, [R1+0x30] ;  /* 0x0000300001787983 */ /* 0x000ea80000100a00 */
[----:B------:R3:W-:Y:S04]  /*1b920*/  STL [R1+0x44], R6 ;  /* 0x0000440601007387 */ /* 0x0007e80000100800 */
[----:B---3--:R-:W3:Y:S04]  /*1b930*/  LDL.64 R6, [R1+0x28] ;  /* 0x0000280001067983 */ /* 0x008ee80000100a00 */
[----:B------:R0:W-:Y:S04]  /*1b940*/  STL [R1+0x40], R5 ;  /* 0x0000400501007387 */ /* 0x0001e80000100800 */
[----:B------:R-:W4:Y:S04]  /*1b950*/  LDL.64 R202, [R1+0x18] ;  /* 0x0000180001ca7983 */ /* 0x000f280000100a00 */
[----:B01----:R-:W4:Y:S01]  /*1b960*/  LDL.64 R4, [R1+0x20] ;  /* 0x0000200001047983 */ /* 0x003f220000100a00 */
[----:B------:R-:W-:-:S02]  /*1b970*/  R2UR UR6, R14 ;  /* 0x000000000e0672ca */ /* 0x000fc400000e0000 */
[----:B------:R-:W-:Y:S01]  /*1b980*/  R2UR UR7, R15 ;  /* 0x000000000f0772ca */ /* 0x000fe200000e0000 */
[----:B------:R-:W-:Y:S01]  /*1b990*/  VIADD R20, R14, 0x2 ;  /* 0x000000020e147836 */ /* 0x000fe20000000000 */
[----:B------:R-:W-:Y:S02]  /*1b9a0*/  MOV R21, 0x40000040 ;  /* 0x4000004000157802 */ /* 0x000fe40000000f00 */
[----:B--2---:R-:W-:Y:S02]  /*1b9b0*/  R2UR UR4, R120 ;  /* 0x00000000780472ca */ /* 0x004fe400000e0000 */
[----:B------:R-:W-:Y:S02]  /*1b9c0*/  R2UR UR5, R121 ;  /* 0x00000000790572ca */ /* 0x000fe400000e0000 */
[----:B-----5:R-:W-:-:S11]  /*1b9d0*/  WARPGROUP.ARRIVE ;  /* 0x00000000000079c5 */ /* 0x020fd60000000000 */
[----:B------:R-:W-:Y:S01]  /*1b9e0*/  HGMMA.64x96x16.F32 R120, gdesc[UR4], RZ, !UPT, gsb0 ;  /* 0x01600000047879f0 */ /* 0x000fe2000c0008ff */
[----:B---3--:R-:W-:Y:S02]  /*1b9f0*/  R2UR UR4, R6 ;  /* 0x00000000060472ca */ /* 0x008fe400000e0000 */
[----:B------:R-:W-:Y:S02]  /*1ba00*/  R2UR UR5, R7 ;  /* 0x00000000070572ca */ /* 0x000fe400000e0000 */
[----:B------:R-:W2:Y:S01]  /*1ba10*/  LDL.64 R6, [R1+0x10] ;  /* 0x0000100001067983 */ /* 0x000ea20000100a00 */
[----:B------:R-:W-:Y:S02]  /*1ba20*/  R2UR UR6, R20 ;  /* 0x00000000140672ca */ /* 0x000fe400000e0000 */
[----:B------:R-:W-:Y:S01]  /*1ba30*/  R2UR UR7, R21 ;  /* 0x00000000150772ca */ /* 0x000fe200000e0000 */
[----:B------:R-:W-:Y:S02]  /*1ba40*/  VIADD R20, R14, 0x4 ;  /* 0x000000040e147836 */ /* 0x000fe40000000000 */
[----:B------:R-:W-:Y:S01]  /*1ba50*/  IMAD.MOV.U32 R21, RZ, RZ, 0x40000040 ;  /* 0x40000040ff157424 */ /* 0x000fe200078e00ff */
[----:B------:R-:W-:-:S02]  /*1ba60*/  WARPGROUP.DEPBAR.LE gsb0, 0x0 ;  /* 0x00008000000079c5 */ /* 0x000fc40000010000 */
[----:B------:R-:W-:-:S07]  /*1ba70*/  WARPGROUP.ARRIVE ;  /* 0x00000000000079c5 */ /* 0x000fce0000000000 */
[----:B------:R-:W-:Y:S01]  /*1ba80*/  HGMMA.64x96x16.F32 R120, gdesc[UR4], R120, gsb0 ;  /* 0x01600000047879f0 */ /* 0x000fe20008000878 */
[----:B----4-:R-:W-:Y:S02]  /*1ba90*/  R2UR UR4, R4 ;  /* 0x00000000040472ca */ /* 0x010fe400000e0000 */
[----:B------:R-:W-:Y:S02]  /*1baa0*/  R2UR UR5, R5 ;  /* 0x00000000050572ca */ /* 0x000fe400000e0000 */
[----:B------:R-:W3:Y:S01]  /*1bab0*/  LDL.64 R4, [R1+0x8] ;  /* 0x0000080001047983 */ /* 0x000ee20000100a00 */
        /* <DEDUP_REMOVED lines=9> */
[----:B------:R-:W4:Y:S01]  /*1bb50*/  LDL.64 R202, [R1] ;  /* 0x0000000001ca7983 */ /* 0x000f220000100a00 */
        /* <DEDUP_REMOVED lines=9> */
[----:B--2---:R-:W-:Y:S02]  /*1bbf0*/  R2UR UR4, R6 ;  /* 0x00000000060472ca */ /* 0x004fe400000e0000 */
[----:B------:R-:W-:Y:S01]  /*1bc00*/  R2UR UR5, R7 ;  /* 0x00000000070572ca */ /* 0x000fe200000e0000 */
[----:B------:R-:W-:Y:S01]  /*1bc10*/  VIADD R20, R14, 0x302 ;  /* 0x000003020e147836 */ /* 0x000fe20000000000 */
[----:B------:R-:W-:Y:S01]  /*1bc20*/  MOV R21, 0x40000040 ;  /* 0x4000004000157802 */ /* 0x000fe20000000f00 */
[----:B------:R0:W5:Y:S01]  /*1bc30*/  LDL.LU R6, [R1+0x44] ;  /* 0x0000440001067983 */ /* 0x0001620000300800 */
        /* <DEDUP_REMOVED lines=18> */
[----:B------:R-:W-:Y:S01]  /*1bd60*/  MOV R21, 0x40000040 ;  /* 0x4000004000157802 */ /* 0x000fe20000000f00 */
[----:B------:R-:W-:-:S02]  /*1bd70*/  WARPGROUP.DEPBAR.LE gsb0, 0x0 ;  /* 0x00008000000079c5 */ /* 0x000fc40000010000 */
[----:B------:R-:W-:-:S08]  /*1bd80*/  WARPGROUP.ARRIVE ;  /* 0x00000000000079c5 */ /* 0x000fd00000000000 */
        /* <DEDUP_REMOVED lines=143> */
.L_x_1571:
[----:B------:R-:W-:Y:S01]  /*1c680*/  SHF.L.U32 R2, R12, 0x1f, RZ ;  /* 0x0000001f0c027819 */ /* 0x000fe200000006ff */
[----:B------:R-:W-:-:S04]  /*1c690*/  IMAD R14, R13, 0x8, R17 ;  /* 0x000000080d0e7824 */ /* 0x000fc800078e0211 */
[----:B------:R0:W1:Y:S01]  /*1c6a0*/  SYNCS.PHASECHK.TRANS64.TRYWAIT P2, [R14+URZ+0x30850], R2 ;  /* 0x030850020e0075a7 */ /* 0x000062000804017f */
[----:B------:R-:W-:Y:S05]  /*1c6b0*/  @!P0 BRA `(.L_x_1572) ;  /* 0x0000000000048947 */ /* 0x000fea0003800000 */
[----:B------:R-:W-:Y:S01]  /*1c6c0*/  BPT.TRAP 0x1 ;  /* 0x000000040000795c */ /* 0x000fe20000300000 */
.L_x_1572:
        /* <DEDUP_REMOVED lines=9> */
.L_x_1574:
[----:B------:R-:W-:Y:S05]  /*1c760*/  BSYNC B1 ;  /* 0x0000000000017941 */ /* 0x000fea0003800000 */
.L_x_1573:
[----:B------:R-:W-:Y:S01]  /*1c770*/  IMAD.MOV.U32 R12, RZ, RZ, R0 ;  /* 0x000000ffff0c7224 */ /* 0x000fe200078e0000 */
[----:B------:R-:W-:Y:S01]  /*1c780*/  MOV R13, 0x40000040 ;  /* 0x40000040000d7802 */ /* 0x000fe20000000f00 */
[----:B------:R-:W2:Y:S01]  /*1c790*/  LDL R4, [R1+0x38] ;  /* 0x0000380001047983 */ /* 0x000ea20000100800 */
[----:B------:R-:W-:Y:S01]  /*1c7a0*/  WARPGROUP.ARRIVE ;  /* 0x00000000000079c5 */ /* 0x000fe20000000000 */
[----:B------:R-:W-:Y:S01]  /*1c7b0*/  FMUL.FTZ R7, R123, UR50 ;  /* 0x000000327b077c20 */ /* 0x000fe20008410000 */
[----:B------:R-:W-:Y:S01]  /*1c7c0*/  R2UR UR6, R12 ;  /* 0x000000000c0672ca */ /* 0x000fe200000e0000 */
[----:B------:R-:W-:Y:S01]  /*1c7d0*/  VIADD R12, R0, 0x80 ;  /* 0x00000080000c7836 */ /* 0x000fe20000000000 */
[----:B------:R-:W-:Y:S01]  /*1c7e0*/  R2UR UR7, R13 ;  /* 0x000000000d0772ca */ /* 0x000fe200000e0000 */
[----:B------:R-:W-:Y:S02]  /*1c7f0*/  IMAD.MOV.U32 R13, RZ, RZ, 0x40000040 ;  /* 0x40000040ff0d7424 */ /* 0x000fe400078e00ff */
        /* <DEDUP_REMOVED lines=41> */
[----:B------:R-:W-:Y:S01]  /*1ca90*/  ISETP.GE.AND P2, PT, R224, 0x1, PT ;  /* 0x00000001e000780c */ /* 0x000fe20003f46270 */
        /* <DEDUP_REMOVED lines=23> */
[----:B------:R-:W-:-:S05]  /*1cc10*/  WARPGROUP.ARRIVE ;  /* 0x00000000000079c5 */ /* 0x000fca0000000000 */
[----:B------:R-:W0:Y:S01]  /*1cc20*/  MUFU.TANH R143, R143 ;  /* 0x0000008f008f7308 */ /* 0x000e220000002400 */
[----:B------:R-:W-:Y:S01]  /*1cc30*/  HGMMA.64x192x16.F32 R24, R184, gdesc[UR4].tnspB, R24, gsb0 ;  /* 0x42e00004b8187df0 */ /* 0x000fe20008000818 */
[----:B------:R-:W-:Y:S01]  /*1cc40*/  R2UR UR6, R12 ;  /* 0x000000000c0672ca */ /* 0x000fe200000e0000 */
[----:B------:R-:W-:Y:S01]  /*1cc50*/  VIADD R12, R0, 0x180 ;  /* 0x00000180000c7836 */ /* 0x000fe20000000000 */
[----:B------:R-:W-:Y:S01]  /*1cc60*/  R2UR UR7, R13 ;  /* 0x000000000d0772ca */ /* 0x000fe200000e0000 */
[----:B------:R-:W-:-:S03]  /*1cc70*/  IMAD.MOV.U32 R13, RZ, RZ, 0x40000040 ;  /* 0x40000040ff0d7424 */ /* 0x000fc600078e00ff */
        /* <DEDUP_REMOVED lines=9> */
[----:B------:R-:W-:Y:S01]  /*1cd10*/  FMUL.FTZ R4, R121, UR50 ;  /* 0x0000003279047c20 */ /* 0x000fe20008410000 */
[----:B------:R-:W-:Y:S01]  /*1cd20*/  FMUL.FTZ R121, R127, UR50 ;  /* 0x000000327f797c20 */ /* 0x000fe20008410000 */
[----:B------:R-:W-:Y:S01]  /*1cd30*/  FMUL.FTZ R127, R133, UR50 ;  /* 0x00000032857f7c20 */ /* 0x000fe20008410000 */
[----:B------:R-:W-:Y:S01]  /*1cd40*/  FMUL.FTZ R133, R137, UR50 ;  /* 0x0000003289857c20 */ /* 0x000fe20008410000 */
[----:B------:R-:W-:Y:S01]  /*1cd50*/  FMUL.FTZ R137, R141, UR50 ;  /* 0x000000328d897c20 */ /* 0x000fe20008410000 */
[----:B------:R-:W-:Y:S01]  /*1cd60*/  FMUL.FTZ R141, R150, UR50 ;  /* 0x00000032968d7c20 */ /* 0x000fe20008410000 */
[----:B------:R-:W-:Y:S01]  /*1cd70*/  FMUL.FTZ R150, R159, UR50 ;  /* 0x000000329f967c20 */ /* 0x000fe20008410000 */
[----:B------:R-:W2:Y:S08]  /*1cd80*/  MUFU.TANH R4, R4 ;  /* 0x0000000400047308 */ /* 0x000eb00000002400 */
        /* <DEDUP_REMOVED lines=25> */
[----:B------:R-:W-:Y:S02]  /*1cf20*/  IMAD.MOV.U32 R13, RZ, RZ, 0x40000040 ;  /* 0x40000040ff0d7424 */ /* 0x000fe400078e00ff */
[----:B------:R-:W-:Y:S01]  /*1cf30*/  FMUL.FTZ R0, R146, UR50 ;  /* 0x0000003292007c20 */ /* 0x000fe20008410000 */
[----:B------:R-:W-:Y:S01]  /*1cf40*/  FMUL.FTZ R146, R155, UR50 ;  /* 0x000000329b927c20 */ /* 0x000fe20008410000 */
[----:B------:R-:W-:Y:S01]  /*1cf50*/  FMUL.FTZ R155, R160, UR50 ;  /* 0x00000032a09b7c20 */ /* 0x000fe20008410000 */
[----:B------:R-:W-:-:S03]  /*1cf60*/  FMUL.FTZ R160, R164, UR50 ;  /* 0x00000032a4a07c20 */ /* 0x000fc60008410000 */
        /* <DEDUP_REMOVED lines=8> */
[----:B------:R-:W-:Y:S01]  /*1cff0*/  @!P1 VIADD R12, R3, 0x30840 ;  /* 0x00030840030c9836 */ /* 0x000fe20000000000 */
[----:B------:R-:W-:Y:S01]  /*1d000*/  R2UR UR7, R13 ;  /* 0x000000000d0772ca */ /* 0x000fe200000e0000 */
[----:B------:R-:W-:-:S03]  /*1d010*/  IMAD R3, R8, -0x60, RZ ;  /* 0xffffffa008037824 */ /* 0x000fc600078e02ff */
[----:B------:R-:W-:Y:S01]  /*1d020*/  @!P1 PRMT R12, RZ, 0x654, R12 ;  /* 0x00000654ff0c9816 */ /* 0x000fe2000000000c */
[----:B------:R-:W-:Y:S01]  /*1d030*/  IMAD R159, R206, -0x2, R3 ;  /* 0xfffffffece9f7824 */ /* 0x000fe200078e0203 */
[----:B------:R-:W-:-:S04]  /*1d040*/  IADD3 R162, R3, 0x1, R196 ;  /* 0x0000000103a27810 */ /* 0x000fc80007ffe0c4 */
[----:B------:R-:W-:Y:S01]  /*1d050*/  IADD3 R13, R162, -R197, RZ ;  /* 0x800000c5a20d7210 */ /* 0x000fe20007ffe0ff */
[----:B------:R-:W-:-:S04]  /*1d060*/  IMAD R162, R201, 0x80, R213 ;  /* 0x00000080c9a27824 */ /* 0x000fc800078e02d5 */
[----:B------:R-:W-:-:S04]  /*1d070*/  IMAD R13, R206, -0x2, R13 ;  /* 0xfffffffece0d7824 */ /* 0x000fc800078e020d */
[C---:B------:R-:W-:Y:S02]  /*1d080*/  VIADD R166, R13.reuse, UR47 ;  /* 0x0000002f0da67c36 */ /* 0x040fe40008000000 */
[----:B------:R-:W-:-:S03]  /*1d090*/  VIADD R165, R13, UR4 ;  /* 0x000000040da57c36 */ /* 0x000fc60008000000 */
[C---:B------:R-:W-:Y:S01]  /*1d0a0*/  IADD3 R164, R162.reuse, R166, RZ ;  /* 0x000000a6a2a47210 */ /* 0x040fe20007ffe0ff */
[----:B------:R-:W-:Y:S01]  /*1d0b0*/  IMAD.IADD R163, R162, 0x1, R165 ;  /* 0x00000001a2a37824 */ /* 0x000fe200078e02a5 */
[----:B------:R-:W-:Y:S02]  /*1d0c0*/  WARPGROUP.DEPBAR.LE gsb0, 0x0 ;  /* 0x00008000000079c5 */ /* 0x000fe40000010000 */
[----:B------:R-:W-:-:S06]  /*1d0d0*/  WARPGROUP.ARRIVE ;  /* 0x00000000000079c5 */ /* 0x000fcc0000000000 */
[----:B------:R-:W-:Y:S03]  /*1d0e0*/  HGMMA.64x192x16.F32 R24, R168, gdesc[UR4].tnspB, R24, gsb0 ;  /* 0x42e00004a8187df0 */ /* 0x000fe60008000818 */
[----:B------:R-:W-:Y:S02]  /*1d0f0*/  WARPGROUP.DEPBAR.LE gsb0, 0x0 ;  /* 0x00008000000079c5 */ /* 0x000fe40000010000 */
[----:B------:R0:W-:Y:S01]  /*1d100*/  @!P1 SYNCS.ARRIVE.TRANS64.RED.A1T0 RZ, [R12+URZ], RZ ;  /* 0x000000ff0cff99a7 */ /* 0x0001e2000810043f */
[----:B-1234-:R-:W-:Y:S05]  /*1d110*/  @!P2 BRA `(.L_x_1576) ;  /* 0x000000000058a947 */ /* 0x01efea0003800000 */
[----:B------:R-:W-:Y:S01]  /*1d120*/  IADD3 R167, R162, R196, -R197 ;  /* 0x000000c4a2a77210 */ /* 0x000fe20007ffe8c5 */
[----:B------:R-:W-:Y:S03]  /*1d130*/  BSSY B1, `(.L_x_1577) ;  /* 0x0000011000017945 */ /* 0x000fe60003800000 */
[----:B------:R-:W-:-:S13]  /*1d140*/  ISETP.GT.AND P2, PT, R167, -0x1, PT ;  /* 0xffffffffa700780c */ /* 0x000fda0003f44270 */
[----:B------:R-:W-:Y:S05]  /*1d150*/  @P2 BRA `(.L_x_1578) ;  /* 0x0000000000202947 */ /* 0x000fea0003800000 */
[----:B------:R-:W-:Y:S01]  /*1d160*/  IMAD.U32 R168, RZ, RZ, UR39 ;  /* 0x00000027ffa87e24 */ /* 0x000fe2000f8e00ff */
[----:B------:R-:W-:-:S04]  /*1d170*/  LOP3.LUT R167, RZ, R167, RZ, 0x33, !PT ;  /* 0x000000a7ffa77212 */ /* 0x000fc800078e33ff */
[----:B------:R-:W-:-:S13]  /*1d180*/  ISETP.NE.AND P2, PT, R168, 0x1, PT ;  /* 0x00000001a800780c */ /* 0x000fda0003f45270 */
[----:B0-----:R-:W0:Y:S02]  /*1d190*/  @P2 LDC.64 R12, c[0x0][0x9e8] ;  /* 0x00027a00ff0c2b82 */ /* 0x001e240000000a00 */
[----:B0-----:R-:W-:-:S05]  /*1d1a0*/  @P2 IMAD.HI.U32 R12, R167, R12, RZ ;  /* 0x0000000ca70c2227 */ /* 0x001fca00078e00ff */
[----:B------:R-:W-:-:S04]  /*1d1b0*/  @P2 SHF.R.U32.HI R167, RZ, R13, R12 ;  /* 0x0000000dffa72219 */ /* 0x000fc8000001160c */
[----:B------:R-:W-:Y:S01]  /*1d1c0*/  LOP3.LUT R167, RZ, R167, RZ, 0x33, !PT ;  /* 0x000000a7ffa77212 */ /* 0x000fe200078e33ff */
[----:B------:R-:W-:Y:S06]  /*1d1d0*/  BRA `(.L_x_1579) ;  /* 0x0000000000187947 */ /* 0x000fec0003800000 */
.L_x_1578:
[----:B------:R-:W-:Y:S01]  /*1d1e0*/  IMAD.U32 R168, RZ, RZ, UR39 ;  /* 0x00000027ffa87e24 */ /* 0x000fe2000f8e00ff */
[----:B------:R-:W-:-:S04]  /*1d1f0*/  IADD3 R167, R162, R196, -R197 ;  /* 0x000000c4a2a77210 */ /* 0x000fc80007ffe8c5 */
[----:B------:R-:W-:-:S13]  /*1d200*/  ISETP.NE.AND P2, PT, R168, 0x1, PT ;  /* 0x00000001a800780c */ /* 0x000fda0003f45270 */
[----:B0-----:R-:W0:Y:S02]  /*1d210*/  @P2 LDC.64 R12, c[0x0][0x9e8] ;  /* 0x00027a00ff0c2b82 */ /* 0x001e240000000a00 */
[----:B0-----:R-:W-:-:S05]  /*1d220*/  @P2 IMAD.HI.U32 R12, R167, R12, RZ ;  /* 0x0000000ca70c2227 */ /* 0x001fca00078e00ff */
[----:B------:R-:W-:-:S07]  /*1d230*/  @P2 SHF.R.U32.HI R167, RZ, R13, R12 ;  /* 0x0000000dffa72219 */ /* 0x000fce000001160c */
.L_x_1579:
[----:B------:R-:W-:Y:S05]  /*1d240*/  BSYNC B1 ;  /* 0x0000000000017941 */ /* 0x000fea0003800000 */
.L_x_1577:
[----:B------:R-:W-:-:S05]  /*1d250*/  IMAD R167, R167, R168, R159 ;  /* 0x000000a8a7a77224 */ /* 0x000fca00078e029f */
[----:B------:R-:W-:Y:S02]  /*1d260*/  VIADDMNMX R164, R167, R168, R164, PT ;  /* 0x000000a8a7a47246 */ /* 0x000fe400038001a4 */
[----:B------:R-:W-:-:S07]  /*1d270*/  VIMNMX R163, R163, R167, !PT ;  /* 0x000000a7a3a37248 */ /* 0x000fce0007fe0100 */
.L_x_1576:
[C---:B------:R-:W-:Y:S02]  /*1d280*/  ISETP.GE.AND P2, PT, R3.reuse, 0x2, PT ;  /* 0x000000020300780c */ /* 0x040fe40003f46270 */
[----:B------:R-:W-:Y:S02]  /*1d290*/  ISETP.GE.AND P3, PT, R3, 0x9, PT ;  /* 0x000000090300780c */ /* 0x000fe40003f66270 */
[----:B------:R-:W-:Y:S02]  /*1d2a0*/  ISETP.GT.AND P5, PT, R163, 0x1, !P2 ;  /* 0x00000001a300780c */ /* 0x000fe400057a4270 */
[----:B------:R-:W-:Y:S02]  /*1d2b0*/  ISETP.GE.AND P6, PT, R3, 0xa, PT ;  /* 0x0000000a0300780c */ /* 0x000fe40003fc6270 */
[----:B------:R-:W-:Y:S02]  /*1d2c0*/  ISETP.GT.AND P4, PT, R163, 0x8, !P3 ;  /* 0x00000008a300780c */ /* 0x000fe40005f84270 */
[----:B------:R-:W-:-:S02]  /*1d2d0*/  ISETP.LT.OR P5, PT, R164, 0x2, P5 ;  /* 0x00000002a400780c */ /* 0x000fc40002fa1670 */
[----:B------:R-:W-:Y:S02]  /*1d2e0*/  ISETP.LT.OR P4, PT, R164, 0x9, P4 ;  /* 0x00000009a400780c */ /* 0x000fe40002781670 */
[----:B0-----:R-:W-:Y:S02]  /*1d2f0*/  FSEL R12, R4, -INF , !P5 ;  /* 0xff800000040c7808 */ /* 0x001fe40006800000 */
        /* <DEDUP_REMOVED lines=130> */
[----:B------:R-:W-:-:S13]  /*1db20*/  ISETP.GE.AND P6, PT, R224, 0x1, PT ;  /* 0x00000001e000780c */ /* 0x000fda0003fc6270 */
[----:B------:R-:W-:Y:S05]  /*1db30*/  @!P6 BRA `(.L_x_1580) ;  /* 0x00000000005ce947 */ /* 0x000fea0003800000 */
[----:B------:R-:W-:Y:S01]  /*1db40*/  ISETP.GT.AND P6, PT, R200, -0x1, PT ;  /* 0xffffffffc800780c */ /* 0x000fe20003fc4270 */
[----:B------:R-:W-:-:S12]  /*1db50*/  BSSY B1, `(.L_x_1581) ;  /* 0x0000012000017945 */ /* 0x000fd80003800000 */
[----:B------:R-:W-:Y:S05]  /*1db60*/  @P6 BRA `(.L_x_1582) ;  /* 0x0000000000286947 */ /* 0x000fea0003800000 */
[----:B------:R-:W-:Y:S01]  /*1db70*/  MOV R164, UR39 ;  /* 0x0000002700a47c02 */ /* 0x000fe20008000f00 */
[----:B------:R-:W-:-:S03]  /*1db80*/  VIADD R162, R162, 0x8 ;  /* 0x00000008a2a27836 */ /* 0x000fc60000000000 */
[----:B------:R-:W-:Y:S02]  /*1db90*/  ISETP.NE.AND P6, PT, R164, 0x1, PT ;  /* 0x00000001a400780c */ /* 0x000fe40003fc5270 */
[----:B------:R-:W-:-:S04]  /*1dba0*/  IADD3 R162, R162, R196, -R197 ;  /* 0x000000c4a2a27210 */ /* 0x000fc80007ffe8c5 */
[----:B------:R-:W-:-:S07]  /*1dbb0*/  LOP3.LUT R163, RZ, R162, RZ, 0x33, !PT ;  /* 0x000000a2ffa37212 */ /* 0x000fce00078e33ff */
[----:B------:R-:W0:Y:S02]  /*1dbc0*/  @P6 LDC.64 R2, c[0x0][0x9e8] ;  /* 0x00027a00ff026b82 */ /* 0x000e240000000a00 */
[----:B0-----:R-:W-:-:S05]  /*1dbd0*/  @P6 IMAD.HI.U32 R2, R163, R2, RZ ;  /* 0x00000002a3026227 */ /* 0x001fca00078e00ff */
[----:B------:R-:W-:-:S04]  /*1dbe0*/  @P6 SHF.R.U32.HI R163, RZ, R3, R2 ;  /* 0x00000003ffa36219 */ /* 0x000fc80000011602 */
[----:B------:R-:W-:Y:S01]  /*1dbf0*/  LOP3.LUT R2, RZ, R163, RZ, 0x33, !PT ;  /* 0x000000a3ff027212 */ /* 0x000fe200078e33ff */
[----:B------:R-:W-:Y:S06]  /*1dc00*/  BRA `(.L_x_1583) ;  /* 0x0000000000187947 */ /* 0x000fec0003800000 */
.L_x_1582:
[----:B------:R-:W-:-:S05]  /*1dc10*/  IMAD.U32 R164, RZ, RZ, UR39 ;  /* 0x00000027ffa47e24 */ /* 0x000fca000f8e00ff */
[----:B------:R-:W-:-:S13]  /*1dc20*/  ISETP.NE.AND P6, PT, R164, 0x1, PT ;  /* 0x00000001a400780c */ /* 0x000fda0003fc5270 */
[----:B------:R-:W0:Y:S02]  /*1dc30*/  @P6 LDC.64 R2, c[0x0][0x9e8] ;  /* 0x00027a00ff026b82 */ /* 0x000e240000000a00 */
[----:B0-----:R-:W-:-:S04]  /*1dc40*/  @P6 IMAD.HI.U32 R4, R200, R2, RZ ;  /* 0x00000002c8046227 */ /* 0x001fc800078e00ff */
[----:B------:R-:W-:Y:S01]  /*1dc50*/  IMAD.MOV.U32 R2, RZ, RZ, R200 ;  /* 0x000000ffff027224 */ /* 0x000fe200078e00c8 */
[----:B------:R-:W-:-:S07]  /*1dc60*/  @P6 SHF.R.U32.HI R2, RZ, R3, R4 ;  /* 0x00000003ff026219 */ /* 0x000fce0000011604 */
.L_x_1583:
[----:B------:R-:W-:Y:S05]  /*1dc70*/  BSYNC B1 ;  /* 0x0000000000017941 */ /* 0x000fea0003800000 */
.L_x_1581:
[----:B------:R-:W-:-:S05]  /*1dc80*/  IMAD R159, R2, R164, R159 ;  /* 0x000000a4029f7224 */ /* 0x000fca00078e029f */
[----:B------:R-:W-:Y:S02]  /*1dc90*/  VIADDMNMX R166, R159, R164, R166, PT ;  /* 0x000000a49fa67246 */ /* 0x000fe400038001a6 */
[----:B------:R-:W-:-:S07]  /*1dca0*/  VIMNMX R165, R165, R159, !PT ;  /* 0x0000009fa5a57248 */ /* 0x000fce0007fe0100 */
.L_x_1580:
[C---:B------:R-:W-:Y:S01]  /*1dcb0*/  ISETP.GT.AND P2, PT, R165.reuse, 0x1, !P2 ;  /* 0x00000001a500780c */ /* 0x040fe20005744270 */
[----:B------:R-:W-:Y:S01]  /*1dcc0*/  @!P1 VIADD R14, R14, 0x30860 ;  /* 0x000308600e0e9836 */ /* 0x000fe20000000000 */
[----:B------:R-:W-:Y:S02]  /*1dcd0*/  LOP3.LUT P6, RZ, R16, 0x8000, RZ, 0xc0, !PT ;  /* 0x0000800010ff7812 */ /* 0x000fe400078cc0ff */
[----:B------:R-:W-:Y:S02]  /*1dce0*/  ISETP.LT.OR P2, PT, R166, 0x2, P2 ;  /* 0x00000002a600780c */ /* 0x000fe40001741670 */
[----:B------:R-:W-:Y:S02]  /*1dcf0*/  ISETP.GT.AND P3, PT, R165, 0x8, !P3 ;  /* 0x00000008a500780c */ /* 0x000fe40005f64270 */
[----:B------:R-:W-:Y:S02]  /*1dd00*/  FSEL R2, R7, -INF , !P2 ;  /* 0xff80000007027808 */ /* 0x000fe40005000000 */
[----:B------:R-:W-:-:S02]  /*1dd10*/  LOP3.LUT P2, RZ, R16, 0x4, RZ, 0xc0, !PT ;  /* 0x0000000410ff7812 */ /* 0x000fc4000784c0ff */
[----:B------:R-:W-:Y:S02]  /*1dd20*/  ISETP.LT.OR P3, PT, R166, 0x9, P3 ;  /* 0x00000009a600780c */ /* 0x000fe40001f61670 */
[----:B------:R-:W-:Y:S02]  /*1dd30*/  ISETP.GT.AND P2, PT, R165, 0x9, !P2 ;  /* 0x00000009a500780c */ /* 0x000fe40005744270 */
[----:B------:R-:W-:Y:S02]  /*1dd40*/  FSEL R120, R120, -INF , !P3 ;  /* 0xff80000078787808 */ /* 0x000fe40005800000 */
[----:B------:R-:W-:Y:S02]  /*1dd50*/  ISETP.LT.OR P2, PT, R166, 0xa, P2 ;  /* 0x0000000aa600780c */ /* 0x000fe40001741670 */
[----:B------:R-:W-:Y:S02]  /*1dd60*/  LOP3.LUT P3, RZ, R16, 0x4000, RZ, 0xc0, !PT ;  /* 0x0000400010ff7812 */ /* 0x000fe4000786c0ff */
[----:B------:R-:W-:-:S02]  /*1dd70*/  FSEL R121, R121, -INF , !P2 ;  /* 0xff80000079797808 */ /* 0x000fc40005000000 */
[----:B------:R-:W-:Y:S02]  /*1dd80*/  LOP3.LUT P2, RZ, R16, 0x8, RZ, 0xc0, !PT ;  /* 0x0000000810ff7812 */ /* 0x000fe4000784c0ff */
[----:B------:R-:W-:Y:S02]  /*1dd90*/  FMNMX.FTZ R3, R13, R11, !PT ;  /* 0x0000000b0d037209 */ /* 0x000fe40007810000 */
[C---:B------:R-:W-:Y:S02]  /*1dda0*/  ISETP.GT.AND P2, PT, R165.reuse, 0x10, !P2 ;  /* 0x00000010a500780c */ /* 0x040fe40005744270 */
[----:B------:R-:W-:Y:S02]  /*1ddb0*/  FMNMX.FTZ R3, R12, R3, !PT ;  /* 0x000000030c037209 */ /* 0x000fe40007810000 */
[----:B------:R-:W-:Y:S02]  /*1ddc0*/  ISETP.LT.OR P2, PT, R166, 0x11, P2 ;  /* 0x00000011a600780c */ /* 0x000fe40001741670 */
[----:B------:R-:W-:-:S02]  /*1ddd0*/  ISETP.GT.AND P4, PT, R165, 0x51, !P4 ;  /* 0x00000051a500780c */ /* 0x000fc40006784270 */
[----:B------:R-:W-:Y:S02]  /*1dde0*/  FSEL R124, R124, -INF , !P2 ;  /* 0xff8000007c7c7808 */ /* 0x000fe40005000000 */
[----:B------:R-:W-:Y:S02]  /*1ddf0*/  LOP3.LUT P2, RZ, R16, 0x80000, RZ, 0xc0, !PT ;  /* 0x0008000010ff7812 */ /* 0x000fe4000784c0ff */
[C---:B------:R-:W-:Y:S02]  /*1de00*/  ISETP.GT.AND P5, PT, R165.reuse, 0x58, !P5 ;  /* 0x00000058a500780c */ /* 0x040fe40006fa4270 */
[----:B------:R-:W-:Y:S02]  /*1de10*/  ISETP.GT.AND P2, PT, R165, 0x11, !P2 ;  /* 0x00000011a500780c */ /* 0x000fe40005744270 */
[C---:B------:R-:W-:Y:S02]  /*1de20*/  ISETP.LT.OR P4, PT, R166.reuse, 0x52, P4 ;  /* 0x00000052a600780c */ /* 0x040fe40002781670 */
[----:B------:R-:W-:-:S02]  /*1de30*/  ISETP.LT.OR P2, PT, R166, 0x12, P2 ;  /* 0x00000012a600780c */ /* 0x000fc40001741670 */
[----:B------:R-:W-:Y:S02]  /*1de40*/  ISETP.LT.OR P5, PT, R166, 0x59, P5 ;  /* 0x00000059a600780c */ /* 0x000fe40002fa1670 */
[----:B------:R-:W-:Y:S02]  /*1de50*/  FSEL R125, R125, -INF , !P2 ;  /* 0xff8000007d7d7808 */ /* 0x000fe40005000000 */
[----:B------:R-:W-:Y:S02]  /*1de60*/  LOP3.LUT P2, RZ, R16, 0x40000, RZ, 0xc0, !PT ;  /* 0x0004000010ff7812 */ /* 0x000fe4000784c0ff */
[----:B------:R-:W-:Y:S02]  /*1de70*/  FSEL R152, R152, -INF , !P4 ;  /* 0xff80000098987808 */ /* 0x000fe40006000000 */
[----:B------:R-:W-:Y:S02]  /*1de80*/  ISETP.GT.AND P2, PT, R165, 0x18, !P2 ;  /* 0x00000018a500780c */ /* 0x000fe40005744270 */
[----:B------:R-:W-:-:S02]  /*1de90*/  FSEL R156, R156, -INF , !P5 ;  /* 0xff8000009c9c7808 */ /* 0x000fc40006800000 */
        /* <DEDUP_REMOVED lines=69> */
[----:B------:R-:W-:-:S03]  /*1e2f0*/  ISETP.GT.AND P2, PT, R165, 0x48, !P2 ;  /* 0x00000048a500780c */ /* 0x000fc60005744270 */
[----:B------:R-:W0:Y:S01]  /*1e300*/  SHFL.BFLY PT, R0, R3, 0x2, 0x1f ;  /* 0x0c401f0003007f89 */ /* 0x000e2200000e0000 */
[----:B------:R-:W-:-:S04]  /*1e310*/  ISETP.LT.OR P2, PT, R166, 0x49, P2 ;  /* 0x00000049a600780c */ /* 0x000fc80001741670 */
[----:B------:R-:W-:Y:S02]  /*1e320*/  FSEL R149, R149, -INF , !P2 ;  /* 0xff80000095957808 */ /* 0x000fe40005000000 */
[----:B------:R-:W-:Y:S02]  /*1e330*/  ISETP.GT.AND P2, PT, R165, 0x49, !P6 ;  /* 0x00000049a500780c */ /* 0x000fe40007744270 */
[----:B------:R-:W-:Y:S02]  /*1e340*/  LOP3.LUT P6, RZ, R16, 0x2, RZ, 0xc0, !PT ;  /* 0x0000000210ff7812 */ /* 0x000fe400078cc0ff */
[----:B------:R-:W-:-:S04]  /*1e350*/  ISETP.LT.OR P2, PT, R166, 0x4a, P2 ;  /* 0x0000004aa600780c */ /* 0x000fc80001741670 */
[----:B------:R-:W-:Y:S02]  /*1e360*/  FSEL R150, R150, -INF , !P2 ;  /* 0xff80000096967808 */ /* 0x000fe40005000000 */
[----:B------:R-:W-:-:S04]  /*1e370*/  ISETP.GT.AND P2, PT, R165, 0x50, !P3 ;  /* 0x00000050a500780c */ /* 0x000fc80005f44270 */
[----:B------:R-:W-:Y:S02]  /*1e380*/  ISETP.LT.OR P2, PT, R166, 0x51, P2 ;  /* 0x00000051a600780c */ /* 0x000fe40001741670 */
[----:B0-----:R-:W-:Y:S02]  /*1e390*/  FMNMX.FTZ R162, R3, R0, !PT ;  /* 0x0000000003a27209 */ /* 0x001fe40007810000 */
[----:B------:R-:W-:Y:S02]  /*1e3a0*/  FSEL R154, R154, -INF , !P2 ;  /* 0xff8000009a9a7808 */ /* 0x000fe40005000000 */
[----:B------:R-:W-:Y:S01]  /*1e3b0*/  ISETP.GT.AND P2, PT, R165, RZ, !P6 ;  /* 0x000000ffa500720c */ /* 0x000fe20007744270 */
[----:B------:R-:W0:Y:S01]  /*1e3c0*/  SHFL.BFLY PT, R7, R162, 0x1, 0x1f ;  /* 0x0c201f00a2077f89 */ /* 0x000e2200000e0000 */
[----:B------:R-:W-:Y:S02]  /*1e3d0*/  LOP3.LUT P6, RZ, R16, 0x1, RZ, 0xc0, !PT ;  /* 0x0000000110ff7812 */ /* 0x000fe400078cc0ff */
[----:B------:R-:W-:-:S02]  /*1e3e0*/  ISETP.LT.OR P2, PT, R166, 0x1, P2 ;  /* 0x00000001a600780c */ /* 0x000fc40001741670 */
[----:B------:R-:W-:Y:S02]  /*1e3f0*/  ISETP.GT.AND P3, PT, R165, 0x59, !P6 ;  /* 0x00000059a500780c */ /* 0x000fe40007764270 */
[----:B------:R-:W-:Y:S02]  /*1e400*/  FSEL R15, R15, -INF , !P2 ;  /* 0xff8000000f0f7808 */ /* 0x000fe40005000000 */
[----:B------:R-:W-:Y:S02]  /*1e410*/  ISETP.LT.OR P3, PT, R166, 0x5a, P3 ;  /* 0x0000005aa600780c */ /* 0x000fe40001f61670 */
[----:B------:R-:W-:Y:S02]  /*1e420*/  FMNMX.FTZ R3, R15, R10, !PT ;  /* 0x0000000a0f037209 */ /* 0x000fe40007810000 */
[----:B------:R-:W-:Y:S02]  /*1e430*/  FSEL R158, R158, -INF , !P3 ;  /* 0xff8000009e9e7808 */ /* 0x000fe40005800000 */
[----:B------:R-:W-:-:S02]  /*1e440*/  FMNMX.FTZ R3, R2, R3, !PT ;  /* 0x0000000302037209 */ /* 0x000fc40007810000 */
[----:B0-----:R-:W-:Y:S02]  /*1e450*/  FMNMX.FTZ R4, R162, R7, !PT ;  /* 0x00000007a2047209 */ /* 0x001fe40007810000 */
[----:B------:R-:W-:Y:S02]  /*1e460*/  MOV R7, UR38 ;  /* 0x0000002600077c02 */ /* 0x000fe40008000f00 */
[----:B------:R-:W-:Y:S02]  /*1e470*/  FSETP.NEU.FTZ.AND P2, PT, R4, -INF , PT ;  /* 0xff8000000400780b */ /* 0x000fe40003f5d000 */
[----:B------:R-:W-:Y:S01]  /*1e480*/  FMNMX.FTZ R162, R120, R3, !PT ;  /* 0x0000000378a27209 */ /* 0x000fe20007810000 */
[----:B------:R-:W-:-:S03]  /*1e490*/  FMUL.FTZ R0, R4, R7 ;  /* 0x0000000704007220 */ /* 0x000fc60000410000 */
[----:B------:R-:W-:Y:S02]  /*1e4a0*/  FMNMX.FTZ R3, R121, R162, !PT ;  /* 0x000000a279037209 */ /* 0x000fe40007810000 */
        /* <DEDUP_REMOVED lines=13> */
[-CC-:B------:R-:W-:Y:S01]  /*1e580*/  FFMA.FTZ R127, R144, R7.reuse, -R0.reuse ;  /* 0x00000007907f7223 */ /* 0x180fe20000010800 */
[----:B------:R-:W-:Y:S01]  /*1e590*/  FMNMX.FTZ R3, R129, R20, !PT ;  /* 0x0000001481037209 */ /* 0x000fe20007810000 */
[-CC-:B------:R-:W-:Y:S01]  /*1e5a0*/  FFMA.FTZ R12, R12, R7.reuse, -R0.reuse ;  /* 0x000000070c0c7223 */ /* 0x180fe20000010800 */
[----:B------:R-:W-:Y:S01]  /*1e5b0*/  FSEL R144, R4, RZ, P2 ;  /* 0x000000ff04907208 */ /* 0x000fe20001000000 */
[--C-:B------:R-:W-:Y:S01]  /*1e5c0*/  FFMA.FTZ R180, R132, R7, -R0.reuse ;  /* 0x0000000784b47223 */ /* 0x100fe20000010800 */
[----:B------:R-:W-:Y:S01]  /*1e5d0*/  FMNMX.FTZ R20, R130, R3, !PT ;  /* 0x0000000382147209 */ /* 0x000fe20007810000 */
[-CC-:B------:R-:W-:Y:S01]  /*1e5e0*/  FFMA.FTZ R178, R143, R7.reuse, -R0.reuse ;  /* 0x000000078fb27223 */ /* 0x180fe20000010800 */
[-CC-:B------:R-:W-:Y:S01]  /*1e5f0*/  FFMA.FTZ R172, R147, R7.reuse, -R0.reuse ;  /* 0x0000000793ac7223 */ /* 0x180fe20000010800 */
[----:B------:R-:W-:Y:S01]  /*1e600*/  FADD.FTZ R144, -R144, R11 ;  /* 0x0000000b90907221 */ /* 0x000fe20000010100 */
[----:B------:R-:W-:Y:S01]  /*1e610*/  FMNMX.FTZ R3, R131, R20, !PT ;  /* 0x0000001483037209 */ /* 0x000fe20007810000 */
[-CC-:B------:R-:W-:Y:S01]  /*1e620*/  FFMA.FTZ R132, R148, R7.reuse, -R0.reuse ;  /* 0x0000000794847223 */ /* 0x180fe20000010800 */
[----:B------:R0:W-:Y:S01]  /*1e630*/  MUFU.EX2 R20, R123 ;  /* 0x0000007b00147308 */ /* 0x0001e20000000800 */
        /* <DEDUP_REMOVED lines=8> */
[----:B0-----:R-:W-:Y:S01]  /*1e6c0*/  FFMA.FTZ R123, R137, R7, -R0 ;  /* 0x00000007897b7223 */ /* 0x001fe20000010800 */
[----:B------:R-:W-:-:S04]  /*1e6d0*/  FMNMX.FTZ R3, R135, R122, !PT ;  /* 0x0000007a87037209 */ /* 0x000fc80007810000 */
[----:B------:R-:W-:Y:S02]  /*1e6e0*/  FMNMX.FTZ R122, R140, R3, !PT ;  /* 0x000000038c7a7209 */ /* 0x000fe40007810000 */
[----:B------:R-:W-:Y:S02]  /*1e6f0*/  MUFU.EX2 R12, R12 ;  /* 0x0000000c000c7308 */ /* 0x000fe40000000800 */
[----:B------:R-:W-:-:S04]  /*1e700*/  FMNMX.FTZ R3, R141, R122, !PT ;  /* 0x0000007a8d037209 */ /* 0x000fc80007810000 */
[----:B------:R-:W-:Y:S02]  /*1e710*/  FMNMX.FTZ R122, R142, R3, !PT ;  /* 0x000000038e7a7209 */ /* 0x000fe40007810000 */
[----:B------:R-:W-:Y:S02]  /*1e720*/  MUFU.EX2 R190, R190 ;  /* 0x000000be00be7308 */ /* 0x000fe40000000800 */
[----:B------:R-:W-:Y:S01]  /*1e730*/  FMNMX.FTZ R3, R145, R122, !PT ;  /* 0x0000007a91037209 */ /* 0x000fe20007810000 */
[-CC-:B------:R-:W-:Y:S01]  /*1e740*/  FFMA.FTZ R122, R133, R7.reuse, -R0.reuse ;  /* 0x00000007857a7223 */ /* 0x180fe20000010800 */
[--C-:B------:R-:W-:Y:S02]  /*1e750*/  FFMA.FTZ R133, R153, R7, -R0.reuse ;  /* 0x0000000799857223 */ /* 0x100fe40000010800 */
[----:B------:R-:W-:Y:S02]  /*1e760*/  FMNMX.FTZ R126, R146, R3, !PT ;  /* 0x00000003927e7209 */ /* 0x000fe40007810000 */
[----:B------:R-:W-:Y:S02]  /*1e770*/  MUFU.EX2 R13, R13 ;  /* 0x0000000d000d7308 */ /* 0x000fe40000000800 */
[----:B------:R-:W-:Y:S01]  /*1e780*/  FMNMX.FTZ R3, R149, R126, !PT ;  /* 0x0000007e95037209 */ /* 0x000fe20007810000 */
[----:B------:R-:W-:-:S03]  /*1e790*/  FFMA.FTZ R126, R139, R7, -R0 ;  /* 0x000000078b7e7223 */ /* 0x000fc60000010800 */
[----:B------:R-:W-:Y:S02]  /*1e7a0*/  FMNMX.FTZ R3, R150, R3, !PT ;  /* 0x0000000396037209 */ /* 0x000fe40007810000 */
[----:B------:R-:W-:Y:S02]  /*1e7b0*/  MUFU.EX2 R184, R184 ;  /* 0x000000b800b87308 */ /* 0x000fe40000000800 */
[----:B------:R-:W-:-:S04]  /*1e7c0*/  FMNMX.FTZ R3, R154, R3, !PT ;  /* 0x000000039a037209 */ /* 0x000fc80007810000 */
[----:B------:R-:W-:Y:S02]  /*1e7d0*/  FMNMX.FTZ R3, R152, R3, !PT ;  /* 0x0000000398037209 */ /* 0x000fe40007810000 */
[----:B------:R-:W-:Y:S02]  /*1e7e0*/  MUFU.EX2 R186, R186 ;  /* 0x000000ba00ba7308 */ /* 0x000fe40000000800 */
[----:B------:R-:W-:-:S04]  /*1e7f0*/  FMNMX.FTZ R3, R156, R3, !PT ;  /* 0x000000039c037209 */ /* 0x000fc80007810000 */
[----:B------:R-:W-:Y:S02]  /*1e800*/  FMNMX.FTZ R3, R158, R3, !PT ;  /* 0x000000039e037209 */ /* 0x000fe40007810000 */
[----:B------:R-:W-:Y:S03]  /*1e810*/  MUFU.EX2 R21, R21 ;  /* 0x0000001500157308 */ /* 0x000fe60000000800 */
[----:B------:R-:W0:Y:S05]  /*1e820*/  SHFL.BFLY PT, R136, R3, 0x2, 0x1f ;  /* 0x0c401f0003887f89 */ /* 0x000e2a00000e0000 */
[----:B------:R-:W-:Y:S08]  /*1e830*/  MUFU.EX2 R180, R180 ;  /* 0x000000b400b47308 */ /* 0x000ff00000000800 */
[----:B------:R-:W-:Y:S08]  /*1e840*/  MUFU.EX2 R122, R122 ;  /* 0x0000007a007a7308 */ /* 0x000ff00000000800 */
[----:B------:R-:W-:Y:S01]  /*1e850*/  MUFU.EX2 R182, R182 ;  /* 0x000000b600b67308 */ /* 0x000fe20000000800 */
[----:B0-----:R-:W-:Y:S01]  /*1e860*/  FMNMX.FTZ R137, R3, R136, !PT ;  /* 0x0000008803897209 */ /* 0x001fe20007810000 */
[----:B------:R-:W-:-:S04]  /*1e870*/  FFMA.FTZ R136, R157, R7, -R0 ;  /* 0x000000079d887223 */ /* 0x000fc80000010800 */
[----:B------:R-:W0:Y:S02]  /*1e880*/  SHFL.BFLY PT, R138, R137, 0x1, 0x1f ;  /* 0x0c201f00898a7f89 */ /* 0x000e2400000e0000 */
[----:B------:R-:W1:Y:S08]  /*1e890*/  MUFU.EX2 R0, R144 ;  /* 0x0000009000007308 */ /* 0x000e700000000800 */
[----:B------:R-:W-:Y:S08]  /*1e8a0*/  MUFU.EX2 R123, R123 ;  /* 0x0000007b007b7308 */ /* 0x000ff00000000800 */
[----:B------:R-:W-:Y:S01]  /*1e8b0*/  MUFU.EX2 R176, R176 ;  /* 0x000000b000b07308 */ /* 0x000fe20000000800 */
[----:B0-----:R-:W-:-:S07]  /*1e8c0*/  FMNMX.FTZ R3, R137, R138, !PT ;  /* 0x0000008a89037209 */ /* 0x001fce0007810000 */
[----:B------:R-:W-:Y:S01]  /*1e8d0*/  MUFU.EX2 R126, R126 ;  /* 0x0000007e007e7308 */ /* 0x000fe20000000800 */
[C---:B------:R-:W-:Y:S01]  /*1e8e0*/  FSETP.NEU.FTZ.AND P2, PT, R3.reuse, -INF , PT ;  /* 0xff8000000300780b */ /* 0x040fe20003f5d000 */
[----:B------:R-:W-:-:S06]  /*1e8f0*/  FMUL.FTZ R138, R3, R7 ;  /* 0x00000007038a7220 */ /* 0x000fcc0000410000 */
[----:B------:R-:W-:Y:S01]  /*1e900*/  MUFU.EX2 R178, R178 ;  /* 0x000000b200b27308 */ /* 0x000fe20000000800 */
[----:B------:R-:W-:-:S05]  /*1e910*/  FSEL R138, R138, RZ, P2 ;  /* 0x000000ff8a8a7208 */ /* 0x000fca0001000000 */
[-CC-:B------:R-:W-:Y:S01]  /*1e920*/  FFMA.FTZ R185, R124, R7.reuse, -R138.reuse ;  /* 0x000000077cb97223 */ /* 0x180fe2000001088a */
[-CC-:B------:R-:W-:Y:S01]  /*1e930*/  FFMA.FTZ R124, R129, R7.reuse, -R138.reuse ;  /* 0x00000007817c7223 */ /* 0x180fe2000001088a */
[----:B------:R-:W-:Y:S01]  /*1e940*/  FSEL R129, R3, RZ, P2 ;  /* 0x000000ff03817208 */ /* 0x000fe20001000000 */
[-CC-:B------:R-:W-:Y:S01]  /*1e950*/  FFMA.FTZ R189, R15, R7.reuse, -R138.reuse ;  /* 0x000000070fbd7223 */ /* 0x180fe2000001088a */
[-CC-:B------:R-:W-:Y:S01]  /*1e960*/  FFMA.FTZ R15, R2, R7.reuse, -R138.reuse ;  /* 0x00000007020f7223 */ /* 0x180fe2000001088a */
[-CC-:B------:R-:W-:Y:S01]  /*1e970*/  FFMA.FTZ R191, R120, R7.reuse, -R138.reuse ;  /* 0x0000000778bf7223 */ /* 0x180fe2000001088a */
[-C--:B------:R-:W-:Y:S01]  /*1e980*/  FFMA.FTZ R120, R121, R7.reuse, -R138 ;  /* 0x0000000779787223 */ /* 0x080fe2000001088a */
[----:B------:R-:W-:Y:S01]  /*1e990*/  FADD.FTZ R2, -R129, R10 ;  /* 0x0000000a81027221 */ /* 0x000fe20000010100 */
[----:B-1---5:R-:W-:Y:S01]  /*1e9a0*/  FFMA.FTZ R129, R0, R6, R188 ;  /* 0x0000000600817223 */ /* 0x022fe200000100bc */
[----:B------:R-:W-:Y:S01]  /*1e9b0*/  MUFU.EX2 R189, R189 ;  /* 0x000000bd00bd7308 */ /* 0x000fe20000000800 */
[-CC-:B------:R-:W-:Y:S01]  /*1e9c0*/  FFMA.FTZ R121, R125, R7.reuse, -R138.reuse ;  /* 0x000000077d797223 */ /* 0x180fe2000001088a */
[-C--:B------:R-:W-:Y:S01]  /*1e9d0*/  FMUL.FTZ R2, R2, R7.reuse ;  /* 0x0000000702027220 */ /* 0x080fe20000410000 */
[----:B------:R-:W-:Y:S01]  /*1e9e0*/  FADD.FTZ R129, R12, R129 ;  /* 0x000000810c817221 */ /* 0x000fe20000010000 */
[-CC-:B------:R-:W-:Y:S01]  /*1e9f0*/  FFMA.FTZ R187, R128, R7.reuse, -R138.reuse ;  /* 0x0000000780bb7223 */ /* 0x180fe2000001088a */
[-CC-:B------:R-:W-:Y:S01]  /*1ea00*/  FFMA.FTZ R181, R130, R7.reuse, -R138.reuse ;  /* 0x0000000782b57223 */ /* 0x180fe2000001088a */
[-CC-:B------:R-:W-:Y:S01]  /*1ea10*/  FFMA.FTZ R125, R131, R7.reuse, -R138.reuse ;  /* 0x00000007837d7223 */ /* 0x180fe2000001088a */
[----:B------:R-:W-:Y:S01]  /*1ea20*/  FADD.FTZ R6, R190, R129 ;  /* 0x00000081be067221 */ /* 0x000fe20000010000 */
[----:B------:R-:W0:Y:S01]  /*1ea30*/  MUFU.EX2 R2, R2 ;  /* 0x0000000200027308 */ /* 0x000e220000000800 */
[-CC-:B------:R-:W-:Y:S01]  /*1ea40*/  FFMA.FTZ R183, R134, R7.reuse, -R138.reuse ;  /* 0x0000000786b77223 */ /* 0x180fe2000001088a */
[-C--:B------:R-:W-:Y:S01]  /*1ea50*/  FFMA.FTZ R159, R159, R7.reuse, -R138 ;  /* 0x000000079f9f7223 */ /* 0x080fe2000001088a */
[----:B------:R-:W-:Y:S01]  /*1ea60*/  FADD.FTZ R129, R13, R6 ;  /* 0x000000060d817221 */ /* 0x000fe20000010000 */
[-CC-:B------:R-:W-:Y:S01]  /*1ea70*/  FFMA.FTZ R177, R135, R7.reuse, -R138.reuse ;  /* 0x0000000787b17223 */ /* 0x180fe2000001088a */
[-CC-:B------:R-:W-:Y:S01]  /*1ea80*/  FFMA.FTZ R128, R140, R7.reuse, -R138.reuse ;  /* 0x000000078c807223 */ /* 0x180fe2000001088a */
[-C--:B------:R-:W-:Y:S01]  /*1ea90*/  FFMA.FTZ R179, R141, R7.reuse, -R138 ;  /* 0x000000078db37223 */ /* 0x080fe2000001088a */
[----:B------:R-:W-:Y:S01]  /*1eaa0*/  FADD.FTZ R129, R184, R129 ;  /* 0x00000081b8817221 */ /* 0x000fe20000010000 */
[----:B------:R-:W1:Y:S01]  /*1eab0*/  MUFU.EX2 R15, R15 ;  /* 0x0000000f000f7308 */ /* 0x000e620000000800 */
[----:B------:R-:W-:Y:S01]  /*1eac0*/  @!P1 PRMT R134, RZ, 0x654, R14 ;  /* 0x00000654ff869816 */ /* 0x000fe2000000000e */
[-CC-:B------:R-:W-:Y:S01]  /*1ead0*/  FFMA.FTZ R173, R145, R7.reuse, -R138.reuse ;  /* 0x0000000791ad7223 */ /* 0x180fe2000001088a */
[----:B------:R-:W-:Y:S01]  /*1eae0*/  FADD.FTZ R129, R20, R129 ;  /* 0x0000008114817221 */ /* 0x000fe20000010000 */
[--C-:B------:R-:W-:Y:S01]  /*1eaf0*/  FFMA.FTZ R14, R146, R7, -R138.reuse ;  /* 0x00000007920e7223 */ /* 0x100fe2000001088a */
[----:B------:R2:W-:Y:S01]  /*1eb00*/  @!P1 SYNCS.ARRIVE.TRANS64.RED.A1T0 RZ, [R134+URZ], RZ ;  /* 0x000000ff86ff99a7 */ /* 0x0005e2000810043f */
[----:B------:R-:W-:Y:S01]  /*1eb10*/  F2FP.F16.F32.PACK_AB R190, R13, R190 ;  /* 0x000000be0dbe723e */ /* 0x000fe200000000ff */
[----:B------:R-:W-:Y:S01]  /*1eb20*/  FADD.FTZ R130, R186, R129 ;  /* 0x00000081ba827221 */ /* 0x000fe20000010000 */
[----:B------:R-:W3:Y:S01]  /*1eb30*/  MUFU.EX2 R191, R191 ;  /* 0x000000bf00bf7308 */ /* 0x000ee20000000800 */
[----:B0-----:R-:W-:Y:S01]  /*1eb40*/  FFMA.FTZ R6, R2, R5, R189 ;  /* 0x0000000502067223 */ /* 0x001fe200000100bd */
[-C--:B------:R-:W-:Y:S01]  /*1eb50*/  FFMA.FTZ R5, R142, R7.reuse, -R138 ;  /* 0x000000078e057223 */ /* 0x080fe2000001088a */
[----:B------:R-:W-:Y:S01]  /*1eb60*/  FADD.FTZ R131, R21, R130 ;  /* 0x0000008215837221 */ /* 0x000fe20000010000 */
[-CC-:B------:R-:W-:Y:S01]  /*1eb70*/  FFMA.FTZ R175, R149, R7.reuse, -R138.reuse ;  /* 0x0000000795af7223 */ /* 0x180fe2000001088a */
[----:B------:R-:W-:Y:S01]  /*1eb80*/  F2FP.F16.F32.PACK_AB R188, R12, R188 ;  /* 0x000000bc0cbc723e */ /* 0x000fe200000000ff */
[-C--:B------:R-:W-:Y:S01]  /*1eb90*/  FFMA.FTZ R169, R154, R7.reuse, -R138 ;  /* 0x000000079aa97223 */ /* 0x080fe2000001088a */
[----:B------:R-:W-:Y:S01]  /*1eba0*/  FADD.FTZ R131, R180, R131 ;  /* 0x00000083b4837221 */ /* 0x000fe20000010000 */
[----:B------:R-:W0:Y:S01]  /*1ebb0*/  MUFU.EX2 R120, R120 ;  /* 0x0000007800787308 */ /* 0x000e220000000800 */
[----:B-1----:R-:W-:Y:S01]  /*1ebc0*/  FADD.FTZ R6, R15, R6 ;  /* 0x000000060f067221 */ /* 0x002fe20000010000 */
[-CC-:B------:R-:W-:Y:S01]  /*1ebd0*/  FFMA.FTZ R152, R152, R7.reuse, -R138.reuse ;  /* 0x0000000798987223 */ /* 0x180fe2000001088a */
[----:B------:R-:W-:Y:S01]  /*1ebe0*/  FADD.FTZ R131, R122, R131 ;  /* 0x000000837a837221 */ /* 0x000fe20000010000 */
[----:B------:R-:W-:Y:S01]  /*1ebf0*/  F2FP.F16.F32.PACK_AB R186, R21, R186 ;  /* 0x000000ba15ba723e */ /* 0x000fe200000000ff */
[----:B------:R-:W-:Y:S01]  /*1ec00*/  FFMA.FTZ R156, R156, R7, -R138 ;  /* 0x000000079c9c7223 */ /* 0x000fe2000001088a */
[----:B------:R-:W-:Y:S01]  /*1ec10*/  ISETP.GT.AND P2, PT, R8, R211, PT ;  /* 0x000000d30800720c */ /* 0x000fe20003f44270 */
[----:B------:R-:W-:Y:S01]  /*1ec20*/  FADD.FTZ R130, R182, R131 ;  /* 0x00000083b6827221 */ /* 0x000fe20000010000 */
[----:B------:R-:W1:Y:S01]  /*1ec30*/  MUFU.EX2 R185, R185 ;  /* 0x000000b900b97308 */ /* 0x000e620000000800 */
[----:B---3--:R-:W-:Y:S01]  /*1ec40*/  FADD.FTZ R129, R191, R6 ;  /* 0x00000006bf817221 */ /* 0x008fe20000010000 */
[----:B------:R-:W-:Y:S01]  /*1ec50*/  F2FP.F16.F32.PACK_AB R184, R20, R184 ;  /* 0x000000b814b8723e */ /* 0x000fe200000000ff */
[C---:B------:R-:W-:Y:S01]  /*1ec60*/  FADD.FTZ R131, R123.reuse, R130 ;  /* 0x000000827b837221 */ /* 0x040fe20000010000 */
[-CC-:B------:R-:W-:Y:S01]  /*1ec70*/  FFMA.FTZ R130, R150, R7.reuse, -R138.reuse ;  /* 0x0000000796827223 */ /* 0x180fe2000001088a */
[----:B------:R-:W-:Y:S01]  /*1ec80*/  FFMA.FTZ R138, R158, R7, -R138 ;  /* 0x000000079e8a7223 */ /* 0x000fe2000001088a */
[----:B------:R-:W-:Y:S01]  /*1ec90*/  F2FP.F16.F32.PACK_AB R180, R122, R180 ;  /* 0x000000b47ab4723e */ /* 0x000fe200000000ff */
[----:B------:R-:W-:Y:S01]  /*1eca0*/  FADD.FTZ R131, R176, R131 ;  /* 0x00000083b0837221 */ /* 0x000fe20000010000 */
[----:B------:R-:W3:Y:S01]  /*1ecb0*/  MUFU.EX2 R121, R121 ;  /* 0x0000007900797308 */ /* 0x000ee20000000800 */
[----:B0-----:R-:W-:Y:S01]  /*1ecc0*/  FADD.FTZ R6, R120, R129 ;  /* 0x0000008178067221 */ /* 0x001fe20000010000 */
[----:B------:R-:W-:Y:S01]  /*1ecd0*/  F2FP.F16.F32.PACK_AB R182, R123, R182 ;  /* 0x000000b67bb6723e */ /* 0x000fe200000000ff */
[C---:B------:R-:W-:Y:S01]  /*1ece0*/  FADD.FTZ R131, R126.reuse, R131 ;  /* 0x000000837e837221 */ /* 0x040fe20000010000 */
[----:B------:R-:W-:Y:S01]  /*1ecf0*/  F2FP.F16.F32.PACK_AB R176, R126, R176 ;  /* 0x000000b07eb0723e */ /* 0x000fe200000000ff */
[----:B------:R-:W-:Y:S01]  /*1ed00*/  VIADD R8, R8, 0xffffffff ;  /* 0xffffffff08087836 */ /* 0x000fe20000000000 */
[----:B------:R-:W-:Y:S01]  /*1ed10*/  F2FP.F16.F32.PACK_AB R189, R15, R189 ;  /* 0x000000bd0fbd723e */ /* 0x000fe200000000ff */
[----:B--2---:R-:W-:Y:S01]  /*1ed20*/  FADD.FTZ R134, R178, R131 ;  /* 0x00000083b2867221 */ /* 0x004fe20000010000 */
[----:B------:R-:W0:Y:S01]  /*1ed30*/  MUFU.EX2 R187, R187 ;  /* 0x000000bb00bb7308 */ /* 0x000e220000000800 */
[----:B-1----:R-:W-:Y:S01]  /*1ed40*/  FADD.FTZ R6, R185, R6 ;  /* 0x00000006b9067221 */ /* 0x002fe20000010000 */
[----:B------:R-:W-:-:S06]  /*1ed50*/  F2FP.F16.F32.PACK_AB R191, R120, R191 ;  /* 0x000000bf78bf723e */ /* 0x000fcc00000000ff */
[----:B------:R-:W1:Y:S01]  /*1ed60*/  MUFU.EX2 R124, R124 ;  /* 0x0000007c007c7308 */ /* 0x000e620000000800 */
[C---:B---3--:R-:W-:Y:S01]  /*1ed70*/  FADD.FTZ R6, R121.reuse, R6 ;  /* 0x0000000679067221 */ /* 0x048fe20000010000 */
        /* <DEDUP_REMOVED lines=17> */
[C---:B0-----:R-:W-:Y:S01]  /*1ee90*/  FADD.FTZ R6, R10.reuse, R129 ;  /* 0x000000810a067221 */ /* 0x041fe20000010000 */
[----:B------:R-:W-:Y:S01]  /*1eea0*/  F2FP.F16.F32.PACK_AB R183, R10, R183 ;  /* 0x000000b70ab7723e */ /* 0x000fe200000000ff */
[----:B------:R-:W-:-:S05]  /*1eeb0*/  IMAD.MOV.U32 R10, RZ, RZ, R3 ;  /* 0x000000ffff0a7224 */ /* 0x000fca00078e0003 */
        /* <DEDUP_REMOVED lines=39> */
[----:B------:R-:W-:Y:S02]  /*1f130*/  F2FP.F16.F32.PACK_AB R175, R130, R175 ;  /* 0x000000af82af723e */ /* 0x000fe400000000ff */
[----:B------:R-:W-:-:S04]  /*1f140*/  MOV R13, R23 ;  /* 0x00000017000d7202 */ /* 0x000fc80000000f00 */
[----:B------:R-:W1:Y:S01]  /*1f150*/  MUFU.EX2 R156, R156 ;  /* 0x0000009c009c7308 */ /* 0x000e620000000800 */
[----:B--2---:R-:W-:Y:S01]  /*1f160*/  FADD.FTZ R11, R169, R12 ;  /* 0x0000000ca90b7221 */ /* 0x004fe20000010000 */
[----:B------:R-:W-:-:S06]  /*1f170*/  IMAD.MOV.U32 R12, RZ, RZ, R194 ;  /* 0x000000ffff0c7224 */ /* 0x000fcc00078e00c2 */
[----:B------:R-:W2:Y:S01]  /*1f180*/  MUFU.EX2 R138, R138 ;  /* 0x0000008a008a7308 */ /* 0x000ea20000000800 */
[C---:B0-----:R-:W-:Y:S01]  /*1f190*/  FADD.FTZ R11, R152.reuse, R11 ;  /* 0x0000000b980b7221 */ /* 0x041fe20000010000 */
[----:B------:R-:W-:-:S03]  /*1f1a0*/  F2FP.F16.F32.PACK_AB R169, R152, R169 ;  /* 0x000000a998a9723e */ /* 0x000fc600000000ff */
[----:B-1----:R-:W-:-:S04]  /*1f1b0*/  FADD.FTZ R11, R156, R11 ;  /* 0x0000000b9c0b7221 */ /* 0x002fc80000010000 */
[C---:B--2---:R-:W-:Y:S01]  /*1f1c0*/  FADD.FTZ R5, R138.reuse, R11 ;  /* 0x0000000b8a057221 */ /* 0x044fe20000010000 */
[----:B------:R-:W-:Y:S01]  /*1f1d0*/  F2FP.F16.F32.PACK_AB R171, R138, R156 ;  /* 0x0000009c8aab723e */ /* 0x000fe200000000ff */
[----:B------:R-:W-:Y:S01]  /*1f1e0*/  IMAD.MOV.U32 R11, RZ, RZ, R4 ;  /* 0x000000ffff0b7224 */ /* 0x000fe200078e0004 */
[----:B------:R-:W-:Y:S06]  /*1f1f0*/  @P2 BRA `(.L_x_1584) ;  /* 0xffffffc400782947 */ /* 0x000fec000383ffff */
.L_x_1565:
[----:B------:R-:W-:Y:S05]  /*1f200*/  BSYNC B0 ;  /* 0x0000000000007941 */ /* 0x000fea0003800000 */
.L_x_1564:
        /* <DEDUP_REMOVED lines=99> */
.L_x_1585:
[----:B------:R-:W-:Y:S01]  /*1f840*/  IMAD R13, R23, 0x8, R17 ;  /* 0x00000008170d7824 */ /* 0x000fe200078e0211 */
[----:B------:R-:W-:-:S04]  /*1f850*/  SHF.L.U32 R0, R194, 0x1f, RZ ;  /* 0x0000001fc2007819 */ /* 0x000fc800000006ff */
[----:B------:R0:W1:Y:S01]  /*1f860*/  SYNCS.PHASECHK.TRANS64.TRYWAIT P2, [R13+URZ+0x30850], R0 ;  /* 0x030850000d0075a7 */ /* 0x000062000804017f */
[----:B------:R-:W-:Y:S05]  /*1f870*/  @!P0 BRA `(.L_x_1586) ;  /* 0x0000000000048947 */ /* 0x000fea0003800000 */
[----:B------:R-:W-:Y:S01]  /*1f880*/  BPT.TRAP 0x1 ;  /* 0x000000040000795c */ /* 0x000fe20000300000 */
.L_x_1586:
        /* <DEDUP_REMOVED lines=9> */
.L_x_1588:
[----:B------:R-:W-:Y:S05]  /*1f920*/  BSYNC B0 ;  /* 0x0000000000007941 */ /* 0x000fea0003800000 */
.L_x_1587:
[----:B------:R-:W-:Y:S01]  /*1f930*/  IMAD.MOV.U32 R9, RZ, RZ, 0x40000040 ;  /* 0x40000040ff097424 */ /* 0x000fe200078e00ff */
[C---:B------:R-:W-:Y:S01]  /*1f940*/  R2UR UR6, R8.reuse ;  /* 0x00000000080672ca */ /* 0x040fe200000e0000 */
[----:B------:R-:W-:Y:S01]  /*1f950*/  WARPGROUP.ARRIVE ;  /* 0x00000000000079c5 */ /* 0x000fe20000000000 */
[----:B------:R-:W-:Y:S01]  /*1f960*/  VIADD R10, R8, 0x80 ;  /* 0x00000080080a7836 */ /* 0x000fe20000000000 */
[----:B01----:R-:W0:Y:S01]  /*1f970*/  SHFL.BFLY PT, R0, R5, 0x2, 0x1f ;  /* 0x0c401f0005007f89 */ /* 0x003e2200000e0000 */
[----:B------:R-:W-:Y:S01]  /*1f980*/  R2UR UR7, R9 ;  /* 0x00000000090772ca */ /* 0x000fe200000e0000 */
[----:B------:R-:W-:Y:S01]  /*1f990*/  IMAD.MOV.U32 R11, RZ, RZ, 0x40000040 ;  /* 0x40000040ff0b7424 */ /* 0x000fe200078e00ff */
[----:B------:R-:W-:Y:S01]  /*1f9a0*/  IADD3 R23, R23, 0x1, RZ ;  /* 0x0000000117177810 */ /* 0x000fe20007ffe0ff */
[----:B------:R-:W-:Y:S02]  /*1f9b0*/  IMAD.MOV.U32 R9, RZ, RZ, 0x40000040 ;  /* 0x40000040ff097424 */ /* 0x000fe400078e00ff */
[----:B------:R-:W-:Y:S01]  /*1f9c0*/  VIADD R219, R219, 0x1 ;  /* 0x00000001dbdb7836 */ /* 0x000fe20000000000 */
[----:B------:R-:W-:-:S04]  /*1f9d0*/  ISETP.NE.AND P2, PT, R23, 0x2, PT ;  /* 0x000000021700780c */ /* 0x000fc80003f45270 */
[----:B------:R-:W-:-:S03]  /*1f9e0*/  SEL R23, R23, RZ, P2 ;  /* 0x000000ff17177207 */ /* 0x000fc60001000000 */
[----:B------:R-:W-:Y:S01]  /*1f9f0*/  HGMMA.64x192x16.F32 R24, R188, gdesc[UR4].tnspB, R24, gsb0 ;  /* 0x42e00004bc187df0 */ /* 0x000fe20008000818 */
[----:B------:R-:W-:Y:S02]  /*1fa00*/  R2UR UR6, R10 ;  /* 0x000000000a0672ca */ /* 0x000fe400000e0000 */
[----:B------:R-:W-:Y:S01]  /*1fa10*/  R2UR UR7, R11 ;  /* 0x000000000b0772ca */ /* 0x000fe200000e0000 */
[----:B------:R-:W-:Y:S01]  /*1fa20*/  IMAD.MOV.U32 R11, RZ, RZ, 0x40000040 ;  /* 0x40000040ff0b7424 */ /* 0x000fe200078e00ff */
[----:B------:R-:W-:Y:S01]  /*1fa30*/  IADD3 R10, R8, 0x100, RZ ;  /* 0x00000100080a7810 */ /* 0x000fe20007ffe0ff */
[----:B0-----:R-:W-:Y:S01]  /*1fa40*/  FADD.FTZ R2, R0, R5 ;  /* 0x0000000500027221 */ /* 0x001fe20000010000 */
[----:B------:R-:W-:-:S04]  /*1fa50*/  SEL R5, RZ, 0x1, P2 ;  /* 0x00000001ff057807 */ /* 0x000fc80001000000 */
[----:B------:R-:W-:Y:S02]  /*1fa60*/  LOP3.LUT R194, R194, R5, RZ, 0x3c, !PT ;  /* 0x00000005c2c27212 */ /* 0x000fe400078e3cff */
[----:B------:R-:W-:Y:S01]  /*1fa70*/  MOV R5, RZ ;  /* 0x000000ff00057202 */ /* 0x000fe20000000f00 */
[----:B------:R-:W-:Y:S02]  /*1fa80*/  WARPGROUP.DEPBAR.LE gsb0, 0x0 ;  /* 0x00008000000079c5 */ /* 0x000fe40000010000 */
[----:B------:R-:W-:-:S06]  /*1fa90*/  WARPGROUP.ARRIVE ;  /* 0x00000000000079c5 */ /* 0x000fcc0000000000 */
        /* <DEDUP_REMOVED lines=11> */
[C---:B------:R-:W-:Y:S01]  /*1fb50*/  IADD3 R10, R8.reuse, 0x200, RZ ;  /* 0x00000200080a7810 */ /* 0x040fe20007ffe0ff */
[----:B------:R-:W-:Y:S01]  /*1fb60*/  VIADD R8, R8, 0x280 ;  /* 0x0000028008087836 */ /* 0x000fe20000000000 */
[----:B------:R-:W-:Y:S02]  /*1fb70*/  WARPGROUP.DEPBAR.LE gsb0, 0x0 ;  /* 0x00008000000079c5 */ /* 0x000fe40000010000 */
[----:B------:R-:W-:-:S11]  /*1fb80*/  WARPGROUP.ARRIVE ;  /* 0x00000000000079c5 */ /* 0x000fd60000000000 */
[----:B------:R-:W-:Y:S01]  /*1fb90*/  HGMMA.64x192x16.F32 R24, R176, gdesc[UR4].tnspB, R24, gsb0 ;  /* 0x42e00004b0187df0 */ /* 0x000fe20008000818 */
[----:B------:R-:W-:Y:S02]  /*1fba0*/  R2UR UR6, R10 ;  /* 0x000000000a0672ca */ /* 0x000fe400000e0000 */
[----:B------:R-:W-:Y:S02]  /*1fbb0*/  R2UR UR7, R11 ;  /* 0x000000000b0772ca */ /* 0x000fe400000e0000 */
[----:B------:R-:W0:Y:S02]  /*1fbc0*/  SHFL.BFLY PT, R11, R2, 0x1, 0x1f ;  /* 0x0c201f00020b7f89 */ /* 0x000e2400000e0000 */
[----:B0-----:R-:W-:Y:S01]  /*1fbd0*/  FADD.FTZ R14, R2, R11 ;  /* 0x0000000b020e7221 */ /* 0x001fe20000010000 */
[----:B------:R-:W-:Y:S02]  /*1fbe0*/  @!P1 VIADD R11, R13, 0x30860 ;  /* 0x000308600d0b9836 */ /* 0x000fe40000000000 */
[----:B------:R-:W-:-:S02]  /*1fbf0*/  IMAD.MOV.U32 R2, RZ, RZ, -0x800000 ;  /* 0xff800000ff027424 */ /* 0x000fc400078e00ff */
[----:B------:R-:W-:Y:S02]  /*1fc00*/  FSETP.NE.FTZ.AND P3, PT, R14, RZ, PT ;  /* 0x000000ff0e00720b */ /* 0x000fe40003f75000 */
[----:B------:R-:W-:-:S11]  /*1fc10*/  @!P1 PRMT R11, RZ, 0x654, R11 ;  /* 0x00000654ff0b9816 */ /* 0x000fd6000000000b */
[----:B------:R-:W0:Y:S08]  /*1fc20*/  @P3 MUFU.LG2 R10, R14 ;  /* 0x0000000e000a3308 */ /* 0x000e300000000c00 */
[----:B------:R-:W-:Y:S01]  /*1fc30*/  @P3 MUFU.RCP R5, R14 ;  /* 0x0000000e00053308 */ /* 0x000fe20000001000 */
[----:B0-----:R-:W-:Y:S01]  /*1fc40*/  @P3 FMUL.FTZ R10, R10, 0.69314718246459960938 ;  /* 0x3f3172180a0a3820 */ /* 0x001fe20000410000 */
[----:B------:R-:W-:-:S02]  /*1fc50*/  WARPGROUP.DEPBAR.LE gsb0, 0x0 ;  /* 0x00008000000079c5 */ /* 0x000fc40000010000 */
[----:B------:R-:W-:-:S06]  /*1fc60*/  WARPGROUP.ARRIVE ;  /* 0x00000000000079c5 */ /* 0x000fcc0000000000 */
[----:B------:R-:W-:Y:S01]  /*1fc70*/  HGMMA.64x192x16.F32 R24, R172, gdesc[UR4].tnspB, R24, gsb0 ;  /* 0x42e00004ac187df0 */ /* 0x000fe20008000818 */
[----:B------:R-:W-:Y:S02]  /*1fc80*/  R2UR UR6, R8 ;  /* 0x00000000080672ca */ /* 0x000fe400000e0000 */
[----:B------:R-:W-:Y:S02]  /*1fc90*/  R2UR UR7, R9 ;  /* 0x00000000090772ca */ /* 0x000fe400000e0000 */
[----:B------:R-:W0:Y:S02]  /*1fca0*/  SHFL.BFLY PT, R9, R6, 0x2, 0x1f ;  /* 0x0c401f0006097f89 */ /* 0x000e2400000e0000 */
[----:B0-----:R-:W-:Y:S01]  /*1fcb0*/  FADD.FTZ R9, R9, R6 ;  /* 0x0000000609097221 */ /* 0x001fe20000010000 */
[----:B------:R-:W-:-:S04]  /*1fcc0*/  IMAD.MOV.U32 R6, RZ, RZ, RZ ;  /* 0x000000ffff067224 */ /* 0x000fc800078e00ff */
[----:B------:R-:W0:Y:S02]  /*1fcd0*/  SHFL.BFLY PT, R0, R9, 0x1, 0x1f ;  /* 0x0c201f0009007f89 */ /* 0x000e2400000e0000 */
[----:B0-----:R-:W-:Y:S01]  /*1fce0*/  FADD.FTZ R12, R9, R0 ;  /* 0x00000000090c7221 */ /* 0x001fe20000010000 */
[----:B------:R-:W-:-:S04]  /*1fcf0*/  IMAD.MOV.U32 R0, RZ, RZ, -0x800000 ;  /* 0xff800000ff007424 */ /* 0x000fc800078e00ff */
[----:B------:R-:W-:-:S13]  /*1fd00*/  FSETP.NE.FTZ.AND P0, PT, R12, RZ, PT ;  /* 0x000000ff0c00720b */ /* 0x000fda0003f15000 */
        /* <DEDUP_REMOVED lines=109> */
.L_x_1438:
        /* <DEDUP_REMOVED lines=9> */
[----:B------:R-:W2:Y:S01]  /*20470*/  S2R R8, SR_SWINHI ;  /* 0x0000000000087919 */ /* 0x000ea20000002f00 */
[----:B------:R-:W-:Y:S01]  /*20480*/  ULDC.64 UR4, c[0x0][0xbd8] ;  /* 0x0002f60000047ab9 */ /* 0x000fe20000000a00 */
[----:B------:R-:W-:Y:S01]  /*20490*/  F2FP.F16.F32.PACK_AB R24, R25, R24 ;  /* 0x000000181918723e */ /* 0x000fe200000000ff */
[----:B------:R-:W-:Y:S01]  /*204a0*/  ULDC.64 UR6, c[0x0][0x208] ;  /* 0x0000820000067ab9 */ /* 0x000fe20000000a00 */
        /* <DEDUP_REMOVED lines=18> */
[----:B------:R-:W-:Y:S01]  /*205d0*/  IMAD.WIDE R26, R235, 0x2, R4 ;  /* 0x00000002eb1a7825 */ /* 0x000fe200078e0204 */
[----:B------:R-:W-:Y:S02]  /*205e0*/  F2FP.F16.F32.PACK_AB R66, R69, R68 ;  /* 0x000000444542723e */ /* 0x000fe400000000ff */
[----:B------:R-:W-:Y:S02]  /*205f0*/  F2FP.F16.F32.PACK_AB R67, R71, R67 ;  /* 0x000000434743723e */ /* 0x000fe400000000ff */
[C---:B------:R-:W-:Y:S02]  /*20600*/  LOP3.LUT R7, R26.reuse, 0x380, RZ, 0xc0, !PT ;  /* 0x000003801a077812 */ /* 0x040fe400078ec0ff */
[----:B------:R-:W-:-:S02]  /*20610*/  IADD3 R135, P1, R26, 0x40, RZ ;  /* 0x000000401a877810 */ /* 0x000fc40007f3e0ff */
[C---:B------:R-:W-:Y:S02]  /*20620*/  IADD3 R137, P6, R26.reuse, 0x60, RZ ;  /* 0x000000601a897810 */ /* 0x040fe40007fde0ff */
[C---:B------:R-:W-:Y:S01]  /*20630*/  IADD3 R139, P5, R26.reuse, 0x4000, RZ ;  /* 0x000040001a8b7810 */ /* 0x040fe20007fbe0ff */
[--C-:B------:R-:W-:Y:S01]  /*20640*/  IMAD.X R11, RZ, RZ, R27.reuse, P1 ;  /* 0x000000ffff0b7224 */ /* 0x100fe200008e061b */
[C---:B------:R-:W-:Y:S01]  /*20650*/  IADD3 R111, P2, R26.reuse, 0x20, RZ ;  /* 0x000000201a6f7810 */ /* 0x040fe20007f5e0ff */
[--C-:B------:R-:W-:Y:S01]  /*20660*/  IMAD.X R13, RZ, RZ, R27.reuse, P6 ;  /* 0x000000ffff0d7224 */ /* 0x100fe200030e061b */
[----:B------:R-:W-:Y:S01]  /*20670*/  SHF.R.U64 R7, R7, 0x3, RZ ;  /* 0x0000000307077819 */ /* 0x000fe200000012ff */
[----:B------:R-:W-:Y:S01]  /*20680*/  IMAD.X R15, RZ, RZ, R27, P5 ;  /* 0x000000ffff0f7224 */ /* 0x000fe200028e061b */
[----:B------:R-:W-:Y:S02]  /*20690*/  IADD3.X R9, RZ, R27, RZ, P2, !PT ;  /* 0x0000001bff097210 */ /* 0x000fe400017fe4ff */
[----:B------:R-:W-:-:S02]  /*206a0*/  IADD3 R141, P0, R26, 0x4020, RZ ;  /* 0x000040201a8d7810 */ /* 0x000fc40007f1e0ff */
[C---:B------:R-:W-:Y:S02]  /*206b0*/  IADD3 R143, P4, R26.reuse, 0x4040, RZ ;  /* 0x000040401a8f7810 */ /* 0x040fe40007f9e0ff */
[C---:B------:R-:W-:Y:S02]  /*206c0*/  IADD3 R145, P3, R26.reuse, 0x4060, RZ ;  /* 0x000040601a917810 */ /* 0x040fe40007f7e0ff */
[C---:B------:R-:W-:Y:S01]  /*206d0*/  IADD3 R147, P2, R26.reuse, 0x8000, RZ ;  /* 0x000080001a937810 */ /* 0x040fe20007f5e0ff */
[--C-:B------:R-:W-:Y:S01]  /*206e0*/  IMAD.X R31, RZ, RZ, R27.reuse, P4 ;  /* 0x000000ffff1f7224 */ /* 0x100fe200020e061b */
[C---:B------:R-:W-:Y:S01]  /*206f0*/  IADD3 R149, P1, R26.reuse, 0x8020, RZ ;  /* 0x000080201a957810 */ /* 0x040fe20007f3e0ff */
[--C-:B------:R-:W-:Y:S01]  /*20700*/  IMAD.X R35, RZ, RZ, R27.reuse, P3 ;  /* 0x000000ffff237224 */ /* 0x100fe200018e061b */
[C---:B------:R-:W-:Y:S01]  /*20710*/  IADD3 R46, P6, R26.reuse, 0x8040, RZ ;  /* 0x000080401a2e7810 */ /* 0x040fe20007fde0ff */
[----:B------:R-:W-:Y:S01]  /*20720*/  IMAD.X R39, RZ, RZ, R27, P2 ;  /* 0x000000ffff277224 */ /* 0x000fe200010e061b */
[----:B------:R-:W-:-:S02]  /*20730*/  IADD3 R151, P5, R26, 0x8060, RZ ;  /* 0x000080601a977810 */ /* 0x000fc40007fbe0ff */
[----:B------:R-:W-:Y:S01]  /*20740*/  LOP3.LUT R26, R7, R26, RZ, 0x3c, !PT ;  /* 0x0000001a071a7212 */ /* 0x000fe200078e3cff */
[--C-:B------:R-:W-:Y:S01]  /*20750*/  IMAD.X R47, RZ, RZ, R27.reuse, P6 ;  /* 0x000000ffff2f7224 */ /* 0x100fe200030e061b */
[----:B------:R-:W-:Y:S01]  /*20760*/  LOP3.LUT R8, R111, 0x380, RZ, 0xc0, !PT ;  /* 0x000003806f087812 */ /* 0x000fe200078ec0ff */
[----:B------:R-:W-:Y:S01]  /*20770*/  IMAD.X R7, RZ, RZ, R27, P5 ;  /* 0x000000ffff077224 */ /* 0x000fe200028e061b */
[----:B------:R-:W-:Y:S02]  /*20780*/  LOP3.LUT R86, R151, 0x380, RZ, 0xc0, !PT ;  /* 0x0000038097567812 */ /* 0x000fe400078ec0ff */
[-C--:B------:R-:W-:Y:S02]  /*20790*/  IADD3.X R21, RZ, R27.reuse, RZ, P0, !PT ;  /* 0x0000001bff157210 */ /* 0x080fe400007fe4ff */
[-C--:B------:R-:W-:Y:S02]  /*207a0*/  IADD3.X R43, RZ, R27.reuse, RZ, P1, !PT ;  /* 0x0000001bff2b7210 */ /* 0x080fe40000ffe4ff */
[----:B------:R-:W-:-:S02]  /*207b0*/  MOV R78, R26 ;  /* 0x0000001a004e7202 */ /* 0x000fc40000000f00 */
[----:B------:R-:W-:Y:S02]  /*207c0*/  LOP3.LUT R27, R149, 0x380, RZ, 0xc0, !PT ;  /* 0x00000380951b7812 */ /* 0x000fe400078ec0ff */
[----:B------:R-:W-:Y:S02]  /*207d0*/  SHF.R.U64 R8, R8, 0x3, RZ ;  /* 0x0000000308087819 */ /* 0x000fe400000012ff */
[----:B------:R-:W-:Y:S02]  /*207e0*/  SHF.R.U64 R86, R86, 0x3, RZ ;  /* 0x0000000356567819 */ /* 0x000fe400000012ff */
[----:B------:R-:W-:Y:S02]  /*207f0*/  F2FP.F16.F32.PACK_AB R26, R29, R28 ;  /* 0x0000001c1d1a723e */ /* 0x000fe400000000ff */
[----:B------:R-:W-:Y:S02]  /*20800*/  LOP3.LUT R42, R46, 0x380, RZ, 0xc0, !PT ;  /* 0x000003802e2a7812 */ /* 0x000fe400078ec0ff */
[----:B------:R-:W-:-:S02]  /*20810*/  SHF.R.U64 R28, R27, 0x3, RZ ;  /* 0x000000031b1c7819 */ /* 0x000fc400000012ff */
[----:B------:R-:W-:Y:S01]  /*20820*/  F2FP.F16.F32.PACK_AB R27, R133, R6 ;  /* 0x00000006851b723e */ /* 0x000fe200000000ff */
[----:B------:R-:W-:Y:S01]  /*20830*/  BAR.SYNC.DEFER_BLOCKING 0x1, 0x100 ;  /* 0x0044000000007b1d */ /* 0x000fe20000010000 */
[----:B------:R-:W-:Y:S02]  /*20840*/  LOP3.LUT R8, R8, R111, RZ, 0x3c, !PT ;  /* 0x0000006f08087212 */ /* 0x000fe400078e3cff */
[----:B------:R-:W-:Y:S02]  /*20850*/  LOP3.LUT R6, R86, R151, RZ, 0x3c, !PT ;  /* 0x0000009756067212 */ /* 0x000fe400078e3cff */
[----:B------:R-:W-:Y:S02]  /*20860*/  SHF.R.U64 R29, R42, 0x3, RZ ;  /* 0x000000032a1d7819 */ /* 0x000fe400000012ff */
[----:B------:R-:W-:Y:S02]  /*20870*/  LOP3.LUT R42, R28, R149, RZ, 0x3c, !PT ;  /* 0x000000951c2a7212 */ /* 0x000fe400078e3cff */
[----:B------:R-:W-:-:S02]  /*20880*/  LOP3.LUT R10, R135, 0x380, RZ, 0xc0, !PT ;  /* 0x00000380870a7812 */ /* 0x000fc400078ec0ff */
[----:B------:R-:W-:Y:S02]  /*20890*/  MOV R28, R8 ;  /* 0x00000008001c7202 */ /* 0x000fe40000000f00 */
[----:B------:R-:W-:Y:S02]  /*208a0*/  LOP3.LUT R34, R145, 0x380, RZ, 0xc0, !PT ;  /* 0x0000038091227812 */ /* 0x000fe400078ec0ff */
[----:B------:R-:W-:Y:S02]  /*208b0*/  MOV R8, R6 ;  /* 0x0000000600087202 */ /* 0x000fe40000000f00 */
[----:B------:R-:W2:Y:S01]  /*208c0*/  LDC.64 R6, c[0x0][0xbd8] ;  /* 0x0002f600ff067b82 */ /* 0x000ea20000000a00 */
[----:B------:R-:W-:Y:S02]  /*208d0*/  ISETP.NE.U32.AND P0, PT, RZ, UR4, PT ;  /* 0x00000004ff007c0c */ /* 0x000fe4000bf05070 */
[----:B------:R-:W-:Y:S02]  /*208e0*/  LOP3.LUT R12, R137, 0x380, RZ, 0xc0, !PT ;  /* 0x00000380890c7812 */ /* 0x000fe400078ec0ff */
[----:B------:R-:W-:-:S02]  /*208f0*/  SHF.R.U64 R10, R10, 0x3, RZ ;  /* 0x000000030a0a7819 */ /* 0x000fc400000012ff */
[----:B------:R-:W-:Y:S01]  /*20900*/  LOP3.LUT R14, R139, 0x380, RZ, 0xc0, !PT ;  /* 0x000003808b0e7812 */ /* 0x000fe200078ec0ff */
[----:B------:R-:W-:Y:S01]  /*20910*/  STSM.16.M88.4 [R78], R24 ;  /* 0x000000184e007844 */ /* 0x000fe20000000200 */
[----:B------:R-:W-:Y:S02]  /*20920*/  SHF.R.U64 R34, R34, 0x3, RZ ;  /* 0x0000000322227819 */ /* 0x000fe400000012ff */
[----:B------:R-:W-:Y:S02]  /*20930*/  LOP3.LUT R20, R141, 0x380, RZ, 0xc0, !PT ;  /* 0x000003808d147812 */ /* 0x000fe400078ec0ff */
[----:B------:R-:W-:Y:S02]  /*20940*/  LOP3.LUT R30, R143, 0x380, RZ, 0xc0, !PT ;  /* 0x000003808f1e7812 */ /* 0x000fe400078ec0ff */
[----:B------:R-:W-:Y:S01]  /*20950*/  ISETP.NE.AND.EX P0, PT, RZ, UR5, PT, P0 ;  /* 0x00000005ff007c0c */ /* 0x000fe2000bf05300 */
[----:B------:R-:W-:Y:S01]  /*20960*/  ULDC.64 UR4, c[0x0][0xbe0] ;  /* 0x0002f80000047ab9 */ /* 0x000fe20000000a00 */
[----:B------:R-:W-:-:S02]  /*20970*/  SHF.R.U64 R12, R12, 0x3, RZ ;  /* 0x000000030c0c7819 */ /* 0x000fc400000012ff */
[----:B------:R-:W-:Y:S02]  /*20980*/  LOP3.LUT R10, R10, R135, RZ, 0x3c, !PT ;  /* 0x000000870a0a7212 */ /* 0x000fe400078e3cff */
[----:B------:R-:W-:Y:S02]  /*20990*/  SHF.R.U64 R14, R14, 0x3, RZ ;  /* 0x000000030e0e7819 */ /* 0x000fe400000012ff */
[----:B------:R-:W-:Y:S02]  /*209a0*/  LOP3.LUT R34, R34, R145, RZ, 0x3c, !PT ;  /* 0x0000009122227212 */ /* 0x000fe400078e3cff */
[----:B------:R-:W-:Y:S02]  /*209b0*/  SHF.R.U64 R20, R20, 0x3, RZ ;  /* 0x0000000314147819 */ /* 0x000fe400000012ff */
[----:B------:R-:W-:Y:S02]  /*209c0*/  ISETP.NE.U32.AND P1, PT, RZ, UR4, PT ;  /* 0x00000004ff007c0c */ /* 0x000fe4000bf25070 */
[----:B------:R-:W-:-:S02]  /*209d0*/  LOP3.LUT R38, R147, 0x380, RZ, 0xc0, !PT ;  /* 0x0000038093267812 */ /* 0x000fc400078ec0ff */
[----:B------:R-:W-:Y:S02]  /*209e0*/  SHF.R.U64 R30, R30, 0x3, RZ ;  /* 0x000000031e1e7819 */ /* 0x000fe400000012ff */
[----:B------:R-:W-:Y:S02]  /*209f0*/  LOP3.LUT R12, R12, R137, RZ, 0x3c, !PT ;  /* 0x000000890c0c7212 */ /* 0x000fe400078e3cff */
[----:B------:R-:W-:Y:S02]  /*20a00*/  MOV R11, R10 ;  /* 0x0000000a000b7202 */ /* 0x000fe40000000f00 */
[----:B------:R-:W-:Y:S02]  /*20a10*/  LOP3.LUT R14, R14, R139, RZ, 0x3c, !PT ;  /* 0x0000008b0e0e7212 */ /* 0x000fe400078e3cff */
[----:B------:R-:W-:Y:S02]  /*20a20*/  MOV R10, R34 ;  /* 0x00000022000a7202 */ /* 0x000fe40000000f00 */
[----:B------:R-:W-:-:S02]  /*20a30*/  LOP3.LUT R20, R20, R141, RZ, 0x3c, !PT ;  /* 0x0000008d14147212 */ /* 0x000fc400078e3cff */
[----:B------:R-:W-:Y:S02]  /*20a40*/  MOV R9, R42 ;  /* 0x0000002a00097202 */ /* 0x000fe40000000f00 */
[----:B------:R-:W-:Y:S02]  /*20a50*/  F2FP.F16.F32.PACK_AB R34, R37, R36 ;  /* 0x000000242522723e */ /* 0x000fe400000000ff */
[----:B------:R-:W-:Y:S02]  /*20a60*/  F2FP.F16.F32.PACK_AB R35, R131, R121 ;  /* 0x000000798323723e */ /* 0x000fe400000000ff */
[----:B------:R-:W-:Y:S02]  /*20a70*/  ISETP.NE.AND.EX P1, PT, RZ, UR5, PT, P1 ;  /* 0x00000005ff007c0c */ /* 0x000fe4000bf25310 */
[----:B------:R-:W-:Y:S01]  /*20a80*/  SHF.R.U64 R38, R38, 0x3, RZ ;  /* 0x0000000326267819 */ /* 0x000fe200000012ff */
[----:B------:R-:W-:Y:S01]  /*20a90*/  STSM.16.M88.4 [R28], R32 ;  /* 0x000000201c007844 */ /* 0x000fe20000000200 */
[----:B------:R-:W-:-:S02]  /*20aa0*/  LOP3.LUT R30, R30, R143, RZ, 0x3c, !PT ;  /* 0x0000008f1e1e7212 */ /* 0x000fc400078e3cff */
[----:B------:R-:W-:Y:S02]  /*20ab0*/  F2FP.F16.F32.PACK_AB R42, R45, R44 ;  /* 0x0000002c2d2a723e */ /* 0x000fe400000000ff */
[----:B------:R-:W-:Y:S02]  /*20ac0*/  F2FP.F16.F32.PACK_AB R43, R129, R3 ;  /* 0x00000003812b723e */ /* 0x000fe400000000ff */
[----:B------:R-:W-:Y:S02]  /*20ad0*/  MOV R12, R12 ;  /* 0x0000000c000c7202 */ /* 0x000fe40000000f00 */
[----:B------:R-:W-:Y:S01]  /*20ae0*/  MOV R14, R14 ;  /* 0x0000000e000e7202 */ /* 0x000fe20000000f00 */
[----:B------:R-:W-:Y:S01]  /*20af0*/  STSM.16.M88.4 [R11], R40 ;  /* 0x000000280b007844 */ /* 0x000fe20000000200 */
[----:B------:R-:W-:Y:S02]  /*20b00*/  MOV R20, R20 ;  /* 0x0000001400147202 */ /* 0x000fe40000000f00 */
[----:B------:R-:W-:Y:S01]  /*20b10*/  F2FP.F16.F32.PACK_AB R73, R70, R74 ;  /* 0x0000004a4649723e */ /* 0x000fe200000000ff */
[----:B------:R-:W-:Y:S01]  /*20b20*/  STSM.16.M88.4 [R12], R48 ;  /* 0x000000300c007844 */ /* 0x000fe20000000200 */
[----:B------:R-:W-:-:S02]  /*20b30*/  F2FP.F16.F32.PACK_AB R80, R81, R80 ;  /* 0x000000505150723e */ /* 0x000fc400000000ff */
[----:B------:R-:W-:Y:S01]  /*20b40*/  LOP3.LUT R38, R38, R147, RZ, 0x3c, !PT ;  /* 0x0000009326267212 */ /* 0x000fe200078e3cff */
[----:B------:R-:W-:Y:S01]  /*20b50*/  STSM.16.M88.4 [R14], R56 ;  /* 0x000000380e007844 */ /* 0x000fe20000000200 */
[----:B------:R-:W-:Y:S02]  /*20b60*/  MOV R30, R30 ;  /* 0x0000001e001e7202 */ /* 0x000fe40000000f00 */
[----:B------:R-:W-:Y:S01]  /*20b70*/  F2FP.F16.F32.PACK_AB R74, R77, R76 ;  /* 0x0000004c4d4a723e */ /* 0x000fe200000000ff */
[----:B------:R-:W-:Y:S01]  /*20b80*/  STSM.16.M88.4 [R20], R64 ;  /* 0x0000004014007844 */ /* 0x000fe20000000200 */
[----:B------:R-:W-:Y:S02]  /*20b90*/  F2FP.F16.F32.PACK_AB R75, R79, R75 ;  /* 0x0000004b4f4b723e */ /* 0x000fe400000000ff */
[----:B------:R-:W-:Y:S02]  /*20ba0*/  F2FP.F16.F32.PACK_AB R81, R63, R82 ;  /* 0x000000523f51723e */ /* 0x000fe400000000ff */
[----:B------:R-:W-:Y:S01]  /*20bb0*/  F2FP.F16.F32.PACK_AB R82, R85, R84 ;  /* 0x000000545552723e */ /* 0x000fe200000000ff */
[----:B------:R-:W-:Y:S01]  /*20bc0*/  STSM.16.M88.4 [R30], R72 ;  /* 0x000000481e007844 */ /* 0x000fe20000000200 */
[----:B------:R-:W-:-:S02]  /*20bd0*/  F2FP.F16.F32.PACK_AB R83, R87, R83 ;  /* 0x000000535753723e */ /* 0x000fc400000000ff */
[----:B------:R-:W-:Y:S02]  /*20be0*/  LOP3.LUT R46, R29, R46, RZ, 0x3c, !PT ;  /* 0x0000002e1d2e7212 */ /* 0x000fe400078e3cff */
[----:B------:R-:W-:Y:S01]  /*20bf0*/  F2FP.F16.F32.PACK_AB R88, R89, R88 ;  /* 0x000000585958723e */ /* 0x000fe200000000ff */
[----:B------:R2:W-:Y:S01]  /*20c00*/  STSM.16.M88.4 [R10], R80 ;  /* 0x000000500a007844 */ /* 0x0005e20000000200 */
[----:B------:R-:W-:Y:S02]  /*20c10*/  F2FP.F16.F32.PACK_AB R89, R62, R90 ;  /* 0x0000005a3e59723e */ /* 0x000fe400000000ff */
[----:B------:R-:W-:Y:S02]  /*20c20*/  F2FP.F16.F32.PACK_AB R96, R97, R96 ;  /* 0x000000606160723e */ /* 0x000fe400000000ff */
[----:B------:R-:W-:Y:S02]  /*20c30*/  F2FP.F16.F32.PACK_AB R91, R95, R91 ;  /* 0x0000005b5f5b723e */ /* 0x000fe400000000ff */
[----:B------:R-:W-:-:S02]  /*20c40*/  F2FP.F16.F32.PACK_AB R104, R105, R104 ;  /* 0x000000686968723e */ /* 0x000fc400000000ff */
[----:B------:R-:W-:Y:S02]  /*20c50*/  F2FP.F16.F32.PACK_AB R99, R103, R99 ;  /* 0x000000636763723e */ /* 0x000fe400000000ff */
[----:B------:R-:W-:Y:S02]  /*20c60*/  F2FP.F16.F32.PACK_AB R112, R113, R112 ;  /* 0x000000707170723e */ /* 0x000fe400000000ff */
[----:B------:R-:W-:Y:S01]  /*20c70*/  F2FP.F16.F32.PACK_AB R107, R107, R110 ;  /* 0x0000006e6b6b723e */ /* 0x000fe200000000ff */
[----:B------:R-:W-:Y:S01]  /*20c80*/  ULDC UR4, c[0x0][0xa88] ;  /* 0x0002a20000047ab9 */ /* 0x000fe20000000800 */
[----:B------:R-:W-:Y:S01]  /*20c90*/  MOV R38, R38 ;  /* 0x0000002600267202 */ /* 0x000fe20000000f00 */
[----:B--2---:R-:W-:Y:S01]  /*20ca0*/  IMAD.WIDE R10, R218, 0x4, R6 ;  /* 0x00000004da0a7825 */ /* 0x004fe200078e0206 */
[----:B------:R-:W-:Y:S01]  /*20cb0*/  F2FP.F16.F32.PACK_AB R90, R93, R92 ;  /* 0x0000005c5d5a723e */ /* 0x000fe200000000ff */
[----:B------:R-:W2:Y:S01]  /*20cc0*/  @P1 LDC.64 R6, c[0x0][0xbe0] ;  /* 0x0002f800ff061b82 */ /* 0x000ea20000000a00 */
[----:B------:R-:W-:Y:S01]  /*20cd0*/  F2FP.F16.F32.PACK_AB R97, R55, R98 ;  /* 0x000000623761723e */ /* 0x000fe200000000ff */
[----:B------:R-:W-:Y:S01]  /*20ce0*/  IMAD.MOV.U32 R20, RZ, RZ, RZ ;  /* 0x000000ffff147224 */ /* 0x000fe200078e00ff */
[----:B------:R-:W-:Y:S01]  /*20cf0*/  F2FP.F16.F32.PACK_AB R98, R101, R100 ;  /* 0x000000646562723e */ /* 0x000fe200000000ff */
[----:B------:R-:W-:Y:S01]  /*20d00*/  STSM.16.M88.4 [R38], R88 ;  /* 0x0000005826007844 */ /* 0x000fe20000000200 */
[----:B------:R-:W-:-:S02]  /*20d10*/  F2FP.F16.F32.PACK_AB R105, R54, R106 ;  /* 0x0000006a3669723e */ /* 0x000fc400000000ff */
[----:B------:R-:W-:Y:S01]  /*20d20*/  MOV R46, R46 ;  /* 0x0000002e002e7202 */ /* 0x000fe20000000f00 */
[----:B------:R3:W-:Y:S01]  /*20d30*/  STSM.16.M88.4 [R9], R96 ;  /* 0x0000006009007844 */ /* 0x0007e20000000200 */
[----:B------:R-:W-:Y:S02]  /*20d40*/  F2FP.F16.F32.PACK_AB R106, R109, R108 ;  /* 0x0000006c6d6a723e */ /* 0x000fe400000000ff */
[----:B------:R-:W-:Y:S02]  /*20d50*/  F2FP.F16.F32.PACK_AB R113, R115, R114 ;  /* 0x000000727371723e */ /* 0x000fe400000000ff */
[----:B------:R-:W-:Y:S01]  /*20d60*/  F2FP.F16.F32.PACK_AB R114, R117, R116 ;  /* 0x000000747572723e */ /* 0x000fe200000000ff */
[----:B------:R-:W-:Y:S01]  /*20d70*/  STSM.16.M88.4 [R46], R104 ;  /* 0x000000682e007844 */ /* 0x000fe20000000200 */
[----:B------:R-:W-:-:S05]  /*20d80*/  F2FP.F16.F32.PACK_AB R115, R119, R118 ;  /* 0x000000767773723e */ /* 0x000fca00000000ff */
[----:B------:R4:W-:Y:S01]  /*20d90*/  STSM.16.M88.4 [R8], R112 ;  /* 0x0000007008007844 */ /* 0x0009e20000000200 */
[----:B------:R-:W-:Y:S01]  /*20da0*/  BAR.SYNC.DEFER_BLOCKING 0x1, 0x100 ;  /* 0x0044000000007b1d */ /* 0x000fe20000010000 */
[----:B------:R-:W-:-:S05]  /*20db0*/  LEA R3, R214, R212, 0x6 ;  /* 0x000000d4d6037211 */ /* 0x000fca00078e30ff */
[----:B------:R-:W-:-:S03]  /*20dc0*/  IMAD.WIDE R4, R3, 0x2, R4 ;  /* 0x0000000203047825 */ /* 0x000fc600078e0204 */
[----:B---3--:R-:W-:Y:S01]  /*20dd0*/  IADD3 R9, P5, R4, 0x1000, RZ ;  /* 0x0000100004097810 */ /* 0x008fe20007fbe0ff */
[----:B------:R-:W-:Y:S02]  /*20de0*/  IMAD.U32 R61, RZ, RZ, UR4 ;  /* 0x00000004ff3d7e24 */ /* 0x000fe4000f8e00ff */
[----:B--2---:R-:W-:Y:S01]  /*20df0*/  @P1 IMAD.WIDE R6, R218, 0x4, R6 ;  /* 0x00000004da061825 */ /* 0x004fe200078e0206 */
[----:B----4-:R-:W-:-:S04]  /*20e00*/  LOP3.LUT R8, R9, 0x380, RZ, 0xc0, !PT ;  /* 0x0000038009087812 */ /* 0x010fc800078ec0ff */
[----:B------:R-:W-:Y:S02]  /*20e10*/  SHF.R.U64 R8, R8, 0x3, RZ ;  /* 0x0000000308087819 */ /* 0x000fe400000012ff */
[----:B------:R-:W-:Y:S01]  /*20e20*/  IADD3 R13, P4, R4, 0x2000, RZ ;  /* 0x00002000040d7810 */ /* 0x000fe20007f9e0ff */
[----:B------:R2:W5:Y:S01]  /*20e30*/  @P0 LDG.E R20, desc[UR6][R10.64] ;  /* 0x000000060a140981 */ /* 0x000562000c1e1900 */
[----:B------:R-:W-:-:S03]  /*20e40*/  LOP3.LUT R8, R8, R9, RZ, 0x3c, !PT ;  /* 0x0000000908087212 */ /* 0x000fc600078e3cff */
[----:B------:R2:W5:Y:S01]  /*20e50*/  @P1 LDG.E R61, desc[UR6][R6.64] ;  /* 0x00000006063d1981 */ /* 0x000562000c1e1900 */
[----:B------:R-:W-:Y:S07]  /*20e60*/  @P1 BRA `(.L_x_1592) ;  /* 0x0000000000141947 */ /* 0x000fee0003800000 */
[----:B------:R-:W-:Y:S05]  /*20e70*/  @!P0 BRA `(.L_x_1592) ;  /* 0x0000000000108947 */ /* 0x000fea0003800000 */
[----:B------:R-:W-:Y:S02]  /*20e80*/  ULDC.64 UR4, c[0x0][0x208] ;  /* 0x0000820000047ab9 */ /* 0x000fe40000000a00 */
[----:B--2---:R-:W2:Y:S04]  /*20e90*/  LDG.E R6, desc[UR4][R10.64] ;  /* 0x000000040a067981 */ /* 0x004ea8000c1e1900 */
[----:B-----5:R-:W2:Y:S02]  /*20ea0*/  LDG.E R61, desc[UR4][R10.64+0x4] ;  /* 0x000004040a3d7981 */ /* 0x020ea4000c1e1900 */
[----:B--2---:R-:W-:-:S07]  /*20eb0*/  IMAD.IADD R61, R61, 0x1, -R6 ;  /* 0x000000013d3d7824 */ /* 0x004fce00078e0a06 */
.L_x_1592:
[----:B------:R-:W-:Y:S01]  /*20ec0*/  SHF.R.S32.HI R60, RZ, 0x1f, R217 ;  /* 0x0000001fff3c7819 */ /* 0x000fe200000114d9 */
[----:B------:R-:W-:Y:S01]  /*20ed0*/  ULDC.64 UR4, c[0x0][0xb70] ;  /* 0x0002dc0000047ab9 */ /* 0x000fe20000000a00 */
[----:B-----5:R-:W-:Y:S01]  /*20ee0*/  SHF.R.S32.HI R21, RZ, 0x1f, R20 ;  /* 0x0000001fff157819 */ /* 0x020fe20000011414 */
[----:B------:R-:W-:Y:S01]  /*20ef0*/  ULDC.64 UR6, c[0x0][0x208] ;  /* 0x0000820000067ab9 */ /* 0x000fe20000000a00 */
[----:B------:R-:W-:Y:S01]  /*20f00*/  SHF.R.S32.HI R3, RZ, 0x1f, R218 ;  /* 0x0000001fff037819 */ /* 0x000fe200000114da */
[----:B--2---:R-:W-:Y:S01]  /*20f10*/  IMAD R6, R60, UR4, RZ ;  /* 0x000000043c067c24 */ /* 0x004fe2000f8e02ff */
[----:B------:R-:W-:Y:S02]  /*20f20*/  SEL R65, R218, RZ, !P0 ;  /* 0x000000ffda417207 */ /* 0x000fe40004000000 */
[----:B------:R-:W-:Y:S01]  /*20f30*/  SEL R62, R3, RZ, !P0 ;  /* 0x000000ff033e7207 */ /* 0x000fe20004000000 */
[C---:B------:R-:W-:Y:S01]  /*20f40*/  IMAD R9, R217.reuse, UR5, R6 ;  /* 0x00000005d9097c24 */ /* 0x040fe2000f8e0206 */
[C---:B------:R-:W-:Y:S01]  /*20f50*/  IADD3 R29, P0, R4.reuse, 0x4000, RZ ;  /* 0x00004000041d7810 */ /* 0x040fe20007f1e0ff */
[----:B------:R-:W-:Y:S01]  /*20f60*/  IMAD.WIDE.U32 R6, R217, UR4, R20 ;  /* 0x00000004d9067c25 */ /* 0x000fe2000f8e0014 */
[----:B------:R-:W-:Y:S01]  /*20f70*/  ULDC.64 UR4, c[0x0][0xb78] ;  /* 0x0002de0000047ab9 */ /* 0x000fe20000000a00 */
[----:B------:R-:W-:-:S02]  /*20f80*/  IADD3 R25, P3, R4, 0x3000, RZ ;  /* 0x0000300004197810 */ /* 0x000fc40007f7e0ff */
[----:B------:R-:W-:Y:S01]  /*20f90*/  IMAD.IADD R7, R7, 0x1, R9 ;  /* 0x0000000107077824 */ /* 0x000fe200078e0209 */
[----:B------:R-:W-:Y:S01]  /*20fa0*/  LEA R10, R222, R213, 0x7 ;  /* 0x000000d5de0a7211 */ /* 0x000fe200078e38ff */
[----:B------:R-:W-:Y:S01]  /*20fb0*/  IMAD R3, R62, UR4, RZ ;  /* 0x000000043e037c24 */ /* 0x000fe2000f8e02ff */
[C---:B------:R-:W-:Y:S01]  /*20fc0*/  IADD3 R33, P1, R4.reuse, 0x5000, RZ ;  /* 0x0000500004217810 */ /* 0x040fe20007f3e0ff */
[----:B------:R-:W-:Y:S01]  /*20fd0*/  IMAD.WIDE.U32 R6, R65, UR4, R6 ;  /* 0x0000000441067c25 */ /* 0x000fe2000f8e0006 */
[----:B------:R-:W-:Y:S02]  /*20fe0*/  LOP3.LUT R28, R29, 0x380, RZ, 0xc0, !PT ;  /* 0x000003801d1c7812 */ /* 0x000fe400078ec0ff */
[----:B------:R-:W-:Y:S01]  /*20ff0*/  IADD3 R37, P2, R4, 0x6000, RZ ;  /* 0x0000600004257810 */ /* 0x000fe20007f5e0ff */
[----:B------:R-:W-:Y:S01]  /*21000*/  IMAD R9, R65, UR5, R3 ;  /* 0x0000000541097c24 */ /* 0x000fe2000f8e0203 */
[----:B------:R-:W-:Y:S01]  /*21010*/  LOP3.LUT R12, R13, 0x380, RZ, 0xc0, !PT ;  /* 0x000003800d0c7812 */ /* 0x000fe200078ec0ff */
[----:B------:R-:W-:Y:S01]  /*21020*/  ULDC.64 UR4, c[0x0][0xb40] ;  /* 0x0002d00000047ab9 */ /* 0x000fe20000000a00 */
[----:B------:R-:W-:-:S02]  /*21030*/  LOP3.LUT R24, R25, 0x380, RZ, 0xc0, !PT ;  /* 0x0000038019187812 */ /* 0x000fc400078ec0ff */
[----:B------:R-:W-:Y:S02]  /*21040*/  SHF.R.S32.HI R3, RZ, 0x1f, R10 ;  /* 0x0000001fff037819 */ /* 0x000fe4000001140a */
[----:B------:R-:W-:Y:S02]  /*21050*/  IADD3 R6, P6, R10, R6, RZ ;  /* 0x000000060a067210 */ /* 0x000fe40007fde0ff */
[----:B------:R-:W-:Y:S02]  /*21060*/  LOP3.LUT R32, R33, 0x380, RZ, 0xc0, !PT ;  /* 0x0000038021207812 */ /* 0x000fe400078ec0ff */
[----:B------:R-:W-:Y:S02]  /*21070*/  SHF.R.U64 R28, R28, 0x3, RZ ;  /* 0x000000031c1c7819 */ /* 0x000fe400000012ff */
[----:B------:R-:W-:Y:S02]  /*21080*/  LOP3.LUT R36, R37, 0x380, RZ, 0xc0, !PT ;  /* 0x0000038025247812 */ /* 0x000fe400078ec0ff */
[----:B------:R-:W-:-:S02]  /*21090*/  SHF.R.U64 R12, R12, 0x3, RZ ;  /* 0x000000030c0c7819 */ /* 0x000fc400000012ff */
[----:B------:R-:W-:Y:S02]  /*210a0*/  SHF.R.U64 R24, R24, 0x3, RZ ;  /* 0x0000000318187819 */ /* 0x000fe400000012ff */
[----:B------:R-:W-:Y:S01]  /*210b0*/  IADD3.X R3, R3, R7, R9, P6, !PT ;  /* 0x0000000703037210 */ /* 0x000fe200037fe409 */
[----:B------:R-:W-:Y:S01]  /*210c0*/  IMAD.X R9, RZ, RZ, R5, P5 ;  /* 0x000000ffff097224 */ /* 0x000fe200028e0605 */
[----:B------:R-:W-:Y:S02]  /*210d0*/  SHF.R.U64 R32, R32, 0x3, RZ ;  /* 0x0000000320207819 */ /* 0x000fe400000012ff */
[----:B------:R-:W-:Y:S02]  /*210e0*/  LOP3.LUT R28, R28, R29, RZ, 0x3c, !PT ;  /* 0x0000001d1c1c7212 */ /* 0x000fe400078e3cff */
[----:B------:R-:W-:Y:S02]  /*210f0*/  SHF.R.U64 R36, R36, 0x3, RZ ;  /* 0x0000000324247819 */ /* 0x000fe400000012ff */
[----:B------:R-:W-:-:S02]  /*21100*/  LEA R54, P6, R6, UR4, 0x2 ;  /* 0x0000000406367c11 */ /* 0x000fc4000f8c10ff */
        /* <DEDUP_REMOVED lines=20> */
[----:B------:R-:W-:-:S02]  /*21250*/  LOP3.LUT R44, R45, 0x380, RZ, 0xc0, !PT ;  /* 0x000003802d2c7812 */ /* 0x000fc400078ec0ff */
[----:B------:R-:W-:Y:S02]  /*21260*/  LOP3.LUT R48, R49, 0x380, RZ, 0xc0, !PT ;  /* 0x0000038031307812 */ /* 0x000fe400078ec0ff */
[----:B------:R-:W-:Y:S02]  /*21270*/  LOP3.LUT R52, R53, 0x380, RZ, 0xc0, !PT ;  /* 0x0000038035347812 */ /* 0x000fe400078ec0ff */
[----:B------:R-:W-:Y:S01]  /*21280*/  LOP3.LUT R7, R4, 0x380, RZ, 0xc0, !PT ;  /* 0x0000038004077812 */ /* 0x000fe200078ec0ff */
[----:B------:R2:W-:Y:S01]  /*21290*/  @!P1 STG.E desc[UR6][R54.64], R2 ;  /* 0x0000000236009986 */ /* 0x0005e2000c101906 */
[----:B------:R-:W-:Y:S02]  /*212a0*/  ISETP.GE.OR P0, PT, R6, R61, P0 ;  /* 0x0000003d0600720c */ /* 0x000fe40000706670 */
[----:B------:R-:W-:Y:S02]  /*212b0*/  LOP3.LUT R3, R10, 0x380, RZ, 0xc0, !PT ;  /* 0x000003800a037812 */ /* 0x000fe400078ec0ff */
[----:B------:R-:W-:-:S02]  /*212c0*/  SHF.R.U64 R40, R40, 0x3, RZ ;  /* 0x0000000328287819 */ /* 0x000fc400000012ff */
[----:B------:R-:W-:Y:S02]  /*212d0*/  SHF.R.U64 R44, R44, 0x3, RZ ;  /* 0x000000032c2c7819 */ /* 0x000fe400000012ff */
[----:B------:R-:W-:Y:S02]  /*212e0*/  SHF.R.U64 R48, R48, 0x3, RZ ;  /* 0x0000000330307819 */ /* 0x000fe400000012ff */
[----:B------:R-:W-:Y:S02]  /*212f0*/  SHF.R.U64 R52, R52, 0x3, RZ ;  /* 0x0000000334347819 */ /* 0x000fe400000012ff */
[----:B------:R-:W-:Y:S01]  /*21300*/  SHF.R.U64 R7, R7, 0x3, RZ ;  /* 0x0000000307077819 */ /* 0x000fe200000012ff */
[----:B------:R3:W-:Y:S01]  /*21310*/  @!P0 STG.E desc[UR6][R54.64+0x20], R0 ;  /* 0x0000200036008986 */ /* 0x0007e2000c101906 */
[----:B------:R-:W-:Y:S02]  /*21320*/  SHF.R.U64 R3, R3, 0x3, RZ ;  /* 0x0000000303037819 */ /* 0x000fe400000012ff */
[----:B------:R-:W-:Y:S01]  /*21330*/  LOP3.LUT R40, R40, R41, RZ, 0x3c, !PT ;  /* 0x0000002928287212 */ /* 0x000fe200078e3cff */
[----:B------:R-:W5:Y:S01]  /*21340*/  LD.E.128 R12, desc[UR6][R12.64] ;  /* 0x000000060c0c7980 */ /* 0x000f62000c101d00 */
[----:B------:R-:W-:Y:S01]  /*21350*/  LOP3.LUT R44, R44, R45, RZ, 0x3c, !PT ;  /* 0x0000002d2c2c7212 */ /* 0x000fe200078e3cff */
[--C-:B------:R-:W-:Y:S01]  /*21360*/  IMAD.X R45, RZ, RZ, R5.reuse, P5 ;  /* 0x000000ffff2d7224 */ /* 0x100fe200028e0605 */
[----:B------:R-:W-:Y:S01]  /*21370*/  LOP3.LUT R48, R48, R49, RZ, 0x3c, !PT ;  /* 0x0000003130307212 */ /* 0x000fe200078e3cff */
[--C-:B------:R-:W-:Y:S01]  /*21380*/  IMAD.X R49, RZ, RZ, R5.reuse, P4 ;  /* 0x000000ffff317224 */ /* 0x100fe200020e0605 */
[----:B------:R-:W-:Y:S01]  /*21390*/  LOP3.LUT R52, R52, R53, RZ, 0x3c, !PT ;  /* 0x0000003534347212 */ /* 0x000fe200078e3cff */
[----:B------:R-:W-:Y:S01]  /*213a0*/  IMAD.X R53, RZ, RZ, R5, P3 ;  /* 0x000000ffff357224 */ /* 0x000fe200018e0605 */
[----:B------:R-:W-:Y:S01]  /*213b0*/  IADD3.X R41, RZ, R5, RZ, P6, !PT ;  /* 0x00000005ff297210 */ /* 0x000fe200037fe4ff */
[----:B------:R-:W5:Y:S01]  /*213c0*/  LD.E.128 R24, desc[UR6][R24.64] ;  /* 0x0000000618187980 */ /* 0x000f62000c101d00 */
[----:B------:R-:W-:-:S02]  /*213d0*/  LOP3.LUT R4, R7, R4, RZ, 0x3c, !PT ;  /* 0x0000000407047212 */ /* 0x000fc400078e3cff */
[----:B------:R-:W-:Y:S01]  /*213e0*/  IADD3.X R57, RZ, R5, RZ, P2, !PT ;  /* 0x00000005ff397210 */ /* 0x000fe200017fe4ff */
[----:B------:R-:W5:Y:S01]  /*213f0*/  LD.E.128 R28, desc[UR6][R28.64] ;  /* 0x000000061c1c7980 */ /* 0x000f62000c101d00 */
[----:B------:R-:W-:-:S03]  /*21400*/  LOP3.LUT R56, R3, R10, RZ, 0x3c, !PT ;  /* 0x0000000a03387212 */ /* 0x000fc600078e3cff */
[----:B------:R-:W5:Y:S01]  /*21410*/  LD.E.128 R4, desc[UR6][R4.64] ;  /* 0x0000000604047980 */ /* 0x000f62000c101d00 */
[----:B------:R-:W-:-:S03]  /*21420*/  SHF.R.S32.HI R3, RZ, 0x1f, R212 ;  /* 0x0000001fff037819 */ /* 0x000fc600000114d4 */
[----:B------:R-:W5:Y:S01]  /*21430*/  LD.E.128 R8, desc[UR6][R8.64] ;  /* 0x0000000608087980 */ /* 0x000f62000c101d00 */
[----:B------:R-:W-:-:S03]  /*21440*/  IMAD R21, R21, UR4, RZ ;  /* 0x0000000415157c24 */ /* 0x000fc6000f8e02ff */
[----:B------:R-:W5:Y:S01]  /*21450*/  LD.E.128 R32, desc[UR6][R32.64] ;  /* 0x0000000620207980 */ /* 0x000f62000c101d00 */
[----:B--2---:R-:W-:-:S03]  /*21460*/  IMAD.MOV.U32 R2, RZ, RZ, R212 ;  /* 0x000000ffff027224 */ /* 0x004fc600078e00d4 */
[----:B------:R-:W5:Y:S04]  /*21470*/  LD.E.128 R36, desc[UR6][R36.64] ;  /* 0x0000000624247980 */ /* 0x000f68000c101d00 */
[----:B------:R-:W5:Y:S04]  /*21480*/  LD.E.128 R40, desc[UR6][R40.64] ;  /* 0x0000000628287980 */ /* 0x000f68000c101d00 */
[----:B------:R-:W5:Y:S04]  /*21490*/  LD.E.128 R44, desc[UR6][R44.64] ;  /* 0x000000062c2c7980 */ /* 0x000f68000c101d00 */
[----:B------:R-:W5:Y:S04]  /*214a0*/  LD.E.128 R48, desc[UR6][R48.64] ;  /* 0x0000000630307980 */ /* 0x000f68000c101d00 */
[----:B---3--:R-:W5:Y:S04]  /*214b0*/  LD.E.128 R52, desc[UR6][R52.64] ;  /* 0x0000000634347980 */ /* 0x008f68000c101d00 */
[----:B------:R-:W5:Y:S01]  /*214c0*/  LD.E.128 R56, desc[UR6][R56.64] ;  /* 0x0000000638387980 */ /* 0x000f62000c101d00 */
        /* <DEDUP_REMOVED lines=9> */
[----:B------:R-:W-:Y:S02]  /*21560*/  IMAD R63, R222, -0x80, R61 ;  /* 0xffffff80de3f7824 */ /* 0x000fe400078e023d */
[----:B------:R-:W-:Y:S02]  /*21570*/  VIADD R0, R214, 0x20 ;  /* 0x00000020d6007836 */ /* 0x000fe40000000000 */
[----:B------:R-:W-:Y:S02]  /*21580*/  IMAD.IADD R3, R3, 0x1, R21 ;  /* 0x0000000103037824 */ /* 0x000fe400078e0215 */
[----:B------:R-:W-:Y:S01]  /*21590*/  IMAD R60, R60, UR4, RZ ;  /* 0x000000043c3c7c24 */ /* 0x000fe2000f8e02ff */
[C---:B------:R-:W-:Y:S01]  /*215a0*/  ISETP.GE.AND P3, PT, R214.reuse, R63, PT ;  /* 0x0000003fd600720c */ /* 0x040fe20003f66270 */
[----:B------:R-:W-:Y:S01]  /*215b0*/  IMAD.WIDE.U32 R2, R217, UR4, R2 ;  /* 0x00000004d9027c25 */ /* 0x000fe2000f8e0002 */
[----:B------:R-:W-:-:S02]  /*215c0*/  IADD3 R20, R214, 0x40, RZ ;  /* 0x00000040d6147810 */ /* 0x000fc40007ffe0ff */
[-C--:B------:R-:W-:Y:S01]  /*215d0*/  ISETP.GE.AND P0, PT, R0, R63.reuse, PT ;  /* 0x0000003f0000720c */ /* 0x080fe20003f06270 */
[----:B------:R-:W-:Y:S01]  /*215e0*/  IMAD R61, R217, UR5, R60 ;  /* 0x00000005d93d7c24 */ /* 0x000fe2000f8e023c */
[----:B------:R-:W-:Y:S01]  /*215f0*/  ULDC.64 UR4, c[0x0][0xae8] ;  /* 0x0002ba0000047ab9 */ /* 0x000fe20000000a00 */
[----:B------:R-:W-:Y:S01]  /*21600*/  VIADD R0, R17, 0x30820 ;  /* 0x0003082011007836 */ /* 0x000fe20000000000 */
[-C--:B------:R-:W-:Y:S01]  /*21610*/  ISETP.GE.AND P1, PT, R20, R63.reuse, PT ;  /* 0x0000003f1400720c */ /* 0x080fe20003f26270 */
[----:B------:R-:W-:Y:S02]  /*21620*/  VIADD R21, R214, 0x60 ;  /* 0x00000060d6157836 */ /* 0x000fe40000000000 */
[----:B------:R-:W-:Y:S02]  /*21630*/  IMAD.IADD R3, R3, 0x1, R61 ;  /* 0x0000000103037824 */ /* 0x000fe400078e023d */
[----:B------:R-:W-:Y:S01]  /*21640*/  IMAD R20, R62, UR4, RZ ;  /* 0x000000043e147c24 */ /* 0x000fe2000f8e02ff */
[----:B------:R-:W-:Y:S01]  /*21650*/  PRMT R0, RZ, 0x654, R0 ;  /* 0x00000654ff007816 */ /* 0x000fe20000000000 */
[----:B------:R-:W-:Y:S01]  /*21660*/  IMAD.WIDE.U32 R60, R65, UR4, R2 ;  /* 0x00000004413c7c25 */ /* 0x000fe2000f8e0002 */
[----:B------:R-:W-:-:S02]  /*21670*/  ISETP.GE.AND P2, PT, R21, R63, PT ;  /* 0x0000003f1500720c */ /* 0x000fc40003f46270 */
[----:B------:R-:W-:Y:S01]  /*21680*/  SHF.R.S32.HI R215, RZ, 0x1f, R214 ;  /* 0x0000001fffd77819 */ /* 0x000fe200000114d6 */
[----:B------:R-:W-:Y:S01]  /*21690*/  IMAD R63, R65, UR5, R20 ;  /* 0x00000005413f7c24 */ /* 0x000fe2000f8e0214 */
[----:B--2---:R2:W-:Y:S01]  /*216a0*/  SYNCS.ARRIVE.TRANS64.RED.A1T0 RZ, [R0+URZ], RZ ;  /* 0x000000ff00ff79a7 */ /* 0x0045e2000810043f */
[----:B------:R-:W-:Y:S01]  /*216b0*/  BSSY B1, `(.L_x_1593) ;  /* 0x0000018000017945 */ /* 0x000fe20003800000 */
[----:B------:R-:W-:Y:S02]  /*216c0*/  IMAD.WIDE R20, R222, 0x80, R214 ;  /* 0x00000080de147825 */ /* 0x000fe400078e02d6 */
[----:B------:R-:W-:Y:S01]  /*216d0*/  IADD3 R65, R61, R63, RZ ;  /* 0x0000003f3d417210 */ /* 0x000fe20007ffe0ff */
[----:B------:R-:W-:Y:S06]  /*216e0*/  @P3 BRA `(.L_x_1594) ;  /* 0x0000000000503947 */ /* 0x000fec0003800000 */
[----:B------:R-:W-:Y:S01]  /*216f0*/  ULDC.64 UR4, c[0x0][0xad8] ;  /* 0x0002b60000047ab9 */ /* 0x000fe20000000a00 */
[----:B------:R-:W-:Y:S01]  /*21700*/  MOV R3, R65 ;  /* 0x0000004100037202 */ /* 0x000fe20000000f00 */
[C---:B--2---:R-:W-:Y:S01]  /*21710*/  VIADD R0, R212.reuse, 0x40 ;  /* 0x00000040d4007836 */ /* 0x044fe20000000000 */
[----:B------:R-:W-:Y:S01]  /*21720*/  ULDC UR6, c[0x0][0xa8c] ;  /* 0x0002a30000067ab9 */ /* 0x000fe20000000800 */
[C---:B------:R-:W-:Y:S01]  /*21730*/  VIADD R62, R212.reuse, 0x80 ;  /* 0x00000080d43e7836 */ /* 0x040fe20000000000 */
[----:B------:R-:W-:Y:S01]  /*21740*/  ISETP.GE.AND P3, PT, R212, UR6, PT ;  /* 0x00000006d4007c0c */ /* 0x000fe2000bf66270 */
[----:B------:R-:W-:Y:S01]  /*21750*/  IMAD R63, R21, UR4, RZ ;  /* 0x00000004153f7c24 */ /* 0x000fe2000f8e02ff */
[----:B------:R-:W-:Y:S01]  /*21760*/  ISETP.GE.AND P4, PT, R0, UR6, PT ;  /* 0x0000000600007c0c */ /* 0x000fe2000bf86270 */
[----:B------:R-:W-:Y:S01]  /*21770*/  IMAD.MOV.U32 R2, RZ, RZ, R60 ;  /* 0x000000ffff027224 */ /* 0x000fe200078e003c */
[----:B------:R-:W-:Y:S01]  /*21780*/  ISETP.GE.AND P5, PT, R62, UR6, PT ;  /* 0x000000063e007c0c */ /* 0x000fe2000bfa6270 */
[C---:B------:R-:W-:Y:S01]  /*21790*/  IMAD R63, R20.reuse, UR5, R63 ;  /* 0x00000005143f7c24 */ /* 0x040fe2000f8e023f */
[----:B------:R-:W-:Y:S01]  /*217a0*/  ULDC.64 UR8, c[0x0][0x208] ;  /* 0x0000820000087ab9 */ /* 0x000fe20000000a00 */
        /* <DEDUP_REMOVED lines=8> */
.L_x_1594:
[----:B------:R-:W-:Y:S05]  /*21830*/  BSYNC B1 ;  /* 0x0000000000017941 */ /* 0x000fea0003800000 */
.L_x_1593:
[----:B------:R-:W-:Y:S04]  /*21840*/  BSSY B1, `(.L_x_1595) ;  /* 0x0000018000017945 */ /* 0x000fe80003800000 */
[----:B------:R-:W-:Y:S05]  /*21850*/  @P0 BRA `(.L_x_1596) ;  /* 0x0000000000580947 */ /* 0x000fea0003800000 */
[----:B---3-5:R-:W-:Y:S01]  /*21860*/  IADD3 R5, P0, R20, 0x20, RZ ;  /* 0x0000002014057810 */ /* 0x028fe20007f1e0ff */
[C---:B------:R-:W-:Y:S01]  /*21870*/  VIADD R2, R212.reuse, 0x40 ;  /* 0x00000040d4027836 */ /* 0x040fe20000000000 */
[----:B------:R-:W-:Y:S01]  /*21880*/  ULDC UR6, c[0x0][0xa8c] ;  /* 0x0002a30000067ab9 */ /* 0x000fe20000000800 */
[----:B------:R-:W-:Y:S01]  /*21890*/  ULDC.64 UR4, c[0x0][0xad8] ;  /* 0x0002b60000047ab9 */ /* 0x000fe20000000a00 */
[----:B------:R-:W-:Y:S01]  /*218a0*/  IMAD.MOV.U32 R3, RZ, RZ, R65 ;  /* 0x000000ffff037224 */ /* 0x000fe200078e0041 */
[----:B------:R-:W-:Y:S01]  /*218b0*/  IADD3 R4, R212, 0x80, RZ ;  /* 0x00000080d4047810 */ /* 0x000fe20007ffe0ff */
[----:B--2---:R-:W-:Y:S01]  /*218c0*/  IMAD.X R0, RZ, RZ, R21, P0 ;  /* 0x000000ffff007224 */ /* 0x004fe200000e0615 */
[----:B------:R-:W-:Y:S01]  /*218d0*/  ISETP.GE.AND P4, PT, R2, UR6, PT ;  /* 0x0000000602007c0c */ /* 0x000fe2000bf86270 */
[----:B------:R-:W-:Y:S01]  /*218e0*/  IMAD.MOV.U32 R2, RZ, RZ, R60 ;  /* 0x000000ffff027224 */ /* 0x000fe200078e003c */
[----:B------:R-:W-:Y:S01]  /*218f0*/  ISETP.GE.AND P3, PT, R212, UR6, PT ;  /* 0x00000006d4007c0c */ /* 0x000fe2000bf66270 */
[----:B------:R-:W-:Y:S01]  /*21900*/  IMAD R0, R0, UR4, RZ ;  /* 0x0000000400007c24 */ /* 0x000fe2000f8e02ff */
[----:B------:R-:W-:Y:S01]  /*21910*/  ISETP.GE.AND P5, PT, R4, UR6, PT ;  /* 0x0000000604007c0c */ /* 0x000fe2000bfa6270 */
[----:B------:R-:W-:Y:S01]  /*21920*/  IMAD.WIDE.U32 R2, R5, UR4, R2 ;  /* 0x0000000405027c25 */ /* 0x000fe2000f8e0002 */
[----:B------:R-:W-:-:S03]  /*21930*/  ULDC.64 UR8, c[0x0][0x208] ;  /* 0x0000820000087ab9 */ /* 0x000fc60000000a00 */
        /* <DEDUP_REMOVED lines=8> */
.L_x_1596:
[----:B------:R-:W-:Y:S05]  /*219c0*/  BSYNC B1 ;  /* 0x0000000000017941 */ /* 0x000fea0003800000 */
.L_x_1595:
[----:B------:R-:W-:Y:S04]  /*219d0*/  BSSY B1, `(.L_x_1597) ;  /* 0x0000018000017945 */ /* 0x000fe80003800000 */
[----:B------:R-:W-:Y:S05]  /*219e0*/  @P1 BRA `(.L_x_1598) ;  /* 0x0000000000581947 */ /* 0x000fea0003800000 */
[----:B---345:R-:W-:Y:S01]  /*219f0*/  IADD3 R5, P0, R20, 0x40, RZ ;  /* 0x0000004014057810 */ /* 0x038fe20007f1e0ff */
[C---:B------:R-:W-:Y:S01]  /*21a00*/  VIADD R2, R212.reuse, 0x40 ;  /* 0x00000040d4027836 */ /* 0x040fe20000000000 */
[----:B------:R-:W-:Y:S01]  /*21a10*/  ULDC UR6, c[0x0][0xa8c] ;  /* 0x0002a30000067ab9 */ /* 0x000fe20000000800 */
[----:B------:R-:W-:Y:S01]  /*21a20*/  ULDC.64 UR4, c[0x0][0xad8] ;  /* 0x0002b60000047ab9 */ /* 0x000fe20000000a00 */
[----:B--2---:R-:W-:Y:S01]  /*21a30*/  IADD3.X R0, RZ, R21, RZ, P0, !PT ;  /* 0x00000015ff007210 */ /* 0x004fe200007fe4ff */
[----:B------:R-:W-:Y:S01]  /*21a40*/  VIADD R4, R212, 0x80 ;  /* 0x00000080d4047836 */ /* 0x000fe20000000000 */
[----:B------:R-:W-:Y:S01]  /*21a50*/  ISETP.GE.AND P3, PT, R2, UR6, PT ;  /* 0x0000000602007c0c */ /* 0x000fe2000bf66270 */
[----:B------:R-:W-:Y:S01]  /*21a60*/  IMAD.MOV.U32 R2, RZ, RZ, R60 ;  /* 0x000000ffff027224 */ /* 0x000fe200078e003c */
[----:B------:R-:W-:Y:S01]  /*21a70*/  MOV R3, R65 ;  /* 0x0000004100037202 */ /* 0x000fe20000000f00 */
[----:B------:R-:W-:Y:S01]  /*21a80*/  IMAD R0, R0, UR4, RZ ;  /* 0x0000000400007c24 */ /* 0x000fe2000f8e02ff */
[----:B------:R-:W-:Y:S01]  /*21a90*/  ISETP.GE.AND P1, PT, R212, UR6, PT ;  /* 0x00000006d4007c0c */ /* 0x000fe2000bf26270 */
[----:B------:R-:W-:Y:S01]  /*21aa0*/  ULDC.64 UR8, c[0x0][0x208] ;  /* 0x0000820000087ab9 */ /* 0x000fe20000000a00 */
        /* <DEDUP_REMOVED lines=10> */
.L_x_1598:
[----:B------:R-:W-:Y:S05]  /*21b50*/  BSYNC B1 ;  /* 0x0000000000017941 */ /* 0x000fea0003800000 */
.L_x_1597:
[----:B------:R-:W-:Y:S05]  /*21b60*/  @P2 BRA `(.L_x_1599) ;  /* 0x0000000c00342947 */ /* 0x000fea0003800000 */
[----:B--2345:R-:W-:Y:S01]  /*21b70*/  IADD3 R5, P0, R20, 0x60, RZ ;  /* 0x0000006014057810 */ /* 0x03cfe20007f1e0ff */
[----:B------:R-:W-:Y:S01]  /*21b80*/  ULDC.64 UR4, c[0x0][0xad8] ;  /* 0x0002b60000047ab9 */ /* 0x000fe20000000a00 */
[----:B------:R-:W-:Y:S01]  /*21b90*/  MOV R3, R65 ;  /* 0x0000004100037202 */ /* 0x000fe20000000f00 */
[----:B------:R-:W-:Y:S01]  /*21ba0*/  IMAD.MOV.U32 R2, RZ, RZ, R60 ;  /* 0x000000ffff027224 */ /* 0x000fe200078e003c */
[----:B------:R-:W-:Y:S01]  /*21bb0*/  ULDC UR6, c[0x0][0xa8c] ;  /* 0x0002a30000067ab9 */ /* 0x000fe20000000800 */
[----:B------:R-:W-:Y:S01]  /*21bc0*/  IMAD.X R20, RZ, RZ, R21, P0 ;  /* 0x000000ffff147224 */ /* 0x000fe200000e0615 */
[C---:B------:R-:W-:Y:S01]  /*21bd0*/  ISETP.GE.AND P1, PT, R212.reuse, UR6, PT ;  /* 0x00000006d4007c0c */ /* 0x040fe2000bf26270 */
[----:B------:R-:W-:Y:S01]  /*21be0*/  VIADD R0, R212, 0x40 ;  /* 0x00000040d4007836 */ /* 0x000fe20000000000 */
[----:B------:R-:W-:Y:S01]  /*21bf0*/  ULDC.64 UR8, c[0x0][0x208] ;  /* 0x0000820000087ab9 */ /* 0x000fe20000000a00 */
[----:B------:R-:W-:Y:S02]  /*21c00*/  IMAD R20, R20, UR4, RZ ;  /* 0x0000000414147c24 */ /* 0x000fe4000f8e02ff */
        /* <DEDUP_REMOVED lines=15> */
.L_x_1591:
[----:B------:R-:W-:Y:S01]  /*21d00*/  ULDC.64 UR4, c[0x0][0xbd8] ;  /* 0x0002f60000047ab9 */ /* 0x000fe20000000a00 */
[----:B------:R-:W2:Y:S01]  /*21d10*/  LDC.64 R2, c[0x0][0xbd8] ;  /* 0x0002f600ff027b82 */ /* 0x000ea20000000a00 */
[----:B------:R-:W-:Y:S01]  /*21d20*/  ISETP.NE.U32.AND P0, PT, RZ, UR4, PT ;  /* 0x00000004ff007c0c */ /* 0x000fe2000bf05070 */
[----:B------:R-:W-:Y:S01]  /*21d30*/  ULDC.64 UR6, c[0x0][0x208] ;  /* 0x0000820000067ab9 */ /* 0x000fe20000000a00 */
[----:B------:R-:W-:Y:S02]  /*21d40*/  MOV R9, RZ ;  /* 0x000000ff00097202 */ /* 0x000fe40000000f00 */
[----:B------:R-:W-:Y:S01]  /*21d50*/  ISETP.NE.AND.EX P0, PT, RZ, UR5, PT, P0 ;  /* 0x00000005ff007c0c */ /* 0x000fe2000bf05300 */
[----:B------:R-:W-:Y:S02]  /*21d60*/  ULDC.64 UR4, c[0x0][0xbe0] ;  /* 0x0002f80000047ab9 */ /* 0x000fe40000000a00 */
[----:B------:R-:W-:-:S04]  /*21d70*/  ISETP.NE.U32.AND P1, PT, RZ, UR4, PT ;  /* 0x00000004ff007c0c */ /* 0x000fc8000bf25070 */
[----:B------:R-:W-:Y:S01]  /*21d80*/  ISETP.NE.AND.EX P1, PT, RZ, UR5, PT, P1 ;  /* 0x00000005ff007c0c */ /* 0x000fe2000bf25310 */
[----:B------:R-:W3:Y:S01]  /*21d90*/  S2R R11, SR_TID.X ;  /* 0x00000000000b7919 */ /* 0x000ee20000002100 */
[----:B--2---:R-:W-:-:S11]  /*21da0*/  IMAD.WIDE R2, R218, 0x4, R2 ;  /* 0x00000004da027825 */ /* 0x004fd600078e0202 */
[----:B------:R-:W2:Y:S01]  /*21db0*/  @P1 LDC.64 R4, c[0x0][0xbe0] ;  /* 0x0002f800ff041b82 */ /* 0x000ea20000000a00 */
[----:B------:R-:W-:Y:S02]  /*21dc0*/  ULDC UR4, c[0x0][0xa88] ;  /* 0x0002a20000047ab9 */ /* 0x000fe40000000800 */
[----:B------:R-:W-:Y:S01]  /*21dd0*/  IMAD.U32 R7, RZ, RZ, UR4 ;  /* 0x00000004ff077e24 */ /* 0x000fe2000f8e00ff */
[----:B------:R4:W5:Y:S01]  /*21de0*/  @P0 LDG.E R9, desc[UR6][R2.64] ;  /* 0x0000000602090981 */ /* 0x000962000c1e1900 */
[----:B---3--:R-:W-:Y:S02]  /*21df0*/  VIADD R0, R11, 0xffffff80 ;  /* 0xffffff800b007836 */ /* 0x008fe40000000000 */
[----:B--2---:R-:W-:-:S03]  /*21e00*/  @P1 IMAD.WIDE R4, R218, 0x4, R4 ;  /* 0x00000004da041825 */ /* 0x004fc600078e0204 */
[----:B------:R-:W-:Y:S02]  /*21e10*/  ISETP.GT.AND P2, PT, R0, 0x7f, PT ;  /* 0x0000007f0000780c */ /* 0x000fe40003f44270 */
[----:B------:R4:W5:Y:S01]  /*21e20*/  @P1 LDG.E R7, desc[UR6][R4.64] ;  /* 0x0000000604071981 */ /* 0x000962000c1e1900 */
[----:B------:R-:W-:Y:S10]  /*21e30*/  @P1 BRA `(.L_x_1600) ;  /* 0x0000000000141947 */ /* 0x000ff40003800000 */
[----:B------:R-:W-:Y:S05]  /*21e40*/  @!P0 BRA `(.L_x_1600) ;  /* 0x0000000000108947 */ /* 0x000fea0003800000 */
[----:B------:R-:W-:Y:S02]  /*21e50*/  ULDC.64 UR4, c[0x0][0x208] ;  /* 0x0000820000047ab9 */ /* 0x000fe40000000a00 */
[----:B------:R-:W2:Y:S04]  /*21e60*/  LDG.E R0, desc[UR4][R2.64] ;  /* 0x0000000402007981 */ /* 0x000ea8000c1e1900 */
[----:B-----5:R-:W2:Y:S02]  /*21e70*/  LDG.E R7, desc[UR4][R2.64+0x4] ;  /* 0x0000040402077981 */ /* 0x020ea4000c1e1900 */
[----:B--2---:R-:W-:-:S07]  /*21e80*/  IMAD.IADD R7, R7, 0x1, -R0 ;  /* 0x0000000107077824 */ /* 0x004fce00078e0a00 */
.L_x_1600:
[----:B------:R-:W-:Y:S01]  /*21e90*/  SHF.R.S32.HI R0, RZ, 0x1f, R218 ;  /* 0x0000001fff007819 */ /* 0x000fe200000114da */
[----:B------:R-:W-:Y:S01]  /*21ea0*/  BSSY B1, `(.L_x_1601) ;  /* 0x000001d000017945 */ /* 0x000fe20003800000 */
[----:B------:R-:W-:Y:S02]  /*21eb0*/  SHF.R.S32.HI R8, RZ, 0x1f, R217 ;  /* 0x0000001fff087819 */ /* 0x000fe400000114d9 */
[----:B------:R-:W-:Y:S02]  /*21ec0*/  SHF.R.S32.HI R15, RZ, 0x1f, R212 ;  /* 0x0000001fff0f7819 */ /* 0x000fe400000114d4 */
[----:B------:R-:W-:Y:S02]  /*21ed0*/  SEL R13, R218, RZ, !P0 ;  /* 0x000000ffda0d7207 */ /* 0x000fe40004000000 */
[----:B------:R-:W-:Y:S02]  /*21ee0*/  SEL R10, R0, RZ, !P0 ;  /* 0x000000ff000a7207 */ /* 0x000fe40004000000 */
[----:B-----5:R-:W-:Y:S01]  /*21ef0*/  SHF.R.S32.HI R6, RZ, 0x1f, R9 ;  /* 0x0000001fff067819 */ /* 0x020fe20000011409 */
[----:B------:R-:W-:Y:S06]  /*21f00*/  @P2 BRA `(.L_x_1602) ;  /* 0x0000000000582947 */ /* 0x000fec0003800000 */
[----:B------:R-:W-:-:S05]  /*21f10*/  LEA R0, R222, R11, 0x7 ;  /* 0x0000000bde007211 */ /* 0x000fca00078e38ff */
[----:B------:R-:W-:-:S05]  /*21f20*/  VIADD R0, R0, 0xffffff80 ;  /* 0xffffff8000007836 */ /* 0x000fca0000000000 */
[----:B------:R-:W-:-:S13]  /*21f30*/  ISETP.GE.AND P0, PT, R0, R7, PT ;  /* 0x000000070000720c */ /* 0x000fda0003f06270 */
[----:B------:R-:W-:Y:S05]  /*21f40*/  @P0 BRA `(.L_x_1602) ;  /* 0x0000000000480947 */ /* 0x000fea0003800000 */
[C---:B----4-:R-:W-:Y:S01]  /*21f50*/  IADD3 R2, P0, R0.reuse, R9, RZ ;  /* 0x0000000900027210 */ /* 0x050fe20007f1e0ff */
[----:B------:R-:W-:Y:S01]  /*21f60*/  ULDC.64 UR4, c[0x0][0xb70] ;  /* 0x0002dc0000047ab9 */ /* 0x000fe20000000a00 */
[----:B------:R-:W-:Y:S02]  /*21f70*/  ULDC.64 UR6, c[0x0][0x208] ;  /* 0x0000820000067ab9 */ /* 0x000fe40000000a00 */
        /* <DEDUP_REMOVED lines=15> */
.L_x_1602:
[----:B------:R-:W-:Y:S05]  /*22070*/  BSYNC B1 ;  /* 0x0000000000017941 */ /* 0x000fea0003800000 */
.L_x_1601:
[----:B------:R-:W-:Y:S01]  /*22080*/  ULDC.64 UR4, c[0x0][0xaa0] ;  /* 0x0002a80000047ab9 */ /* 0x000fe20000000a00 */
[----:B----4-:R-:W-:Y:S01]  /*22090*/  IMAD.MOV.U32 R2, RZ, RZ, R212 ;  /* 0x000000ffff027224 */ /* 0x010fe200078e00d4 */
[----:B--2---:R-:W-:Y:S01]  /*220a0*/  IADD3 R4, R214, 0x20, RZ ;  /* 0x00000020d6047810 */ /* 0x004fe20007ffe0ff */
[----:B------:R-:W-:Y:S01]  /*220b0*/  IMAD.MOV.U32 R3, RZ, RZ, R15 ;  /* 0x000000ffff037224 */ /* 0x000fe200078e000f */
[----:B------:R-:W-:Y:S01]  /*220c0*/  BSSY B1, `(.L_x_1603) ;  /* 0x000002e000017945 */ /* 0x000fe20003800000 */
[----:B------:R-:W-:Y:S01]  /*220d0*/  IMAD R0, R6, UR4, RZ ;  /* 0x0000000406007c24 */ /* 0x000fe2000f8e02ff */
[----:B------:R-:W-:Y:S01]  /*220e0*/  MOV R6, R214 ;  /* 0x000000d600067202 */ /* 0x000fe20000000f00 */
[----:B------:R-:W-:-:S04]  /*220f0*/  IMAD.WIDE.U32 R2, R9, UR4, R2 ;  /* 0x0000000409027c25 */ /* 0x000fc8000f8e0002 */
[----:B------:R-:W-:Y:S01]  /*22100*/  IMAD R9, R9, UR5, R0 ;  /* 0x0000000509097c24 */ /* 0x000fe2000f8e0200 */
[----:B------:R-:W-:Y:S01]  /*22110*/  ULDC.64 UR4, c[0x0][0xae0] ;  /* 0x0002b80000047ab9 */ /* 0x000fe20000000a00 */
[----:B------:R-:W-:Y:S02]  /*22120*/  IMAD R7, R222, -0x80, R7 ;  /* 0xffffff80de077824 */ /* 0x000fe400078e0207 */
[----:B------:R-:W-:Y:S02]  /*22130*/  IMAD R0, R8, UR4, RZ ;  /* 0x0000000408007c24 */ /* 0x000fe4000f8e02ff */
[----:B------:R-:W-:Y:S01]  /*22140*/  IMAD.IADD R3, R3, 0x1, R9 ;  /* 0x0000000103037824 */ /* 0x000fe200078e0209 */
[-C--:B------:R-:W-:Y:S01]  /*22150*/  ISETP.GE.AND P3, PT, R214, R7.reuse, PT ;  /* 0x00000007d600720c */ /* 0x080fe20003f66270 */
[----:B------:R-:W-:Y:S01]  /*22160*/  IMAD R5, R217, UR5, R0 ;  /* 0x00000005d9057c24 */ /* 0x000fe2000f8e0200 */
[----:B------:R-:W-:Y:S01]  /*22170*/  ISETP.GE.AND P2, PT, R4, R7, PT ;  /* 0x000000070400720c */ /* 0x000fe20003f46270 */
[----:B------:R-:W-:-:S02]  /*22180*/  VIADD R0, R214, 0x40 ;  /* 0x00000040d6007836 */ /* 0x000fc40000000000 */
[----:B------:R-:W-:Y:S01]  /*22190*/  IMAD.WIDE.U32 R2, R217, UR4, R2 ;  /* 0x00000004d9027c25 */ /* 0x000fe2000f8e0002 */
[----:B------:R-:W-:Y:S02]  /*221a0*/  ULDC.64 UR4, c[0x0][0xae8] ;  /* 0x0002ba0000047ab9 */ /* 0x000fe40000000a00 */
[-C--:B------:R-:W-:Y:S01]  /*221b0*/  ISETP.GE.AND P1, PT, R0, R7.reuse, PT ;  /* 0x000000070000720c */ /* 0x080fe20003f26270 */
[----:B------:R-:W-:Y:S02]  /*221c0*/  VIADD R4, R214, 0x60 ;  /* 0x00000060d6047836 */ /* 0x000fe40000000000 */
[----:B------:R-:W-:Y:S02]  /*221d0*/  IMAD.IADD R3, R3, 0x1, R5 ;  /* 0x0000000103037824 */ /* 0x000fe400078e0205 */
[----:B------:R-:W-:Y:S01]  /*221e0*/  IMAD R0, R10, UR4, RZ ;  /* 0x000000040a007c24 */ /* 0x000fe2000f8e02ff */
[----:B------:R-:W-:Y:S01]  /*221f0*/  ISETP.GE.AND P0, PT, R4, R7, PT ;  /* 0x000000070400720c */ /* 0x000fe20003f06270 */
[----:B------:R-:W-:Y:S01]  /*22200*/  IMAD.WIDE.U32 R4, R13, UR4, R2 ;  /* 0x000000040d047c25 */ /* 0x000fe2000f8e0002 */
[----:B------:R-:W-:-:S03]  /*22210*/  SHF.R.S32.HI R7, RZ, 0x1f, R214 ;  /* 0x0000001fff077819 */ /* 0x000fc600000114d6 */
[----:B------:R-:W-:Y:S02]  /*22220*/  IMAD R9, R13, UR5, R0 ;  /* 0x000000050d097c24 */ /* 0x000fe4000f8e0200 */
[----:B------:R-:W-:-:S04]  /*22230*/  IMAD.WIDE R6, R222, 0x80, R6 ;  /* 0x00000080de067825 */ /* 0x000fc800078e0206 */
[----:B------:R-:W-:Y:S01]  /*22240*/  IMAD.IADD R11, R5, 0x1, R9 ;  /* 0x00000001050b7824 */ /* 0x000fe200078e0209 */
        /* <DEDUP_REMOVED lines=21> */
.L_x_1604:
[----:B------:R-:W-:Y:S05]  /*223a0*/  BSYNC B1 ;  /* 0x0000000000017941 */ /* 0x000fea0003800000 */
.L_x_1603:
[----:B------:R-:W-:Y:S04]  /*223b0*/  BSSY B1, `(.L_x_1605) ;  /* 0x0000018000017945 */ /* 0x000fe80003800000 */
[----:B------:R-:W-:Y:S05]  /*223c0*/  @P2 BRA `(.L_x_1606) ;  /* 0x0000000000582947 */ /* 0x000fea0003800000 */
[----:B--2---:R-:W-:Y:S01]  /*223d0*/  IADD3 R9, P2, R6, 0x20, RZ ;  /* 0x0000002006097810 */ /* 0x004fe20007f5e0ff */
[----:B------:R-:W-:Y:S01]  /*223e0*/  ULDC UR6, c[0x0][0xa8c] ;  /* 0x0002a30000067ab9 */ /* 0x000fe20000000800 */
[C---:B------:R-:W-:Y:S01]  /*223f0*/  IADD3 R2, R212.reuse, 0x40, RZ ;  /* 0x00000040d4027810 */ /* 0x040fe20007ffe0ff */
[----:B------:R-:W-:Y:S01]  /*22400*/  ULDC.64 UR4, c[0x0][0xad8] ;  /* 0x0002b60000047ab9 */ /* 0x000fe20000000a00 */
[----:B------:R-:W-:Y:S01]  /*22410*/  IMAD.MOV.U32 R3, RZ, RZ, R11 ;  /* 0x000000ffff037224 */ /* 0x000fe200078e000b */
[----:B------:R-:W-:Y:S01]  /*22420*/  ISETP.GE.AND P3, PT, R212, UR6, PT ;  /* 0x00000006d4007c0c */ /* 0x000fe2000bf66270 */
        /* <DEDUP_REMOVED lines=10> */
[----:B------:R-:W-:Y:S02]  /*224d0*/  LEA R8, P2, R2, UR4, 0x1 ;  /* 0x0000000402087c11 */ /* 0x000fe4000f8408ff */
[----:B------:R-:W-:-:S04]  /*224e0*/  IADD3 R3, R3, R9, RZ ;  /* 0x0000000903037210 */ /* 0x000fc80007ffe0ff */
[----:B------:R-:W-:-:S05]  /*224f0*/  LEA.HI.X R9, R2, UR5, R3, 0x1, P2 ;  /* 0x0000000502097c11 */ /* 0x000fca00090f0c03 */
[----:B------:R3:W-:Y:S04]  /*22500*/  @!P3 STG.E.128 desc[UR8][R8.64], RZ ;  /* 0x000000ff0800b986 */ /* 0x0007e8000c101d08 */
[----:B------:R3:W-:Y:S04]  /*22510*/  @!P4 STG.E.128 desc[UR8][R8.64+0x80], RZ ;  /* 0x000080ff0800c986 */ /* 0x0007e8000c101d08 */
[----:B------:R3:W-:Y:S02]  /*22520*/  @!P5 STG.E.128 desc[UR8][R8.64+0x100], RZ ;  /* 0x000100ff0800d986 */ /* 0x0007e4000c101d08 */
.L_x_1606:
[----:B------:R-:W-:Y:S05]  /*22530*/  BSYNC B1 ;  /* 0x0000000000017941 */ /* 0x000fea0003800000 */
.L_x_1605:
        /* <DEDUP_REMOVED lines=12> */
[----:B------:R-:W-:Y:S01]  /*22600*/  IMAD R0, R0, UR4, RZ ;  /* 0x0000000400007c24 */ /* 0x000fe2000f8e02ff */
[----:B------:R-:W-:-:S02]  /*22610*/  ULDC.64 UR8, c[0x0][0x208] ;  /* 0x0000820000087ab9 */ /* 0x000fc40000000a00 */
        /* <DEDUP_REMOVED lines=10> */
.L_x_1608:
[----:B------:R-:W-:Y:S05]  /*226c0*/  BSYNC B1 ;  /* 0x0000000000017941 */ /* 0x000fea0003800000 */
.L_x_1607:
[----:B------:R-:W-:Y:S05]  /*226d0*/  @P0 BRA `(.L_x_1599) ;  /* 0x0000000000580947 */ /* 0x000fea0003800000 */
[----:B------:R-:W-:Y:S01]  /*226e0*/  IADD3 R5, P0, R6, 0x60, RZ ;  /* 0x0000006006057810 */ /* 0x000fe20007f1e0ff */
[----:B------:R-:W-:Y:S01]  /*226f0*/  VIADD R0, R212, 0x40 ;  /* 0x00000040d4007836 */ /* 0x000fe20000000000 */
[----:B------:R-:W-:Y:S01]  /*22700*/  ULDC UR6, c[0x0][0xa8c] ;  /* 0x0002a30000067ab9 */ /* 0x000fe20000000800 */
[----:B------:R-:W-:Y:S01]  /*22710*/  MOV R2, R4 ;  /* 0x0000000400027202 */ /* 0x000fe20000000f00 */
[----:B------:R-:W-:Y:S01]  /*22720*/  ULDC.64 UR4, c[0x0][0xad8] ;  /* 0x0002b60000047ab9 */ /* 0x000fe20000000a00 */
[----:B------:R-:W-:Y:S01]  /*22730*/  IMAD.X R6, RZ, RZ, R7, P0 ;  /* 0x000000ffff067224 */ /* 0x000fe200000e0607 */
[----:B------:R-:W-:Y:S01]  /*22740*/  ISETP.GE.AND P2, PT, R0, UR6, PT ;  /* 0x0000000600007c0c */ /* 0x000fe2000bf46270 */
[----:B------:R-:W-:Y:S01]  /*22750*/  IMAD.MOV.U32 R3, RZ, RZ, R11 ;  /* 0x000000ffff037224 */ /* 0x000fe200078e000b */
[----:B------:R-:W-:Y:S01]  /*22760*/  ISETP.GE.AND P1, PT, R212, UR6, PT ;  /* 0x00000006d4007c0c */ /* 0x000fe2000bf26270 */
[----:B------:R-:W-:Y:S01]  /*22770*/  IMAD R6, R6, UR4, RZ ;  /* 0x0000000406067c24 */ /* 0x000fe2000f8e02ff */
[----:B------:R-:W-:Y:S01]  /*22780*/  ULDC.64 UR8, c[0x0][0x208] ;  /* 0x0000820000087ab9 */ /* 0x000fe20000000a00 */
[----:B------:R-:W-:-:S02]  /*22790*/  VIADD R0, R212, 0x80 ;  /* 0x00000080d4007836 */ /* 0x000fc40000000000 */
[----:B------:R-:W-:-:S03]  /*227a0*/  IMAD.WIDE.U32 R2, R5, UR4, R2 ;  /* 0x0000000405027c25 */ /* 0x000fc6000f8e0002 */
[----:B------:R-:W-:Y:S01]  /*227b0*/  ISETP.GE.AND P3, PT, R0, UR6, PT ;  /* 0x0000000600007c0c */ /* 0x000fe2000bf66270 */
        /* <DEDUP_REMOVED lines=8> */
.L_x_1599:
[----:B------:R-:W-:Y:S05]  /*22840*/  BSYNC B0 ;  /* 0x0000000000007941 */ /* 0x000fea0003800000 */
.L_x_1590:
[----:B------:R-:W-:Y:S02]  /*22850*/  ULDC UR4, c[0x0][0xc14] ;  /* 0x0003050000047ab9 */ /* 0x000fe40000000800 */
[----:B-1----:R-:W-:-:S13]  /*22860*/  ISETP.GE.AND P0, PT, R203, UR4, PT ;  /* 0x00000004cb007c0c */ /* 0x002fda000bf06270 */
[----:B------:R-:W-:Y:S05]  /*22870*/  @!P0 BRA `(.L_x_1609) ;  /* 0xfffffde800408947 */ /* 0x000fea000383ffff */
[----:B------:R-:W-:Y:S05]  /*22880*/  BRA `(.L_x_1311) ;  /* 0x00000068001c7947 */ /* 0x000fea0003800000 */
.L_x_1309:
[----:B------:R-:W-:-:S08]  /*22890*/  NOP ;  /* 0x0000000000007918 */ /* 0x000fd00000000000 */
[----:B------:R-:W0:-:S00]  /*228a0*/  USETMAXREG.DEALLOC.CTAPOOL 0x18 ;  /* 0x00000018000079c8 */ /* 0x000e0000080e0500 */
[----:B0-----:R-:W-:-:S06]  /*228b0*/  LOP3.LUT R0, R0, 0x3, RZ, 0xc0, !PT ;  /* 0x0000000300007812 */ /* 0x001fcc00078ec0ff */
[----:B------:R-:W0:Y:S02]  /*228c0*/  SHFL.IDX PT, R0, R0, RZ, 0x1f ;  /* 0x00001fff00007589 */ /* 0x000e2400000e0000 */
[----:B0-----:R-:W-:-:S13]  /*228d0*/  ISETP.NE.AND P0, PT, R0, RZ, PT ;  /* 0x000000ff0000720c */ /* 0x001fda0003f05270 */
[----:B------:R-:W-:Y:S05]  /*228e0*/  @P0 BRA `(.L_x_1311) ;  /* 0x0000006800040947 */ /* 0x000fea0003800000 */
[----:B------:R-:W-:Y:S01]  /*228f0*/  LOP3.LUT R7, R4, 0x1f, RZ, 0xc0, !PT ;  /* 0x0000001f04077812 */ /* 0x000fe200078ec0ff */
[----:B------:R-:W-:Y:S01]  /*22900*/  ULDC UR5, c[0x0][0xc14] ;  /* 0x0003050000057ab9 */ /* 0x000fe20000000800 */
[----:B------:R-:W-:Y:S01]  /*22910*/  LOP3.LUT R16, R16, 0xffffffdf, RZ, 0xc0, !PT ;  /* 0xffffffdf10107812 */ /* 0x000fe200078ec0ff */
[----:B------:R-:W-:Y:S01]  /*22920*/  IMAD.MOV.U32 R6, RZ, RZ, RZ ;  /* 0x000000ffff067224 */ /* 0x000fe200078e00ff */
[----:B------:R-:W-:Y:S01]  /*22930*/  ISETP.NE.AND P0, PT, R7, 0x1f, PT ;  /* 0x0000001f0700780c */ /* 0x000fe20003f05270 */
[----:B------:R-:W-:Y:S01]  /*22940*/  ULDC.64 UR6, c[0x0][0x208] ;  /* 0x0000820000067ab9 */ /* 0x000fe20000000a00 */
[----:B------:R-:W-:-:S11]  /*22950*/  ULDC UR4, c[0x0][0xc10] ;  /* 0x0003040000047ab9 */ /* 0x000fd60000000800 */
[----:B------:R-:W-:Y:S02]  /*22960*/  @P0 LOP3.LUT R16, R16, 0x20, RZ, 0xfc, !PT ;  /* 0x0000002010100812 */ /* 0x000fe400078efcff */
[----:B------:R-:W-:-:S13]  /*22970*/  ISETP.GE.OR P0, PT, R7, UR5, !P0 ;  /* 0x0000000507007c0c */ /* 0x000fda000c706670 */
[----:B------:R-:W0:Y:S02]  /*22980*/  @!P0 LDC.64 R2, c[0x0][0xc58] ;  /* 0x00031600ff028b82 */ /* 0x000e240000000a00 */
[----:B0-----:R-:W-:-:S05]  /*22990*/  @!P0 IMAD.WIDE.U32 R2, R7, 0x4, R2 ;  /* 0x0000000407028825 */ /* 0x001fca00078e0002 */
[----:B------:R-:W2:Y:S01]  /*229a0*/  @!P0 LDG.E R6, desc[UR6][R2.64] ;  /* 0x0000000602068981 */ /* 0x000ea2000c1e1900 */
[C---:B------:R-:W-:Y:S01]  /*229b0*/  ISETP.NE.AND P1, PT, R7.reuse, RZ, PT ;  /* 0x000000ff0700720c */ /* 0x040fe20003f25270 */
[----:B------:R-:W0:Y:S01]  /*229c0*/  S2UR UR6, SR_CTAID.X ;  /* 0x00000000000679c3 */ /* 0x000e220000002500 */
        /* <DEDUP_REMOVED lines=19> */
[----:B------:R-:W-:Y:S01]  /*22b00*/  IADD3 R3, R0, R3, RZ ;  /* 0x0000000300037210 */ /* 0x000fe20007ffe0ff */
[----:B------:R-:W-:-:S04]  /*22b10*/  IMAD.MOV.U32 R0, RZ, RZ, RZ ;  /* 0x000000ffff007224 */ /* 0x000fc800078e00ff */
[----:B------:R-:W1:Y:S06]  /*22b20*/  SHFL.UP PT, R2, R3, 0x8, RZ ;  /* 0x0500000003027989 */ /* 0x000e6c00000e00ff */
[----:B------:R-:W-:-:S04]  /*22b30*/  @P0 LOP3.LUT R16, R16, 0x4, RZ, 0xfc, !PT ;  /* 0x0000000410100812 */ /* 0x000fc800078efcff */
[----:B------:R-:W-:Y:S02]  /*22b40*/  LOP3.LUT R16, R16, 0xfffffffd, RZ, 0xc0, !PT ;  /* 0xfffffffd10107812 */ /* 0x000fe400078ec0ff */
[----:B-1----:R-:W-:Y:S02]  /*22b50*/  SEL R2, R2, RZ, P0 ;  /* 0x000000ff02027207 */ /* 0x002fe40000000000 */
[----:B------:R-:W-:-:S03]  /*22b60*/  ISETP.GE.U32.AND P0, PT, R7, 0x10, PT ;  /* 0x000000100700780c */ /* 0x000fc60003f06070 */
[----:B------:R-:W-:-:S05]  /*22b70*/  IMAD.IADD R2, R3, 0x1, R2 ;  /* 0x0000000103027824 */ /* 0x000fca00078e0202 */
[----:B------:R-:W1:Y:S05]  /*22b80*/  SHFL.UP PT, R4, R2, 0x10, RZ ;  /* 0x0600000002047989 */ /* 0x000e6a00000e00ff */
[----:B------:R-:W-:Y:S02]  /*22b90*/  @P0 LOP3.LUT R16, R16, 0x2, RZ, 0xfc, !PT ;  /* 0x0000000210100812 */ /* 0x000fe400078efcff */
[----:B-1----:R-:W-:-:S05]  /*22ba0*/  SEL R5, R4, RZ, P0 ;  /* 0x000000ff04057207 */ /* 0x002fca0000000000 */
[----:B------:R-:W-:-:S05]  /*22bb0*/  IMAD.IADD R4, R2, 0x1, R5 ;  /* 0x0000000102047824 */ /* 0x000fca00078e0205 */
[----:B------:R-:W1:Y:S02]  /*22bc0*/  SHFL.IDX PT, R5, R4, 0x1f, 0x1f ;  /* 0x03e01f0004057f89 */ /* 0x000e6400000e0000 */
[----:B-1----:R-:W-:-:S04]  /*22bd0*/  IMAD R5, R5, UR4, RZ ;  /* 0x0000000405057c24 */ /* 0x002fc8000f8e02ff */
[----:B------:R-:W-:Y:S01]  /*22be0*/  IMAD.MOV.U32 R2, RZ, RZ, R5 ;  /* 0x000000ffff027224 */ /* 0x000fe200078e0005 */
[----:B0-----:R-:W-:-:S13]  /*22bf0*/  ISETP.GT.AND P0, PT, R5, UR6, PT ;  /* 0x0000000605007c0c */ /* 0x001fda000bf04270 */
[----:B------:R-:W-:Y:S05]  /*22c00*/  @P0 BRA `(.L_x_1610) ;  /* 0x0000000000c00947 */ /* 0x000fea0003800000 */
[----:B------:R-:W-:Y:S01]  /*22c10*/  IMAD.MOV.U32 R5, RZ, RZ, R2 ;  /* 0x000000ffff057224 */ /* 0x000fe200078e0002 */
[----:B------:R-:W-:Y:S01]  /*22c20*/  ULDC UR5, c[0x0][0xc14] ;  /* 0x0003050000057ab9 */ /* 0x000fe20000000800 */
[----:B------:R-:W-:Y:S01]  /*22c30*/  IMAD.MOV.U32 R8, RZ, RZ, RZ ;  /* 0x000000ffff087224 */ /* 0x000fe200078e00ff */
[----:B------:R-:W-:Y:S01]  /*22c40*/  ULDC UR7, c[0x0][0xc14] ;  /* 0x0003050000077ab9 */ /* 0x000fe20000000800 */
[----:B------:R-:W-:-:S05]  /*22c50*/  ULDC UR4, c[0x0][0xc10] ;  /* 0x0003040000047ab9 */ /* 0x000fca0000000800 */
.L_x_1614:
[----:B------:R-:W-:Y:S01]  /*22c60*/  IMAD.U32 R2, RZ, RZ, UR7 ;  /* 0x00000007ff027e24 */ /* 0x000fe2000f8e00ff */
[----:B------:R-:W-:-:S04]  /*22c70*/  IADD3 R8, R8, 0x1f, RZ ;  /* 0x0000001f08087810 */ /* 0x000fc80007ffe0ff */
[----:B------:R0:W-:Y:S01]  /*22c80*/  STL [R1+0xc], R2 ;  /* 0x00000c0201007387 */ /* 0x0001e20000100800 */
[----:B------:R-:W-:-:S13]  /*22c90*/  ISETP.GE.AND P0, PT, R8, UR5, PT ;  /* 0x0000000508007c0c */ /* 0x000fda000bf06270 */
[----:B0-----:R-:W-:Y:S05]  /*22ca0*/  @P0 BRA `(.L_x_1611) ;  /* 0x0000000400dc0947 */ /* 0x001fea0003800000 */
[----:B------:R-:W0:Y:S01]  /*22cb0*/  S2R R9, SR_TID.X ;  /* 0x0000000000097919 */ /* 0x000e220000002100 */
        /* <DEDUP_REMOVED lines=11> */
.L_x_1613:
[----:B------:R-:W-:Y:S05]  /*22d70*/  BSYNC B0 ;  /* 0x0000000000007941 */ /* 0x000fea0003800000 */
.L_x_1612:
[----:B0----5:R-:W0:Y:S01]  /*22d80*/  SHFL.UP PT, R2, R6, 0x1, RZ ;  /* 0x0420000006027989 */ /* 0x021e2200000e00ff */
[C---:B------:R-:W-:Y:S02]  /*22d90*/  ISETP.NE.AND P0, PT, R9.reuse, RZ, PT ;  /* 0x000000ff0900720c */ /* 0x040fe40003f05270 */
[C---:B------:R-:W-:Y:S02]  /*22da0*/  ISETP.GE.U32.AND P1, PT, R9.reuse, 0x2, PT ;  /* 0x000000020900780c */ /* 0x040fe40003f26070 */
        /* <DEDUP_REMOVED lines=22> */
.L_x_1610:
        /* <DEDUP_REMOVED lines=8> */
[----:B0-----:R-:W-:Y:S01]  /*22f90*/  IMAD.WIDE R2, R8, 0x4, R2 ;  /* 0x0000000408027825 */ /* 0x001fe200078e0202 */
[----:B------:R-:W0:Y:S04]  /*22fa0*/  SHFL.IDX PT, R6, R6, R5, 0x1f ;  /* 0x00001f0506067589 */ /* 0x000e2800000e0000 */
[----:B------:R-:W0:Y:S04]  /*22fb0*/  LDG.E R9, desc[UR8][R2.64] ;  /* 0x0000000802097981 */ /* 0x000e28000c1e1900 */
[----:B------:R0:W-:Y:S01]  /*22fc0*/  STL [R1+0xc], R8 ;  /* 0x00000c0801007387 */ /* 0x0001e20000100800 */
[----:B------:R-:W-:Y:S01]  /*22fd0*/  ISETP.NE.AND P0, PT, R10, RZ, PT ;  /* 0x000000ff0a00720c */ /* 0x000fe20003f05270 */
[----:B0-----:R-:W-:-:S05]  /*22fe0*/  IMAD R8, R6, R9, RZ ;  /* 0x0000000906087224 */ /* 0x001fca00078e02ff */
[----:B------:R-:W-:-:S04]  /*22ff0*/  IABS R11, R8 ;  /* 0x00000008000b7213 */ /* 0x000fc80000000000 */
[----:B------:R-:W0:Y:S08]  /*23000*/  I2F.RP R12, R11 ;  /* 0x0000000b000c7306 */ /* 0x000e300000209400 */
[----:B0-----:R-:W0:Y:S02]  /*23010*/  MUFU.RCP R12, R12 ;  /* 0x0000000c000c7308 */ /* 0x001e240000001000 */
[----:B0-----:R-:W-:-:S06]  /*23020*/  IADD3 R13, R12, 0xffffffe, RZ ;  /* 0x0ffffffe0c0d7810 */ /* 0x001fcc0007ffe0ff */
[----:B------:R0:W1:Y:S01]  /*23030*/  F2I.FTZ.U32.TRUNC.NTZ R3, R13 ;  /* 0x0000000d00037305 */ /* 0x000062000021f000 */
[----:B------:R-:W-:Y:S05]  /*23040*/  @!P0 BRA `(.L_x_1615) ;  /* 0x0000000000088947 */ /* 0x000fea0003800000 */
[----:B------:R-:W-:-:S05]  /*23050*/  VIADD R5, R5, 0xffffffff ;  /* 0xffffffff05057836 */ /* 0x000fca0000000000 */
[----:B------:R2:W3:Y:S02]  /*23060*/  SHFL.IDX PT, R0, R4, R5, 0x1f ;  /* 0x00001f0504007589 */ /* 0x0004e400000e0000 */
.L_x_1615:
[----:B-1----:R-:W-:Y:S02]  /*23070*/  IMAD.MOV R2, RZ, RZ, -R3 ;  /* 0x000000ffff027224 */ /* 0x002fe400078e0a03 */
[----:B---3--:R-:W-:Y:S02]  /*23080*/  IMAD R0, R0, UR4, R7 ;  /* 0x0000000400007c24 */ /* 0x008fe4000f8e0207 */
[----:B--2---:R-:W-:Y:S02]  /*23090*/  IMAD R5, R2, R11, RZ ;  /* 0x0000000b02057224 */ /* 0x004fe400078e02ff */
[----:B------:R-:W-:Y:S01]  /*230a0*/  IMAD.MOV.U32 R2, RZ, RZ, RZ ;  /* 0x000000ffff027224 */ /* 0x000fe200078e00ff */
[----:B------:R1:W-:Y:S03]  /*230b0*/  STL [R1], R0 ;  /* 0x0000000001007387 */ /* 0x0003e60000100800 */
[----:B------:R-:W-:Y:S01]  /*230c0*/  IMAD.HI.U32 R2, R3, R5, R2 ;  /* 0x0000000503027227 */ /* 0x000fe200078e0002 */
[----:B------:R-:W-:-:S04]  /*230d0*/  IADD3 R5, -R0, UR6, RZ ;  /* 0x0000000600057c10 */ /* 0x000fc8000fffe1ff */
[----:B------:R-:W-:Y:S02]  /*230e0*/  IABS R3, R5 ;  /* 0x0000000500037213 */ /* 0x000fe40000000000 */
[----:B-1----:R-:W-:-:S03]  /*230f0*/  IABS R0, R8 ;  /* 0x0000000800007213 */ /* 0x002fc60000000000 */
[----:B------:R-:W-:Y:S01]  /*23100*/  IMAD.HI.U32 R2, R2, R3, RZ ;  /* 0x0000000302027227 */ /* 0x000fe200078e00ff */
[----:B------:R-:W-:-:S05]  /*23110*/  IADD3 R0, RZ, -R0, RZ ;  /* 0x80000000ff007210 */ /* 0x000fca0007ffe0ff */
        /* <DEDUP_REMOVED lines=11> */
[----:B------:R-:W-:Y:S02]  /*231d0*/  IMAD R0, R9, R2, RZ ;  /* 0x0000000209007224 */ /* 0x000fe400078e02ff */
[----:B------:R-:W-:Y:S02]  /*231e0*/  IMAD.MOV R2, RZ, RZ, -R2 ;  /* 0x000000ffff027224 */ /* 0x000fe400078e0a02 */
[----:B------:R-:W-:Y:S02]  /*231f0*/  IMAD.MOV R4, RZ, RZ, -R0 ;  /* 0x000000ffff047224 */ /* 0x000fe400078e0a00 */
[----:B------:R-:W-:Y:S02]  /*23200*/  IMAD R5, R8, R2, R5 ;  /* 0x0000000208057224 */ /* 0x000fe400078e0205 */
[----:B------:R-:W-:Y:S01]  /*23210*/  IMAD.MOV.U32 R2, RZ, RZ, RZ ;  /* 0x000000ffff027224 */ /* 0x000fe200078e00ff */
[----:B------:R-:W-:-:S04]  /*23220*/  VIADDMNMX R9, R4, UR4, R9, PT ;  /* 0x0000000404097c46 */ /* 0x000fc8000b800109 */
[-C--:B------:R-:W-:Y:S02]  /*23230*/  IABS R4, R9.reuse ;  /* 0x0000000900047213 */ /* 0x080fe40000000000 */
[----:B------:R-:W-:Y:S02]  /*23240*/  IABS R8, R9 ;  /* 0x0000000900087213 */ /* 0x000fe40000000000 */
[----:B------:R-:W1:Y:S08]  /*23250*/  I2F.RP R7, R4 ;  /* 0x0000000400077306 */ /* 0x000e700000209400 */
[----:B-1----:R-:W1:Y:S02]  /*23260*/  MUFU.RCP R7, R7 ;  /* 0x0000000700077308 */ /* 0x002e640000001000 */
[----:B-1----:R-:W-:Y:S01]  /*23270*/  VIADD R3, R7, 0xffffffe ;  /* 0x0ffffffe07037836 */ /* 0x002fe20000000000 */
[----:B------:R-:W-:-:S05]  /*23280*/  IABS R7, R5 ;  /* 0x0000000500077213 */ /* 0x000fca0000000000 */
[----:B------:R-:W1:Y:S02]  /*23290*/  F2I.FTZ.U32.TRUNC.NTZ R3, R3 ;  /* 0x0000000300037305 */ /* 0x000e64000021f000 */
[----:B-1----:R-:W-:-:S05]  /*232a0*/  IADD3 R11, RZ, -R3, RZ ;  /* 0x80000003ff0b7210 */ /* 0x002fca0007ffe0ff */
[----:B------:R-:W-:-:S04]  /*232b0*/  IMAD R11, R11, R4, RZ ;  /* 0x000000040b0b7224 */ /* 0x000fc800078e02ff */
[----:B------:R-:W-:-:S04]  /*232c0*/  IMAD.HI.U32 R2, R3, R11, R2 ;  /* 0x0000000b03027227 */ /* 0x000fc800078e0002 */
[----:B------:R-:W-:Y:S02]  /*232d0*/  IMAD.MOV R3, RZ, RZ, -R8 ;  /* 0x000000ffff037224 */ /* 0x000fe400078e0a08 */
[----:B------:R-:W-:-:S04]  /*232e0*/  IMAD.HI.U32 R2, R2, R7, RZ ;  /* 0x0000000702027227 */ /* 0x000fc800078e00ff */
[----:B------:R-:W-:-:S05]  /*232f0*/  IMAD R3, R2, R3, R7 ;  /* 0x0000000302037224 */ /* 0x000fca00078e0207 */
[----:B------:R-:W-:-:S13]  /*23300*/  ISETP.GT.U32.AND P0, PT, R4, R3, PT ;  /* 0x000000030400720c */ /* 0x000fda0003f04070 */
[----:B------:R-:W-:Y:S01]  /*23310*/  @!P0 IADD3 R3, R3, -R4, RZ ;  /* 0x8000000403038210 */ /* 0x000fe20007ffe0ff */
[----:B------:R-:W-:-:S03]  /*23320*/  @!P0 VIADD R2, R2, 0x1 ;  /* 0x0000000102028836 */ /* 0x000fc60000000000 */
[----:B------:R-:W-:Y:S02]  /*23330*/  ISETP.GE.U32.AND P0, PT, R3, R4, PT ;  /* 0x000000040300720c */ /* 0x000fe40003f06070 */
[C---:B------:R-:W-:Y:S01]  /*23340*/  LOP3.LUT R3, R5.reuse, R9, RZ, 0x3c, !PT ;  /* 0x0000000905037212 */ /* 0x040fe200078e3cff */
[----:B------:R-:W-:-:S10]  /*23350*/  IMAD.IADD R5, R5, 0x1, R0 ;  /* 0x0000000105057824 */ /* 0x000fd400078e0200 */
[----:B------:R-:W-:Y:S01]  /*23360*/  @P0 VIADD R2, R2, 0x1 ;  /* 0x0000000102020836 */ /* 0x000fe20000000000 */
[----:B------:R-:W-:-:S13]  /*23370*/  ISETP.GE.AND P0, PT, R3, RZ, PT ;  /* 0x000000ff0300720c */ /* 0x000fda0003f06270 */
[----:B------:R-:W-:Y:S01]  /*23380*/  @!P0 IMAD.MOV R2, RZ, RZ, -R2 ;  /* 0x000000ffff028224 */ /* 0x000fe200078e0a02 */
[----:B------:R-:W-:-:S13]  /*23390*/  ISETP.NE.AND P0, PT, R9, RZ, PT ;  /* 0x000000ff0900720c */ /* 0x000fda0003f05270 */
[----:B------:R-:W-:Y:S02]  /*233a0*/  @!P0 LOP3.LUT R2, RZ, R9, RZ, 0x33, !PT ;  /* 0x00000009ff028212 */ /* 0x000fe400078e33ff */
[----:B------:R-:W-:Y:S02]  /*233b0*/  IADD3 R9, -R9, RZ, RZ ;  /* 0x000000ff09097210 */ /* 0x000fe40007ffe1ff */
[----:B------:R-:W-:-:S03]  /*233c0*/  LOP3.LUT R3, RZ, R2, RZ, 0x33, !PT ;  /* 0x00000002ff037212 */ /* 0x000fc600078e33ff */
[----:B------:R-:W-:Y:S02]  /*233d0*/  IMAD R4, R2, R9, R5 ;  /* 0x0000000902047224 */ /* 0x000fe400078e0205 */
[----:B------:R-:W-:-:S03]  /*233e0*/  IMAD.IADD R0, R6, 0x1, R3 ;  /* 0x0000000106007824 */ /* 0x000fc600078e0203 */
[----:B------:R1:W-:Y:S04]  /*233f0*/  STL [R1+0x8], R4 ;  /* 0x0000080401007387 */ /* 0x0003e80000100800 */
[----:B------:R1:W-:Y:S01]  /*23400*/  STL [R1+0x4], R0 ;  /* 0x0000040001007387 */ /* 0x0003e20000100800 */
[----:B------:R-:W-:Y:S05]  /*23410*/  BRA `(.L_x_1616) ;  /* 0x0000000000107947 */ /* 0x000fea0003800000 */
.L_x_1611:
[----:B------:R-:W-:Y:S01]  /*23420*/  IMAD.U32 R0, RZ, RZ, UR6 ;  /* 0x00000006ff007e24 */ /* 0x000fe2000f8e00ff */
[----:B------:R0:W-:Y:S04]  /*23430*/  STL [R1+0x4], RZ ;  /* 0x000004ff01007387 */ /* 0x0001e80000100800 */
[----:B------:R0:W-:Y:S04]  /*23440*/  STL [R1+0x8], RZ ;  /* 0x000008ff01007387 */ /* 0x0001e80000100800 */
[----:B------:R0:W-:Y:S02]  /*23450*/  STL [R1], R0 ;  /* 0x0000000001007387 */ /* 0x0001e40000100800 */
.L_x_1616:
[----:B-1----:R-:W2:Y:S04]  /*23460*/  LDL.64 R4, [R1] ;  /* 0x0000000001047983 */ /* 0x002ea80000100a00 */
[----:B------:R-:W2:Y:S01]  /*23470*/  LDL.64 R6, [R1+0x8] ;  /* 0x0000080001067983 */ /* 0x000ea20000100a00 */
[----:B0-----:R-:W0:Y:S02]  /*23480*/  S2R R0, SR_TID.X ;  /* 0x0000000000007919 */ /* 0x001e240000002100 */
[----:B0-----:R-:W-:-:S04]  /*23490*/  LOP3.LUT R0, R0, 0x1f, RZ, 0xc0, !PT ;  /* 0x0000001f00007812 */ /* 0x001fc800078ec0ff */
[----:B------:R-:W-:-:S13]  /*234a0*/  ISETP.NE.AND P0, PT, R0, RZ, PT ;  /* 0x000000ff0000720c */ /* 0x000fda0003f05270 */
[----:B------:R-:W0:Y:S01]  /*234b0*/  @!P0 S2R R3, SR_CgaCtaId ;  /* 0x0000000000038919 */ /* 0x000e220000008800 */
[----:B------:R-:W-:Y:S01]  /*234c0*/  @!P0 MOV R0, 0x400 ;  /* 0x0000040000008802 */ /* 0x000fe20000000f00 */
[----:B------:R-:W-:Y:S01]  /*234d0*/  STL [R1+0x24], RZ ;  /* 0x000024ff01007387 */ /* 0x000fe20000100800 */
[----:B------:R-:W-:Y:S01]  /*234e0*/  MOV R18, 0x1 ;  /* 0x0000000100127802 */ /* 0x000fe20000000f00 */
[----:B------:R-:W-:Y:S01]  /*234f0*/  IMAD.MOV.U32 R16, RZ, RZ, RZ ;  /* 0x000000ffff107224 */ /* 0x000fe200078e00ff */
[----:B0-----:R-:W-:-:S05]  /*23500*/  @!P0 LEA R0, R3, R0, 0x18 ;  /* 0x0000000003008211 */ /* 0x001fca00078ec0ff */
[----:B--2---:R0:W-:Y:S02]  /*23510*/  @!P0 STS.128 [R0+0x308d0], R4 ;  /* 0x0308d00400008388 */ /* 0x0041e40000000c00 */
[----:B0-----:R-:W-:Y:S01]  /*23520*/  IMAD.MOV.U32 R0, RZ, RZ, R7 ;  /* 0x000000ffff007224 */ /* 0x001fe200078e0007 */
[----:B------:R-:W-:Y:S06]  /*23530*/  BAR.ARV 0x5, 0x120 ;  /* 0x0144800000007b1d */ /* 0x000fec0000002000 */
[----:B------:R-:W-:-:S13]  /*23540*/  ISETP.GE.AND P0, PT, R0, UR5, PT ;  /* 0x0000000500007c0c */ /* 0x000fda000bf06270 */
[----:B------:R-:W-:Y:S05]  /*23550*/  @P0 BRA `(.L_x_1617) ;  /* 0x00000058000c0947 */ /* 0x000fea0003800000 */
[----:B------:R-:W-:Y:S01]  /*23560*/  IMAD.MOV.U32 R0, RZ, RZ, 0x1 ;  /* 0x00000001ff007424 */ /* 0x000fe200078e00ff */
[----:B------:R0:W-:Y:S01]  /*23570*/  STL [R1+0x24], RZ ;  /* 0x000024ff01007387 */ /* 0x0001e20000100800 */
[----:B------:R-:W-:Y:S01]  /*23580*/  IMAD.MOV.U32 R19, RZ, RZ, RZ ;  /* 0x000000ffff137224 */ /* 0x000fe200078e00ff */
[----:B------:R-:W-:Y:S01]  /*23590*/  MOV R16, RZ ;  /* 0x000000ff00107202 */ /* 0x000fe20000000f00 */
[----:B------:R-:W-:Y:S01]  /*235a0*/  IMAD.MOV.U32 R18, RZ, RZ, 0x1 ;  /* 0x00000001ff127424 */ /* 0x000fe200078e00ff */
[----:B------:R0:W-:Y:S01]  /*235b0*/  STL [R1+0x10], R0 ;  /* 0x0000100001007387 */ /* 0x0001e20000100800 */
[----:B------:R-:W-:Y:S01]  /*235c0*/  ULDC.64 UR38, c[0x0][0x198] ;  /* 0x0000660000267ab9 */ /* 0x000fe20000000a00 */
[----:B------:R-:W-:-:S05]  /*235d0*/  ULDC UR36, c[0x0][0xc] ;  /* 0x0000030000247ab9 */ /* 0x000fca0000000800 */
.L_x_1719:
[----:B------:R-:W2:Y:S01]  /*235e0*/  LDL R12, [R1+0xc] ;  /* 0x00000c00010c7983 */ /* 0x000ea20000100800 */
[----:B------:R-:W-:Y:S05]  /*235f0*/  YIELD ;  /* 0x0000000000007946 */ /* 0x000fea0003800000 */
[----:B------:R-:W-:Y:S01]  /*23600*/  ULDC.64 UR4, c[0x0][0xa28] ;  /* 0x00028a0000047ab9 */ /* 0x000fe20000000a00 */
[----:B------:R-:W-:Y:S01]  /*23610*/  IMAD.MOV.U32 R9, RZ, RZ, RZ ;  /* 0x000000ffff097224 */ /* 0x000fe200078e00ff */
[----:B------:R-:W-:Y:S01]  /*23620*/  ISETP.NE.U32.AND P0, PT, RZ, UR4, PT ;  /* 0x00000004ff007c0c */ /* 0x000fe2000bf05070 */
[----:B------:R-:W-:Y:S01]  /*23630*/  ULDC.64 UR6, c[0x0][0x208] ;  /* 0x0000820000067ab9 */ /* 0x000fe20000000a00 */
[----:B0-----:R-:W-:Y:S01]  /*23640*/  IMAD.MOV.U32 R0, RZ, RZ, RZ ;  /* 0x000000ffff007224 */ /* 0x001fe200078e00ff */
[----:B------:R-:W-:Y:S01]  /*23650*/  ULDC.64 UR8, c[0x0][0xa08] ;  /* 0x0002820000087ab9 */ /* 0x000fe20000000a00 */
[----:B------:R-:W-:Y:S01]  /*23660*/  ISETP.NE.AND.EX P0, PT, RZ, UR5, PT, P0 ;  /* 0x00000005ff007c0c */ /* 0x000fe2000bf05300 */
[----:B------:R-:W-:Y:S01]  /*23670*/  ULDC.64 UR4, c[0x0][0xa00] ;  /* 0x0002800000047ab9 */ /* 0x000fe20000000a00 */
[----:B------:R-:W-:-:S11]  /*23680*/  ULDC.64 UR10, c[0x0][0xa10] ;  /* 0x00028400000a7ab9 */ /* 0x000fd60000000a00 */
[----:B------:R-:W2:Y:S01]  /*23690*/  @P0 LDC.64 R2, c[0x0][0xa28] ;  /* 0x00028a00ff020b82 */ /* 0x000ea20000000a00 */
[----:B------:R-:W-:-:S04]  /*236a0*/  ISETP.NE.U32.AND P2, PT, RZ, UR4, PT ;  /* 0x00000004ff007c0c */ /* 0x000fc8000bf45070 */
[----:B------:R-:W-:Y:S01]  /*236b0*/  ISETP.NE.AND.EX P2, PT, RZ, UR5, PT, P2 ;  /* 0x00000005ff007c0c */ /* 0x000fe2000bf45320 */
[----:B------:R-:W-:Y:S01]  /*236c0*/  ULDC.64 UR4, c[0x0][0xa18] ;  /* 0x0002860000047ab9 */ /* 0x000fe20000000a00 */
[----:B--2---:R-:W-:-:S05]  /*236d0*/  @P0 IMAD.WIDE R2, R12, 0x4, R2 ;  /* 0x000000040c020825 */ /* 0x004fca00078e0202 */
[----:B------:R0:W5:Y:S02]  /*236e0*/  @P0 LDG.E R9, desc[UR6][R2.64] ;  /* 0x0000000602090981 */ /* 0x000164000c1e1900 */
[----:B0-----:R-:W0:Y:S02]  /*236f0*/  LDC.64 R2, c[0x0][0xa00] ;  /* 0x00028000ff027b82 */ /* 0x001e240000000a00 */
[----:B0-----:R-:W-:-:S05]  /*23700*/  IMAD.WIDE R2, R12, 0x4, R2 ;  /* 0x000000040c027825 */ /* 0x001fca00078e0202 */
[----:B------:R-:W2:Y:S01]  /*23710*/  @P2 LDG.E R0, desc[UR6][R2.64] ;  /* 0x0000000602002981 */ /* 0x000ea2000c1e1900 */
[----:B------:R-:W-:Y:S01]  /*23720*/  ISETP.NE.U32.AND P0, PT, RZ, UR4, PT ;  /* 0x00000004ff007c0c */ /* 0x000fe2000bf05070 */
[----:B------:R-:W-:-:S03]  /*23730*/  ULDC UR4, c[0x0][0x288] ;  /* 0x0000a20000047ab9 */ /* 0x000fc60000000800 */
[----:B------:R-:W-:-:S13]  /*23740*/  ISETP.NE.AND.EX P0, PT, RZ, UR5, PT, P0 ;  /* 0x00000005ff007c0c */ /* 0x000fda000bf05300 */
[----:B------:R-:W0:Y:S01]  /*23750*/  @P0 LDC.64 R4, c[0x0][0xa18] ;  /* 0x00028600ff040b82 */ /* 0x000e220000000a00 */
[----:B------:R-:W-:-:S04]  /*23760*/  ISETP.NE.U32.AND P1, PT, RZ, UR8, PT ;  /* 0x00000008ff007c0c */ /* 0x000fc8000bf25070 */
[----:B------:R-:W-:Y:S02]  /*23770*/  ISETP.NE.AND.EX P3, PT, RZ, UR9, PT, P1 ;  /* 0x00000009ff007c0c */ /* 0x000fe4000bf65310 */
[----:B------:R-:W-:-:S04]  /*23780*/  ISETP.NE.U32.AND P1, PT, RZ, UR10, PT ;  /* 0x0000000aff007c0c */ /* 0x000fc8000bf25070 */
[----:B------:R-:W-:Y:S01]  /*23790*/  ISETP.NE.AND.EX P1, PT, RZ, UR11, PT, P1 ;  /* 0x0000000bff007c0c */ /* 0x000fe2000bf25310 */
[----:B0-----:R-:W-:Y:S01]  /*237a0*/  @P0 IMAD.WIDE R4, R12, 0x4, R4 ;  /* 0x000000040c040825 */ /* 0x001fe200078e0204 */
[----:B--2---:R0:W-:Y:S02]  /*237b0*/  STL [R1+0x28], R0 ;  /* 0x0000280001007387 */ /* 0x0041e40000100800 */
[----:B0-----:R-:W-:Y:S01]  /*237c0*/  MOV R0, UR4 ;  /* 0x0000000400007c02 */ /* 0x001fe20008000f00 */
[----:B------:R-:W-:Y:S02]  /*237d0*/  ULDC.64 UR4, c[0x0][0x3f8] ;  /* 0x0000fe0000047ab9 */ /* 0x000fe40000000a00 */
[----:B------:R-:W-:-:S03]  /*237e0*/  UISETP.NE.U32.AND UP0, UPT, UR4, URZ, UPT ;  /* 0x0000003f0400728c */ /* 0x000fc6000bf05070 */
[----:B------:R-:W-:Y:S01]  /*237f0*/  ULDC UR4, c[0x0][0x404] ;  /* 0x0001010000047ab9 */ /* 0x000fe20000000800 */
[----:B------:R-:W-:Y:S01]  /*23800*/  UISETP.NE.AND.EX UP0, UPT, UR5, URZ, UPT, UP0 ;  /* 0x0000003f0500728c */ /* 0x000fe2000bf05300 */
[----:B------:R0:W5:Y:S01]  /*23810*/  @P0 LDG.E R0, desc[UR6][R4.64] ;  /* 0x0000000604000981 */ /* 0x000162000c1e1900 */
[----:B------:R-:W-:Y:S01]  /*23820*/  ULDC UR6, c[0x0][0x338] ;  /* 0x0000ce0000067ab9 */ /* 0x000fe20000000800 */
[----:B------:R-:W-:Y:S01]  /*23830*/  ULDC UR5, c[0x0][0x2e0] ;  /* 0x0000b80000057ab9 */ /* 0x000fe20000000800 */
[----:B------:R-:W-:Y:S01]  /*23840*/  USEL UR4, UR4, 0x1, UP0 ;  /* 0x0000000104047887 */ /* 0x000fe20008000000 */
[----:B------:R-:W-:-:S03]  /*23850*/  IMAD.U32 R10, RZ, RZ, UR6 ;  /* 0x00000006ff0a7e24 */ /* 0x000fc6000f8e00ff */
[----:B------:R-:W-:-:S06]  /*23860*/  UIMAD UR4, UR4, UR5, URZ ;  /* 0x00000005040472a4 */ /* 0x000fcc000f8e023f */
[----:B0-----:R-:W-:Y:S01]  /*23870*/  IMAD.U32 R4, RZ, RZ, UR4 ;  /* 0x00000004ff047e24 */ /* 0x001fe2000f8e00ff */
[----:B------:R-:W-:Y:S06]  /*23880*/  @P0 BRA `(.L_x_1618) ;  /* 0x0000000000140947 */ /* 0x000fec0003800000 */
[----:B------:R-:W-:Y:S05]  /*23890*/  @!P2 BRA `(.L_x_1618) ;  /* 0x000000000010a947 */ /* 0x000fea0003800000 */
[----:B------:R-:W-:Y:S02]  /*238a0*/  ULDC.64 UR4, c[0x0][0x208] ;  /* 0x0000820000047ab9 */ /* 0x000fe40000000a00 */
[----:B------:R-:W2:Y:S04]  /*238b0*/  LDG.E R5, desc[UR4][R2.64] ;  /* 0x0000000402057981 */ /* 0x000ea8000c1e1900 */
[----:B-----5:R-:W2:Y:S02]  /*238c0*/  LDG.E R0, desc[UR4][R2.64+0x4] ;  /* 0x0000040402007981 */ /* 0x020ea4000c1e1900 */
[----:B--2---:R-:W-:-:S07]  /*238d0*/  IMAD.IADD R0, R0, 0x1, -R5 ;  /* 0x0000000100007824 */ /* 0x004fce00078e0a05 */
.L_x_1618:
[----:B------:R-:W0:Y:S01]  /*238e0*/  LDC.64 R6, c[0x0][0xa08] ;  /* 0x00028200ff067b82 */ /* 0x000e220000000a00 */
[----:B------:R-:W-:Y:S01]  /*238f0*/  MOV R17, RZ ;  /* 0x000000ff00117202 */ /* 0x000fe20000000f00 */
[----:B------:R-:W-:-:S06]  /*23900*/  ULDC.64 UR4, c[0x0][0x208] ;  /* 0x0000820000047ab9 */ /* 0x000fcc0000000a00 */
[----:B------:R-:W1:Y:S01]  /*23910*/  LDC.64 R2, c[0x0][0xa10] ;  /* 0x00028400ff027b82 */ /* 0x000e620000000a00 */
[----:B0-----:R-:W-:-:S05]  /*23920*/  IMAD.WIDE R6, R12, 0x4, R6 ;  /* 0x000000040c067825 */ /* 0x001fca00078e0206 */
[----:B------:R-:W2:Y:S01]  /*23930*/  @P3 LDG.E R17, desc[UR4][R6.64] ;  /* 0x0000000406113981 */ /* 0x000ea2000c1e1900 */
[----:B------:R-:W-:Y:S02]  /*23940*/  IMAD.MOV.U32 R5, RZ, RZ, RZ ;  /* 0x000000ffff057224 */ /* 0x000fe400078e00ff */
[----:B-1----:R-:W-:-:S05]  /*23950*/  IMAD.WIDE R2, R12, 0x4, R2 ;  /* 0x000000040c027825 */ /* 0x002fca00078e0202 */
[----:B------:R0:W5:Y:S01]  /*23960*/  @P1 LDG.E R5, desc[UR4][R2.64] ;  /* 0x0000000402051981 */ /* 0x000162000c1e1900 */
[----:B------:R-:W-:Y:S02]  /*23970*/  ULDC.64 UR4, c[0x0][0xa20] ;  /* 0x0002880000047ab9 */ /* 0x000fe40000000a00 */
[----:B------:R-:W-:-:S04]  /*23980*/  ISETP.NE.U32.AND P0, PT, RZ, UR4, PT ;  /* 0x00000004ff007c0c */ /* 0x000fc8000bf05070 */
[----:B------:R-:W-:Y:S01]  /*23990*/  ISETP.NE.AND.EX P0, PT, RZ, UR5, PT, P0 ;  /* 0x00000005ff007c0c */ /* 0x000fe2000bf05300 */
[----:B--2--5:R-:W-:-:S12]  /*239a0*/  IMAD.IADD R17, R17, 0x1, R9 ;  /* 0x0000000111117824 */ /* 0x024fd800078e0209 */
[----:B0-----:R-:W-:Y:S05]  /*239b0*/  @!P0 BRA `(.L_x_1619) ;  /* 0x0000000000148947 */ /* 0x001fea0003800000 */
[----:B------:R-:W0:Y:S01]  /*239c0*/  LDC.64 R6, c[0x0][0xa20] ;  /* 0x00028800ff067b82 */ /* 0x000e220000000a00 */
[----:B------:R-:W-:Y:S01]  /*239d0*/  ULDC.64 UR4, c[0x0][0x208] ;  /* 0x0000820000047ab9 */ /* 0x000fe20000000a00 */
[----:B0-----:R-:W-:-:S05]  /*239e0*/  IMAD.WIDE R6, R12, 0x4, R6 ;  /* 0x000000040c067825 */ /* 0x001fca00078e0206 */
[----:B------:R0:W5:Y:S01]  /*239f0*/  LDG.E R4, desc[UR4][R6.64] ;  /* 0x0000000406047981 */ /* 0x000162000c1e1900 */
[----:B------:R-:W-:Y:S05]  /*23a00*/  BRA `(.L_x_1620) ;  /* 0x0000000000147947 */ /* 0x000fea0003800000 */
.L_x_1619:
[----:B------:R-:W-:Y:S05]  /*23a10*/  @!P3 BRA `(.L_x_1620) ;  /* 0x000000000010b947 */ /* 0x000fea0003800000 */
[----:B------:R-:W-:Y:S02]  /*23a20*/  ULDC.64 UR4, c[0x0][0x208] ;  /* 0x0000820000047ab9 */ /* 0x000fe40000000a00 */
[----:B------:R-:W2:Y:S04]  /*23a30*/  LDG.E R4, desc[UR4][R6.64] ;  /* 0x0000000406047981 */ /* 0x000ea8000c1e1900 */
[----:B------:R-:W2:Y:S02]  /*23a40*/  LDG.E R6, desc[UR4][R6.64+0x4] ;  /* 0x0000040406067981 */ /* 0x000ea4000c1e1900 */
[----:B--2---:R-:W-:-:S07]  /*23a50*/  IMAD.IADD R4, R6, 0x1, -R4 ;  /* 0x0000000106047824 */ /* 0x004fce00078e0a04 */
.L_x_1620:
[----:B------:R-:W-:Y:S01]  /*23a60*/  ULDC.64 UR4, c[0x0][0x208] ;  /* 0x0000820000047ab9 */ /* 0x000fe20000000a00 */
[----:B------:R-:W2:Y:S04]  /*23a70*/  LDL R13, [R1+0x4] ;  /* 0x00000400010d7983 */ /* 0x000ea80000100800 */
[----:B0-----:R-:W3:Y:S04]  /*23a80*/  @P1 LDG.E R6, desc[UR4][R2.64] ;  /* 0x0000000402061981 */ /* 0x001ee8000c1e1900 */
[----:B------:R0:W3:Y:S01]  /*23a90*/  @P1 LDG.E R7, desc[UR4][R2.64+0x4] ;  /* 0x0000040402071981 */ /* 0x0000e2000c1e1900 */
[----:B-----5:R-:W-:Y:S01]  /*23aa0*/  IMAD.IADD R9, R4, 0x1, -R9 ;  /* 0x0000000104097824 */ /* 0x020fe200078e0a09 */
[----:B0-----:R-:W0:Y:S02]  /*23ab0*/  LDC.64 R2, c[0x0][0x9e0] ;  /* 0x00027800ff027b82 */ /* 0x001e240000000a00 */
[----:B0-----:R-:W-:-:S02]  /*23ac0*/  ISETP.GE.AND P2, PT, R3, 0x1, PT ;  /* 0x000000010300780c */ /* 0x001fc40003f46270 */
[----:B---3--:R-:W-:-:S05]  /*23ad0*/  @P1 IADD3 R10, -R6, R7, RZ ;  /* 0x00000007060a1210 */ /* 0x008fca0007ffe1ff */
[----:B------:R-:W-:-:S04]  /*23ae0*/  IMAD.IADD R8, R9, 0x1, R10 ;  /* 0x0000000109087824 */ /* 0x000fc800078e020a */
[----:B------:R-:W-:-:S04]  /*23af0*/  VIADD R4, R8, 0x5f ;  /* 0x0000005f08047836 */ /* 0x000fc80000000000 */
[----:B------:R-:W-:-:S05]  /*23b00*/  IMAD.HI R4, R4, 0x2aaaaaab, RZ ;  /* 0x2aaaaaab04047827 */ /* 0x000fca00078e02ff */
[----:B------:R-:W-:-:S04]  /*23b10*/  SHF.R.U32.HI R7, RZ, 0x1f, R4 ;  /* 0x0000001fff077819 */ /* 0x000fc80000011604 */
[----:B------:R-:W-:Y:S02]  /*23b20*/  LEA.HI.SX32 R20, R4, R7, 0x1c ;  /* 0x0000000704147211 */ /* 0x000fe400078fe2ff */
[----:B--2---:R-:W-:-:S04]  /*23b30*/  LEA R4, R13, 0x80, 0x7 ;  /* 0x000000800d047811 */ /* 0x004fc800078e38ff */
[----:B------:R-:W-:-:S04]  /*23b40*/  IADD3 R4, R8, R4, -R0 ;  /* 0x0000000408047210 */ /* 0x000fc80007ffe800 */
[----:B------:R-:W-:Y:S01]  /*23b50*/  IADD3 R2, R4, R2, RZ ;  /* 0x0000000204027210 */ /* 0x000fe20007ffe0ff */
        /* <DEDUP_REMOVED lines=12> */
.L_x_1623:
[----:B------:R-:W-:-:S13]  /*23c20*/  ISETP.NE.AND P0, PT, R3, 0x1, PT ;  /* 0x000000010300780c */ /* 0x000fda0003f05270 */
[----:B------:R-:W0:Y:S02]  /*23c30*/  @P0 LDC.64 R6, c[0x0][0x9e8] ;  /* 0x00027a00ff060b82 */ /* 0x000e240000000a00 */
[----:B0-----:R-:W-:-:S05]  /*23c40*/  @P0 IMAD.HI.U32 R6, R11, R6, RZ ;  /* 0x000000060b060227 */ /* 0x001fca00078e00ff */
[----:B------:R-:W-:-:S07]  /*23c50*/  @P0 SHF.R.U32.HI R11, RZ, R7, R6 ;  /* 0x00000007ff0b0219 */ /* 0x000fce0000011606 */
.L_x_1624:
[----:B------:R-:W-:Y:S05]  /*23c60*/  BSYNC B0 ;  /* 0x0000000000007941 */ /* 0x000fea0003800000 */
.L_x_1622:
[----:B------:R-:W-:-:S05]  /*23c70*/  IMAD R11, R11, R3, R3 ;  /* 0x000000030b0b7224 */ /* 0x000fca00078e0203 */
[----:B------:R-:W-:-:S07]  /*23c80*/  VIMNMX R2, R2, R11, PT ;  /* 0x0000000b02027248 */ /* 0x000fce0003fe0100 */
.L_x_1621:
[----:B------:R-:W-:Y:S01]  /*23c90*/  IMAD R0, R13, 0x80, -R0 ;  /* 0x000000800d007824 */ /* 0x000fe200078e0a00 */
[----:B------:R-:W-:-:S04]  /*23ca0*/  ULDC UR4, c[0x0][0x9dc] ;  /* 0x0002770000047ab9 */ /* 0x000fc80000000800 */
[----:B------:R-:W-:-:S05]  /*23cb0*/  IADD3 R0, R8, R0, RZ ;  /* 0x0000000008007210 */ /* 0x000fca0007ffe0ff */
        /* <DEDUP_REMOVED lines=12> */
.L_x_1627:
[----:B------:R-:W-:Y:S01]  /*23d80*/  ISETP.NE.AND P0, PT, R3, 0x1, PT ;  /* 0x000000010300780c */ /* 0x000fe20003f05270 */
[----:B------:R-:W-:-:S12]  /*23d90*/  IMAD.MOV.U32 R11, RZ, RZ, R0 ;  /* 0x000000ffff0b7224 */ /* 0x000fd800078e0000 */
[----:B------:R-:W0:Y:S02]  /*23da0*/  @P0 LDC.64 R6, c[0x0][0x9e8] ;  /* 0x00027a00ff060b82 */ /* 0x000e240000000a00 */
[----:B0-----:R-:W-:-:S05]  /*23db0*/  @P0 IMAD.HI.U32 R6, R0, R6, RZ ;  /* 0x0000000600060227 */ /* 0x001fca00078e00ff */
[----:B------:R-:W-:-:S07]  /*23dc0*/  @P0 SHF.R.U32.HI R11, RZ, R7, R6 ;  /* 0x00000007ff0b0219 */ /* 0x000fce0000011606 */
.L_x_1628:
[----:B------:R-:W-:Y:S05]  /*23dd0*/  BSYNC B0 ;  /* 0x0000000000007941 */ /* 0x000fea0003800000 */
.L_x_1626:
[----:B------:R-:W-:-:S05]  /*23de0*/  IMAD R3, R11, R3, RZ ;  /* 0x000000030b037224 */ /* 0x000fca00078e02ff */
[----:B------:R-:W-:-:S07]  /*23df0*/  VIMNMX R8, R8, R3, !PT ;  /* 0x0000000308087248 */ /* 0x000fce0007fe0100 */
.L_x_1625:
[----:B------:R-:W-:Y:S01]  /*23e00*/  VIADD R2, R2, 0x5f ;  /* 0x0000005f02027836 */ /* 0x000fe20000000000 */
[----:B------:R-:W-:Y:S01]  /*23e10*/  BSSY B0, `(.L_x_1629) ;  /* 0x00000e6000007945 */ /* 0x000fe20003800000 */
[----:B------:R-:W-:Y:S01]  /*23e20*/  IMAD.HI R8, R8, 0x2aaaaaab, RZ ;  /* 0x2aaaaaab08087827 */ /* 0x000fe200078e02ff */
[----:B------:R-:W-:-:S03]  /*23e30*/  PLOP3.LUT P2, PT, PT, PT, PT, 0x80, 0x0 ;  /* 0x000000000000781c */ /* 0x000fc60003f4f070 */
[----:B------:R-:W-:-:S05]  /*23e40*/  IMAD.HI R2, R2, 0x2aaaaaab, RZ ;  /* 0x2aaaaaab02027827 */ /* 0x000fca00078e02ff */
[----:B------:R-:W-:-:S04]  /*23e50*/  SHF.R.U32.HI R3, RZ, 0x1f, R2 ;  /* 0x0000001fff037819 */ /* 0x000fc80000011602 */
[----:B------:R-:W-:Y:S02]  /*23e60*/  LEA.HI.SX32 R3, R2, R3, 0x1c ;  /* 0x0000000302037211 */ /* 0x000fe400078fe2ff */
[----:B------:R-:W-:Y:S02]  /*23e70*/  SHF.R.U32.HI R2, RZ, 0x1f, R8 ;  /* 0x0000001fff027819 */ /* 0x000fe40000011608 */
[----:B------:R-:W-:Y:S02]  /*23e80*/  VIMNMX R3, R20, R3, PT ;  /* 0x0000000314037248 */ /* 0x000fe40003fe0100 */
[----:B------:R-:W-:-:S03]  /*23e90*/  LEA.HI.SX32 R2, R8, R2, 0x1c ;  /* 0x0000000208027211 */ /* 0x000fc600078fe2ff */
[----:B------:R-:W-:Y:S01]  /*23ea0*/  IMAD R3, R3, 0x60, -R9 ;  /* 0x0000006003037824 */ /* 0x000fe200078e0a09 */
[----:B------:R-:W-:-:S04]  /*23eb0*/  VIMNMX R2, RZ, R2, !PT ;  /* 0x00000002ff027248 */ /* 0x000fc80007fe0100 */
[----:B------:R-:W-:Y:S01]  /*23ec0*/  VIMNMX R10, R3, R10, PT ;  /* 0x0000000a030a7248 */ /* 0x000fe20003fe0100 */
[----:B------:R-:W-:-:S05]  /*23ed0*/  IMAD R2, R2, 0x60, -R9 ;  /* 0x0000006002027824 */ /* 0x000fca00078e0a09 */
[----:B------:R-:W-:-:S04]  /*23ee0*/  VIMNMX R6, RZ, R2, !PT ;  /* 0x00000002ff067248 */ /* 0x000fc80007fe0100 */
[----:B------:R-:W-:Y:S01]  /*23ef0*/  ISETP.GT.AND P0, PT, R10, R6, PT ;  /* 0x000000060a00720c */ /* 0x000fe20003f04270 */
[----:B------:R-:W-:-:S05]  /*23f00*/  IMAD.WIDE.U32 R2, R6, -0x55555555, RZ ;  /* 0xaaaaaaab06027825 */ /* 0x000fca00078e00ff */
[----:B------:R-:W-:-:S05]  /*23f10*/  SHF.R.U32.HI R2, RZ, 0x6, R3 ;  /* 0x00000006ff027819 */ /* 0x000fca0000011603 */
[----:B------:R-:W-:Y:S02]  /*23f20*/  IMAD.MOV.U32 R7, RZ, RZ, R2 ;  /* 0x000000ffff077224 */ /* 0x000fe400078e0002 */
[----:B------:R-:W-:-:S05]  /*23f30*/  @P0 IADD3 R3, R10, 0x5f, RZ ;  /* 0x0000005f0a030810 */ /* 0x000fca0007ffe0ff */
[----:B------:R-:W-:-:S05]  /*23f40*/  @P0 IMAD.HI R3, R3, 0x2aaaaaab, RZ ;  /* 0x2aaaaaab03030827 */ /* 0x000fca00078e02ff */
[----:B------:R-:W-:-:S04]  /*23f50*/  @P0 SHF.R.U32.HI R6, RZ, 0x1f, R3 ;  /* 0x0000001fff060819 */ /* 0x000fc80000011603 */
[----:B------:R-:W-:-:S04]  /*23f60*/  @P0 LEA.HI.SX32 R7, R3, R6, 0x1c ;  /* 0x0000000603070211 */ /* 0x000fc800078fe2ff */
[----:B------:R-:W-:-:S13]  /*23f70*/  ISETP.GT.AND P0, PT, R7, R2, PT ;  /* 0x000000020700720c */ /* 0x000fda0003f04270 */
[----:B------:R-:W-:Y:S05]  /*23f80*/  @!P0 BRA `(.L_x_1630) ;  /* 0x0000000c00388947 */ /* 0x000fea0003800000 */
[----:B------:R-:W2:Y:S01]  /*23f90*/  LDL R11, [R1+0x8] ;  /* 0x00000800010b7983 */ /* 0x000ea20000100800 */
[----:B------:R-:W0:Y:S01]  /*23fa0*/  LDC R3, c[0x0][0x428] ;  /* 0x00010a00ff037b82 */ /* 0x000e220000000800 */
[----:B------:R-:W-:Y:S01]  /*23fb0*/  UMOV UR4, 0xffffffff ;  /* 0xffffffff00047882 */ /* 0x000fe20000000000 */
[----:B0-----:R-:W-:-:S13]  /*23fc0*/  ISETP.NE.AND P0, PT, R3, 0x1, PT ;  /* 0x000000010300780c */ /* 0x001fda0003f05270 */
[----:B------:R-:W2:Y:S08]  /*23fd0*/  @P0 LDC R8, c[0x0][0x42c] ;  /* 0x00010b00ff080b82 */ /* 0x000eb00000000800 */
[----:B------:R-:W0:Y:S01]  /*23fe0*/  @P0 LDC R6, c[0x0][0x430] ;  /* 0x00010c00ff060b82 */ /* 0x000e220000000800 */
[----:B--2---:R-:W-:-:S04]  /*23ff0*/  @P0 IMAD.HI.U32 R8, R11, R8, RZ ;  /* 0x000000080b080227 */ /* 0x004fc800078e00ff */
[----:B------:R-:W-:Y:S01]  /*24000*/  IMAD.MOV.U32 R3, RZ, RZ, R11 ;  /* 0x000000ffff037224 */ /* 0x000fe200078e000b */
[----:B0-----:R-:W-:Y:S02]  /*24010*/  @P0 SHF.R.U32.HI R3, RZ, R6, R8 ;  /* 0x00000006ff030219 */ /* 0x001fe40000011608 */
[----:B------:R-:W-:Y:S01]  /*24020*/  SEL R6, R12, RZ, !P1 ;  /* 0x000000ff0c067207 */ /* 0x000fe20004800000 */
[----:B------:R-:W-:Y:S06]  /*24030*/  BRA.DIV UR4, `(.L_x_1631) ;  /* 0x0000005e04d07947 */ /* 0x000fec000b800000 */
.L_x_1786:
[----:B------:R-:W-:-:S03]  /*24040*/  UMOV UR4, 0xffffffff ;  /* 0xffffffff00047882 */ /* 0x000fc60000000000 */
[----:B------:R-:W-:Y:S05]  /*24050*/  BRA.DIV UR4, `(.L_x_1632) ;  /* 0x0000005e04fc7947 */ /* 0x000fea000b800000 */
[----:B------:R-:W-:-:S13]  /*24060*/  ELECT P6, URZ, PT ;  /* 0x00000000003f782f */ /* 0x000fda00038c0000 */
.L_x_1789:
        /* <DEDUP_REMOVED lines=12> */
.L_x_1790:
[----:B------:R-:W-:Y:S05]  /*24130*/  BSYNC B1 ;  /* 0x0000000000017941 */ /* 0x000fea0003800000 */
.L_x_1633:
[----:B------:R-:W-:Y:S04]  /*24140*/  BSSY B1, `(.L_x_1635) ;  /* 0x000004e000017945 */ /* 0x000fe80003800000 */
[----:B------:R-:W-:Y:S05]  /*24150*/  @!P6 BRA `(.L_x_1636) ;  /* 0x000000040030e947 */ /* 0x000fea0003800000 */
[----:B------:R-:W2:Y:S01]  /*24160*/  LDL R10, [R1+0x10] ;  /* 0x00001000010a7983 */ /* 0x000ea20000100800 */
[----:B------:R-:W-:Y:S01]  /*24170*/  IMAD R9, R19, 0x8, R12 ;  /* 0x0000000813097824 */ /* 0x000fe200078e020c */
[----:B--2---:R-:W-:-:S04]  /*24180*/  SHF.L.U32 R11, R10, 0x1f, RZ ;  /* 0x0000001f0a0b7819 */ /* 0x004fc800000006ff */
[----:B------:R-:W1:Y:S02]  /*24190*/  SYNCS.PHASECHK.TRANS64.TRYWAIT P0, [R9+URZ+0x308a0], R11 ;  /* 0x0308a00b090075a7 */ /* 0x000e64000800017f */
[----:B-1----:R-:W-:Y:S05]  /*241a0*/  @!P0 BRA `(.L_x_1637) ;  /* 0x0000005c00dc8947 */ /* 0x002fea0003800000 */
.L_x_1791:
[----:B0-----:R-:W0:Y:S02]  /*241b0*/  S2R R8, SR_TID.X ;  /* 0x0000000000087919 */ /* 0x001e240000002100 */
[----:B0-----:R-:W-:-:S04]  /*241c0*/  LOP3.LUT R8, R8, 0x7f, RZ, 0xc0, !PT ;  /* 0x0000007f08087812 */ /* 0x001fc800078ec0ff */
[----:B------:R-:W-:-:S13]  /*241d0*/  ISETP.NE.AND P1, PT, R8, RZ, PT ;  /* 0x000000ff0800720c */ /* 0x000fda0003f25270 */
[----:B------:R-:W-:Y:S05]  /*241e0*/  @P1 BRA `(.L_x_1638) ;  /* 0x00000000001c1947 */ /* 0x000fea0003800000 */
[----:B------:R-:W0:Y:S02]  /*241f0*/  S2R R8, SR_TID.X ;  /* 0x0000000000087919 */ /* 0x000e240000002100 */
[----:B0-----:R-:W-:-:S04]  /*24200*/  LOP3.LUT R8, R8, 0x1f, RZ, 0xc0, !PT ;  /* 0x0000001f08087812 */ /* 0x001fc800078ec0ff */
[----:B------:R-:W-:Y:S01]  /*24210*/  ISETP.NE.AND P0, PT, R8, RZ, PT ;  /* 0x000000ff0800720c */ /* 0x000fe20003f05270 */
[----:B------:R-:W-:-:S04]  /*24220*/  IMAD.MOV.U32 R8, RZ, RZ, 0x9000 ;  /* 0x00009000ff087424 */ /* 0x000fc800078e00ff */
[----:B------:R0:W-:Y:S08]  /*24230*/  SYNCS.ARRIVE.TRANS64 RZ, [R9+URZ+0x30890], R8 ;  /* 0x0308900809ff79a7 */ /* 0x0001f0000800003f */
[----:B------:R-:W-:Y:S05]  /*24240*/  @!P0 BRA `(.L_x_1638) ;  /* 0x0000000000048947 */ /* 0x000fea0003800000 */
[----:B------:R-:W-:Y:S01]  /*24250*/  BPT.TRAP 0x1 ;  /* 0x000000040000795c */ /* 0x000fe20000300000 */
.L_x_1638:
[----:B0-----:R-:W-:Y:S01]  /*24260*/  IMAD R8, R19, 0x9000, R12 ;  /* 0x0000900013087824 */ /* 0x001fe200078e020c */
[----:B------:R-:W-:Y:S01]  /*24270*/  R2UR UR9, R9 ;  /* 0x00000000090972ca */ /* 0x000fe200000e0000 */
[----:B------:R-:W-:Y:S01]  /*24280*/  IMAD R10, R7, 0x60, R5 ;  /* 0x00000060070a7824 */ /* 0x000fe200078e0205 */
[----:B------:R-:W-:Y:S01]  /*24290*/  UIADD3 UR4, UP0, UR38, 0x570, URZ ;  /* 0x0000057026047890 */ /* 0x000fe2000ff1e03f */
[----:B------:R-:W-:Y:S01]  /*242a0*/  R2UR UR12, R3 ;  /* 0x00000000030c72ca */ /* 0x000fe200000e0000 */
[----:B------:R-:W-:Y:S01]  /*242b0*/  UMOV UR10, URZ ;  /* 0x0000003f000a7c82 */ /* 0x000fe20008000000 */
[----:B------:R-:W-:Y:S01]  /*242c0*/  R2UR UR15, R8 ;  /* 0x00000000080f72ca */ /* 0x000fe200000e0000 */
[----:B------:R-:W-:Y:S01]  /*242d0*/  VIADD R10, R10, 0xffffffa0 ;  /* 0xffffffa00a0a7836 */ /* 0x000fe20000000000 */
[----:B------:R-:W-:Y:S01]  /*242e0*/  R2UR UR13, R6 ;  /* 0x00000000060d72ca */ /* 0x000fe200000e0000 */
[----:B------:R-:W-:Y:S01]  /*242f0*/  UIADD3.X UR5, URZ, UR39, URZ, UP0, !UPT ;  /* 0x000000273f057290 */ /* 0x000fe200087fe43f */
[----:B------:R-:W-:-:S02]  /*24300*/  UMOV UR6, 0x0 ;  /* 0x0000000000067882 */ /* 0x000fc40000000000 */
[----:B------:R-:W-:Y:S01]  /*24310*/  R2UR UR11, R10 ;  /* 0x000000000a0b72ca */ /* 0x000fe200000e0000 */
[----:B------:R-:W-:Y:S01]  /*24320*/  UMOV UR7, 0x12f00000 ;  /* 0x12f0000000077882 */ /* 0x000fe20000000000 */
[----:B------:R-:W-:Y:S01]  /*24330*/  UIADD3 UR9, UR9, 0x30890, URZ ;  /* 0x0003089009097890 */ /* 0x000fe2000fffe03f */
[----:B------:R-:W-:-:S04]  /*24340*/  UMOV UR16, 0x40 ;  /* 0x0000004000107882 */ /* 0x000fc80000000000 */
        /* <DEDUP_REMOVED lines=10> */
[----:B------:R0:W-:Y:S01]  /*243f0*/  UTMALDG.4D [UR8], [UR4], desc[UR6] ;  /* 0x00000608040075b4 */ /* 0x0001e20008019000 */
[----:B------:R-:W2:Y:S02]  /*24400*/  SYNCS.PHASECHK.TRANS64.TRYWAIT P0, [R9+URZ+0x308c0], R11 ;  /* 0x0308c00b090075a7 */ /* 0x000ea4000800017f */
[----:B0-2---:R-:W-:Y:S05]  /*24410*/  @!P0 BRA `(.L_x_1639) ;  /* 0x0000005c00548947 */ /* 0x005fea0003800000 */
.L_x_1792:
        /* <DEDUP_REMOVED lines=8> */
.L_x_1640:
        /* <DEDUP_REMOVED lines=24> */
.L_x_1636:
[----:B------:R-:W-:Y:S05]  /*24620*/  BSYNC B1 ;  /* 0x0000000000017941 */ /* 0x000fea0003800000 */
.L_x_1635:
[----:B01----:R-:W2:Y:S01]  /*24630*/  LDL.LU R9, [R1+0x10] ;  /* 0x0000100001097983 */ /* 0x003ea20000300800 */
[----:B------:R-:W-:Y:S01]  /*24640*/  VIADD R19, R19, 0x1 ;  /* 0x0000000113137836 */ /* 0x000fe20000000000 */
[----:B------:R-:W-:Y:S01]  /*24650*/  PLOP3.LUT P2, PT, PT, PT, PT, 0x8, 0x0 ;  /* 0x000000000000781c */ /* 0x000fe20003f4e170 */
[----:B------:R-:W-:-:S03]  /*24660*/  VIADD R7, R7, 0xfffffffe ;  /* 0xfffffffe07077836 */ /* 0x000fc60000000000 */
[----:B------:R-:W-:-:S04]  /*24670*/  ISETP.NE.AND P0, PT, R19, 0x2, PT ;  /* 0x000000021300780c */ /* 0x000fc80003f05270 */
[----:B------:R-:W-:Y:S02]  /*24680*/  SEL R8, RZ, 0x1, P0 ;  /* 0x00000001ff087807 */ /* 0x000fe40000000000 */
[----:B------:R-:W-:Y:S02]  /*24690*/  SEL R19, R19, RZ, P0 ;  /* 0x000000ff13137207 */ /* 0x000fe40000000000 */
[----:B------:R-:W-:Y:S02]  /*246a0*/  ISETP.GE.AND P0, PT, R7, R2, PT ;  /* 0x000000020700720c */ /* 0x000fe40003f06270 */
[----:B--2---:R-:W-:-:S05]  /*246b0*/  LOP3.LUT R9, R9, R8, RZ, 0x3c, !PT ;  /* 0x0000000809097212 */ /* 0x004fca00078e3cff */
[----:B------:R0:W-:Y:S06]  /*246c0*/  STL [R1+0x10], R9 ;  /* 0x0000100901007387 */ /* 0x0001ec0000100800 */
[----:B------:R-:W-:Y:S05]  /*246d0*/  @!P0 BRA `(.L_x_1630) ;  /* 0x0000000400648947 */ /* 0x000fea0003800000 */
.L_x_1647:
[----:B------:R-:W-:Y:S05]  /*246e0*/  YIELD ;  /* 0x0000000000007946 */ /* 0x000fea0003800000 */
[----:B------:R-:W-:Y:S04]  /*246f0*/  BSSY B1, `(.L_x_1641) ;  /* 0x000004d000017945 */ /* 0x000fe80003800000 */
[----:B-1----:R-:W-:Y:S05]  /*24700*/  @!P6 BRA `(.L_x_1642) ;  /* 0x00000004002ce947 */ /* 0x002fea0003800000 */
[----:B0-----:R-:W2:Y:S01]  /*24710*/  LDL R9, [R1+0x10] ;  /* 0x0000100001097983 */ /* 0x001ea20000100800 */
[----:B------:R-:W-:Y:S01]  /*24720*/  IMAD R8, R19, 0x8, R12 ;  /* 0x0000000813087824 */ /* 0x000fe200078e020c */
[----:B--2---:R-:W-:-:S04]  /*24730*/  SHF.L.U32 R9, R9, 0x1f, RZ ;  /* 0x0000001f09097819 */ /* 0x004fc800000006ff */
[----:B------:R-:W0:Y:S02]  /*24740*/  SYNCS.PHASECHK.TRANS64.TRYWAIT P0, [R8+URZ+0x308a0], R9 ;  /* 0x0308a009080075a7 */ /* 0x000e24000800017f */
[----:B0-----:R-:W-:Y:S05]  /*24750*/  @!P0 BRA `(.L_x_1643) ;  /* 0x0000005800988947 */ /* 0x001fea0003800000 */
.L_x_1793:
        /* <DEDUP_REMOVED lines=11> */
.L_x_1644:
[----:B-1----:R-:W-:Y:S01]  /*24810*/  IMAD R10, R19, 0x9000, R12 ;  /* 0x00009000130a7824 */ /* 0x002fe200078e020c */
[----:B------:R-:W-:Y:S01]  /*24820*/  R2UR UR9, R8 ;  /* 0x00000000080972ca */ /* 0x000fe200000e0000 */
[----:B------:R-:W-:Y:S01]  /*24830*/  IMAD R11, R7, 0x60, R5 ;  /* 0x00000060070b7824 */ /* 0x000fe200078e0205 */
        /* <DEDUP_REMOVED lines=9> */
[----:B------:R-:W-:-:S02]  /*248d0*/  UMOV UR16, 0x40 ;  /* 0x0000004000107882 */ /* 0x000fc40000000000 */
[----:B------:R-:W-:-:S05]  /*248e0*/  UIADD3 UR9, UR9, 0x30890, URZ ;  /* 0x0003089009097890 */ /* 0x000fca000fffe03f */
        /* <DEDUP_REMOVED lines=13> */
.L_x_1794:
        /* <DEDUP_REMOVED lines=8> */
.L_x_1646:
        /* <DEDUP_REMOVED lines=24> */
.L_x_1642:
[----:B------:R-:W-:Y:S05]  /*24bc0*/  BSYNC B1 ;  /* 0x0000000000017941 */ /* 0x000fea0003800000 */
.L_x_1641:
[----:B01----:R-:W2:Y:S01]  /*24bd0*/  LDL.LU R9, [R1+0x10] ;  /* 0x0000100001097983 */ /* 0x003ea20000300800 */
[----:B------:R-:W-:-:S05]  /*24be0*/  VIADD R19, R19, 0x1 ;  /* 0x0000000113137836 */ /* 0x000fca0000000000 */
[----:B------:R-:W-:-:S04]  /*24bf0*/  ISETP.NE.AND P0, PT, R19, 0x2, PT ;  /* 0x000000021300780c */ /* 0x000fc80003f05270 */
[----:B------:R-:W-:Y:S02]  /*24c00*/  SEL R8, RZ, 0x1, P0 ;  /* 0x00000001ff087807 */ /* 0x000fe40000000000 */
[----:B------:R-:W-:Y:S02]  /*24c10*/  SEL R19, R19, RZ, P0 ;  /* 0x000000ff13137207 */ /* 0x000fe40000000000 */
[C---:B------:R-:W-:Y:S01]  /*24c20*/  ISETP.GT.AND P0, PT, R7.reuse, R2, PT ;  /* 0x000000020700720c */ /* 0x040fe20003f04270 */
[----:B------:R-:W-:Y:S01]  /*24c30*/  VIADD R7, R7, 0xffffffff ;  /* 0xffffffff07077836 */ /* 0x000fe20000000000 */
[----:B--2---:R-:W-:-:S05]  /*24c40*/  LOP3.LUT R9, R9, R8, RZ, 0x3c, !PT ;  /* 0x0000000809097212 */ /* 0x004fca00078e3cff */
[----:B------:R1:W-:Y:S06]  /*24c50*/  STL [R1+0x10], R9 ;  /* 0x0000100901007387 */ /* 0x0003ec0000100800 */
[----:B------:R-:W-:Y:S05]  /*24c60*/  @P0 BRA `(.L_x_1647) ;  /* 0xfffffff8009c0947 */ /* 0x000fea000383ffff */
.L_x_1630:
[----:B------:R-:W-:Y:S05]  /*24c70*/  BSYNC B0 ;  /* 0x0000000000007941 */ /* 0x000fea0003800000 */
.L_x_1629:
[----:B------:R-:W2:Y:S01]  /*24c80*/  LDC.64 R2, c[0x0][0x9e0] ;  /* 0x00027800ff027b82 */ /* 0x000ea20000000a00 */
[----:B------:R-:W-:Y:S07]  /*24c90*/  @!P2 WARPSYNC.ALL ;  /* 0x000000000000a948 */ /* 0x000fee0003800000 */
[----:B------:R-:W-:Y:S01]  /*24ca0*/  @!P2 BAR.SYNC.DEFER_BLOCKING 0xc, 0x120 ;  /* 0x030480000000ab1d */ /* 0x000fe20000010000 */
[----:B--2---:R-:W-:Y:S02]  /*24cb0*/  ISETP.GE.AND P0, PT, R3, 0x1, PT ;  /* 0x000000010300780c */ /* 0x004fe40003f06270 */
[----:B------:R-:W-:-:S11]  /*24cc0*/  IADD3 R2, R4, R2, RZ ;  /* 0x0000000204027210 */ /* 0x000fd60007ffe0ff */
[----:B------:R-:W-:Y:S05]  /*24cd0*/  @!P0 BRA `(.L_x_1648) ;  /* 0x0000000000488947 */ /* 0x000fea0003800000 */
[C---:B------:R-:W-:Y:S01]  /*24ce0*/  ISETP.GT.AND P1, PT, R4.reuse, RZ, PT ;  /* 0x000000ff0400720c */ /* 0x040fe20003f24270 */
[----:B------:R-:W-:Y:S01]  /*24cf0*/  BSSY B0, `(.L_x_1649) ;  /* 0x000000e000007945 */ /* 0x000fe20003800000 */
[----:B------:R-:W-:-:S11]  /*24d00*/  VIADD R6, R4, 0xffffffff ;  /* 0xffffffff04067836 */ /* 0x000fd60000000000 */
[----:B------:R-:W-:Y:S05]  /*24d10*/  @P1 BRA `(.L_x_1650) ;  /* 0x00000000001c1947 */ /* 0x000fea0003800000 */
[----:B------:R-:W-:Y:S01]  /*24d20*/  ISETP.NE.AND P1, PT, R3, 0x1, PT ;  /* 0x000000010300780c */ /* 0x000fe20003f25270 */
[----:B------:R-:W-:-:S12]  /*24d30*/  IMAD.MOV R5, RZ, RZ, -R4 ;  /* 0x000000ffff057224 */ /* 0x000fd800078e0a04 */
[----:B------:R-:W2:Y:S02]  /*24d40*/  @P1 LDC.64 R6, c[0x0][0x9e8] ;  /* 0x00027a00ff061b82 */ /* 0x000ea40000000a00 */
[----:B--2---:R-:W-:-:S05]  /*24d50*/  @P1 IMAD.HI.U32 R6, R5, R6, RZ ;  /* 0x0000000605061227 */ /* 0x004fca00078e00ff */
[----:B------:R-:W-:-:S04]  /*24d60*/  @P1 SHF.R.U32.HI R5, RZ, R7, R6 ;  /* 0x00000007ff051219 */ /* 0x000fc80000011606 */
[----:B------:R-:W-:Y:S01]  /*24d70*/  LOP3.LUT R6, RZ, R5, RZ, 0x33, !PT ;  /* 0x00000005ff067212 */ /* 0x000fe200078e33ff */
[----:B------:R-:W-:Y:S06]  /*24d80*/  BRA `(.L_x_1651) ;  /* 0x0000000000107947 */ /* 0x000fec0003800000 */
.L_x_1650:
[----:B------:R-:W-:-:S13]  /*24d90*/  ISETP.NE.AND P1, PT, R3, 0x1, PT ;  /* 0x000000010300780c */ /* 0x000fda0003f25270 */
[----:B------:R-:W2:Y:S02]  /*24da0*/  @P1 LDC.64 R4, c[0x0][0x9e8] ;  /* 0x00027a00ff041b82 */ /* 0x000ea40000000a00 */
[----:B--2---:R-:W-:-:S05]  /*24db0*/  @P1 IMAD.HI.U32 R4, R6, R4, RZ ;  /* 0x0000000406041227 */ /* 0x004fca00078e00ff */
[----:B------:R-:W-:-:S07]  /*24dc0*/  @P1 SHF.R.U32.HI R6, RZ, R5, R4 ;  /* 0x00000005ff061219 */ /* 0x000fce0000011604 */
.L_x_1651:
[----:B------:R-:W-:Y:S05]  /*24dd0*/  BSYNC B0 ;  /* 0x0000000000007941 */ /* 0x000fea0003800000 */
.L_x_1649:
[----:B------:R-:W-:-:S05]  /*24de0*/  IMAD R5, R6, R3, R3 ;  /* 0x0000000306057224 */ /* 0x000fca00078e0203 */
[----:B------:R-:W-:-:S07]  /*24df0*/  VIMNMX R2, R2, R5, PT ;  /* 0x0000000502027248 */ /* 0x000fce0003fe0100 */
.L_x_1648:
[----:B------:R-:W-:Y:S01]  /*24e00*/  VIADD R2, R2, 0x5f ;  /* 0x0000005f02027836 */ /* 0x000fe20000000000 */
[----:B------:R-:W-:-:S03]  /*24e10*/  ULDC UR4, c[0x0][0x9dc] ;  /* 0x0002770000047ab9 */ /* 0x000fc60000000800 */
[----:B------:R-:W-:-:S05]  /*24e20*/  IMAD.HI R2, R2, 0x2aaaaaab, RZ ;  /* 0x2aaaaaab02027827 */ /* 0x000fca00078e02ff */
[----:B------:R-:W-:-:S04]  /*24e30*/  SHF.R.U32.HI R5, RZ, 0x1f, R2 ;  /* 0x0000001fff057819 */ /* 0x000fc80000011602 */
[----:B------:R-:W-:Y:S02]  /*24e40*/  LEA.HI.SX32 R5, R2, R5, 0x1c ;  /* 0x0000000502057211 */ /* 0x000fe400078fe2ff */
[----:B------:R-:W-:Y:S02]  /*24e50*/  IADD3 R2, R0, -UR4, RZ ;  /* 0x8000000400027c10 */ /* 0x000fe4000fffe0ff */
[----:B------:R-:W-:-:S05]  /*24e60*/  VIMNMX R6, R20, R5, PT ;  /* 0x0000000514067248 */ /* 0x000fca0003fe0100 */
[----:B------:R2:W-:Y:S01]  /*24e70*/  STL [R1+0x20], R6 ;  /* 0x0000200601007387 */ /* 0x0005e20000100800 */
[----:B------:R-:W-:Y:S05]  /*24e80*/  @!P0 BRA `(.L_x_1652) ;  /* 0x0000000000448947 */ /* 0x000fea0003800000 */
[----:B------:R-:W-:Y:S01]  /*24e90*/  ISETP.GT.AND P0, PT, R0, -0x1, PT ;  /* 0xffffffff0000780c */ /* 0x000fe20003f04270 */
[----:B------:R-:W-:-:S12]  /*24ea0*/  BSSY B0, `(.L_x_1653) ;  /* 0x000000d000007945 */ /* 0x000fd80003800000 */
[----:B------:R-:W-:Y:S05]  /*24eb0*/  @P0 BRA `(.L_x_1654) ;  /* 0x00000000001c0947 */ /* 0x000fea0003800000 */
[----:B------:R-:W-:Y:S02]  /*24ec0*/  ISETP.NE.AND P0, PT, R3, 0x1, PT ;  /* 0x000000010300780c */ /* 0x000fe40003f05270 */
[----:B------:R-:W-:-:S11]  /*24ed0*/  LOP3.LUT R7, RZ, R0, RZ, 0x33, !PT ;  /* 0x00000000ff077212 */ /* 0x000fd600078e33ff */
[----:B------:R-:W3:Y:S02]  /*24ee0*/  @P0 LDC.64 R4, c[0x0][0x9e8] ;  /* 0x00027a00ff040b82 */ /* 0x000ee40000000a00 */
[----:B---3--:R-:W-:-:S05]  /*24ef0*/  @P0 IMAD.HI.U32 R4, R7, R4, RZ ;  /* 0x0000000407040227 */ /* 0x008fca00078e00ff */
[----:B------:R-:W-:-:S04]  /*24f00*/  @P0 SHF.R.U32.HI R7, RZ, R5, R4 ;  /* 0x00000005ff070219 */ /* 0x000fc80000011604 */
[----:B------:R-:W-:Y:S01]  /*24f10*/  LOP3.LUT R0, RZ, R7, RZ, 0x33, !PT ;  /* 0x00000007ff007212 */ /* 0x000fe200078e33ff */
[----:B------:R-:W-:Y:S06]  /*24f20*/  BRA `(.L_x_1655) ;  /* 0x0000000000107947 */ /* 0x000fec0003800000 */
.L_x_1654:
[----:B------:R-:W-:-:S13]  /*24f30*/  ISETP.NE.AND P0, PT, R3, 0x1, PT ;  /* 0x000000010300780c */ /* 0x000fda0003f05270 */
[----:B------:R-:W3:Y:S02]  /*24f40*/  @P0 LDC.64 R4, c[0x0][0x9e8] ;  /* 0x00027a00ff040b82 */ /* 0x000ee40000000a00 */
[----:B---3--:R-:W-:-:S05]  /*24f50*/  @P0 IMAD.HI.U32 R4, R0, R4, RZ ;  /* 0x0000000400040227 */ /* 0x008fca00078e00ff */
[----:B------:R-:W-:-:S07]  /*24f60*/  @P0 SHF.R.U32.HI R0, RZ, R5, R4 ;  /* 0x00000005ff000219 */ /* 0x000fce0000011604 */
.L_x_1655:
[----:B------:R-:W-:Y:S05]  /*24f70*/  BSYNC B0 ;  /* 0x0000000000007941 */ /* 0x000fea0003800000 */
.L_x_1653:
[----:B------:R-:W-:-:S05]  /*24f80*/  IMAD R3, R0, R3, RZ ;  /* 0x0000000300037224 */ /* 0x000fca00078e02ff */
[----:B------:R-:W-:-:S07]  /*24f90*/  VIMNMX R2, R2, R3, !PT ;  /* 0x0000000302027248 */ /* 0x000fce0007fe0100 */
.L_x_1652:
[----:B------:R-:W-:Y:S01]  /*24fa0*/  IMAD.HI R2, R2, 0x2aaaaaab, RZ ;  /* 0x2aaaaaab02027827 */ /* 0x000fe200078e02ff */
[----:B------:R-:W-:Y:S04]  /*24fb0*/  BSSY B6, `(.L_x_1656) ;  /* 0x000030a000067945 */ /* 0x000fe80003800000 */
[----:B------:R-:W-:-:S04]  /*24fc0*/  SHF.R.U32.HI R3, RZ, 0x1f, R2 ;  /* 0x0000001fff037819 */ /* 0x000fc80000011602 */
[----:B------:R-:W-:-:S04]  /*24fd0*/  LEA.HI.SX32 R3, R2, R3, 0x1c ;  /* 0x0000000302037211 */ /* 0x000fc800078fe2ff */
[----:B------:R-:W-:-:S04]  /*24fe0*/  VIMNMX R0, RZ, R3, !PT ;  /* 0x00000003ff007248 */ /* 0x000fc80007fe0100 */
[----:B------:R-:W-:Y:S01]  /*24ff0*/  ISETP.GT.AND P0, PT, R6, R0, PT ;  /* 0x000000000600720c */ /* 0x000fe20003f04270 */
[----:B------:R3:W-:-:S12]  /*25000*/  STL [R1+0x1c], R0 ;  /* 0x00001c0001007387 */ /* 0x0007d80000100800 */
[----:B---3--:R-:W-:Y:S05]  /*25010*/  @P0 BRA `(.L_x_1657) ;  /* 0x00000000004c0947 */ /* 0x008fea0003800000 */
[----:B------:R-:W3:Y:S02]  /*25020*/  S2R R0, SR_TID.X ;  /* 0x0000000000007919 */ /* 0x000ee40000002100 */
[----:B---3--:R-:W-:-:S04]  /*25030*/  LOP3.LUT R0, R0, 0x1f, RZ, 0xc0, !PT ;  /* 0x0000001f00007812 */ /* 0x008fc800078ec0ff */
[----:B------:R-:W-:-:S13]  /*25040*/  ISETP.NE.AND P1, PT, R0, RZ, PT ;  /* 0x000000ff0000720c */ /* 0x000fda0003f25270 */
[----:B------:R-:W-:Y:S05]  /*25050*/  @P1 BRA `(.L_x_1658) ;  /* 0x0000002c00fc1947 */ /* 0x000fea0003800000 */
[----:B------:R-:W3:Y:S01]  /*25060*/  S2R R7, SR_LANEID ;  /* 0x0000000000077919 */ /* 0x000ee20000000000 */
[----:B------:R-:W-:Y:S01]  /*25070*/  VOTEU.ANY UR4, UPT, PT ;  /* 0x0000000000047886 */ /* 0x000fe200038e0100 */
[----:B------:R-:W4:Y:S01]  /*25080*/  LDC.64 R2, c[0x0][0xc38] ;  /* 0x00030e00ff027b82 */ /* 0x000f220000000a00 */
[----:B------:R-:W3:Y:S01]  /*25090*/  FLO.U32 R0, UR4 ;  /* 0x0000000400007d00 */ /* 0x000ee200080e0000 */
[----:B------:R-:W-:-:S07]  /*250a0*/  ULDC.64 UR6, c[0x0][0x208] ;  /* 0x0000820000067ab9 */ /* 0x000fce0000000a00 */
[----:B------:R-:W4:Y:S01]  /*250b0*/  POPC R5, UR4 ;  /* 0x0000000400057d09 */ /* 0x000f220008000000 */
[----:B---3--:R-:W-:-:S13]  /*250c0*/  ISETP.EQ.U32.AND P0, PT, R0, R7, PT ;  /* 0x000000070000720c */ /* 0x008fda0003f02070 */
[----:B----4-:R-:W3:Y:S01]  /*250d0*/  @P0 ATOMG.E.ADD.STRONG.GPU PT, R3, desc[UR6][R2.64], R5 ;  /* 0x00000005020309a8 */ /* 0x010ee200081ee1c6 */
[----:B------:R-:W4:Y:S02]  /*250e0*/  S2R R4, SR_LTMASK ;  /* 0x0000000000047919 */ /* 0x000f240000003900 */
[----:B----4-:R-:W-:-:S04]  /*250f0*/  LOP3.LUT R4, R4, UR4, RZ, 0xc0, !PT ;  /* 0x0000000404047c12 */ /* 0x010fc8000f8ec0ff */
[----:B------:R-:W4:Y:S01]  /*25100*/  POPC R7, R4 ;  /* 0x0000000400077309 */ /* 0x000f220000000000 */
[----:B---3--:R-:W4:Y:S02]  /*25110*/  SHFL.IDX PT, R0, R3, R0, 0x1f ;  /* 0x00001f0003007589 */ /* 0x008f2400000e0000 */
[----:B----4-:R-:W-:-:S05]  /*25120*/  IADD3 R0, R0, UR36, R7 ;  /* 0x0000002400007c10 */ /* 0x010fca000fffe007 */
[----:B------:R3:W-:Y:S01]  /*25130*/  STL [R1], R0 ;  /* 0x0000000001007387 */ /* 0x0007e20000100800 */
[----:B------:R-:W-:Y:S05]  /*25140*/  BRA `(.L_x_1658) ;  /* 0x0000002c00c07947 */ /* 0x000fea0003800000 */
.L_x_1657:
[----:B------:R-:W3:Y:S01]  /*25150*/  S2R R3, SR_CgaCtaId ;  /* 0x0000000000037919 */ /* 0x000ee20000008800 */
[----:B------:R-:W-:-:S04]  /*25160*/  MOV R0, 0x400 ;  /* 0x0000040000007802 */ /* 0x000fc80000000f00 */
[----:B---3--:R-:W-:-:S05]  /*25170*/  LEA R2, R3, R0, 0x18 ;  /* 0x0000000003027211 */ /* 0x008fca00078ec0ff */
[----:B------:R3:W-:Y:S01]  /*25180*/  STL [R1+0x14], R2 ;  /* 0x0000140201007387 */ /* 0x0007e20000100800 */
[----:B------:R-:W-:-:S05]  /*25190*/  VIADD R0, R2, 0x1e400 ;  /* 0x0001e40002007836 */ /* 0x000fca0000000000 */
[----:B------:R-:W-:-:S13]  /*251a0*/  LOP3.LUT P0, RZ, R0, 0x3ff, RZ, 0xc0, !PT ;  /* 0x000003ff00ff7812 */ /* 0x000fda000780c0ff */
[----:B---3--:R-:W-:Y:S05]  /*251b0*/  @!P0 BRA `(.L_x_1659) ;  /* 0x0000000000408947 */ /* 0x008fea0003800000 */
[----:B------:R-:W-:Y:S01]  /*251c0*/  MOV R2, 0x0 ;  /* 0x0000000000027802 */ /* 0x000fe20000000f00 */
[----:B------:R-:W-:Y:S01]  /*251d0*/  ULDC.64 UR6, c[0x4][0xa8] ;  /* 0x01002a0000067ab9 */ /* 0x000fe20000000a00 */
[----:B------:R-:W-:Y:S01]  /*251e0*/  ULDC.64 UR8, c[0x4][0xb0] ;  /* 0x01002c0000087ab9 */ /* 0x000fe20000000a00 */
[----:B------:R-:W-:Y:S01]  /*251f0*/  ULDC.64 UR4, c[0x4][0x30] ;  /* 0x01000c0000047ab9 */ /* 0x000fe20000000a00 */
[----:B------:R-:W-:Y:S01]  /*25200*/  IMAD.U32 R4, RZ, RZ, UR6 ;  /* 0x00000006ff047e24 */ /* 0x000fe2000f8e00ff */
[----:B--2---:R-:W-:Y:S01]  /*25210*/  MOV R6, UR8 ;  /* 0x0000000800067c02 */ /* 0x004fe20008000f00 */
[----:B------:R-:W2:Y:S01]  /*25220*/  LDC.64 R2, c[0x4][R2] ;  /* 0x0100000002027b82 */ /* 0x000ea20000000a00 */
        /* <DEDUP_REMOVED lines=8> */
[----:B012---:R-:W-:Y:S05]  /*252b0*/  CALL.ABS.NOINC R2 ;  /* 0x0000000002007343 */ /* 0x007fea0003c00000 */
.L_x_1659:
[----:B------:R-:W3:Y:S02]  /*252c0*/  LDL R2, [R1+0x14] ;  /* 0x0000140001027983 */ /* 0x000ee40000100800 */
[----:B---3--:R-:W-:-:S05]  /*252d0*/  VIADD R0, R2, 0x400 ;  /* 0x0000040002007836 */ /* 0x008fca0000000000 */
[----:B------:R-:W-:-:S13]  /*252e0*/  LOP3.LUT P0, RZ, R0, 0x3ff, RZ, 0xc0, !PT ;  /* 0x000003ff00ff7812 */ /* 0x000fda000780c0ff */
[----:B------:R-:W-:Y:S05]  /*252f0*/  @!P0 BRA `(.L_x_1660) ;  /* 0x0000000000808947 */ /* 0x000fea0003800000 */
[----:B------:R-:W-:Y:S01]  /*25300*/  MOV R0, 0x0 ;  /* 0x0000000000007802 */ /* 0x000fe20000000f00 */
[----:B------:R-:W-:Y:S01]  /*25310*/  ULDC.64 UR6, c[0x4][0xa8] ;  /* 0x01002a0000067ab9 */ /* 0x000fe20000000a00 */
[----:B------:R-:W-:Y:S01]  /*25320*/  ULDC.64 UR8, c[0x4][0xb0] ;  /* 0x01002c0000087ab9 */ /* 0x000fe20000000a00 */
[----:B------:R-:W-:Y:S01]  /*25330*/  ULDC.64 UR4, c[0x4][0x38] ;  /* 0x01000e0000047ab9 */ /* 0x000fe20000000a00 */
[----:B------:R3:W4:Y:S01]  /*25340*/  LDC.64 R2, c[0x4][R0] ;  /* 0x0100000000027b82 */ /* 0x0007220000000a00 */
[----:B------:R-:W-:Y:S01]  /*25350*/  MOV R4, UR6 ;  /* 0x0000000600047c02 */ /* 0x000fe20008000f00 */
[----:B------:R-:W-:Y:S01]  /*25360*/  IMAD.U32 R5, RZ, RZ, UR7 ;  /* 0x00000007ff057e24 */ /* 0x000fe2000f8e00ff */
[----:B------:R-:W-:Y:S01]  /*25370*/  MOV R10, UR4 ;  /* 0x00000004000a7c02 */ /* 0x000fe20008000f00 */
[----:B--2---:R-:W-:Y:S01]  /*25380*/  IMAD.U32 R6, RZ, RZ, UR8 ;  /* 0x00000008ff067e24 */ /* 0x004fe2000f8e00ff */
[----:B------:R-:W-:Y:S01]  /*25390*/  MOV R13, RZ ;  /* 0x000000ff000d7202 */ /* 0x000fe20000000f00 */
[----:B------:R-:W-:-:S02]  /*253a0*/  IMAD.U32 R7, RZ, RZ, UR9 ;  /* 0x00000009ff077e24 */ /* 0x000fc4000f8e00ff */
[----:B------:R-:W-:Y:S02]  /*253b0*/  IMAD.U32 R11, RZ, RZ, UR5 ;  /* 0x00000005ff0b7e24 */ /* 0x000fe4000f8e00ff */
[----:B------:R-:W-:Y:S02]  /*253c0*/  IMAD.MOV.U32 R8, RZ, RZ, 0x70 ;  /* 0x00000070ff087424 */ /* 0x000fe400078e00ff */
[----:B---3--:R-:W-:-:S07]  /*253d0*/  IMAD.MOV.U32 R12, RZ, RZ, 0x1 ;  /* 0x00000001ff0c7424 */ /* 0x008fce00078e00ff */
[----:B------:R-:W-:-:S07]  /*253e0*/  LEPC R20, `(.L_x_1661) ;  /* 0x000000001014794e */ /* 0x000fce0000000000 */
[----:B01--4-:R-:W-:Y:S05]  /*253f0*/  CALL.ABS.NOINC R2 ;  /* 0x0000000002007343 */ /* 0x013fea0003c00000 */
.L_x_1661:
        /* <DEDUP_REMOVED lines=15> */
[----:B0-----:R-:W-:Y:S05]  /*254f0*/  CALL.ABS.NOINC R2 ;  /* 0x0000000002007343 */ /* 0x001fea0003c00000 */
.L_x_1660:
[----:B------:R-:W3:Y:S01]  /*25500*/  LDL R7, [R1+0x8] ;  /* 0x0000080001077983 */ /* 0x000ee20000100800 */
[----:B------:R-:W4:Y:S01]  /*25510*/  LDC R0, c[0x0][0x428] ;  /* 0x00010a00ff007b82 */ /* 0x000f220000000800 */
[----:B------:R-:W-:Y:S02]  /*25520*/  ULDC.64 UR4, c[0x0][0x9f8] ;  /* 0x00027e0000047ab9 */ /* 0x000fe40000000a00 */
[----:B--2---:R-:W2:Y:S04]  /*25530*/  LDL.LU R6, [R1+0x28] ;  /* 0x0000280001067983 */ /* 0x004ea80000300800 */
[----:B------:R-:W2:Y:S04]  /*25540*/  LDL.LU R5, [R1+0x4] ;  /* 0x0000040001057983 */ /* 0x000ea80000300800 */
[----:B------:R-:W2:Y:S01]  /*25550*/  LDL R4, [R1+0xc] ;  /* 0x00000c0001047983 */ /* 0x000ea20000100800 */
[----:B------:R-:W-:Y:S01]  /*25560*/  ULDC.64 UR6, c[0x0][0x208] ;  /* 0x0000820000067ab9 */ /* 0x000fe20000000a00 */
[----:B------:R-:W0:Y:S01]  /*25570*/  S2R R8, SR_TID.X ;  /* 0x0000000000087919 */ /* 0x000e220000002100 */
[----:B----4-:R-:W-:-:S13]  /*25580*/  ISETP.NE.AND P0, PT, R0, 0x1, PT ;  /* 0x000000010000780c */ /* 0x010fda0003f05270 */
[----:B------:R-:W3:Y:S08]  /*25590*/  @P0 LDC R0, c[0x0][0x42c] ;  /* 0x00010b00ff000b82 */ /* 0x000ef00000000800 */
[----:B------:R-:W4:Y:S01]  /*255a0*/  @P0 LDC R3, c[0x0][0x430] ;  /* 0x00010c00ff030b82 */ /* 0x000f220000000800 */
[----:B0-----:R-:W-:-:S04]  /*255b0*/  LOP3.LUT R8, R8, 0x1f, RZ, 0xc0, !PT ;  /* 0x0000001f08087812 */ /* 0x001fc800078ec0ff */
[----:B------:R-:W-:-:S04]  /*255c0*/  ISETP.NE.AND P6, PT, R8, RZ, PT ;  /* 0x000000ff0800720c */ /* 0x000fc80003fc5270 */
[----:B------:R-:W-:-:S09]  /*255d0*/  PLOP3.LUT P1, PT, P6, PT, PT, 0x8, 0x0 ;  /* 0x000000000000781c */ /* 0x000fd2000372e170 */
[----:B------:R-:W-:-:S05]  /*255e0*/  VOTEU.ALL UP1, P6 ;  /* 0x00000000003f7886 */ /* 0x000fca0003020000 */
[----:B------:R-:W-:-:S04]  /*255f0*/  @!UP1 UIADD3 UR8, UP0, UR38, 0x270, URZ ;  /* 0x0000027026089890 */ /* 0x000fc8000ff1e03f */
[----:B------:R-:W-:-:S03]  /*25600*/  @!UP1 UIADD3.X UR9, URZ, UR39, URZ, UP0, !UPT ;  /* 0x000000273f099290 */ /* 0x000fc600087fe43f */
[----:B------:R-:W-:Y:S01]  /*25610*/  VOTEU.ALL UP0, P6 ;  /* 0x00000000003f7886 */ /* 0x000fe20003000000 */
[----:B---3--:R-:W-:-:S04]  /*25620*/  @P0 IMAD.HI.U32 R2, R7, R0, RZ ;  /* 0x0000000007020227 */ /* 0x008fc800078e00ff */
[----:B------:R-:W-:Y:S01]  /*25630*/  IMAD.MOV.U32 R0, RZ, RZ, R7 ;  /* 0x000000ffff007224 */ /* 0x000fe200078e0007 */
[----:B----4-:R-:W-:Y:S02]  /*25640*/  @P0 SHF.R.U32.HI R0, RZ, R3, R2 ;  /* 0x00000003ff000219 */ /* 0x010fe40000011602 */
[----:B------:R-:W-:Y:S01]  /*25650*/  ISETP.NE.U32.AND P0, PT, RZ, UR4, PT ;  /* 0x00000004ff007c0c */ /* 0x000fe2000bf05070 */
[----:B--2---:R-:W-:-:S03]  /*25660*/  IMAD R2, R5, 0x80, R6 ;  /* 0x0000008005027824 */ /* 0x004fc600078e0206 */
[----:B------:R-:W-:Y:S01]  /*25670*/  ISETP.NE.AND.EX P0, PT, RZ, UR5, PT, P0 ;  /* 0x00000005ff007c0c */ /* 0x000fe2000bf05300 */
[----:B------:R-:W-:Y:S01]  /*25680*/  ULDC.64 UR4, c[0x0][0xa00] ;  /* 0x0002800000047ab9 */ /* 0x000fe20000000a00 */
[----:B------:R-:W-:-:S11]  /*25690*/  MOV R5, R4 ;  /* 0x0000000400057202 */ /* 0x000fd60000000f00 */
[----:B------:R-:W0:Y:S02]  /*256a0*/  @P0 LDC.64 R6, c[0x0][0x9f8] ;  /* 0x00027e00ff060b82 */ /* 0x000e240000000a00 */
[----:B0-----:R-:W-:-:S05]  /*256b0*/  @P0 IMAD.WIDE R6, R4, 0x4, R6 ;  /* 0x0000000404060825 */ /* 0x001fca00078e0206 */
[----:B------:R0:W5:Y:S01]  /*256c0*/  @P0 LDG.E R5, desc[UR6][R6.64] ;  /* 0x0000000606050981 */ /* 0x000162000c1e1900 */
[----:B------:R-:W-:-:S04]  /*256d0*/  ISETP.NE.U32.AND P0, PT, RZ, UR4, PT ;  /* 0x00000004ff007c0c */ /* 0x000fc8000bf05070 */
[----:B------:R-:W-:-:S04]  /*256e0*/  ISETP.NE.AND.EX P0, PT, RZ, UR5, PT, P0 ;  /* 0x00000005ff007c0c */ /* 0x000fc8000bf05300 */
[----:B------:R-:W-:-:S09]  /*256f0*/  SEL R3, R4, RZ, !P0 ;  /* 0x000000ff04037207 */ /* 0x000fd20004000000 */
.L_x_1662:
[----:B------:R-:W2:Y:S01]  /*25700*/  LDL R4, [R1+0x8] ;  /* 0x0000080001047983 */ /* 0x000ea20000100800 */
        /* <DEDUP_REMOVED lines=9> */
[----:B--2---:R-:W-:Y:S05]  /*257a0*/  @P1 BRA.U.ANY `(.L_x_1662) ;  /* 0xfffffffd00d41947 */ /* 0x004fea000393ffff */
[----:B------:R-:W2:Y:S01]  /*257b0*/  S2R R4, SR_TID.X ;  /* 0x0000000000047919 */ /* 0x000ea20000002100 */
[----:B------:R-:W-:Y:S01]  /*257c0*/  UMOV UR4, 0x40 ;  /* 0x0000004000047882 */ /* 0x000fe20000000000 */
[----:B--2---:R-:W-:-:S04]  /*257d0*/  LOP3.LUT R4, R4, 0x1f, RZ, 0xc0, !PT ;  /* 0x0000001f04047812 */ /* 0x004fc800078ec0ff */
[----:B------:R-:W-:-:S04]  /*257e0*/  ISETP.NE.AND P2, PT, R4, RZ, PT ;  /* 0x000000ff0400720c */ /* 0x000fc80003f45270 */
[----:B------:R-:W-:-:S09]  /*257f0*/  PLOP3.LUT P1, PT, P2, PT, PT, 0x8, 0x0 ;  /* 0x000000000000781c */ /* 0x000fd2000172e170 */
[----:B------:R-:W-:-:S05]  /*25800*/  VOTEU.ALL UP0, P2 ;  /* 0x00000000003f7886 */ /* 0x000fca0001000000 */
.L_x_1663:
[----:B------:R-:W2:Y:S01]  /*25810*/  LDL R4, [R1+0x8] ;  /* 0x0000080001047983 */ /* 0x000ea20000100800 */
        /* <DEDUP_REMOVED lines=15> */
.L_x_1664:
        /* <DEDUP_REMOVED lines=10> */
[----:B------:R-:W2:Y:S01]  /*259b0*/  LDL R4, [R1+0x20] ;  /* 0x0000200001047983 */ /* 0x000ea20000100800 */
[----:B-1----:R-:W1:Y:S01]  /*259c0*/  LDC.64 R8, c[0x0][0x3f8] ;  /* 0x0000fe00ff087b82 */ /* 0x002e620000000a00 */
[----:B------:R-:W-:Y:S02]  /*259d0*/  ULDC.64 UR4, c[0x0][0xa08] ;  /* 0x0002820000047ab9 */ /* 0x000fe40000000a00 */
[----:B-1----:R-:W-:Y:S01]  /*259e0*/  LOP3.LUT P0, RZ, R8, UR4, RZ, 0xfc, !PT ;  /* 0x0000000408ff7c12 */ /* 0x002fe2000f80fcff */
[----:B------:R-:W-:-:S03]  /*259f0*/  UMOV UR4, 0xffffffff ;  /* 0xffffffff00047882 */ /* 0x000fc60000000000 */
[----:B------:R-:W-:-:S04]  /*25a00*/  LOP3.LUT P0, RZ, R9, UR5, RZ, 0xfc, P0 ;  /* 0x0000000509ff7c12 */ /* 0x000fc8000800fcff */
[----:B0----5:R-:W-:Y:S01]  /*25a10*/  SEL R6, R5, RZ, !P0 ;  /* 0x000000ff05067207 */ /* 0x021fe20004000000 */
[----:B--2---:R-:W-:Y:S01]  /*25a20*/  VIADD R4, R4, 0xffffffff ;  /* 0xffffffff04047836 */ /* 0x004fe20000000000 */
[----:B------:R-:W-:Y:S07]  /*25a30*/  BRA.DIV UR4, `(.L_x_1665) ;  /* 0x0000004a04087947 */ /* 0x000fee000b800000 */
.L_x_1797:
[----:B------:R-:W-:Y:S01]  /*25a40*/  UMOV UR4, 0xffffffff ;  /* 0xffffffff00047882 */ /* 0x000fe20000000000 */
[----:B------:R-:W-:Y:S02]  /*25a50*/  SHF.R.S32.HI R20, RZ, 0x1f, R5 ;  /* 0x0000001fff147819 */ /* 0x000fe40000011405 */
[----:B------:R-:W-:Y:S05]  /*25a60*/  BRA.DIV UR4, `(.L_x_1666) ;  /* 0x0000004a04307947 */ /* 0x000fea000b800000 */
[----:B------:R-:W-:-:S13]  /*25a70*/  ELECT P6, URZ, PT ;  /* 0x00000000003f782f */ /* 0x000fda00038c0000 */
.L_x_1800:
[----:B------:R-:W-:Y:S05]  /*25a80*/  @!P6 BRA `(.L_x_1667) ;  /* 0x000000040018e947 */ /* 0x000fea0003800000 */
[----:B------:R-:W-:-:S04]  /*25a90*/  ISETP.NE.U32.AND P0, PT, R8, RZ, PT ;  /* 0x000000ff0800720c */ /* 0x000fc80003f05070 */
        /* <DEDUP_REMOVED lines=17> */
[----:B------:R-:W-:-:S04]  /*25bb0*/  LEA R10, P0, R6, R8, 0x2 ;  /* 0x00000008060a7211 */ /* 0x000fc800078010ff */
[----:B------:R-:W-:-:S05]  /*25bc0*/  LEA.HI.X R11, R6, R9, R7, 0x2, P0 ;  /* 0x00000009060b7211 */ /* 0x000fca00000f1407 */
[----:B------:R0:W5:Y:S04]  /*25bd0*/  LDG.E R6, desc[UR6][R10.64] ;  /* 0x000000060a067981 */ /* 0x000168000c1e1900 */
.L_x_1668:
[----:B0-----:R-:W0:Y:S01]  /*25be0*/  S2R R10, SR_CgaCtaId ;  /* 0x00000000000a7919 */ /* 0x001e220000008800 */
[----:B------:R-:W-:-:S04]  /*25bf0*/  MOV R7, 0x400 ;  /* 0x0000040000077802 */ /* 0x000fc80000000f00 */
[----:B0-----:R-:W-:Y:S02]  /*25c00*/  LEA R7, R10, R7, 0x18 ;  /* 0x000000070a077211 */ /* 0x001fe400078ec0ff */
[----:B------:R-:W-:-:S03]  /*25c10*/  SHF.L.U32 R10, R18, 0x1f, RZ ;  /* 0x0000001f120a7819 */ /* 0x000fc600000006ff */
[----:B------:R-:W-:-:S04]  /*25c20*/  IMAD R7, R16, 0x8, R7 ;  /* 0x0000000810077824 */ /* 0x000fc800078e0207 */
[----:B------:R-:W0:Y:S02]  /*25c30*/  SYNCS.PHASECHK.TRANS64.TRYWAIT P0, [R7+URZ+0x30840], R10 ;  /* 0x0308400a070075a7 */ /* 0x000e24000800017f */
[----:B0-----:R-:W-:Y:S05]  /*25c40*/  @!P0 BRA `(.L_x_1669) ;  /* 0x0000004400d88947 */ /* 0x001fea0003800000 */
.L_x_1801:
        /* <DEDUP_REMOVED lines=11> */
.L_x_1670:
[----:B------:R-:W1:Y:S01]  /*25d00*/  S2R R11, SR_CgaCtaId ;  /* 0x00000000000b7919 */ /* 0x000e620000008800 */
[----:B0-----:R-:W-:Y:S01]  /*25d10*/  MOV R10, 0x400 ;  /* 0x00000400000a7802 */ /* 0x001fe20000000f00 */
        /* <DEDUP_REMOVED lines=9> */
[----:B-----5:R-:W-:-:S05]  /*25db0*/  R2UR UR13, R6 ;  /* 0x00000000060d72ca */ /* 0x020fca00000e0000 */
[----:B------:R-:W-:-:S04]  /*25dc0*/  UIADD3 UR9, UR9, 0x30830, URZ ;  /* 0x0003083009097890 */ /* 0x000fc8000fffe03f */
[----:B------:R-:W-:Y:S02]  /*25dd0*/  UIMAD UR11, UR11, 0x60, UR5 ;  /* 0x000000600b0b78a4 */ /* 0x000fe4000f8e0205 */
        /* <DEDUP_REMOVED lines=10> */
[----:B0-----:R-:W-:Y:S01]  /*25e80*/  UMOV UR8, UR15 ;  /* 0x0000000f00087c82 */ /* 0x001fe20008000000 */
[----:B------:R-:W-:Y:S02]  /*25e90*/  UMOV UR10, UR17 ;  /* 0x00000011000a7c82 */ /* 0x000fe40008000000 */
[----:B------:R0:W-:Y:S02]  /*25ea0*/  UTMALDG.4D [UR8], [UR4], desc[UR6] ;  /* 0x00000608040075b4 */ /* 0x0001e40008019000 */
[----:B0-----:R-:W-:Y:S01]  /*25eb0*/  UMOV UR8, UR16 ;  /* 0x0000001000087c82 */ /* 0x001fe20008000000 */
[----:B------:R-:W-:-:S02]  /*25ec0*/  UMOV UR10, UR14 ;  /* 0x0000000e000a7c82 */ /* 0x000fc40008000000 */
[----:B------:R0:W-:Y:S02]  /*25ed0*/  UTMALDG.4D [UR8], [UR4], desc[UR6] ;  /* 0x00000608040075b4 */ /* 0x0001e40008019000 */
[----:B0-----:R-:W-:Y:S01]  /*25ee0*/  NOP ;  /* 0x0000000000007918 */ /* 0x001fe20000000000 */
.L_x_1667:
[----:B------:R-:W2:Y:S04]  /*25ef0*/  LDL.LU R13, [R1+0x8] ;  /* 0x00000800010d7983 */ /* 0x000ea80000300800 */
[----:B------:R-:W3:Y:S01]  /*25f00*/  LDL.LU R12, [R1+0x24] ;  /* 0x00002400010c7983 */ /* 0x000ee20000300800 */
[----:B------:R-:W-:Y:S01]  /*25f10*/  MOV R10, 0x400 ;  /* 0x00000400000a7802 */ /* 0x000fe20000000f00 */
[----:B------:R-:W-:Y:S05]  /*25f20*/  WARPSYNC.ALL ;  /* 0x0000000000007948 */ /* 0x000fea0003800000 */
[----:B------:R-:W0:Y:S01]  /*25f30*/  S2R R11, SR_CgaCtaId ;  /* 0x00000000000b7919 */ /* 0x000e220000008800 */
[----:B------:R-:W-:-:S13]  /*25f40*/  ELECT P0, URZ, PT ;  /* 0x00000000003f782f */ /* 0x000fda0003800000 */
[C---:B------:R-:W-:Y:S01]  /*25f50*/  @P0 R2UR UR13, R3.reuse ;  /* 0x00000000030d02ca */ /* 0x040fe200000e0000 */
[----:B------:R-:W-:Y:S01]  /*25f60*/  UIADD3 UR4, UP0, UR38, 0x270, URZ ;  /* 0x0000027026047890 */ /* 0x000fe2000ff1e03f */
[C---:B------:R-:W-:Y:S01]  /*25f70*/  @P0 R2UR UR11, R2.reuse ;  /* 0x00000000020b02ca */ /* 0x040fe200000e0000 */
[----:B------:R-:W-:Y:S01]  /*25f80*/  UMOV UR6, 0x0 ;  /* 0x0000000000067882 */ /* 0x000fe20000000000 */
[----:B------:R-:W-:Y:S01]  /*25f90*/  UMOV UR7, 0x12f00000 ;  /* 0x12f0000000077882 */ /* 0x000fe20000000000 */
[----:B------:R-:W-:Y:S01]  /*25fa0*/  UIADD3.X UR5, URZ, UR39, URZ, UP0, !UPT ;  /* 0x000000273f057290 */ /* 0x000fe200087fe43f */
[----:B------:R-:W-:Y:S01]  /*25fb0*/  @P0 R2UR UR19, R2 ;  /* 0x00000000021302ca */ /* 0x000fe200000e0000 */
[----:B------:R-:W-:Y:S01]  /*25fc0*/  UMOV UR10, URZ ;  /* 0x0000003f000a7c82 */ /* 0x000fe20008000000 */
[----:B------:R-:W-:Y:S01]  /*25fd0*/  @P0 R2UR UR21, R3 ;  /* 0x00000000031502ca */ /* 0x000fe200000e0000 */
[----:B------:R-:W-:Y:S01]  /*25fe0*/  UMOV UR14, 0x0 ;  /* 0x00000000000e7882 */ /* 0x000fe20000000000 */
[----:B------:R-:W-:Y:S01]  /*25ff0*/  UMOV UR15, 0x12f00000 ;  /* 0x12f00000000f7882 */ /* 0x000fe20000000000 */
[----:B------:R-:W-:Y:S01]  /*26000*/  UMOV UR18, 0x40 ;  /* 0x0000004000127882 */ /* 0x000fe20000000000 */
[----:B------:R-:W-:Y:S01]  /*26010*/  @P0 IMAD.MOV.U32 R7, RZ, RZ, 0xc000 ;  /* 0x0000c000ff070424 */ /* 0x000fe200078e00ff */
        /* <DEDUP_REMOVED lines=10> */
[----:B------:R-:W-:Y:S01]  /*260c0*/  UMOV UR17, UR9 ;  /* 0x0000000900117c82 */ /* 0x000fe20008000000 */
[----:B--2---:R-:W-:-:S02]  /*260d0*/  @P0 R2UR UR12, R13 ;  /* 0x000000000d0c02ca */ /* 0x004fc400000e0000 */
[----:B------:R-:W-:Y:S02]  /*260e0*/  @P0 R2UR UR20, R13 ;  /* 0x000000000d1402ca */ /* 0x000fe400000e0000 */
[----:B---3--:R-:W-:-:S05]  /*260f0*/  IADD3 R12, R12, 0x1, RZ ;  /* 0x000000010c0c7810 */ /* 0x008fca0007ffe0ff */
[----:B------:R0:W-:Y:S04]  /*26100*/  STL [R1+0x24], R12 ;  /* 0x0000240c01007387 */ /* 0x0001e80000100800 */
[----:B------:R1:W-:Y:S02]  /*26110*/  UTMALDG.4D [UR8], [UR4], desc[UR6] ;  /* 0x00000608040075b4 */ /* 0x0003e40008019000 */
[----:B------:R0:W-:Y:S01]  /*26120*/  UTMALDG.4D [UR16], [UR4], desc[UR14] ;  /* 0x00000e10040075b4 */ /* 0x0001e20008019000 */
[----:B-1----:R-:W-:Y:S01]  /*26130*/  @P0 R2UR UR11, R2 ;  /* 0x00000000020b02ca */ /* 0x002fe200000e0000 */
[----:B------:R-:W-:Y:S01]  /*26140*/  UIADD3 UR8, UR24, 0x1a400, URZ ;  /* 0x0001a40018087890 */ /* 0x000fe2000fffe03f */
[----:B------:R-:W-:Y:S01]  /*26150*/  LEA.HI R2, R12, R12, RZ, 0x1 ;  /* 0x0000000c0c027211 */ /* 0x000fe200078f08ff */
[----:B------:R-:W-:Y:S01]  /*26160*/  UMOV UR10, 0x80 ;  /* 0x00000080000a7882 */ /* 0x000fe20000000000 */
[----:B------:R-:W-:-:S02]  /*26170*/  @P0 R2UR UR13, R3 ;  /* 0x00000000030d02ca */ /* 0x000fc400000e0000 */
[----:B------:R-:W-:Y:S02]  /*26180*/  @P0 R2UR UR12, R13 ;  /* 0x000000000d0c02ca */ /* 0x000fe400000e0000 */
[----:B------:R-:W-:-:S05]  /*26190*/  LOP3.LUT R2, R2, 0xfffffffe, RZ, 0xc0, !PT ;  /* 0xfffffffe02027812 */ /* 0x000fca00078ec0ff */
[----:B------:R-:W-:-:S05]  /*261a0*/  IMAD.IADD R2, R12, 0x1, -R2 ;  /* 0x000000010c027824 */ /* 0x000fca00078e0a02 */
[----:B------:R-:W-:Y:S01]  /*261b0*/  SHF.L.U32 R2, R2, 0x1f, RZ ;  /* 0x0000001f02027819 */ /* 0x000fe200000006ff */
[----:B------:R0:W-:Y:S03]  /*261c0*/  UTMALDG.4D [UR8], [UR4], desc[UR22] ;  /* 0x00001608040075b4 */ /* 0x0001e60008019000 */
[----:B------:R-:W1:Y:S02]  /*261d0*/  SYNCS.PHASECHK.TRANS64.TRYWAIT P0, [R10+URZ+0x30820], R2 ;  /* 0x030820020a0075a7 */ /* 0x000e64000800017f */
[----:B01----:R-:W-:Y:S05]  /*261e0*/  @!P0 BRA `(.L_x_1672) ;  /* 0x0000004000848947 */ /* 0x003fea0003800000 */
.L_x_1802:
[----:B------:R-:W-:Y:S05]  /*261f0*/  BSYNC B0 ;  /* 0x0000000000007941 */ /* 0x000fea0003800000 */
.L_x_1671:
[----:B0-----:R-:W2:Y:S04]  /*26200*/  LDL R3, [R1+0x20] ;  /* 0x0000200001037983 */ /* 0x001ea80000100800 */
[----:B------:R-:W3:Y:S01]  /*26210*/  LDL R10, [R1+0x1c] ;  /* 0x00001c00010a7983 */ /* 0x000ee20000100800 */
[----:B------:R-:W-:Y:S01]  /*26220*/  BSSY B0, `(.L_x_1673) ;  /* 0x0000195000007945 */ /* 0x000fe20003800000 */
[----:B--2---:R-:W-:-:S05]  /*26230*/  VIADD R7, R3, 0xfffffffe ;  /* 0xfffffffe03077836 */ /* 0x004fca0000000000 */
[----:B---3--:R-:W-:-:S13]  /*26240*/  ISETP.GE.AND P0, PT, R7, R10, PT ;  /* 0x0000000a0700720c */ /* 0x008fda0003f06270 */
[----:B------:R-:W-:Y:S05]  /*26250*/  @!P0 BRA `(.L_x_1674) ;  /* 0x0000001800448947 */ /* 0x000fea0003800000 */
[----:B------:R-:W-:Y:S01]  /*26260*/  LOP3.LUT R2, RZ, R10, RZ, 0x33, !PT ;  /* 0x0000000aff027212 */ /* 0x000fe200078e33ff */
[----:B------:R-:W-:Y:S01]  /*26270*/  BSSY B1, `(.L_x_1675) ;  /* 0x000008a000017945 */ /* 0x000fe20003800000 */
[----:B------:R-:W-:-:S04]  /*26280*/  IADD3 R13, -R3, RZ, RZ ;  /* 0x000000ff030d7210 */ /* 0x000fc80007ffe1ff */
[----:B------:R-:W-:-:S05]  /*26290*/  VIADDMNMX R13, R13, 0x1, R2, !PT ;  /* 0x000000010d0d7846 */ /* 0x000fca0007800102 */
[----:B------:R-:W-:-:S05]  /*262a0*/  IMAD.IADD R2, R3, 0x1, R13 ;  /* 0x0000000103027824 */ /* 0x000fca00078e020d */
[----:B------:R-:W-:-:S04]  /*262b0*/  LOP3.LUT R2, R2, 0x1, RZ, 0xc0, !PT ;  /* 0x0000000102027812 */ /* 0x000fc800078ec0ff */
[----:B------:R-:W-:-:S13]  /*262c0*/  ISETP.NE.U32.AND P0, PT, R2, 0x1, PT ;  /* 0x000000010200780c */ /* 0x000fda0003f05070 */
        /* <DEDUP_REMOVED lines=8> */
[----:B------:R-:W-:Y:S02]  /*26350*/  ISETP.NE.U32.AND P0, PT, R8, RZ, PT ;  /* 0x000000ff0800720c */ /* 0x000fe40003f05070 */
[----:B------:R-:W-:Y:S02]  /*26360*/  MOV R2, R6 ;  /* 0x0000000600027202 */ /* 0x000fe40000000f00 */
        /* <DEDUP_REMOVED lines=13> */
[----:B------:R-:W-:Y:S01]  /*26440*/  IMAD.WIDE.U32 R10, R5, UR4, R2 ;  /* 0x00000004050a7c25 */ /* 0x000fe2000f8e0002 */
[----:B------:R-:W-:-:S03]  /*26450*/  IADD3 R2, -R2, RZ, RZ ;  /* 0x000000ff02027210 */ /* 0x000fc60007ffe1ff */
[----:B------:R-:W-:Y:S01]  /*26460*/  IMAD.IADD R15, R15, 0x1, R11 ;  /* 0x000000010f0f7824 */ /* 0x000fe200078e020b */
[----:B------:R-:W-:Y:S01]  /*26470*/  LEA R8, P0, R10, R8, 0x2 ;  /* 0x000000080a087211 */ /* 0x000fe200078010ff */
[----:B------:R-:W-:-:S03]  /*26480*/  IMAD R7, R21, R2, R7 ;  /* 0x0000000215077224 */ /* 0x000fc600078e0207 */
[----:B------:R-:W-:-:S05]  /*26490*/  LEA.HI.X R9, R10, R9, R15, 0x2, P0 ;  /* 0x000000090a097211 */ /* 0x000fca00000f140f */
[----:B------:R0:W5:Y:S04]  /*264a0*/  LDG.E R2, desc[UR6][R8.64] ;  /* 0x0000000608027981 */ /* 0x000168000c1e1900 */
.L_x_1679:
[----:B0-----:R-:W0:Y:S01]  /*264b0*/  S2R R8, SR_CgaCtaId ;  /* 0x0000000000087919 */ /* 0x001e220000008800 */
[----:B------:R-:W-:-:S04]  /*264c0*/  MOV R3, 0x400 ;  /* 0x0000040000037802 */ /* 0x000fc80000000f00 */
[----:B0-----:R-:W-:Y:S02]  /*264d0*/  LEA R3, R8, R3, 0x18 ;  /* 0x0000000308037211 */ /* 0x001fe400078ec0ff */
[----:B------:R-:W-:-:S03]  /*264e0*/  SHF.L.U32 R8, R14, 0x1f, RZ ;  /* 0x0000001f0e087819 */ /* 0x000fc600000006ff */
[----:B------:R-:W-:-:S04]  /*264f0*/  IMAD R3, R12, 0x8, R3 ;  /* 0x000000080c037824 */ /* 0x000fc800078e0203 */
[----:B------:R-:W0:Y:S02]  /*26500*/  SYNCS.PHASECHK.TRANS64.TRYWAIT P0, [R3+URZ+0x30840], R8 ;  /* 0x03084008030075a7 */ /* 0x000e24000800017f */
[----:B0-----:R-:W-:Y:S05]  /*26510*/  @!P0 BRA `(.L_x_1680) ;  /* 0x0000003c00d88947 */ /* 0x001fea0003800000 */
.L_x_1803:
        /* <DEDUP_REMOVED lines=11> */
.L_x_1681:
        /* <DEDUP_REMOVED lines=11> */
[----:B-----5:R-:W-:Y:S01]  /*26680*/  R2UR UR13, R2 ;  /* 0x00000000020d72ca */ /* 0x020fe200000e0000 */
[----:B------:R-:W-:-:S04]  /*26690*/  UMOV UR17, 0x80 ;  /* 0x0000008000117882 */ /* 0x000fc80000000000 */
[----:B------:R-:W-:-:S04]  /*266a0*/  UIADD3 UR9, UR9, 0x30830, URZ ;  /* 0x0003083009097890 */ /* 0x000fc8000fffe03f */
[----:B------:R-:W-:Y:S02]  /*266b0*/  UIMAD UR11, UR11, 0x60, UR5 ;  /* 0x000000600b0b78a4 */ /* 0x000fe4000f8e0205 */
[----:B------:R-:W-:Y:S01]  /*266c0*/  UIADD3.X UR5, URZ, UR39, URZ, UP0, !UPT ;  /* 0x000000273f057290 */ /* 0x000fe200087fe43f */
[----:B-1----:R-:W-:-:S05]  /*266d0*/  LEA R8, R9, R8, 0x18 ;  /* 0x0000000809087211 */ /* 0x002fca00078ec0ff */
[----:B------:R-:W-:Y:S01]  /*266e0*/  IMAD R3, R12, 0x9000, R8 ;  /* 0x000090000c037824 */ /* 0x000fe200078e0208 */
[----:B------:R-:W-:-:S04]  /*266f0*/  IADD3 R8, R8, 0x30800, RZ ;  /* 0x0003080008087810 */ /* 0x000fc80007ffe0ff */
[----:B------:R-:W-:Y:S01]  /*26700*/  R2UR UR14, R3 ;  /* 0x00000000030e72ca */ /* 0x000fe200000e0000 */
[----:B------:R-:W-:Y:S01]  /*26710*/  IMAD R8, R16, 0x8, R8 ;  /* 0x0000000810087824 */ /* 0x000fe200078e0208 */
[----:B------:R-:W-:-:S11]  /*26720*/  SHF.L.U32 R3, R18, 0x1f, RZ ;  /* 0x0000001f12037819 */ /* 0x000fd600000006ff */
[----:B------:R-:W-:Y:S02]  /*26730*/  UIADD3 UR8, UR14, 0x1e400, URZ ;  /* 0x0001e4000e087890 */ /* 0x000fe4000fffe03f */
[----:B------:R-:W-:Y:S02]  /*26740*/  UIADD3 UR15, UR14, 0x21400, URZ ;  /* 0x000214000e0f7890 */ /* 0x000fe4000fffe03f */
[----:B------:R-:W-:-:S05]  /*26750*/  UIADD3 UR14, UR14, 0x24400, URZ ;  /* 0x000244000e0e7890 */ /* 0x000fca000fffe03f */
        /* <DEDUP_REMOVED lines=9> */
.L_x_1804:
[----:B------:R-:W-:Y:S05]  /*267f0*/  @P1 BRA `(.L_x_1683) ;  /* 0x00000000002c1947 */ /* 0x000fea0003800000 */
[----:B------:R-:W1:Y:S01]  /*26800*/  S2R R11, SR_TID.X ;  /* 0x00000000000b7919 */ /* 0x000e620000002100 */
[----:B------:R-:W-:Y:S02]  /*26810*/  MOV R9, 0x400 ;  /* 0x0000040000097802 */ /* 0x000fe40000000f00 */
[----:B0-----:R-:W-:Y:S01]  /*26820*/  MOV R8, 0x9000 ;  /* 0x0000900000087802 */ /* 0x001fe20000000f00 */
[----:B------:R-:W0:Y:S01]  /*26830*/  S2R R10, SR_CgaCtaId ;  /* 0x00000000000a7919 */ /* 0x000e220000008800 */
[----:B-1----:R-:W-:-:S04]  /*26840*/  LOP3.LUT R11, R11, 0x1f, RZ, 0xc0, !PT ;  /* 0x0000001f0b0b7812 */ /* 0x002fc800078ec0ff */
[----:B------:R-:W-:Y:S02]  /*26850*/  ISETP.NE.AND P0, PT, R11, RZ, PT ;  /* 0x000000ff0b00720c */ /* 0x000fe40003f05270 */
[----:B0-----:R-:W-:-:S05]  /*26860*/  LEA R9, R10, R9, 0x18 ;  /* 0x000000090a097211 */ /* 0x001fca00078ec0ff */
[----:B------:R-:W-:-:S04]  /*26870*/  IMAD R3, R16, 0x8, R9 ;  /* 0x0000000810037824 */ /* 0x000fc800078e0209 */
[----:B------:R1:W-:Y:S02]  /*26880*/  SYNCS.ARRIVE.TRANS64 RZ, [R3+URZ+0x30850], R8 ;  /* 0x0308500803ff79a7 */ /* 0x0003e4000800003f */
[----:B------:R-:W-:Y:S05]  /*26890*/  @!P0 BRA `(.L_x_1683) ;  /* 0x0000000000048947 */ /* 0x000fea0003800000 */
[----:B------:R-:W-:Y:S01]  /*268a0*/  BPT.TRAP 0x1 ;  /* 0x000000040000795c */ /* 0x000fe20000300000 */
.L_x_1683:
[----:B------:R-:W2:Y:S01]  /*268b0*/  S2R R9, SR_CgaCtaId ;  /* 0x0000000000097919 */ /* 0x000ea20000008800 */
[----:B01----:R-:W-:Y:S01]  /*268c0*/  MOV R8, 0x400 ;  /* 0x0000040000087802 */ /* 0x003fe20000000f00 */
        /* <DEDUP_REMOVED lines=9> */
[----:B------:R-:W-:Y:S01]  /*26960*/  IMAD.MOV.U32 R6, RZ, RZ, R2 ;  /* 0x000000ffff067224 */ /* 0x000fe200078e0002 */
[----:B------:R-:W-:-:S06]  /*26970*/  MOV R4, R7 ;  /* 0x0000000700047202 */ /* 0x000fcc0000000f00 */
[----:B------:R-:W-:Y:S02]  /*26980*/  UIMAD UR11, UR11, 0x60, UR5 ;  /* 0x000000600b0b78a4 */ /* 0x000fe4000f8e0205 */
[----:B------:R-:W-:Y:S01]  /*26990*/  UIADD3.X UR5, URZ, UR39, URZ, UP0, !UPT ;  /* 0x000000273f057290 */ /* 0x000fe200087fe43f */
[----:B--2---:R-:W-:-:S05]  /*269a0*/  LEA R8, R9, R8, 0x18 ;  /* 0x0000000809087211 */ /* 0x004fca00078ec0ff */
[----:B------:R-:W-:-:S05]  /*269b0*/  IMAD R3, R16, 0x8, R8 ;  /* 0x0000000810037824 */ /* 0x000fca00078e0208 */
        /* <DEDUP_REMOVED lines=16> */
.L_x_1678:
[----:B------:R-:W-:Y:S05]  /*26ac0*/  BSYNC B2 ;  /* 0x0000000000027941 */ /* 0x000fea0003800000 */
.L_x_1677:
[----:B------:R-:W2:Y:S01]  /*26ad0*/  LDL R2, [R1+0x20] ;  /* 0x0000200001027983 */ /* 0x000ea20000100800 */
[----:B------:R-:W-:Y:S02]  /*26ae0*/  IMAD.MOV.U32 R16, RZ, RZ, R12 ;  /* 0x000000ffff107224 */ /* 0x000fe400078e000c */
[----:B------:R-:W-:Y:S01]  /*26af0*/  IMAD.MOV.U32 R18, RZ, RZ, R14 ;  /* 0x000000ffff127224 */ /* 0x000fe200078e000e */
[----:B--2---:R-:W-:-:S07]  /*26b00*/  IADD3 R7, R2, -0x3, RZ ;  /* 0xfffffffd02077810 */ /* 0x004fce0007ffe0ff */
.L_x_1676:
[----:B------:R-:W-:Y:S05]  /*26b10*/  BSYNC B1 ;  /* 0x0000000000017941 */ /* 0x000fea0003800000 */
.L_x_1675:
[----:B------:R-:W2:Y:S01]  /*26b20*/  LDL.LU R2, [R1+0x20] ;  /* 0x0000200001027983 */ /* 0x000ea20000300800 */
[----:B------:R-:W-:Y:S01]  /*26b30*/  VIADD R13, R13, 0xfffffffe ;  /* 0xfffffffe0d0d7836 */ /* 0x000fe20000000000 */
[----:B--2---:R-:W-:-:S04]  /*26b40*/  LOP3.LUT R2, RZ, R2, RZ, 0x33, !PT ;  /* 0x00000002ff027212 */ /* 0x004fc800078e33ff */
[----:B------:R-:W-:-:S13]  /*26b50*/  ISETP.NE.AND P0, PT, R13, R2, PT ;  /* 0x000000020d00720c */ /* 0x000fda0003f05270 */
[----:B------:R-:W-:Y:S05]  /*26b60*/  @!P0 BRA `(.L_x_1674) ;  /* 0x0000001000008947 */ /* 0x000fea0003800000 */
[----:B------:R-:W-:-:S07]  /*26b70*/  IMAD.MOV.U32 R13, RZ, RZ, R6 ;  /* 0x000000ffff0d7224 */ /* 0x000fce00078e0006 */
.L_x_1698:
[----:B------:R-:W-:Y:S01]  /*26b80*/  IADD3 R8, R16, 0x1, RZ ;  /* 0x0000000110087810 */ /* 0x000fe20007ffe0ff */
[----:B------:R-:W-:Y:S05]  /*26b90*/  YIELD ;  /* 0x0000000000007946 */ /* 0x000fea0003800000 */
[----:B------:R-:W-:Y:S01]  /*26ba0*/  ISETP.NE.AND P0, PT, R8, 0x2, PT ;  /* 0x000000020800780c */ /* 0x000fe20003f05270 */
[----:B------:R-:W-:Y:S03]  /*26bb0*/  BSSY B1, `(.L_x_1684) ;  /* 0x0000079000017945 */ /* 0x000fe60003800000 */
[----:B------:R-:W-:-:S02]  /*26bc0*/  SEL R9, RZ, 0x1, P0 ;  /* 0x00000001ff097807 */ /* 0x000fc40000000000 */
[----:B------:R-:W-:Y:S02]  /*26bd0*/  SEL R8, R8, RZ, P0 ;  /* 0x000000ff08087207 */ /* 0x000fe40000000000 */
[----:B------:R-:W-:Y:S01]  /*26be0*/  LOP3.LUT R9, R18, R9, RZ, 0x3c, !PT ;  /* 0x0000000912097212 */ /* 0x000fe200078e3cff */
[----:B------:R-:W-:Y:S06]  /*26bf0*/  @!P6 BRA `(.L_x_1685) ;  /* 0x0000000400d0e947 */ /* 0x000fec0003800000 */
        /* <DEDUP_REMOVED lines=15> */
[C---:B------:R-:W-:Y:S01]  /*26cf0*/  IMAD R10, R5.reuse, UR7, R10 ;  /* 0x00000007050a7c24 */ /* 0x040fe2000f8e020a */
[----:B------:R-:W-:Y:S01]  /*26d00*/  IADD3 R12, -R2, RZ, RZ ;  /* 0x000000ff020c7210 */ /* 0x000fe20007ffe1ff */
[----:B------:R-:W-:-:S04]  /*26d10*/  IMAD.WIDE.U32 R2, R5, UR6, R2 ;  /* 0x0000000605027c25 */ /* 0x000fc8000f8e0002 */
[----:B------:R-:W-:Y:S01]  /*26d20*/  IMAD.IADD R3, R10, 0x1, R3 ;  /* 0x000000010a037824 */ /* 0x000fe200078e0203 */
[----:B------:R-:W-:Y:S01]  /*26d30*/  LEA R10, P0, R2, UR4, 0x2 ;  /* 0x00000004020a7c11 */ /* 0x000fe2000f8010ff */
[----:B------:R-:W-:-:S03]  /*26d40*/  IMAD R12, R11, R12, R7 ;  /* 0x0000000c0b0c7224 */ /* 0x000fc600078e0207 */
[----:B------:R-:W-:-:S05]  /*26d50*/  LEA.HI.X R11, R2, UR5, R3, 0x2, P0 ;  /* 0x00000005020b7c11 */ /* 0x000fca00080f1403 */
[----:B------:R0:W5:Y:S04]  /*26d60*/  LDG.E R13, desc[UR8][R10.64] ;  /* 0x000000080a0d7981 */ /* 0x000168000c1e1900 */
.L_x_1686:
[----:B------:R-:W1:Y:S01]  /*26d70*/  S2R R3, SR_CgaCtaId ;  /* 0x0000000000037919 */ /* 0x000e620000008800 */
[----:B------:R-:W-:-:S04]  /*26d80*/  MOV R2, 0x400 ;  /* 0x0000040000027802 */ /* 0x000fc80000000f00 */
[----:B-1----:R-:W-:Y:S02]  /*26d90*/  LEA R2, R3, R2, 0x18 ;  /* 0x0000000203027211 */ /* 0x002fe400078ec0ff */
[----:B------:R-:W-:-:S03]  /*26da0*/  SHF.L.U32 R3, R9, 0x1f, RZ ;  /* 0x0000001f09037819 */ /* 0x000fc600000006ff */
[----:B------:R-:W-:-:S04]  /*26db0*/  IMAD R2, R8, 0x8, R2 ;  /* 0x0000000808027824 */ /* 0x000fc800078e0202 */
[----:B------:R-:W1:Y:S02]  /*26dc0*/  SYNCS.PHASECHK.TRANS64.TRYWAIT P0, [R2+URZ+0x30840], R3 ;  /* 0x03084003020075a7 */ /* 0x000e64000800017f */
[----:B-1----:R-:W-:Y:S05]  /*26dd0*/  @!P0 BRA `(.L_x_1687) ;  /* 0x0000003400d08947 */ /* 0x002fea0003800000 */
.L_x_1805:
        /* <DEDUP_REMOVED lines=11> */
.L_x_1688:
[----:B------:R-:W0:Y:S01]  /*26e90*/  S2R R10, SR_CgaCtaId ;  /* 0x00000000000a7919 */ /* 0x000e220000008800 */
[----:B-1----:R-:W-:Y:S01]  /*26ea0*/  MOV R3, 0x400 ;  /* 0x0000040000037802 */ /* 0x002fe20000000f00 */
        /* <DEDUP_REMOVED lines=10> */
[----:B------:R-:W-:Y:S01]  /*26f50*/  UMOV UR17, 0x80 ;  /* 0x0000008000117882 */ /* 0x000fe20000000000 */
[----:B------:R-:W-:-:S03]  /*26f60*/  SHF.L.U32 R18, R18, 0x1f, RZ ;  /* 0x0000001f12127819 */ /* 0x000fc600000006ff */
[----:B------:R-:W-:-:S04]  /*26f70*/  UIADD3 UR9, UR9, 0x30830, URZ ;  /* 0x0003083009097890 */ /* 0x000fc8000fffe03f */
[----:B------:R-:W-:Y:S02]  /*26f80*/  UIMAD UR11, UR11, 0x60, UR5 ;  /* 0x000000600b0b78a4 */ /* 0x000fe4000f8e0205 */
[----:B------:R-:W-:Y:S01]  /*26f90*/  UIADD3.X UR5, URZ, UR39, URZ, UP0, !UPT ;  /* 0x000000273f057290 */ /* 0x000fe200087fe43f */
[----:B0-----:R-:W-:-:S05]  /*26fa0*/  LEA R3, R10, R3, 0x18 ;  /* 0x000000030a037211 */ /* 0x001fca00078ec0ff */
[----:B------:R-:W-:-:S05]  /*26fb0*/  IMAD R2, R8, 0x9000, R3 ;  /* 0x0000900008027824 */ /* 0x000fca00078e0203 */
[----:B------:R-:W-:Y:S01]  /*26fc0*/  R2UR UR14, R2 ;  /* 0x00000000020e72ca */ /* 0x000fe200000e0000 */
[----:B------:R-:W-:-:S04]  /*26fd0*/  VIADD R2, R3, 0x30800 ;  /* 0x0003080003027836 */ /* 0x000fc80000000000 */
[----:B------:R-:W-:-:S08]  /*26fe0*/  IMAD R2, R16, 0x8, R2 ;  /* 0x0000000810027824 */ /* 0x000fd000078e0202 */
        /* <DEDUP_REMOVED lines=12> */
.L_x_1806:
        /* <DEDUP_REMOVED lines=8> */
.L_x_1690:
[----:B------:R-:W2:Y:S01]  /*27130*/  S2R R10, SR_CgaCtaId ;  /* 0x00000000000a7919 */ /* 0x000ea20000008800 */
        /* <DEDUP_REMOVED lines=10> */
[----:B------:R-:W-:Y:S01]  /*271e0*/  R2UR UR12, R0 ;  /* 0x00000000000c72ca */ /* 0x000fe200000e0000 */
[----:B------:R-:W-:-:S02]  /*271f0*/  IMAD.MOV.U32 R4, RZ, RZ, R12 ;  /* 0x000000ffff047224 */ /* 0x000fc400078e000c */
[----:B------:R-:W-:-:S04]  /*27200*/  IMAD.MOV.U32 R6, RZ, RZ, R13 ;  /* 0x000000ffff067224 */ /* 0x000fc800078e000d */
[----:B------:R-:W-:Y:S02]  /*27210*/  UIMAD UR11, UR11, 0x60, UR5 ;  /* 0x000000600b0b78a4 */ /* 0x000fe4000f8e0205 */
[----:B------:R-:W-:Y:S02]  /*27220*/  UIADD3 UR9, UR9, 0x50, URZ ;  /* 0x0000005009097890 */ /* 0x000fe4000fffe03f */
[----:B------:R-:W-:Y:S01]  /*27230*/  UIADD3.X UR5, URZ, UR39, URZ, UP0, !UPT ;  /* 0x000000273f057290 */ /* 0x000fe200087fe43f */
        /* <DEDUP_REMOVED lines=9> */
[----:B-1----:R-:W-:Y:S01]  /*272d0*/  UMOV UR8, UR15 ;  /* 0x0000000f00087c82 */ /* 0x002fe20008000000 */
[----:B------:R-:W-:Y:S02]  /*272e0*/  UMOV UR10, UR17 ;  /* 0x00000011000a7c82 */ /* 0x000fe40008000000 */
[----:B------:R1:W-:Y:S02]  /*272f0*/  UTMALDG.4D [UR8], [UR4], desc[UR6] ;  /* 0x00000608040075b4 */ /* 0x0003e40008019000 */
[----:B-1----:R-:W-:Y:S01]  /*27300*/  UMOV UR8, UR16 ;  /* 0x0000001000087c82 */ /* 0x002fe20008000000 */
[----:B------:R-:W-:-:S02]  /*27310*/  UMOV UR10, UR14 ;  /* 0x0000000e000a7c82 */ /* 0x000fc40008000000 */
[----:B------:R1:W-:Y:S02]  /*27320*/  UTMALDG.4D [UR8], [UR4], desc[UR6] ;  /* 0x00000608040075b4 */ /* 0x0003e40008019000 */
[----:B-1----:R-:W-:Y:S01]  /*27330*/  NOP ;  /* 0x0000000000007918 */ /* 0x002fe20000000000 */
.L_x_1685:
[----:B------:R-:W-:Y:S05]  /*27340*/  BSYNC B1 ;  /* 0x0000000000017941 */ /* 0x000fea0003800000 */
.L_x_1684:
[----:B------:R-:W-:Y:S01]  /*27350*/  IADD3 R16, R8, 0x1, RZ ;  /* 0x0000000108107810 */ /* 0x000fe20007ffe0ff */
[----:B------:R-:W-:Y:S01]  /*27360*/  BSSY B1, `(.L_x_1691) ;  /* 0x000007c000017945 */ /* 0x000fe20003800000 */
[----:B------:R-:W-:Y:S02]  /*27370*/  VIADD R11, R7, 0xffffffff ;  /* 0xffffffff070b7836 */ /* 0x000fe40000000000 */
[----:B------:R-:W-:-:S04]  /*27380*/  ISETP.NE.AND P0, PT, R16, 0x2, PT ;  /* 0x000000021000780c */ /* 0x000fc80003f05270 */
[----:B0-----:R-:W-:Y:S02]  /*27390*/  SEL R18, RZ, 0x1, P0 ;  /* 0x00000001ff127807 */ /* 0x001fe40000000000 */
        /* <DEDUP_REMOVED lines=13> */
[----:B0-----:R-:W-:Y:S01]  /*27470*/  @P0 IMAD.HI.U32 R12, R10, R2, RZ ;  /* 0x000000020a0c0227 */ /* 0x001fe200078e00ff */
[----:B------:R-:W-:-:S04]  /*27480*/  MOV R2, R10 ;  /* 0x0000000a00027202 */ /* 0x000fc80000000f00 */
        /* <DEDUP_REMOVED lines=9> */
[----:B------:R-:W-:-:S06]  /*27520*/  LEA.HI.X R13, R2, UR5, R3, 0x2, P0 ;  /* 0x00000005020d7c11 */ /* 0x000fcc00080f1403 */
[----:B------:R0:W5:Y:S03]  /*27530*/  LDG.E R13, desc[UR8][R12.64] ;  /* 0x000000080c0d7981 */ /* 0x000166000c1e1900 */
.L_x_1693:
[----:B------:R-:W1:Y:S01]  /*27540*/  S2R R3, SR_CgaCtaId ;  /* 0x0000000000037919 */ /* 0x000e620000008800 */
[----:B------:R-:W-:-:S04]  /*27550*/  MOV R2, 0x400 ;  /* 0x0000040000027802 */ /* 0x000fc80000000f00 */
[----:B-1----:R-:W-:Y:S02]  /*27560*/  LEA R2, R3, R2, 0x18 ;  /* 0x0000000203027211 */ /* 0x002fe400078ec0ff */
[----:B------:R-:W-:Y:S02]  /*27570*/  SHF.L.U32 R3, R18, 0x1f, RZ ;  /* 0x0000001f12037819 */ /* 0x000fe400000006ff */
[----:B------:R-:W-:-:S04]  /*27580*/  LEA R2, R16, R2, 0x3 ;  /* 0x0000000210027211 */ /* 0x000fc800078e18ff */
[----:B------:R-:W1:Y:S02]  /*27590*/  SYNCS.PHASECHK.TRANS64.TRYWAIT P0, [R2+URZ+0x30840], R3 ;  /* 0x03084003020075a7 */ /* 0x000e64000800017f */
[----:B-1----:R-:W-:Y:S05]  /*275a0*/  @!P0 BRA `(.L_x_1694) ;  /* 0x0000003000048947 */ /* 0x002fea0003800000 */
.L_x_1807:
        /* <DEDUP_REMOVED lines=11> */
.L_x_1695:
[----:B------:R-:W0:Y:S01]  /*27660*/  S2R R14, SR_CgaCtaId ;  /* 0x00000000000e7919 */ /* 0x000e220000008800 */
[----:B------:R-:W-:Y:S01]  /*27670*/  MOV R12, 0x400 ;  /* 0x00000400000c7802 */ /* 0x000fe20000000f00 */
[----:B------:R-:W-:Y:S01]  /*27680*/  UIADD3 UR4, UP0, UR38, 0x370, URZ ;  /* 0x0000037026047890 */ /* 0x000fe2000ff1e03f */
        /* <DEDUP_REMOVED lines=9> */
[----:B------:R-:W-:-:S06]  /*27720*/  SHF.L.U32 R9, R9, 0x1f, RZ ;  /* 0x0000001f09097819 */ /* 0x000fcc00000006ff */
[----:B------:R-:W-:Y:S02]  /*27730*/  UIMAD UR11, UR11, 0x60, UR5 ;  /* 0x000000600b0b78a4 */ /* 0x000fe4000f8e0205 */
[----:B------:R-:W-:Y:S01]  /*27740*/  UIADD3.X UR5, URZ, UR39, URZ, UP0, !UPT ;  /* 0x000000273f057290 */ /* 0x000fe200087fe43f */
[----:B0-----:R-:W-:-:S05]  /*27750*/  LEA R12, R14, R12, 0x18 ;  /* 0x0000000c0e0c7211 */ /* 0x001fca00078ec0ff */
[----:B-1----:R-:W-:-:S05]  /*27760*/  VIADD R2, R12, 0x30800 ;  /* 0x000308000c027836 */ /* 0x002fca0000000000 */
[----:B------:R-:W-:Y:S01]  /*27770*/  LEA R3, R16, R2, 0x3 ;  /* 0x0000000210037211 */ /* 0x000fe200078e18ff */
[----:B------:R-:W-:-:S03]  /*27780*/  IMAD R2, R8, 0x8, R2 ;  /* 0x0000000808027824 */ /* 0x000fc600078e0202 */
[----:B------:R-:W-:Y:S01]  /*27790*/  R2UR UR9, R3 ;  /* 0x00000000030972ca */ /* 0x000fe200000e0000 */
[----:B------:R-:W-:-:S05]  /*277a0*/  IMAD R3, R16, 0x9000, R12 ;  /* 0x0000900010037824 */ /* 0x000fca00078e020c */
[----:B------:R-:W-:-:S07]  /*277b0*/  R2UR UR8, R3 ;  /* 0x00000000030872ca */ /* 0x000fce00000e0000 */
[----:B------:R-:W-:-:S06]  /*277c0*/  UIADD3 UR9, UR9, 0x30, URZ ;  /* 0x0000003009097890 */ /* 0x000fcc000fffe03f */
[----:B------:R-:W-:Y:S02]  /*277d0*/  UIADD3 UR14, UR8, 0x1e400, URZ ;  /* 0x0001e400080e7890 */ /* 0x000fe4000fffe03f */
[----:B------:R-:W-:Y:S02]  /*277e0*/  UIADD3 UR15, UR8, 0x21400, URZ ;  /* 0x00021400080f7890 */ /* 0x000fe4000fffe03f */
[----:B------:R-:W-:-:S03]  /*277f0*/  UIADD3 UR16, UR8, 0x24400, URZ ;  /* 0x0002440008107890 */ /* 0x000fc6000fffe03f */
[----:B------:R-:W-:Y:S02]  /*27800*/  UMOV UR8, UR14 ;  /* 0x0000000e00087c82 */ /* 0x000fe40008000000 */
[----:B------:R0:W-:Y:S02]  /*27810*/  UTMALDG.4D [UR8], [UR4], desc[UR6] ;  /* 0x00000608040075b4 */ /* 0x0001e40008019000 */
        /* <DEDUP_REMOVED lines=8> */
.L_x_1808:
        /* <DEDUP_REMOVED lines=8> */
.L_x_1697:
[----:B0-----:R-:W0:Y:S01]  /*27920*/  S2R R9, SR_CgaCtaId ;  /* 0x0000000000097919 */ /* 0x001e220000008800 */
        /* <DEDUP_REMOVED lines=11> */
[----:B------:R-:W-:Y:S01]  /*279e0*/  IMAD.MOV.U32 R6, RZ, RZ, R13 ;  /* 0x000000ffff067224 */ /* 0x000fe200078e000d */
[----:B------:R-:W-:-:S05]  /*279f0*/  MOV R4, R10 ;  /* 0x0000000a00047202 */ /* 0x000fca0000000f00 */
[----:B------:R-:W-:Y:S02]  /*27a00*/  UIMAD UR11, UR11, 0x60, UR5 ;  /* 0x000000600b0b78a4 */ /* 0x000fe4000f8e0205 */
[----:B------:R-:W-:Y:S02]  /*27a10*/  UIADD3 UR9, UR9, 0x50, URZ ;  /* 0x0000005009097890 */ /* 0x000fe4000fffe03f */
[----:B------:R-:W-:Y:S01]  /*27a20*/  UIADD3.X UR5, URZ, UR39, URZ, UP0, !UPT ;  /* 0x000000273f057290 */ /* 0x000fe200087fe43f */
[----:B0-----:R-:W-:-:S05]  /*27a30*/  LEA R3, R9, R3, 0x18 ;  /* 0x0000000309037211 */ /* 0x001fca00078ec0ff */
[----:B------:R-:W-:-:S05]  /*27a40*/  IMAD R8, R8, 0x9000, R3 ;  /* 0x0000900008087824 */ /* 0x000fca00078e0203 */
[----:B------:R-:W-:-:S13]  /*27a50*/  R2UR UR15, R8 ;  /* 0x00000000080f72ca */ /* 0x000fda00000e0000 */
        /* <DEDUP_REMOVED lines=12> */
.L_x_1692:
[----:B------:R-:W-:Y:S05]  /*27b20*/  BSYNC B1 ;  /* 0x0000000000017941 */ /* 0x000fea0003800000 */
.L_x_1691:
[----:B------:R-:W2:Y:S01]  /*27b30*/  LDL R2, [R1+0x1c] ;  /* 0x00001c0001027983 */ /* 0x000ea20000100800 */
[----:B------:R-:W-:Y:S01]  /*27b40*/  VIADD R7, R7, 0xfffffffe ;  /* 0xfffffffe07077836 */ /* 0x000fe20000000000 */
[----:B--2---:R-:W-:-:S13]  /*27b50*/  ISETP.GT.AND P0, PT, R11, R2, PT ;  /* 0x000000020b00720c */ /* 0x004fda0003f04270 */
[----:B------:R-:W-:Y:S05]  /*27b60*/  @P0 BRA `(.L_x_1698) ;  /* 0xfffffff000040947 */ /* 0x000fea000383ffff */
.L_x_1674:
[----:B------:R-:W-:Y:S05]  /*27b70*/  BSYNC B0 ;  /* 0x0000000000007941 */ /* 0x000fea0003800000 */
.L_x_1673:
[----:B------:R-:W0:Y:S01]  /*27b80*/  S2R R2, SR_TID.X ;  /* 0x0000000000027919 */ /* 0x000e220000002100 */
[----:B------:R-:W-:Y:S01]  /*27b90*/  BSSY B0, `(.L_x_1699) ;  /* 0x0000012000007945 */ /* 0x000fe20003800000 */
[----:B0-----:R-:W-:-:S04]  /*27ba0*/  LOP3.LUT R2, R2, 0x1f, RZ, 0xc0, !PT ;  /* 0x0000001f02027812 */ /* 0x001fc800078ec0ff */
[----:B------:R-:W-:-:S13]  /*27bb0*/  ISETP.NE.AND P0, PT, R2, RZ, PT ;  /* 0x000000ff0200720c */ /* 0x000fda0003f05270 */
[----:B------:R-:W-:Y:S05]  /*27bc0*/  @P0 BRA `(.L_x_1700) ;  /* 0x0000000000380947 */ /* 0x000fea0003800000 */
[----:B------:R-:W0:Y:S01]  /*27bd0*/  S2R R8, SR_LANEID ;  /* 0x0000000000087919 */ /* 0x000e220000000000 */
[----:B------:R-:W-:Y:S01]  /*27be0*/  VOTEU.ANY UR4, UPT, PT ;  /* 0x0000000000047886 */ /* 0x000fe200038e0100 */
[----:B------:R-:W1:Y:S01]  /*27bf0*/  LDC.64 R2, c[0x0][0xc38] ;  /* 0x00030e00ff027b82 */ /* 0x000e620000000a00 */
[----:B------:R-:W0:Y:S01]  /*27c00*/  FLO.U32 R7, UR4 ;  /* 0x0000000400077d00 */ /* 0x000e2200080e0000 */
[----:B------:R-:W-:-:S07]  /*27c10*/  ULDC.64 UR6, c[0x0][0x208] ;  /* 0x0000820000067ab9 */ /* 0x000fce0000000a00 */
[----:B------:R-:W1:Y:S01]  /*27c20*/  POPC R5, UR4 ;  /* 0x0000000400057d09 */ /* 0x000e620008000000 */
[----:B0-----:R-:W-:-:S13]  /*27c30*/  ISETP.EQ.U32.AND P0, PT, R7, R8, PT ;  /* 0x000000080700720c */ /* 0x001fda0003f02070 */
[----:B-1----:R-:W2:Y:S01]  /*27c40*/  @P0 ATOMG.E.ADD.STRONG.GPU PT, R2, desc[UR6][R2.64], R5 ;  /* 0x00000005020209a8 */ /* 0x002ea200081ee1c6 */
[----:B------:R-:W0:Y:S02]  /*27c50*/  S2R R8, SR_LTMASK ;  /* 0x0000000000087919 */ /* 0x000e240000003900 */
[----:B0-----:R-:W-:-:S06]  /*27c60*/  LOP3.LUT R8, R8, UR4, RZ, 0xc0, !PT ;  /* 0x0000000408087c12 */ /* 0x001fcc000f8ec0ff */
[----:B------:R-:W0:Y:S01]  /*27c70*/  POPC R8, R8 ;  /* 0x0000000800087309 */ /* 0x000e220000000000 */
[----:B--2---:R-:W0:Y:S02]  /*27c80*/  SHFL.IDX PT, R7, R2, R7, 0x1f ;  /* 0x00001f0702077589 */ /* 0x004e2400000e0000 */
[----:B0-----:R-:W-:-:S05]  /*27c90*/  IADD3 R2, R7, UR36, R8 ;  /* 0x0000002407027c10 */ /* 0x001fca000fffe008 */
[----:B------:R0:W-:Y:S02]  /*27ca0*/  STL [R1], R2 ;  /* 0x0000000201007387 */ /* 0x0001e40000100800 */
.L_x_1700:
[----:B------:R-:W-:Y:S05]  /*27cb0*/  BSYNC B0 ;  /* 0x0000000000007941 */ /* 0x000fea0003800000 */
.L_x_1699:
[----:B------:R-:W-:Y:S04]  /*27cc0*/  BSSY B0, `(.L_x_1701) ;  /* 0x0000033000007945 */ /* 0x000fe80003800000 */
[----:B------:R-:W-:Y:S05]  /*27cd0*/  @!P6 BRA `(.L_x_1702) ;  /* 0x0000000000c4e947 */ /* 0x000fea0003800000 */
[----:B------:R-:W1:Y:S01]  /*27ce0*/  S2R R3, SR_CgaCtaId ;  /* 0x0000000000037919 */ /* 0x000e620000008800 */
[----:B0-----:R-:W-:-:S04]  /*27cf0*/  MOV R2, 0x400 ;  /* 0x0000040000027802 */ /* 0x001fc80000000f00 */
[----:B-1----:R-:W-:-:S04]  /*27d00*/  LEA R2, R3, R2, 0x18 ;  /* 0x0000000203027211 */ /* 0x002fc800078ec0ff */
[----:B------:R-:W-:Y:S02]  /*27d10*/  LEA R3, R16, R2, 0x3 ;  /* 0x0000000210037211 */ /* 0x000fe400078e18ff */
[----:B------:R-:W-:-:S04]  /*27d20*/  SHF.L.U32 R2, R18, 0x1f, RZ ;  /* 0x0000001f12027819 */ /* 0x000fc800000006ff */
[----:B------:R-:W0:Y:S02]  /*27d30*/  SYNCS.PHASECHK.TRANS64.TRYWAIT P0, [R3+URZ+0x30860], R2 ;  /* 0x03086002030075a7 */ /* 0x000e24000800017f */
[----:B0-----:R-:W-:Y:S05]  /*27d40*/  @!P0 BRA `(.L_x_1703) ;  /* 0x0000002800448947 */ /* 0x001fea0003800000 */
.L_x_1809:
        /* <DEDUP_REMOVED lines=11> */
.L_x_1704:
        /* <DEDUP_REMOVED lines=11> */
[----:B------:R-:W-:-:S07]  /*27eb0*/  R2UR UR13, R6 ;  /* 0x00000000060d72ca */ /* 0x000fce00000e0000 */
        /* <DEDUP_REMOVED lines=18> */
[----:B-1----:R-:W-:Y:S01]  /*27fe0*/  NOP ;  /* 0x0000000000007918 */ /* 0x002fe20000000000 */
.L_x_1702:
[----:B------:R-:W-:Y:S05]  /*27ff0*/  BSYNC B0 ;  /* 0x0000000000007941 */ /* 0x000fea0003800000 */
.L_x_1701:
[----:B------:R-:W-:-:S05]  /*28000*/  VIADD R16, R16, 0x1 ;  /* 0x0000000110107836 */ /* 0x000fca0000000000 */
[----:B------:R-:W-:-:S04]  /*28010*/  ISETP.NE.AND P0, PT, R16, 0x2, PT ;  /* 0x000000021000780c */ /* 0x000fc80003f05270 */
[----:B------:R-:W-:Y:S02]  /*28020*/  SEL R3, RZ, 0x1, P0 ;  /* 0x00000001ff037807 */ /* 0x000fe40000000000 */
[----:B------:R-:W-:Y:S02]  /*28030*/  SEL R16, R16, RZ, P0 ;  /* 0x000000ff10107207 */ /* 0x000fe40000000000 */
[----:B------:R-:W-:-:S07]  /*28040*/  LOP3.LUT R18, R18, R3, RZ, 0x3c, !PT ;  /* 0x0000000312127212 */ /* 0x000fce00078e3cff */
.L_x_1658:
[----:B------:R-:W-:Y:S05]  /*28050*/  BSYNC B6 ;  /* 0x0000000000067941 */ /* 0x000fea0003800000 */
.L_x_1656:
[----:B------:R-:W-:-:S03]  /*28060*/  UMOV UR4, 0xffffffff ;  /* 0xffffffff00047882 */ /* 0x000fc60000000000 */
[----:B------:R-:W-:Y:S05]  /*28070*/  BRA.DIV UR4, `(.L_x_1705) ;  /* 0x00000026048c7947 */ /* 0x000fea000b800000 */
[----:B---3--:R-:W3:Y:S04]  /*28080*/  LDL.LU R0, [R1] ;  /* 0x0000000001007983 */ /* 0x008ee80000300800 */
[----:B---3--:R3:W4:Y:S04]  /*28090*/  SHFL.IDX PT, R4, R0, RZ, 0x1f ;  /* 0x00001fff00047589 */ /* 0x00872800000e0000 */
[----:B------:R3:W0:Y:S02]  /*280a0*/  SHFL.IDX PT, R7, R0, 0x1, 0x1f ;  /* 0x00201f0000077f89 */ /* 0x00062400000e0000 */
.L_x_1813:
[----:B---3--:R-:W0:Y:S01]  /*280b0*/  LDL R0, [R1+0xc] ;  /* 0x00000c0001007983 */ /* 0x008e220000100800 */
[----:B------:R-:W-:Y:S01]  /*280c0*/  ULDC UR4, c[0x0][0xc14] ;  /* 0x0003050000047ab9 */ /* 0x000fe20000000800 */
[----:B------:R-:W-:Y:S01]  /*280d0*/  BSSY B0, `(.L_x_1706) ;  /* 0x000000d000007945 */ /* 0x000fe20003800000 */
[----:B------:R-:W-:Y:S01]  /*280e0*/  IMAD.MOV.U32 R5, RZ, RZ, RZ ;  /* 0x000000ffff057224 */ /* 0x000fe200078e00ff */
[----:B------:R-:W3:Y:S02]  /*280f0*/  S2R R10, SR_TID.X ;  /* 0x00000000000a7919 */ /* 0x000ee40000002100 */
[----:B---3--:R-:W-:-:S04]  /*28100*/  LOP3.LUT R10, R10, 0x1f, RZ, 0xc0, !PT ;  /* 0x0000001f0a0a7812 */ /* 0x008fc800078ec0ff */
[C---:B------:R-:W-:Y:S02]  /*28110*/  ISETP.NE.AND P0, PT, R10.reuse, 0x1f, PT ;  /* 0x0000001f0a00780c */ /* 0x040fe40003f05270 */
[----:B01----:R-:W-:Y:S01]  /*28120*/  IADD3 R9, R10, R0, RZ ;  /* 0x000000000a097210 */ /* 0x003fe20007ffe0ff */
[----:B------:R-:W-:-:S05]  /*28130*/  IMAD.U32 R0, RZ, RZ, UR4 ;  /* 0x00000004ff007e24 */ /* 0x000fca000f8e00ff */
[----:B------:R-:W-:-:S13]  /*28140*/  ISETP.GE.OR P0, PT, R9, R0, !P0 ;  /* 0x000000000900720c */ /* 0x000fda0004706670 */
[----:B------:R-:W-:Y:S05]  /*28150*/  @P0 BRA `(.L_x_1707) ;  /* 0x0000000000100947 */ /* 0x000fea0003800000 */
[----:B------:R-:W0:Y:S01]  /*28160*/  LDC.64 R2, c[0x0][0xc58] ;  /* 0x00031600ff027b82 */ /* 0x000e220000000a00 */
[----:B------:R-:W-:Y:S01]  /*28170*/  ULDC.64 UR4, c[0x0][0x208] ;  /* 0x0000820000047ab9 */ /* 0x000fe20000000a00 */
[----:B0-----:R-:W-:-:S05]  /*28180*/  IMAD.WIDE R2, R9, 0x4, R2 ;  /* 0x0000000409027825 */ /* 0x001fca00078e0202 */
[----:B------:R0:W5:Y:S02]  /*28190*/  LDG.E R5, desc[UR4][R2.64] ;  /* 0x0000000402057981 */ /* 0x000164000c1e1900 */
.L_x_1707:
[----:B------:R-:W-:Y:S05]  /*281a0*/  BSYNC B0 ;  /* 0x0000000000007941 */ /* 0x000fea0003800000 */
.L_x_1706:
        /* <DEDUP_REMOVED lines=8> */
[----:B------:R-:W1:Y:S02]  /*28230*/  SHFL.UP PT, R14, R13, 0x2, RZ ;  /* 0x044000000d0e7989 */ /* 0x000e6400000e00ff */
[----:B-1----:R-:W-:Y:S02]  /*28240*/  SEL R14, R14, RZ, P1 ;  /* 0x000000ff0e0e7207 */ /* 0x002fe40000800000 */
[----:B------:R-:W-:-:S03]  /*28250*/  ISETP.GE.U32.AND P1, PT, R10, 0x8, PT ;  /* 0x000000080a00780c */ /* 0x000fc60003f26070 */
[----:B0-----:R-:W-:-:S05]  /*28260*/  IMAD.IADD R3, R13, 0x1, R14 ;  /* 0x000000010d037824 */ /* 0x001fca00078e020e */
[----:B------:R-:W2:Y:S02]  /*28270*/  SHFL.UP PT, R14, R3, 0x4, RZ ;  /* 0x04800000030e7989 */ /* 0x000ea400000e00ff */
[----:B--2---:R-:W-:Y:S02]  /*28280*/  SEL R6, R14, RZ, P0 ;  /* 0x000000ff0e067207 */ /* 0x004fe40000000000 */
[----:B------:R-:W-:-:S03]  /*28290*/  ISETP.GE.U32.AND P0, PT, R10, 0x10, PT ;  /* 0x000000100a00780c */ /* 0x000fc60003f06070 */
[----:B------:R-:W-:-:S05]  /*282a0*/  IMAD.IADD R6, R3, 0x1, R6 ;  /* 0x0000000103067824 */ /* 0x000fca00078e0206 */
[----:B------:R-:W0:Y:S02]  /*282b0*/  SHFL.UP PT, R14, R6, 0x8, RZ ;  /* 0x05000000060e7989 */ /* 0x000e2400000e00ff */
[----:B0-----:R-:W-:-:S04]  /*282c0*/  SEL R9, R14, RZ, P1 ;  /* 0x000000ff0e097207 */ /* 0x001fc80000800000 */
[----:B------:R-:W-:-:S05]  /*282d0*/  IADD3 R8, R6, R9, RZ ;  /* 0x0000000906087210 */ /* 0x000fca0007ffe0ff */
[----:B------:R-:W0:Y:S02]  /*282e0*/  SHFL.UP PT, R14, R8, 0x10, RZ ;  /* 0x06000000080e7989 */ /* 0x000e2400000e00ff */
[----:B0-----:R-:W-:-:S05]  /*282f0*/  SEL R9, R14, RZ, P0 ;  /* 0x000000ff0e097207 */ /* 0x001fca0000000000 */
[----:B------:R-:W-:-:S05]  /*28300*/  IMAD.IADD R2, R8, 0x1, R9 ;  /* 0x0000000108027824 */ /* 0x000fca00078e0209 */
[----:B------:R0:W1:Y:S02]  /*28310*/  SHFL.IDX PT, R14, R2, 0x1f, 0x1f ;  /* 0x03e01f00020e7f89 */ /* 0x00006400000e0000 */
.L_x_1821:
[----:B------:R-:W-:Y:S02]  /*28320*/  ULDC UR4, c[0x0][0xc10] ;  /* 0x0003040000047ab9 */ /* 0x000fe40000000800 */
[----:B------:R-:W-:-:S04]  /*28330*/  IMAD.U32 R6, RZ, RZ, UR4 ;  /* 0x00000004ff067e24 */ /* 0x000fc8000f8e00ff */
[----:B-1----:R-:W-:-:S05]  /*28340*/  IMAD R14, R14, R6, RZ ;  /* 0x000000060e0e7224 */ /* 0x002fca00078e02ff */
[----:B------:R-:W-:-:S04]  /*28350*/  IADD3 R7, R7, R14, RZ ;  /* 0x0000000e07077210 */ /* 0x000fc80007ffe0ff */
[----:B----4-:R-:W-:-:S13]  /*28360*/  ISETP.GT.AND P0, PT, R7, R4, PT ;  /* 0x000000040700720c */ /* 0x010fda0003f04270 */
[----:B------:R-:W-:Y:S05]  /*28370*/  @P0 BRA `(.L_x_1709) ;  /* 0x0000000000c40947 */ /* 0x000fea0003800000 */
[----:B------:R-:W1:Y:S02]  /*28380*/  LDC R0, c[0x0][0xc14] ;  /* 0x00030500ff007b82 */ /* 0x000e640000000800 */
.L_x_1714:
[----:B0-----:R-:W2:Y:S02]  /*28390*/  LDL.LU R2, [R1+0xc] ;  /* 0x00000c0001027983 */ /* 0x001ea40000300800 */
[----:B--2---:R-:W-:-:S05]  /*283a0*/  VIADD R3, R2, 0x1f ;  /* 0x0000001f02037836 */ /* 0x004fca0000000000 */
[----:B-1----:R-:W-:-:S13]  /*283b0*/  ISETP.GE.AND P0, PT, R3, R0, PT ;  /* 0x000000000300720c */ /* 0x002fda0003f06270 */
[----:B------:R-:W-:Y:S05]  /*283c0*/  @P0 BRA `(.L_x_1710) ;  /* 0x00000008000c0947 */ /* 0x000fea0003800000 */
[----:B------:R-:W0:Y:S01]  /*283d0*/  S2R R8, SR_TID.X ;  /* 0x0000000000087919 */ /* 0x000e220000002100 */
[----:B------:R-:W-:Y:S01]  /*283e0*/  IMAD.MOV.U32 R2, RZ, RZ, R3 ;  /* 0x000000ffff027224 */ /* 0x000fe200078e0003 */
[----:B------:R-:W-:Y:S01]  /*283f0*/  BSSY B0, `(.L_x_1711) ;  /* 0x000000c000007945 */ /* 0x000fe20003800000 */
[----:B------:R-:W-:-:S03]  /*28400*/  IMAD.MOV.U32 R5, RZ, RZ, RZ ;  /* 0x000000ffff057224 */ /* 0x000fc600078e00ff */
[----:B------:R1:W-:Y:S01]  /*28410*/  STL [R1+0xc], R2 ;  /* 0x00000c0201007387 */ /* 0x0003e20000100800 */
[----:B0-----:R-:W-:-:S04]  /*28420*/  LOP3.LUT R8, R8, 0x1f, RZ, 0xc0, !PT ;  /* 0x0000001f08087812 */ /* 0x001fc800078ec0ff */
[C---:B------:R-:W-:Y:S02]  /*28430*/  ISETP.NE.AND P1, PT, R8.reuse, 0x1f, PT ;  /* 0x0000001f0800780c */ /* 0x040fe40003f25270 */
[----:B------:R-:W-:-:S04]  /*28440*/  IADD3 R9, R8, R2, RZ ;  /* 0x0000000208097210 */ /* 0x000fc80007ffe0ff */
[----:B------:R-:W-:-:S13]  /*28450*/  ISETP.GE.OR P0, PT, R9, R0, !P1 ;  /* 0x000000000900720c */ /* 0x000fda0004f06670 */
[----:B-1----:R-:W-:Y:S05]  /*28460*/  @P0 BRA `(.L_x_1712) ;  /* 0x0000000000100947 */ /* 0x002fea0003800000 */
[----:B------:R-:W0:Y:S01]  /*28470*/  LDC.64 R2, c[0x0][0xc58] ;  /* 0x00031600ff027b82 */ /* 0x000e220000000a00 */
[----:B------:R-:W-:Y:S01]  /*28480*/  ULDC.64 UR4, c[0x0][0x208] ;  /* 0x0000820000047ab9 */ /* 0x000fe20000000a00 */
[----:B0-----:R-:W-:-:S05]  /*28490*/  IMAD.WIDE R2, R9, 0x4, R2 ;  /* 0x0000000409027825 */ /* 0x001fca00078e0202 */
[----:B------:R0:W5:Y:S02]  /*284a0*/  LDG.E R5, desc[UR4][R2.64] ;  /* 0x0000000402057981 */ /* 0x000164000c1e1900 */
.L_x_1712:
[----:B------:R-:W-:Y:S05]  /*284b0*/  BSYNC B0 ;  /* 0x0000000000007941 */ /* 0x000fea0003800000 */
.L_x_1711:
        /* <DEDUP_REMOVED lines=22> */
[----:B------:R0:W1:Y:S02]  /*28620*/  SHFL.IDX PT, R14, R2, 0x1f, 0x1f ;  /* 0x03e01f00020e7f89 */ /* 0x00006400000e0000 */
.L_x_1829:
[----:B------:R-:W-:Y:S02]  /*28630*/  ULDC UR4, c[0x0][0xc10] ;  /* 0x0003040000047ab9 */ /* 0x000fe40000000800 */
[----:B------:R-:W-:-:S04]  /*28640*/  IMAD.U32 R6, RZ, RZ, UR4 ;  /* 0x00000004ff067e24 */ /* 0x000fc8000f8e00ff */
[----:B-1----:R-:W-:-:S04]  /*28650*/  IMAD R14, R14, R6, RZ ;  /* 0x000000060e0e7224 */ /* 0x002fc800078e02ff */
[----:B------:R-:W-:-:S05]  /*28660*/  IMAD.IADD R7, R14, 0x1, R7 ;  /* 0x000000010e077824 */ /* 0x000fca00078e0207 */
[----:B------:R-:W-:-:S13]  /*28670*/  ISETP.GT.AND P0, PT, R7, R4, PT ;  /* 0x000000040700720c */ /* 0x000fda0003f04270 */
[----:B------:R-:W-:Y:S05]  /*28680*/  @!P0 BRA `(.L_x_1714) ;  /* 0xfffffffc00408947 */ /* 0x000fea000383ffff */
.L_x_1709:
[----:B------:R-:W-:Y:S01]  /*28690*/  IADD3 R7, -R14, R7, RZ ;  /* 0x000000070e077210 */ /* 0x000fe20007ffe1ff */
[----:B------:R-:W-:-:S04]  /*286a0*/  UMOV UR4, 0xffffffff ;  /* 0xffffffff00047882 */ /* 0x000fc80000000000 */
[----:B------:R-:W-:-:S05]  /*286b0*/  IMAD R3, R2, R6, R7 ;  /* 0x0000000602037224 */ /* 0x000fca00078e0207 */
[----:B------:R-:W-:Y:S01]  /*286c0*/  ISETP.GT.AND P6, PT, R3, R4, PT ;  /* 0x000000040300720c */ /* 0x000fe20003fc4270 */
[----:B------:R-:W-:-:S12]  /*286d0*/  BRA.DIV UR4, `(.L_x_1715) ;  /* 0x0000002604e47947 */ /* 0x000fd8000b800000 */
[----:B------:R-:W-:-:S04]  /*286e0*/  VOTE.ANY R3, PT, !P6 ;  /* 0x0000000000037806 */ /* 0x000fc800070e0100 */
[----:B------:R-:W1:Y:S02]  /*286f0*/  POPC R8, R3 ;  /* 0x0000000300087309 */ /* 0x000e640000000000 */
[----:B-1----:R1:W2:Y:S02]  /*28700*/  SHFL.IDX PT, R5, R5, R8, 0x1f ;  /* 0x00001f0805057589 */ /* 0x0022a400000e0000 */
.L_x_1833:
[----:B------:R-:W-:Y:S01]  /*28710*/  ISETP.NE.AND P0, PT, R3, RZ, PT ;  /* 0x000000ff0300720c */ /* 0x000fe20003f05270 */
[----:B------:R-:W-:-:S12]  /*28720*/  IMAD.MOV.U32 R9, RZ, RZ, RZ ;  /* 0x000000ffff097224 */ /* 0x000fd800078e00ff */
[----:B------:R-:W-:Y:S05]  /*28730*/  @!P0 BRA `(.L_x_1716) ;  /* 0x0000000000108947 */ /* 0x000fea0003800000 */
[----:B------:R-:W-:Y:S01]  /*28740*/  UMOV UR4, 0xffffffff ;  /* 0xffffffff00047882 */ /* 0x000fe20000000000 */
[----:B------:R-:W-:Y:S02]  /*28750*/  VIADD R12, R8, 0xffffffff ;  /* 0xffffffff080c7836 */ /* 0x000fe40000000000 */
[----:B------:R-:W-:Y:S05]  /*28760*/  BRA.DIV UR4, `(.L_x_1717) ;  /* 0x0000002a04087947 */ /* 0x000fea000b800000 */
[----:B------:R3:W4:Y:S02]  /*28770*/  SHFL.IDX PT, R9, R2, R12, 0x1f ;  /* 0x00001f0c02097589 */ /* 0x00072400000e0000 */
.L_x_1716:
[----:B------:R-:W5:Y:S01]  /*28780*/  LDL.LU R10, [R1+0xc] ;  /* 0x00000c00010a7983 */ /* 0x000f620000300800 */
[----:B0--3--:R-:W0:Y:S01]  /*28790*/  LDC.64 R2, c[0x0][0xc68] ;  /* 0x00031a00ff027b82 */ /* 0x009e220000000a00 */
[----:B------:R-:W-:Y:S01]  /*287a0*/  ULDC.64 UR4, c[0x0][0x208] ;  /* 0x0000820000047ab9 */ /* 0x000fe20000000a00 */
[----:B-----5:R-:W-:-:S05]  /*287b0*/  IADD3 R10, R8, R10, RZ ;  /* 0x0000000a080a7210 */ /* 0x020fca0007ffe0ff */
[----:B0-----:R-:W-:Y:S01]  /*287c0*/  IMAD.WIDE R2, R10, 0x4, R2 ;  /* 0x000000040a027825 */ /* 0x001fe200078e0202 */
[----:B------:R0:W-:Y:S04]  /*287d0*/  STL [R1+0xc], R10 ;  /* 0x00000c0a01007387 */ /* 0x0001e80000100800 */
[----:B0-----:R0:W1:Y:S01]  /*287e0*/  LDG.E R10, desc[UR4][R2.64] ;  /* 0x00000004020a7981 */ /* 0x001062000c1e1900 */
[----:B----4-:R-:W-:-:S05]  /*287f0*/  IMAD R7, R9, R6, R7 ;  /* 0x0000000609077224 */ /* 0x010fca00078e0207 */
[----:B------:R3:W-:Y:S01]  /*28800*/  STL [R1], R7 ;  /* 0x0000000701007387 */ /* 0x0007e20000100800 */
[----:B0-----:R-:W-:Y:S01]  /*28810*/  MOV R2, RZ ;  /* 0x000000ff00027202 */ /* 0x001fe20000000f00 */
[----:B---3--:R-:W-:Y:S02]  /*28820*/  IMAD.IADD R7, R4, 0x1, -R7 ;  /* 0x0000000104077824 */ /* 0x008fe400078e0a07 */
        /* <DEDUP_REMOVED lines=20> */
[----:B------:R-:W-:Y:S01]  /*28970*/  ISETP.GE.AND P0, PT, R2, RZ, PT ;  /* 0x000000ff0200720c */ /* 0x000fe20003f06270 */
[----:B------:R-:W-:-:S12]  /*28980*/  IMAD.MOV.U32 R2, RZ, RZ, RZ ;  /* 0x000000ffff027224 */ /* 0x000fd800078e00ff */
[----:B------:R-:W-:Y:S02]  /*28990*/  @!P0 IADD3 R9, -R9, RZ, RZ ;  /* 0x000000ff09098210 */ /* 0x000fe40007ffe1ff */
[----:B------:R-:W-:-:S13]  /*289a0*/  ISETP.NE.AND P0, PT, R8, RZ, PT ;  /* 0x000000ff0800720c */ /* 0x000fda0003f05270 */
[----:B------:R-:W-:-:S05]  /*289b0*/  @!P0 LOP3.LUT R9, RZ, R8, RZ, 0x33, !PT ;  /* 0x00000008ff098212 */ /* 0x000fca00078e33ff */
[----:B------:R-:W-:Y:S01]  /*289c0*/  IMAD R4, R10, R9, RZ ;  /* 0x000000090a047224 */ /* 0x000fe200078e02ff */
[----:B------:R-:W-:-:S03]  /*289d0*/  IADD3 R9, -R9, RZ, RZ ;  /* 0x000000ff09097210 */ /* 0x000fc60007ffe1ff */
[----:B------:R-:W-:Y:S02]  /*289e0*/  IMAD.MOV R3, RZ, RZ, -R4 ;  /* 0x000000ffff037224 */ /* 0x000fe400078e0a04 */
[----:B------:R-:W-:-:S03]  /*289f0*/  IMAD R7, R8, R9, R7 ;  /* 0x0000000908077224 */ /* 0x000fc600078e0207 */
[----:B------:R-:W-:Y:S01]  /*28a00*/  VIADDMNMX R6, R3, R6, R10, PT ;  /* 0x0000000603067246 */ /* 0x000fe2000380010a */
[----:B------:R-:W-:-:S03]  /*28a10*/  IMAD.IADD R4, R7, 0x1, R4 ;  /* 0x0000000107047824 */ /* 0x000fc600078e0204 */
[-C--:B------:R-:W-:Y:S02]  /*28a20*/  IABS R10, R6.reuse ;  /* 0x00000006000a7213 */ /* 0x080fe40000000000 */
[----:B------:R-:W-:Y:S02]  /*28a30*/  IABS R8, R6 ;  /* 0x0000000600087213 */ /* 0x000fe40000000000 */
[----:B------:R-:W0:Y:S08]  /*28a40*/  I2F.RP R11, R10 ;  /* 0x0000000a000b7306 */ /* 0x000e300000209400 */
[----:B0-----:R-:W0:Y:S02]  /*28a50*/  MUFU.RCP R11, R11 ;  /* 0x0000000b000b7308 */ /* 0x001e240000001000 */
[----:B0-----:R-:W-:-:S06]  /*28a60*/  VIADD R12, R11, 0xffffffe ;  /* 0x0ffffffe0b0c7836 */ /* 0x001fcc0000000000 */
[----:B------:R-:W0:Y:S02]  /*28a70*/  F2I.FTZ.U32.TRUNC.NTZ R3, R12 ;  /* 0x0000000c00037305 */ /* 0x000e24000021f000 */
[----:B0-----:R-:W-:-:S04]  /*28a80*/  IMAD.MOV R9, RZ, RZ, -R3 ;  /* 0x000000ffff097224 */ /* 0x001fc800078e0a03 */
[----:B------:R-:W-:-:S04]  /*28a90*/  IMAD R9, R9, R10, RZ ;  /* 0x0000000a09097224 */ /* 0x000fc800078e02ff */
[----:B------:R-:W-:Y:S01]  /*28aa0*/  IMAD.HI.U32 R3, R3, R9, R2 ;  /* 0x0000000903037227 */ /* 0x000fe200078e0002 */
[----:B------:R-:W-:Y:S02]  /*28ab0*/  IABS R2, R7 ;  /* 0x0000000700027213 */ /* 0x000fe40000000000 */
[----:B------:R-:W-:-:S03]  /*28ac0*/  IADD3 R9, RZ, -R8, RZ ;  /* 0x80000008ff097210 */ /* 0x000fc60007ffe0ff */
[----:B------:R-:W-:-:S04]  /*28ad0*/  IMAD.HI.U32 R3, R3, R2, RZ ;  /* 0x0000000203037227 */ /* 0x000fc800078e00ff */
[----:B------:R-:W-:Y:S01]  /*28ae0*/  IMAD R9, R3, R9, R2 ;  /* 0x0000000903097224 */ /* 0x000fe200078e0202 */
[----:B------:R-:W-:-:S04]  /*28af0*/  LOP3.LUT R2, R7, R6, RZ, 0x3c, !PT ;  /* 0x0000000607027212 */ /* 0x000fc800078e3cff */
[----:B------:R-:W-:-:S13]  /*28b00*/  ISETP.GT.U32.AND P0, PT, R10, R9, PT ;  /* 0x000000090a00720c */ /* 0x000fda0003f04070 */
[----:B------:R-:W-:Y:S02]  /*28b10*/  @!P0 IMAD.IADD R9, R9, 0x1, -R10 ;  /* 0x0000000109098824 */ /* 0x000fe400078e0a0a */
[----:B------:R-:W-:-:S03]  /*28b20*/  @!P0 VIADD R3, R3, 0x1 ;  /* 0x0000000103038836 */ /* 0x000fc60000000000 */
[----:B------:R-:W-:-:S13]  /*28b30*/  ISETP.GE.U32.AND P0, PT, R9, R10, PT ;  /* 0x0000000a0900720c */ /* 0x000fda0003f06070 */
[----:B------:R-:W-:Y:S02]  /*28b40*/  @P0 IADD3 R3, R3, 0x1, RZ ;  /* 0x0000000103030810 */ /* 0x000fe40007ffe0ff */
        /* <DEDUP_REMOVED lines=11> */
.L_x_1710:
[----:B------:R-:W-:Y:S01]  /*28c00*/  UMOV UR4, URZ ;  /* 0x0000003f00047c82 */ /* 0x000fe20008000000 */
[----:B------:R-:W-:Y:S01]  /*28c10*/  ULDC UR6, c[0x0][0xc14] ;  /* 0x0003050000067ab9 */ /* 0x000fe20000000800 */
[----:B------:R0:W-:Y:S01]  /*28c20*/  STL [R1], R4 ;  /* 0x0000000401007387 */ /* 0x0001e20000100800 */
[----:B------:R-:W-:Y:S01]  /*28c30*/  UMOV UR5, URZ ;  /* 0x0000003f00057c82 */ /* 0x000fe20008000000 */
[----:B------:R-:W-:Y:S01]  /*28c40*/  IMAD.U32 R2, RZ, RZ, UR6 ;  /* 0x00000006ff027e24 */ /* 0x000fe2000f8e00ff */
[----:B------:R-:W-:Y:S01]  /*28c50*/  MOV R3, UR5 ;  /* 0x0000000500037c02 */ /* 0x000fe20008000f00 */
[----:B0-----:R-:W-:-:S05]  /*28c60*/  IMAD.U32 R4, RZ, RZ, UR4 ;  /* 0x00000004ff047e24 */ /* 0x001fca000f8e00ff */
[----:B------:R0:W-:Y:S04]  /*28c70*/  STL [R1+0x4], R4 ;  /* 0x0000040401007387 */ /* 0x0001e80000100800 */
[----:B------:R0:W-:Y:S04]  /*28c80*/  STL [R1+0xc], R2 ;  /* 0x00000c0201007387 */ /* 0x0001e80000100800 */
[----:B------:R0:W-:Y:S02]  /*28c90*/  STL [R1+0x8], R3 ;  /* 0x0000080301007387 */ /* 0x0001e40000100800 */
.L_x_1718:
[----:B01----:R-:W2:Y:S04]  /*28ca0*/  LDL.64 R4, [R1] ;  /* 0x0000000001047983 */ /* 0x003ea80000100a00 */
[----:B------:R-:W2:Y:S01]  /*28cb0*/  LDL.64 R6, [R1+0x8] ;  /* 0x0000080001067983 */ /* 0x000ea20000100a00 */
[----:B------:R-:W0:Y:S01]  /*28cc0*/  S2R R2, SR_TID.X ;  /* 0x0000000000027919 */ /* 0x000e220000002100 */
[----:B------:R-:W-:Y:S05]  /*28cd0*/  WARPSYNC.ALL ;  /* 0x0000000000007948 */ /* 0x000fea0003800000 */
[----:B0-----:R-:W-:Y:S01]  /*28ce0*/  LOP3.LUT R2, R2, 0x1f, RZ, 0xc0, !PT ;  /* 0x0000001f02027812 */ /* 0x001fe200078ec0ff */
[----:B------:R-:W-:Y:S03]  /*28cf0*/  BAR.SYNC.DEFER_BLOCKING 0x4, 0x120 ;  /* 0x0104800000007b1d */ /* 0x000fe60000010000 */
[----:B------:R-:W-:-:S13]  /*28d00*/  ISETP.NE.AND P0, PT, R2, RZ, PT ;  /* 0x000000ff0200720c */ /* 0x000fda0003f05270 */
[----:B------:R-:W0:Y:S01]  /*28d10*/  @!P0 S2R R3, SR_CgaCtaId ;  /* 0x0000000000038919 */ /* 0x000e220000008800 */
[----:B------:R-:W-:-:S04]  /*28d20*/  @!P0 MOV R2, 0x400 ;  /* 0x0000040000028802 */ /* 0x000fc80000000f00 */
[----:B0-----:R-:W-:-:S05]  /*28d30*/  @!P0 LEA R2, R3, R2, 0x18 ;  /* 0x0000000203028211 */ /* 0x001fca00078ec0ff */
[----:B--2---:R0:W-:Y:S02]  /*28d40*/  @!P0 STS.128 [R2+0x308d0], R4 ;  /* 0x0308d00402008388 */ /* 0x0041e40000000c00 */
[----:B0-----:R-:W-:Y:S01]  /*28d50*/  IMAD.MOV.U32 R2, RZ, RZ, R7 ;  /* 0x000000ffff027224 */ /* 0x001fe200078e0007 */
[----:B------:R-:W-:Y:S06]  /*28d60*/  BAR.ARV 0x5, 0x120 ;  /* 0x0144800000007b1d */ /* 0x000fec0000002000 */
[----:B------:R-:W-:-:S13]  /*28d70*/  ISETP.GE.AND P0, PT, R2, R0, PT ;  /* 0x000000000200720c */ /* 0x000fda0003f06270 */
[----:B------:R-:W-:Y:S05]  /*28d80*/  @!P0 BRA `(.L_x_1719) ;  /* 0xffffffa800148947 */ /* 0x000fea000383ffff */
.L_x_1617:
[----:B------:R-:W2:Y:S01]  /*28d90*/  LDL.LU R0, [R1+0x24] ;  /* 0x0000240001007983 */ /* 0x000ea20000300800 */
[----:B------:R-:W-:Y:S01]  /*28da0*/  BSSY B0, `(.L_x_1720) ;  /* 0x000000b000007945 */ /* 0x000fe20003800000 */
[----:B------:R-:W0:Y:S01]  /*28db0*/  S2R R5, SR_CgaCtaId ;  /* 0x0000000000057919 */ /* 0x000e220000008800 */
[----:B--2---:R-:W-:-:S04]  /*28dc0*/  IADD3 R0, R0, 0x1, RZ ;  /* 0x0000000100007810 */ /* 0x004fc80007ffe0ff */
[----:B------:R-:W-:-:S04]  /*28dd0*/  LEA.HI R2, R0, R0, RZ, 0x1 ;  /* 0x0000000000027211 */ /* 0x000fc800078f08ff */
[----:B------:R-:W-:-:S05]  /*28de0*/  LOP3.LUT R3, R2, 0xfffffffe, RZ, 0xc0, !PT ;  /* 0xfffffffe02037812 */ /* 0x000fca00078ec0ff */
[----:B------:R-:W-:Y:S01]  /*28df0*/  IMAD.IADD R3, R0, 0x1, -R3 ;  /* 0x0000000100037824 */ /* 0x000fe200078e0a03 */
[----:B------:R-:W-:-:S04]  /*28e00*/  MOV R0, 0x400 ;  /* 0x0000040000007802 */ /* 0x000fc80000000f00 */
[----:B0-----:R-:W-:Y:S02]  /*28e10*/  LEA R0, R5, R0, 0x18 ;  /* 0x0000000005007211 */ /* 0x001fe400078ec0ff */
[----:B------:R-:W-:-:S04]  /*28e20*/  SHF.L.U32 R3, R3, 0x1f, RZ ;  /* 0x0000001f03037819 */ /* 0x000fc800000006ff */
[----:B------:R-:W0:Y:S02]  /*28e30*/  SYNCS.PHASECHK.TRANS64.TRYWAIT P0, [R0+URZ+0x30820], R3 ;  /* 0x03082003000075a7 */ /* 0x000e24000800017f */
[----:B0-----:R-:W-:Y:S05]  /*28e40*/  @!P0 BRA `(.L_x_1721) ;  /* 0x0000002000788947 */ /* 0x001fea0003800000 */
.L_x_1836:
[----:B------:R-:W-:Y:S05]  /*28e50*/  BSYNC B0 ;  /* 0x0000000000007941 */ /* 0x000fea0003800000 */
.L_x_1720:
[----:B------:R-:W-:-:S03]  /*28e60*/  UMOV UR4, 0xffffffff ;  /* 0xffffffff00047882 */ /* 0x000fc60000000000 */
[----:B------:R-:W-:Y:S05]  /*28e70*/  BRA.DIV UR4, `(.L_x_1722) ;  /* 0x0000002204807947 */ /* 0x000fea000b800000 */
[----:B------:R-:W1:Y:S02]  /*28e80*/  S2R R2, SR_TID.X ;  /* 0x0000000000027919 */ /* 0x000e640000002100 */
[----:B-1----:R-:W-:-:S04]  /*28e90*/  SHF.R.U32.HI R2, RZ, 0x5, R2 ;  /* 0x00000005ff027819 */ /* 0x002fc80000011602 */
[----:B------:R-:W-:-:S05]  /*28ea0*/  LOP3.LUT R2, R2, 0x3, RZ, 0xc0, !PT ;  /* 0x0000000302027812 */ /* 0x000fca00078ec0ff */
[----:B------:R1:W2:Y:S02]  /*28eb0*/  SHFL.IDX PT, R14, R2, RZ, 0x1f ;  /* 0x00001fff020e7589 */ /* 0x0002a400000e0000 */
.L_x_1839:
[----:B--2---:R-:W-:-:S13]  /*28ec0*/  ISETP.NE.AND P0, PT, R14, RZ, PT ;  /* 0x000000ff0e00720c */ /* 0x004fda0003f05270 */
[----:B------:R-:W-:Y:S05]  /*28ed0*/  @P0 BRA `(.L_x_1311) ;  /* 0x0000000000880947 */ /* 0x000fea0003800000 */
[----:B------:R-:W-:-:S03]  /*28ee0*/  UMOV UR4, 0xffffffff ;  /* 0xffffffff00047882 */ /* 0x000fc60000000000 */
[----:B------:R-:W-:Y:S05]  /*28ef0*/  BRA.DIV UR4, `(.L_x_1723) ;  /* 0x0000002204947947 */ /* 0x000fea000b800000 */
[----:B------:R-:W-:-:S13]  /*28f00*/  ELECT P6, URZ, PT ;  /* 0x00000000003f782f */ /* 0x000fda00038c0000 */
.L_x_1842:
[----:B------:R-:W-:Y:S05]  /*28f10*/  @!P6 BRA `(.L_x_1311) ;  /* 0x000000000078e947 */ /* 0x000fea0003800000 */
[----:B------:R-:W-:-:S06]  /*28f20*/  ULOP3.LUT UR4, UR60, 0x2, URZ, 0xfc, !UPT ;  /* 0x000000023c047892 */ /* 0x000fcc000f8efc3f */
[----:B-1----:R-:W-:-:S05]  /*28f30*/  IMAD.U32 R2, RZ, RZ, UR4 ;  /* 0x00000004ff027e24 */ /* 0x002fca000f8e00ff */
[----:B------:R-:W-:-:S13]  /*28f40*/  ISETP.NE.AND P2, PT, R2, 0x3, PT ;  /* 0x000000030200780c */ /* 0x000fda0003f45270 */
[----:B------:R-:W-:Y:S05]  /*28f50*/  @!P2 BRA `(.L_x_1724) ;  /* 0x000000000004a947 */ /* 0x000fea0003800000 */
[----:B------:R-:W-:Y:S01]  /*28f60*/  BPT.TRAP 0x1 ;  /* 0x000000040000795c */ /* 0x000fe20000300000 */
.L_x_1724:
[----:B0-----:R-:W-:Y:S01]  /*28f70*/  IADD3 R3, R0, 0x30840, RZ ;  /* 0x0003084000037810 */ /* 0x001fe20007ffe0ff */
[----:B------:R-:W-:Y:S01]  /*28f80*/  VIADD R2, R16, 0x1 ;  /* 0x0000000110027836 */ /* 0x000fe20000000000 */
[----:B------:R-:W-:-:S03]  /*28f90*/  SHF.L.U32 R4, R18, 0x1f, RZ ;  /* 0x0000001f12047819 */ /* 0x000fc600000006ff */
[----:B------:R-:W-:Y:S01]  /*28fa0*/  IMAD R7, R16, 0x8, R3 ;  /* 0x0000000810077824 */ /* 0x000fe200078e0203 */
[----:B------:R-:W-:-:S03]  /*28fb0*/  ISETP.NE.AND P1, PT, R2, 0x2, PT ;  /* 0x000000020200780c */ /* 0x000fc60003f25270 */
[----:B------:R-:W0:Y:S01]  /*28fc0*/  SYNCS.PHASECHK.TRANS64.TRYWAIT P0, [R7+URZ], R4 ;  /* 0x00000004070075a7 */ /* 0x000e22000800017f */
[----:B------:R-:W-:Y:S02]  /*28fd0*/  SEL R5, RZ, 0x1, P1 ;  /* 0x00000001ff057807 */ /* 0x000fe40000800000 */
[----:B------:R-:W-:Y:S02]  /*28fe0*/  SEL R6, R2, RZ, P1 ;  /* 0x000000ff02067207 */ /* 0x000fe40000800000 */
[----:B------:R-:W-:Y:S02]  /*28ff0*/  LOP3.LUT R5, R18, R5, RZ, 0x3c, !PT ;  /* 0x0000000512057212 */ /* 0x000fe400078e3cff */
[----:B------:R-:W-:Y:S02]  /*29000*/  LEA R3, R6, R3, 0x3 ;  /* 0x0000000306037211 */ /* 0x000fe400078e18ff */
[----:B------:R-:W-:Y:S01]  /*29010*/  SHF.L.U32 R2, R5, 0x1f, RZ ;  /* 0x0000001f05027819 */ /* 0x000fe200000006ff */
[----:B0-----:R-:W-:Y:S06]  /*29020*/  @!P0 BRA `(.L_x_1725) ;  /* 0x0000002000688947 */ /* 0x001fec0003800000 */
.L_x_1843:
[----:B------:R-:W1:Y:S02]  /*29030*/  SYNCS.PHASECHK.TRANS64.TRYWAIT P0, [R3+URZ], R2 ;  /* 0x00000002030075a7 */ /* 0x000e64000800017f */
[----:B-1----:R-:W-:Y:S05]  /*29040*/  @!P0 BRA `(.L_x_1726) ;  /* 0x0000002000748947 */ /* 0x002fea0003800000 */
.L_x_1844:
[----:B------:R-:W-:Y:S05]  /*29050*/  @!P2 BRA `(.L_x_1727) ;  /* 0x000000000004a947 */ /* 0x000fea0003800000 */
[----:B------:R-:W-:Y:S01]  /*29060*/  BPT.TRAP 0x1 ;  /* 0x000000040000795c */ /* 0x000fe20000300000 */
.L_x_1727:
[----:B-1----:R-:W-:-:S04]  /*29070*/  VIADD R3, R0, 0x30860 ;  /* 0x0003086000037836 */ /* 0x002fc80000000000 */
[----:B------:R-:W-:-:S04]  /*29080*/  IMAD R5, R16, 0x8, R3 ;  /* 0x0000000810057824 */ /* 0x000fc800078e0203 */
[----:B------:R-:W1:Y:S02]  /*29090*/  SYNCS.PHASECHK.TRANS64.TRYWAIT P0, [R5+URZ], R4 ;  /* 0x00000004050075a7 */ /* 0x000e64000800017f */
[----:B-1----:R-:W-:Y:S05]  /*290a0*/  @!P0 BRA `(.L_x_1728) ;  /* 0x0000002000708947 */ /* 0x002fea0003800000 */
.L_x_1845:
[----:B------:R-:W-:-:S07]  /*290b0*/  LEA R3, R6, R3, 0x3 ;  /* 0x0000000306037211 */ /* 0x000fce00078e18ff */
.L_x_1729:
[----:B--2---:R2:W3:Y:S02]  /*290c0*/  SYNCS.PHASECHK.TRANS64.TRYWAIT P0, [R3+URZ], R2 ;  /* 0x00000002030075a7 */ /* 0x0044e4000800017f */
[----:B---3--:R-:W-:Y:S05]  /*290d0*/  @!P0 NANOSLEEP.SYNCS 0x989680 ;  /* 0x009896800000895d */ /* 0x008fea0003900000 */
[----:B------:R-:W3:Y:S02]  /*290e0*/  @!P0 SYNCS.PHASECHK.TRANS64 P0, [R3+URZ], R2 ;  /* 0x00000002030085a7 */ /* 0x000ee4000800007f */
[----:B---3--:R-:W-:Y:S05]  /*290f0*/  @!P0 BRA `(.L_x_1729) ;  /* 0xfffffffc00f08947 */ /* 0x008fea000383ffff */
.L_x_1311:
[----:B------:R-:W-:Y:S05]  /*29100*/  BSYNC B7 ;  /* 0x0000000000077941 */ /* 0x000fea0003800000 */
.L_x_1308:
[----:B------:R-:W-:Y:S05]  /*29110*/  EXIT ;  /* 0x000000000000794d */ /* 0x000fea0003800000 */
.L_x_1337:
[----:B0-----:R0:W1:Y:S02]  /*29120*/  SYNCS.PHASECHK.TRANS64.TRYWAIT P5, [R89+URZ+0x30890], R90 ;  /* 0x0308905a590075a7 */ /* 0x00106400080a017f */
[----:B-1----:R-:W-:Y:S05]  /*29130*/  @!P5 NANOSLEEP.SYNCS 0x989680 ;  /* 0x009896800000d95d */ /* 0x002fea0003900000 */
[----:B------:R-:W1:Y:S02]  /*29140*/  @!P5 SYNCS.PHASECHK.TRANS64 P5, [R89+URZ+0x30890], R90 ;  /* 0x0308905a5900d5a7 */ /* 0x000e6400080a007f */
[----:B-1----:R-:W-:Y:S05]  /*29150*/  @!P5 BRA `(.L_x_1337) ;  /* 0xfffffffc00f0d947 */ /* 0x002fea000383ffff */
[----:B------:R-:W-:Y:S05]  /*29160*/  BRA `(.L_x_1730) ;  /* 0xfffffda400fc7947 */ /* 0x000fea000383ffff */
.L_x_1391:
[----:B-1----:R1:W3:Y:S02]  /*29170*/  SYNCS.PHASECHK.TRANS64.TRYWAIT P5, [R89+URZ+0x30890], R90 ;  /* 0x0308905a590075a7 */ /* 0x0022e400080a017f */
[----:B---3--:R-:W-:Y:S05]  /*29180*/  @!P5 NANOSLEEP.SYNCS 0x989680 ;  /* 0x009896800000d95d */ /* 0x008fea0003900000 */
[----:B------:R-:W3:Y:S02]  /*29190*/  @!P5 SYNCS.PHASECHK.TRANS64 P5, [R89+URZ+0x30890], R90 ;  /* 0x0308905a5900d5a7 */ /* 0x000ee400080a007f */
[----:B---3--:R-:W-:Y:S05]  /*291a0*/  @!P5 BRA `(.L_x_1391) ;  /* 0xfffffffc00f0d947 */ /* 0x008fea000383ffff */
[----:B------:R-:W-:Y:S05]  /*291b0*/  BRA `(.L_x_1731) ;  /* 0xfffffdd800c87947 */ /* 0x000fea000383ffff */
.L_x_1416:
[----:B0-----:R0:W1:Y:S02]  /*291c0*/  SYNCS.PHASECHK.TRANS64.TRYWAIT P3, [R89+URZ+0x30890], R90 ;  /* 0x0308905a590075a7 */ /* 0x001064000806017f */
[----:B-1----:R-:W-:Y:S05]  /*291d0*/  @!P3 NANOSLEEP.SYNCS 0x989680 ;  /* 0x009896800000b95d */ /* 0x002fea0003900000 */
[----:B------:R-:W1:Y:S02]  /*291e0*/  @!P3 SYNCS.PHASECHK.TRANS64 P3, [R89+URZ+0x30890], R90 ;  /* 0x0308905a5900b5a7 */ /* 0x000e64000806007f */
[----:B-1----:R-:W-:Y:S05]  /*291f0*/  @!P3 BRA `(.L_x_1416) ;  /* 0xfffffffc00f0b947 */ /* 0x002fea000383ffff */
[----:B------:R-:W-:Y:S05]  /*29200*/  BRA `(.L_x_1732) ;  /* 0xfffffe0800b87947 */ /* 0x000fea000383ffff */
.L_x_1422:
[----:B-1----:R1:W2:Y:S02]  /*29210*/  SYNCS.PHASECHK.TRANS64.TRYWAIT P2, [R89+URZ+0x308b0], R90 ;  /* 0x0308b05a590075a7 */ /* 0x0022a4000804017f */
[----:B--2---:R-:W-:Y:S05]  /*29220*/  @!P2 NANOSLEEP.SYNCS 0x989680 ;  /* 0x009896800000a95d */ /* 0x004fea0003900000 */
[----:B------:R-:W2:Y:S02]  /*29230*/  @!P2 SYNCS.PHASECHK.TRANS64 P2, [R89+URZ+0x308b0], R90 ;  /* 0x0308b05a5900a5a7 */ /* 0x000ea4000804007f */
[----:B--2---:R-:W-:Y:S05]  /*29240*/  @!P2 BRA `(.L_x_1422) ;  /* 0xfffffffc00f0a947 */ /* 0x004fea000383ffff */
[----:B------:R-:W-:Y:S05]  /*29250*/  BRA `(.L_x_1733) ;  /* 0xfffffe0c00bc7947 */ /* 0x000fea000383ffff */
.L_x_1452:
[----:B------:R-:W-:Y:S01]  /*29260*/  BSSY B1, `(.L_x_1734) ;  /* 0x0000008000017945 */ /* 0x000fe20003800000 */
[----:B------:R-:W-:Y:S01]  /*29270*/  IMAD.MOV.U32 R13, RZ, RZ, R4 ;  /* 0x000000ffff0d7224 */ /* 0x000fe200078e0004 */
[----:B------:R-:W-:Y:S01]  /*29280*/  MOV R11, 0x1c1f ;  /* 0x00001c1f000b7802 */ /* 0x000fe20000000f00 */
[----:B------:R-:W-:Y:S02]  /*29290*/  IMAD.MOV.U32 R12, RZ, RZ, RZ ;  /* 0x000000ffff0c7224 */ /* 0x000fe400078e00ff */
[----:B------:R-:W-:-:S07]  /*292a0*/  IMAD.MOV.U32 R15, RZ, RZ, -0x1 ;  /* 0xffffffffff0f7424 */ /* 0x000fce00078e00ff */
[----:B------:R-:W-:Y:S05]  /*292b0*/  WARPSYNC.COLLECTIVE R15, `(.L_x_1735) ;  /* 0x000000000f087348 */ /* 0x000fea0003c00000 */
[----:B------:R0:W1:Y:S02]  /*292c0*/  SHFL.IDX P6, R14, R13, R12, R11 ;  /* 0x0000000c0d0e7389 */ /* 0x00006400000c000b */
[----:B01----:R-:W-:Y:S01]  /*292d0*/  ENDCOLLECTIVE ;  /* 0x000000000000791b */ /* 0x003fe20003800000 */
.L_x_1735:
[----:B------:R-:W-:Y:S05]  /*292e0*/  BSYNC B1 ;  /* 0x0000000000017941 */ /* 0x000fea0003800000 */
.L_x_1734:
[----:B------:R-:W-:Y:S05]  /*292f0*/  BRA `(.L_x_1736) ;  /* 0xfffffe2c00f07947 */ /* 0x000fea000383ffff */
.L_x_1453:
[----:B------:R-:W-:Y:S01]  /*29300*/  BSSY B1, `(.L_x_1737) ;  /* 0x0000008000017945 */ /* 0x000fe20003800000 */
[----:B------:R-:W-:Y:S01]  /*29310*/  IMAD.MOV.U32 R13, RZ, RZ, R3 ;  /* 0x000000ffff0d7224 */ /* 0x000fe200078e0003 */
[----:B------:R-:W-:Y:S01]  /*29320*/  MOV R12, RZ ;  /* 0x000000ff000c7202 */ /* 0x000fe20000000f00 */
[----:B------:R-:W-:Y:S02]  /*29330*/  IMAD.MOV.U32 R11, RZ, RZ, 0x1c1f ;  /* 0x00001c1fff0b7424 */ /* 0x000fe400078e00ff */
[----:B------:R-:W-:-:S07]  /*29340*/  IMAD.MOV.U32 R15, RZ, RZ, -0x1 ;  /* 0xffffffffff0f7424 */ /* 0x000fce00078e00ff */
[----:B------:R-:W-:Y:S05]  /*29350*/  WARPSYNC.COLLECTIVE R15, `(.L_x_1738) ;  /* 0x000000000f087348 */ /* 0x000fea0003c00000 */
[----:B------:R0:W1:Y:S02]  /*29360*/  SHFL.IDX P6, R14, R13, R12, R11 ;  /* 0x0000000c0d0e7389 */ /* 0x00006400000c000b */
[----:B01----:R-:W-:Y:S01]  /*29370*/  ENDCOLLECTIVE ;  /* 0x000000000000791b */ /* 0x003fe20003800000 */
.L_x_1738:
[----:B------:R-:W-:Y:S05]  /*29380*/  BSYNC B1 ;  /* 0x0000000000017941 */ /* 0x000fea0003800000 */
.L_x_1737:
[----:B------:R-:W-:Y:S05]  /*29390*/  BRA `(.L_x_1739) ;  /* 0xfffffe2c00d07947 */ /* 0x000fea000383ffff */
.L_x_1454:
[----:B------:R-:W-:Y:S01]  /*293a0*/  BSSY B1, `(.L_x_1740) ;  /* 0x0000008000017945 */ /* 0x000fe20003800000 */
[----:B------:R-:W-:Y:S01]  /*293b0*/  MOV R13, R2 ;  /* 0x00000002000d7202 */ /* 0x000fe20000000f00 */
[----:B------:R-:W-:Y:S01]  /*293c0*/  IMAD.MOV.U32 R12, RZ, RZ, RZ ;  /* 0x000000ffff0c7224 */ /* 0x000fe200078e00ff */
[----:B------:R-:W-:Y:S01]  /*293d0*/  MOV R15, 0xffffffff ;  /* 0xffffffff000f7802 */ /* 0x000fe20000000f00 */
[----:B------:R-:W-:-:S07]  /*293e0*/  IMAD.MOV.U32 R11, RZ, RZ, 0x1c1f ;  /* 0x00001c1fff0b7424 */ /* 0x000fce00078e00ff */
[----:B------:R-:W-:Y:S05]  /*293f0*/  WARPSYNC.COLLECTIVE R15, `(.L_x_1741) ;  /* 0x000000000f087348 */ /* 0x000fea0003c00000 */
[----:B------:R0:W1:Y:S02]  /*29400*/  SHFL.IDX P6, R14, R13, R12, R11 ;  /* 0x0000000c0d0e7389 */ /* 0x00006400000c000b */
[----:B01----:R-:W-:Y:S01]  /*29410*/  ENDCOLLECTIVE ;  /* 0x000000000000791b */ /* 0x003fe20003800000 */
.L_x_1741:
[----:B------:R-:W-:Y:S05]  /*29420*/  BSYNC B1 ;  /* 0x0000000000017941 */ /* 0x000fea0003800000 */
.L_x_1740:
[----:B------:R-:W-:Y:S05]  /*29430*/  BRA `(.L_x_1742) ;  /* 0xfffffe2c00b07947 */ /* 0x000fea000383ffff */
.L_x_1455:
        /* <DEDUP_REMOVED lines=8> */
.L_x_1744:
[----:B------:R-:W-:Y:S05]  /*294c0*/  BSYNC B1 ;  /* 0x0000000000017941 */ /* 0x000fea0003800000 */
.L_x_1743:
[----:B------:R-:W-:Y:S05]  /*294d0*/  BRA `(.L_x_1745) ;  /* 0xfffffe2c00907947 */ /* 0x000fea000383ffff */
.L_x_1456:
[----:B------:R-:W-:Y:S01]  /*294e0*/  BSSY B1, `(.L_x_1746) ;  /* 0x0000008000017945 */ /* 0x000fe20003800000 */
[----:B------:R-:W-:Y:S01]  /*294f0*/  IMAD.MOV.U32 R13, RZ, RZ, R4 ;  /* 0x000000ffff0d7224 */ /* 0x000fe200078e0004 */
[----:B------:R-:W-:Y:S01]  /*29500*/  MOV R12, 0x1 ;  /* 0x00000001000c7802 */ /* 0x000fe20000000f00 */
[----:B------:R-:W-:Y:S02]  /*29510*/  IMAD.MOV.U32 R11, RZ, RZ, 0x1c1f ;  /* 0x00001c1fff0b7424 */ /* 0x000fe400078e00ff */
[----:B------:R-:W-:-:S07]  /*29520*/  IMAD.MOV.U32 R15, RZ, RZ, -0x1 ;  /* 0xffffffffff0f7424 */ /* 0x000fce00078e00ff */
[----:B------:R-:W-:Y:S05]  /*29530*/  WARPSYNC.COLLECTIVE R15, `(.L_x_1747) ;  /* 0x000000000f087348 */ /* 0x000fea0003c00000 */
[----:B------:R0:W1:Y:S02]  /*29540*/  SHFL.IDX P6, R14, R13, R12, R11 ;  /* 0x0000000c0d0e7389 */ /* 0x00006400000c000b */
[----:B01----:R-:W-:Y:S01]  /*29550*/  ENDCOLLECTIVE ;  /* 0x000000000000791b */ /* 0x003fe20003800000 */
.L_x_1747:
[----:B------:R-:W-:Y:S05]  /*29560*/  BSYNC B1 ;  /* 0x0000000000017941 */ /* 0x000fea0003800000 */
.L_x_1746:
[----:B------:R-:W-:Y:S05]  /*29570*/  BRA `(.L_x_1748) ;  /* 0xfffffe2c00707947 */ /* 0x000fea000383ffff */
.L_x_1457:
[----:B------:R-:W-:Y:S01]  /*29580*/  BSSY B1, `(.L_x_1749) ;  /* 0x0000008000017945 */ /* 0x000fe20003800000 */
[----:B------:R-:W-:Y:S01]  /*29590*/  MOV R13, R3 ;  /* 0x00000003000d7202 */ /* 0x000fe20000000f00 */
[----:B------:R-:W-:Y:S01]  /*295a0*/  IMAD.MOV.U32 R12, RZ, RZ, 0x1 ;  /* 0x00000001ff0c7424 */ /* 0x000fe200078e00ff */
[----:B------:R-:W-:Y:S01]  /*295b0*/  MOV R15, 0xffffffff ;  /* 0xffffffff000f7802 */ /* 0x000fe20000000f00 */
[----:B------:R-:W-:-:S07]  /*295c0*/  IMAD.MOV.U32 R11, RZ, RZ, 0x1c1f ;  /* 0x00001c1fff0b7424 */ /* 0x000fce00078e00ff */
[----:B------:R-:W-:Y:S05]  /*295d0*/  WARPSYNC.COLLECTIVE R15, `(.L_x_1750) ;  /* 0x000000000f087348 */ /* 0x000fea0003c00000 */
[----:B------:R0:W1:Y:S02]  /*295e0*/  SHFL.IDX P6, R14, R13, R12, R11 ;  /* 0x0000000c0d0e7389 */ /* 0x00006400000c000b */
[----:B01----:R-:W-:Y:S01]  /*295f0*/  ENDCOLLECTIVE ;  /* 0x000000000000791b */ /* 0x003fe20003800000 */
.L_x_1750:
[----:B------:R-:W-:Y:S05]  /*29600*/  BSYNC B1 ;  /* 0x0000000000017941 */ /* 0x000fea0003800000 */
.L_x_1749:
[----:B------:R-:W-:Y:S05]  /*29610*/  BRA `(.L_x_1751) ;  /* 0xfffffe2c00547947 */ /* 0x000fea000383ffff */
.L_x_1458:
        /* <DEDUP_REMOVED lines=8> */
.L_x_1753:
[----:B------:R-:W-:Y:S05]  /*296a0*/  BSYNC B1 ;  /* 0x0000000000017941 */ /* 0x000fea0003800000 */
.L_x_1752:
[----:B------:R-:W-:Y:S05]  /*296b0*/  BRA `(.L_x_1754) ;  /* 0xfffffe2c00387947 */ /* 0x000fea000383ffff */
.L_x_1459:
        /* <DEDUP_REMOVED lines=8> */
.L_x_1756:
[----:B------:R-:W-:Y:S05]  /*29740*/  BSYNC B1 ;  /* 0x0000000000017941 */ /* 0x000fea0003800000 */
.L_x_1755:
[----:B------:R-:W-:Y:S05]  /*29750*/  BRA `(.L_x_1757) ;  /* 0xfffffe2c001c7947 */ /* 0x000fea000383ffff */
.L_x_1461:
[----:B0-----:R0:W1:Y:S02]  /*29760*/  SYNCS.PHASECHK.TRANS64.TRYWAIT P2, [R17+URZ+0x30800], R2 ;  /* 0x03080002110075a7 */ /* 0x001064000804017f */
[----:B-1----:R-:W-:Y:S05]  /*29770*/  @!P2 NANOSLEEP.SYNCS 0x989680 ;  /* 0x009896800000a95d */ /* 0x002fea0003900000 */
[----:B------:R-:W1:Y:S02]  /*29780*/  @!P2 SYNCS.PHASECHK.TRANS64 P2, [R17+URZ+0x30800], R2 ;  /* 0x030800021100a5a7 */ /* 0x000e64000804007f */
[----:B-1----:R-:W-:Y:S05]  /*29790*/  @!P2 BRA `(.L_x_1461) ;  /* 0xfffffffc00f0a947 */ /* 0x002fea000383ffff */
[----:B------:R-:W-:Y:S05]  /*297a0*/  BRA `(.L_x_1758) ;  /* 0xfffffe2c007c7947 */ /* 0x000fea000383ffff */
.L_x_1489:
        /* <DEDUP_REMOVED lines=8> */
.L_x_1760:
[----:B------:R-:W-:Y:S05]  /*29830*/  BSYNC B1 ;  /* 0x0000000000017941 */ /* 0x000fea0003800000 */
.L_x_1759:
[----:B------:R-:W-:Y:S05]  /*29840*/  BRA `(.L_x_1761) ;  /* 0xfffffe5c00007947 */ /* 0x000fea000383ffff */
.L_x_1490:
        /* <DEDUP_REMOVED lines=8> */
.L_x_1763:
[----:B------:R-:W-:Y:S05]  /*298d0*/  BSYNC B1 ;  /* 0x0000000000017941 */ /* 0x000fea0003800000 */
.L_x_1762:
[----:B------:R-:W-:Y:S05]  /*298e0*/  BRA `(.L_x_1764) ;  /* 0xfffffe5800e07947 */ /* 0x000fea000383ffff */
.L_x_1491:
        /* <DEDUP_REMOVED lines=8> */
.L_x_1766:
[----:B------:R-:W-:Y:S05]  /*29970*/  BSYNC B1 ;  /* 0x0000000000017941 */ /* 0x000fea0003800000 */
.L_x_1765:
[----:B------:R-:W-:Y:S05]  /*29980*/  BRA `(.L_x_1767) ;  /* 0xfffffe5800c07947 */ /* 0x000fea000383ffff */
.L_x_1492:
        /* <DEDUP_REMOVED lines=8> */
.L_x_1769:
[----:B------:R-:W-:Y:S05]  /*29a10*/  BSYNC B1 ;  /* 0x0000000000017941 */ /* 0x000fea0003800000 */
.L_x_1768:
[----:B------:R-:W-:Y:S05]  /*29a20*/  BRA `(.L_x_1770) ;  /* 0xfffffe5800a07947 */ /* 0x000fea000383ffff */
.L_x_1493:
        /* <DEDUP_REMOVED lines=8> */
.L_x_1772:
[----:B------:R-:W-:Y:S05]  /*29ab0*/  BSYNC B1 ;  /* 0x0000000000017941 */ /* 0x000fea0003800000 */
.L_x_1771:
[----:B------:R-:W-:Y:S05]  /*29ac0*/  BRA `(.L_x_1773) ;  /* 0xfffffe5800807947 */ /* 0x000fea000383ffff */
.L_x_1494:
        /* <DEDUP_REMOVED lines=8> */
.L_x_1775:
[----:B------:R-:W-:Y:S05]  /*29b50*/  BSYNC B1 ;  /* 0x0000000000017941 */ /* 0x000fea0003800000 */
.L_x_1774:
[----:B------:R-:W-:Y:S05]  /*29b60*/  BRA `(.L_x_1776) ;  /* 0xfffffe5800647947 */ /* 0x000fea000383ffff */
.L_x_1495:
        /* <DEDUP_REMOVED lines=8> */
.L_x_1778:
[----:B------:R-:W-:Y:S05]  /*29bf0*/  BSYNC B1 ;  /* 0x0000000000017941 */ /* 0x000fea0003800000 */
.L_x_1777:
[----:B------:R-:W-:Y:S05]  /*29c00*/  BRA `(.L_x_1779) ;  /* 0xfffffe5800487947 */ /* 0x000fea000383ffff */
.L_x_1496:
        /* <DEDUP_REMOVED lines=8> */
.L_x_1781:
[----:B------:R-:W-:Y:S05]  /*29c90*/  BSYNC B1 ;  /* 0x0000000000017941 */ /* 0x000fea0003800000 */
.L_x_1780:
[----:B------:R-:W-:Y:S05]  /*29ca0*/  BRA `(.L_x_1782) ;  /* 0xfffffe58002c7947 */ /* 0x000fea000383ffff */
.L_x_1498:
[----:B0-----:R0:W1:Y:S02]  /*29cb0*/  SYNCS.PHASECHK.TRANS64.TRYWAIT P2, [R17+URZ+0x30800], R8 ;  /* 0x03080008110075a7 */ /* 0x001064000804017f */
[----:B-1----:R-:W-:Y:S05]  /*29cc0*/  @!P2 NANOSLEEP.SYNCS 0x989680 ;  /* 0x009896800000a95d */ /* 0x002fea0003900000 */
[----:B------:R-:W1:Y:S02]  /*29cd0*/  @!P2 SYNCS.PHASECHK.TRANS64 P2, [R17+URZ+0x30800], R8 ;  /* 0x030800081100a5a7 */ /* 0x000e64000804007f */
[----:B-1----:R-:W-:Y:S05]  /*29ce0*/  @!P2 BRA `(.L_x_1498) ;  /* 0xfffffffc00f0a947 */ /* 0x002fea000383ffff */
[----:B------:R-:W-:Y:S05]  /*29cf0*/  BRA `(.L_x_1783) ;  /* 0xfffffe58008c7947 */ /* 0x000fea000383ffff */
.L_x_1512:
[----:B-1----:R1:W2:Y:S02]  /*29d00*/  SYNCS.PHASECHK.TRANS64.TRYWAIT P2, [R2+URZ+0x30830], R3 ;  /* 0x03083003020075a7 */ /* 0x0022a4000804017f */
[----:B--2---:R-:W-:Y:S05]  /*29d10*/  @!P2 NANOSLEEP.SYNCS 0x989680 ;  /* 0x009896800000a95d */ /* 0x004fea0003900000 */
[----:B------:R-:W2:Y:S02]  /*29d20*/  @!P2 SYNCS.PHASECHK.TRANS64 P2, [R2+URZ+0x30830], R3 ;  /* 0x030830030200a5a7 */ /* 0x000ea4000804007f */
[----:B--2---:R-:W-:Y:S05]  /*29d30*/  @!P2 BRA `(.L_x_1512) ;  /* 0xfffffffc00f0a947 */ /* 0x004fea000383ffff */
[----:B------:R-:W-:Y:S05]  /*29d40*/  BRA `(.L_x_1511) ;  /* 0xfffffe80002c7947 */ /* 0x000fea000383ffff */
.L_x_1532:
[----:B-1----:R1:W2:Y:S02]  /*29d50*/  SYNCS.PHASECHK.TRANS64.TRYWAIT P2, [R7+URZ+0x30830], R14 ;  /* 0x0308300e070075a7 */ /* 0x0022a4000804017f */
[----:B--2---:R-:W-:Y:S05]  /*29d60*/  @!P2 NANOSLEEP.SYNCS 0x989680 ;  /* 0x009896800000a95d */ /* 0x004fea0003900000 */
[----:B------:R-:W2:Y:S02]  /*29d70*/  @!P2 SYNCS.PHASECHK.TRANS64 P2, [R7+URZ+0x30830], R14 ;  /* 0x0308300e0700a5a7 */ /* 0x000ea4000804007f */
[----:B--2---:R-:W-:Y:S05]  /*29d80*/  @!P2 BRA `(.L_x_1532) ;  /* 0xfffffffc00f0a947 */ /* 0x004fea000383ffff */
[----:B------:R-:W-:Y:S05]  /*29d90*/  BRA `(.L_x_1531) ;  /* 0xfffffeb400787947 */ /* 0x000fea000383ffff */
.L_x_1537:
[----:B-1----:R1:W2:Y:S02]  /*29da0*/  SYNCS.PHASECHK.TRANS64.TRYWAIT P2, [R14+URZ+0x30850], R2 ;  /* 0x030850020e0075a7 */ /* 0x0022a4000804017f */
[----:B--2---:R-:W-:Y:S05]  /*29db0*/  @!P2 NANOSLEEP.SYNCS 0x989680 ;  /* 0x009896800000a95d */ /* 0x004fea0003900000 */
[----:B------:R-:W2:Y:S02]  /*29dc0*/  @!P2 SYNCS.PHASECHK.TRANS64 P2, [R14+URZ+0x30850], R2 ;  /* 0x030850020e00a5a7 */ /* 0x000ea4000804007f */
[----:B--2---:R-:W-:Y:S05]  /*29dd0*/  @!P2 BRA `(.L_x_1537) ;  /* 0xfffffffc00f0a947 */ /* 0x004fea000383ffff */
[----:B------:R-:W-:Y:S05]  /*29de0*/  BRA `(.L_x_1536) ;  /* 0xfffffec400047947 */ /* 0x000fea000383ffff */
.L_x_1557:
[----:B-1----:R1:W2:Y:S02]  /*29df0*/  SYNCS.PHASECHK.TRANS64.TRYWAIT P2, [R3+URZ+0x30830], R4 ;  /* 0x03083004030075a7 */ /* 0x0022a4000804017f */
[----:B--2---:R-:W-:Y:S05]  /*29e00*/  @!P2 NANOSLEEP.SYNCS 0x989680 ;  /* 0x009896800000a95d */ /* 0x004fea0003900000 */
[----:B------:R-:W2:Y:S02]  /*29e10*/  @!P2 SYNCS.PHASECHK.TRANS64 P2, [R3+URZ+0x30830], R4 ;  /* 0x030830040300a5a7 */ /* 0x000ea4000804007f */
[----:B--2---:R-:W-:Y:S05]  /*29e20*/  @!P2 BRA `(.L_x_1557) ;  /* 0xfffffffc00f0a947 */ /* 0x004fea000383ffff */
[----:B------:R-:W-:Y:S05]  /*29e30*/  BRA `(.L_x_1556) ;  /* 0xfffffef000947947 */ /* 0x000fea000383ffff */
.L_x_1562:
[----:B-1----:R1:W2:Y:S02]  /*29e40*/  SYNCS.PHASECHK.TRANS64.TRYWAIT P2, [R20+URZ+0x30850], R0 ;  /* 0x03085000140075a7 */ /* 0x0022a4000804017f */
[----:B--2---:R-:W-:Y:S05]  /*29e50*/  @!P2 NANOSLEEP.SYNCS 0x989680 ;  /* 0x009896800000a95d */ /* 0x004fea0003900000 */
[----:B------:R-:W2:Y:S02]  /*29e60*/  @!P2 SYNCS.PHASECHK.TRANS64 P2, [R20+URZ+0x30850], R0 ;  /* 0x030850001400a5a7 */ /* 0x000ea4000804007f */
[----:B--2---:R-:W-:Y:S05]  /*29e70*/  @!P2 BRA `(.L_x_1562) ;  /* 0xfffffffc00f0a947 */ /* 0x004fea000383ffff */
[----:B------:R-:W-:Y:S05]  /*29e80*/  BRA `(.L_x_1561) ;  /* 0xffffff00000c7947 */ /* 0x000fea000383ffff */
.L_x_1570:
[----:B-1----:R1:W2:Y:S02]  /*29e90*/  SYNCS.PHASECHK.TRANS64.TRYWAIT P2, [R3+URZ+0x30830], R4 ;  /* 0x03083004030075a7 */ /* 0x0022a4000804017f */
[----:B--2---:R-:W-:Y:S05]  /*29ea0*/  @!P2 NANOSLEEP.SYNCS 0x989680 ;  /* 0x009896800000a95d */ /* 0x004fea0003900000 */
[----:B------:R-:W2:Y:S02]  /*29eb0*/  @!P2 SYNCS.PHASECHK.TRANS64 P2, [R3+URZ+0x30830], R4 ;  /* 0x030830040300a5a7 */ /* 0x000ea4000804007f */
[----:B--2---:R-:W-:Y:S05]  /*29ec0*/  @!P2 BRA `(.L_x_1570) ;  /* 0xfffffffc00f0a947 */ /* 0x004fea000383ffff */
[----:B------:R-:W-:Y:S05]  /*29ed0*/  BRA `(.L_x_1569) ;  /* 0xffffff1800887947 */ /* 0x000fea000383ffff */
.L_x_1575:
[----:B-1----:R1:W2:Y:S02]  /*29ee0*/  SYNCS.PHASECHK.TRANS64.TRYWAIT P2, [R14+URZ+0x30850], R2 ;  /* 0x030850020e0075a7 */ /* 0x0022a4000804017f */
[----:B--2---:R-:W-:Y:S05]  /*29ef0*/  @!P2 NANOSLEEP.SYNCS 0x989680 ;  /* 0x009896800000a95d */ /* 0x004fea0003900000 */
[----:B------:R-:W2:Y:S02]  /*29f00*/  @!P2 SYNCS.PHASECHK.TRANS64 P2, [R14+URZ+0x30850], R2 ;  /* 0x030850020e00a5a7 */ /* 0x000ea4000804007f */
[----:B--2---:R-:W-:Y:S05]  /*29f10*/  @!P2 BRA `(.L_x_1575) ;  /* 0xfffffffc00f0a947 */ /* 0x004fea000383ffff */
[----:B------:R-:W-:Y:S05]  /*29f20*/  BRA `(.L_x_1574) ;  /* 0xffffff28000c7947 */ /* 0x000fea000383ffff */
.L_x_1589:
[----:B-1----:R1:W2:Y:S02]  /*29f30*/  SYNCS.PHASECHK.TRANS64.TRYWAIT P0, [R13+URZ+0x30850], R0 ;  /* 0x030850000d0075a7 */ /* 0x0022a4000800017f */
[----:B--2---:R-:W-:Y:S05]  /*29f40*/  @!P0 NANOSLEEP.SYNCS 0x989680 ;  /* 0x009896800000895d */ /* 0x004fea0003900000 */
[----:B------:R-:W2:Y:S02]  /*29f50*/  @!P0 SYNCS.PHASECHK.TRANS64 P0, [R13+URZ+0x30850], R0 ;  /* 0x030850000d0085a7 */ /* 0x000ea4000800007f */
[----:B--2---:R-:W-:Y:S05]  /*29f60*/  @!P0 BRA `(.L_x_1589) ;  /* 0xfffffffc00f08947 */ /* 0x004fea000383ffff */
[----:B------:R-:W-:Y:S05]  /*29f70*/  BRA `(.L_x_1588) ;  /* 0xffffff5800687947 */ /* 0x000fea000383ffff */
.L_x_1631:
[----:B------:R-:W0:Y:S01]  /*29f80*/  S2R R11, SR_TID.X ;  /* 0x00000000000b7919 */ /* 0x000e220000002100 */
[----:B------:R-:W-:Y:S01]  /*29f90*/  BSSY B1, `(.L_x_1784) ;  /* 0x000000a000017945 */ /* 0x000fe20003800000 */
[----:B------:R-:W-:Y:S01]  /*29fa0*/  MOV R12, RZ ;  /* 0x000000ff000c7202 */ /* 0x000fe20000000f00 */
[----:B------:R-:W-:Y:S01]  /*29fb0*/  IMAD.MOV.U32 R15, RZ, RZ, -0x1 ;  /* 0xffffffffff0f7424 */ /* 0x000fe200078e00ff */
[----:B0-----:R-:W-:-:S04]  /*29fc0*/  SHF.R.U32.HI R11, RZ, 0x5, R11 ;  /* 0x00000005ff0b7819 */ /* 0x001fc8000001160b */
[----:B------:R-:W-:-:S05]  /*29fd0*/  LOP3.LUT R11, R11, 0x3, RZ, 0xc0, !PT ;  /* 0x000000030b0b7812 */ /* 0x000fca00078ec0ff */
[----:B------:R-:W-:Y:S02]  /*29fe0*/  IMAD.MOV.U32 R13, RZ, RZ, R11 ;  /* 0x000000ffff0d7224 */ /* 0x000fe400078e000b */
[----:B------:R-:W-:-:S07]  /*29ff0*/  IMAD.MOV.U32 R11, RZ, RZ, 0x1f ;  /* 0x0000001fff0b7424 */ /* 0x000fce00078e00ff */
[----:B------:R-:W-:Y:S05]  /*2a000*/  WARPSYNC.COLLECTIVE R15, `(.L_x_1785) ;  /* 0x000000000f087348 */ /* 0x000fea0003c00000 */
[----:B------:R0:W1:Y:S02]  /*2a010*/  SHFL.IDX P6, R14, R13, R12, R11 ;  /* 0x0000000c0d0e7389 */ /* 0x00006400000c000b */
[----:B01----:R-:W-:Y:S01]  /*2a020*/  ENDCOLLECTIVE ;  /* 0x000000000000791b */ /* 0x003fe20003800000 */
.L_x_1785:
[----:B------:R-:W-:Y:S05]  /*2a030*/  BSYNC B1 ;  /* 0x0000000000017941 */ /* 0x000fea0003800000 */
.L_x_1784:
[----:B------:R-:W-:Y:S05]  /*2a040*/  BRA `(.L_x_1786) ;  /* 0xffffff9c00fc7947 */ /* 0x000fea000383ffff */
.L_x_1632:
[----:B------:R-:W-:Y:S01]  /*2a050*/  BSSY B1, `(.L_x_1787) ;  /* 0x0000006000017945 */ /* 0x000fe20003800000 */
[----:B------:R-:W-:-:S07]  /*2a060*/  MOV R15, 0xffffffff ;  /* 0xffffffff000f7802 */ /* 0x000fce0000000f00 */
[----:B------:R-:W-:Y:S05]  /*2a070*/  WARPSYNC.COLLECTIVE R15, `(.L_x_1788) ;  /* 0x000000000f0c7348 */ /* 0x000fea0003c00000 */
[----:B------:R-:W-:Y:S02]  /*2a080*/  ELECT P6, UR62, PT ;  /* 0x00000000003e782f */ /* 0x000fe400038c0000 */
[----:B------:R-:W-:Y:S01]  /*2a090*/  MOV R14, UR62 ;  /* 0x0000003e000e7c02 */ /* 0x000fe20008000f00 */
[----:B------:R-:W-:Y:S10]  /*2a0a0*/  ENDCOLLECTIVE ;  /* 0x000000000000791b */ /* 0x000ff40003800000 */
.L_x_1788:
[----:B------:R-:W-:Y:S05]  /*2a0b0*/  BSYNC B1 ;  /* 0x0000000000017941 */ /* 0x000fea0003800000 */
.L_x_1787:
[----:B------:R-:W-:Y:S05]  /*2a0c0*/  BRA `(.L_x_1789) ;  /* 0xffffff9c00e87947 */ /* 0x000fea000383ffff */
.L_x_1634:
[----:B0-----:R0:W1:Y:S02]  /*2a0d0*/  SYNCS.PHASECHK.TRANS64.TRYWAIT P0, [R12+URZ+0x30820], R8 ;  /* 0x030820080c0075a7 */ /* 0x001064000800017f */
[----:B-1----:R-:W-:Y:S05]  /*2a0e0*/  @!P0 NANOSLEEP.SYNCS 0x989680 ;  /* 0x009896800000895d */ /* 0x002fea0003900000 */
[----:B------:R-:W1:Y:S02]  /*2a0f0*/  @!P0 SYNCS.PHASECHK.TRANS64 P0, [R12+URZ+0x30820], R8 ;  /* 0x030820080c0085a7 */ /* 0x000e64000800007f */
[----:B-1----:R-:W-:Y:S05]  /*2a100*/  @!P0 BRA `(.L_x_1634) ;  /* 0xfffffffc00f08947 */ /* 0x002fea000383ffff */
[----:B------:R-:W-:Y:S05]  /*2a110*/  BRA `(.L_x_1790) ;  /* 0xffffffa000047947 */ /* 0x000fea000383ffff */
.L_x_1637:
[----:B-1----:R1:W2:Y:S02]  /*2a120*/  SYNCS.PHASECHK.TRANS64.TRYWAIT P0, [R9+URZ+0x308a0], R11 ;  /* 0x0308a00b090075a7 */ /* 0x0022a4000800017f */
[----:B--2---:R-:W-:Y:S05]  /*2a130*/  @!P0 NANOSLEEP.SYNCS 0x989680 ;  /* 0x009896800000895d */ /* 0x004fea0003900000 */
[----:B------:R-:W2:Y:S02]  /*2a140*/  @!P0 SYNCS.PHASECHK.TRANS64 P0, [R9+URZ+0x308a0], R11 ;  /* 0x0308a00b090085a7 */ /* 0x000ea4000800007f */
[----:B--2---:R-:W-:Y:S05]  /*2a150*/  @!P0 BRA `(.L_x_1637) ;  /* 0xfffffffc00f08947 */ /* 0x004fea000383ffff */
[----:B------:R-:W-:Y:S05]  /*2a160*/  BRA `(.L_x_1791) ;  /* 0xffffffa000107947 */ /* 0x000fea000383ffff */
.L_x_1639:
[----:B0-----:R0:W2:Y:S02]  /*2a170*/  SYNCS.PHASECHK.TRANS64.TRYWAIT P0, [R9+URZ+0x308c0], R11 ;  /* 0x0308c00b090075a7 */ /* 0x0010a4000800017f */
[----:B--2---:R-:W-:Y:S05]  /*2a180*/  @!P0 NANOSLEEP.SYNCS 0x989680 ;  /* 0x009896800000895d */ /* 0x004fea0003900000 */
[----:B------:R-:W2:Y:S02]  /*2a190*/  @!P0 SYNCS.PHASECHK.TRANS64 P0, [R9+URZ+0x308c0], R11 ;  /* 0x0308c00b090085a7 */ /* 0x000ea4000800007f */
[----:B--2---:R-:W-:Y:S05]  /*2a1a0*/  @!P0 BRA `(.L_x_1639) ;  /* 0xfffffffc00f08947 */ /* 0x004fea000383ffff */
[----:B------:R-:W-:Y:S05]  /*2a1b0*/  BRA `(.L_x_1792) ;  /* 0xffffffa000987947 */ /* 0x000fea000383ffff */
.L_x_1643:
[----:B0-----:R0:W1:Y:S02]  /*2a1c0*/  SYNCS.PHASECHK.TRANS64.TRYWAIT P0, [R8+URZ+0x308a0], R9 ;  /* 0x0308a009080075a7 */ /* 0x001064000800017f */
[----:B-1----:R-:W-:Y:S05]  /*2a1d0*/  @!P0 NANOSLEEP.SYNCS 0x989680 ;  /* 0x009896800000895d */ /* 0x002fea0003900000 */
[----:B------:R-:W1:Y:S02]  /*2a1e0*/  @!P0 SYNCS.PHASECHK.TRANS64 P0, [R8+URZ+0x308a0], R9 ;  /* 0x0308a009080085a7 */ /* 0x000e64000800007f */
[----:B-1----:R-:W-:Y:S05]  /*2a1f0*/  @!P0 BRA `(.L_x_1643) ;  /* 0xfffffffc00f08947 */ /* 0x002fea000383ffff */
[----:B------:R-:W-:Y:S05]  /*2a200*/  BRA `(.L_x_1793) ;  /* 0xffffffa400547947 */ /* 0x000fea000383ffff */
.L_x_1645:
[----:B-1----:R1:W2:Y:S02]  /*2a210*/  SYNCS.PHASECHK.TRANS64.TRYWAIT P1, [R8+URZ+0x308c0], R9 ;  /* 0x0308c009080075a7 */ /* 0x0022a4000802017f */
[----:B--2---:R-:W-:Y:S05]  /*2a220*/  @!P1 NANOSLEEP.SYNCS 0x989680 ;  /* 0x009896800000995d */ /* 0x004fea0003900000 */
[----:B------:R-:W2:Y:S02]  /*2a230*/  @!P1 SYNCS.PHASECHK.TRANS64 P1, [R8+URZ+0x308c0], R9 ;  /* 0x0308c009080095a7 */ /* 0x000ea4000802007f */
[----:B--2---:R-:W-:Y:S05]  /*2a240*/  @!P1 BRA `(.L_x_1645) ;  /* 0xfffffffc00f09947 */ /* 0x004fea000383ffff */
[----:B------:R-:W-:Y:S05]  /*2a250*/  BRA `(.L_x_1794) ;  /* 0xffffffa400d87947 */ /* 0x000fea000383ffff */
.L_x_1665:
[----:B------:R-:W0:Y:S01]  /*2a260*/  S2R R7, SR_TID.X ;  /* 0x0000000000077919 */ /* 0x000e220000002100 */
[----:B------:R-:W-:Y:S01]  /*2a270*/  BSSY B0, `(.L_x_1795) ;  /* 0x000000a000007945 */ /* 0x000fe20003800000 */
[----:B------:R-:W-:Y:S01]  /*2a280*/  IMAD.MOV.U32 R12, RZ, RZ, RZ ;  /* 0x000000ffff0c7224 */ /* 0x000fe200078e00ff */
[----:B------:R-:W-:Y:S01]  /*2a290*/  MOV R11, 0x1f ;  /* 0x0000001f000b7802 */ /* 0x000fe20000000f00 */
[----:B------:R-:W-:Y:S01]  /*2a2a0*/  IMAD.MOV.U32 R15, RZ, RZ, -0x1 ;  /* 0xffffffffff0f7424 */ /* 0x000fe200078e00ff */
[----:B0-----:R-:W-:-:S04]  /*2a2b0*/  SHF.R.U32.HI R7, RZ, 0x5, R7 ;  /* 0x00000005ff077819 */ /* 0x001fc80000011607 */
[----:B------:R-:W-:-:S05]  /*2a2c0*/  LOP3.LUT R7, R7, 0x3, RZ, 0xc0, !PT ;  /* 0x0000000307077812 */ /* 0x000fca00078ec0ff */
[----:B------:R-:W-:-:S07]  /*2a2d0*/  IMAD.MOV.U32 R13, RZ, RZ, R7 ;  /* 0x000000ffff0d7224 */ /* 0x000fce00078e0007 */
[----:B------:R-:W-:Y:S05]  /*2a2e0*/  WARPSYNC.COLLECTIVE R15, `(.L_x_1796) ;  /* 0x000000000f087348 */ /* 0x000fea0003c00000 */
[----:B------:R0:W1:Y:S02]  /*2a2f0*/  SHFL.IDX P6, R14, R13, R12, R11 ;  /* 0x0000000c0d0e7389 */ /* 0x00006400000c000b */
[----:B01----:R-:W-:Y:S01]  /*2a300*/  ENDCOLLECTIVE ;  /* 0x000000000000791b */ /* 0x003fe20003800000 */
.L_x_1796:
[----:B------:R-:W-:Y:S05]  /*2a310*/  BSYNC B0 ;  /* 0x0000000000007941 */ /* 0x000fea0003800000 */
.L_x_1795:
[----:B------:R-:W-:Y:S05]  /*2a320*/  BRA `(.L_x_1797) ;  /* 0xffffffb400c47947 */ /* 0x000fea000383ffff */
.L_x_1666:
[----:B------:R-:W-:Y:S01]  /*2a330*/  BSSY B0, `(.L_x_1798) ;  /* 0x0000006000007945 */ /* 0x000fe20003800000 */
[----:B------:R-:W-:-:S07]  /*2a340*/  IMAD.MOV.U32 R15, RZ, RZ, -0x1 ;  /* 0xffffffffff0f7424 */ /* 0x000fce00078e00ff */
[----:B------:R-:W-:Y:S05]  /*2a350*/  WARPSYNC.COLLECTIVE R15, `(.L_x_1799) ;  /* 0x000000000f0c7348 */ /* 0x000fea0003c00000 */
[----:B------:R-:W-:Y:S02]  /*2a360*/  ELECT P6, UR62, PT ;  /* 0x00000000003e782f */ /* 0x000fe400038c0000 */
[----:B------:R-:W-:Y:S01]  /*2a370*/  MOV R14, UR62 ;  /* 0x0000003e000e7c02 */ /* 0x000fe20008000f00 */
[----:B------:R-:W-:Y:S10]  /*2a380*/  ENDCOLLECTIVE ;  /* 0x000000000000791b */ /* 0x000ff40003800000 */
.L_x_1799:
[----:B------:R-:W-:Y:S05]  /*2a390*/  BSYNC B0 ;  /* 0x0000000000007941 */ /* 0x000fea0003800000 */
.L_x_1798:
[----:B------:R-:W-:Y:S05]  /*2a3a0*/  BRA `(.L_x_1800) ;  /* 0xffffffb400b47947 */ /* 0x000fea000383ffff */
.L_x_1669:
[----:B0-----:R0:W1:Y:S02]  /*2a3b0*/  SYNCS.PHASECHK.TRANS64.TRYWAIT P0, [R7+URZ+0x30840], R10 ;  /* 0x0308400a070075a7 */ /* 0x001064000800017f */
[----:B-1----:R-:W-:Y:S05]  /*2a3c0*/  @!P0 NANOSLEEP.SYNCS 0x989680 ;  /* 0x009896800000895d */ /* 0x002fea0003900000 */
[----:B------:R-:W1:Y:S02]  /*2a3d0*/  @!P0 SYNCS.PHASECHK.TRANS64 P0, [R7+URZ+0x30840], R10 ;  /* 0x0308400a070085a7 */ /* 0x000e64000800007f */
[----:B-1----:R-:W-:Y:S05]  /*2a3e0*/  @!P0 BRA `(.L_x_1669) ;  /* 0xfffffffc00f08947 */ /* 0x002fea000383ffff */
[----:B------:R-:W-:Y:S05]  /*2a3f0*/  BRA `(.L_x_1801) ;  /* 0xffffffb800147947 */ /* 0x000fea000383ffff */
.L_x_1672:
        /* <DEDUP_REMOVED lines=8> */
.L_x_1680:
[----:B0-----:R0:W1:Y:S02]  /*2a480*/  SYNCS.PHASECHK.TRANS64.TRYWAIT P0, [R3+URZ+0x30840], R8 ;  /* 0x03084008030075a7 */ /* 0x001064000800017f */
[----:B-1----:R-:W-:Y:S05]  /*2a490*/  @!P0 NANOSLEEP.SYNCS 0x989680 ;  /* 0x009896800000895d */ /* 0x002fea0003900000 */
[----:B------:R-:W1:Y:S02]  /*2a4a0*/  @!P0 SYNCS.PHASECHK.TRANS64 P0, [R3+URZ+0x30840], R8 ;  /* 0x03084008030085a7 */ /* 0x000e64000800007f */
[----:B-1----:R-:W-:Y:S05]  /*2a4b0*/  @!P0 BRA `(.L_x_1680) ;  /* 0xfffffffc00f08947 */ /* 0x002fea000383ffff */
[----:B------:R-:W-:Y:S05]  /*2a4c0*/  BRA `(.L_x_1803) ;  /* 0xffffffc000147947 */ /* 0x000fea000383ffff */
.L_x_1682:
[----:B0-----:R0:W1:Y:S02]  /*2a4d0*/  SYNCS.PHASECHK.TRANS64.TRYWAIT P0, [R8+URZ+0x60], R3 ;  /* 0x00006003080075a7 */ /* 0x001064000800017f */
[----:B-1----:R-:W-:Y:S05]  /*2a4e0*/  @!P0 NANOSLEEP.SYNCS 0x989680 ;  /* 0x009896800000895d */ /* 0x002fea0003900000 */
[----:B------:R-:W1:Y:S02]  /*2a4f0*/  @!P0 SYNCS.PHASECHK.TRANS64 P0, [R8+URZ+0x60], R3 ;  /* 0x00006003080085a7 */ /* 0x000e64000800007f */
[----:B-1----:R-:W-:Y:S05]  /*2a500*/  @!P0 BRA `(.L_x_1682) ;  /* 0xfffffffc00f08947 */ /* 0x002fea000383ffff */
[----:B------:R-:W-:Y:S05]  /*2a510*/  BRA `(.L_x_1804) ;  /* 0xffffffc000b47947 */ /* 0x000fea000383ffff */
.L_x_1687:
[----:B-1----:R1:W2:Y:S02]  /*2a520*/  SYNCS.PHASECHK.TRANS64.TRYWAIT P0, [R2+URZ+0x30840], R3 ;  /* 0x03084003020075a7 */ /* 0x0022a4000800017f */
[----:B--2---:R-:W-:Y:S05]  /*2a530*/  @!P0 NANOSLEEP.SYNCS 0x989680 ;  /* 0x009896800000895d */ /* 0x004fea0003900000 */
[----:B------:R-:W2:Y:S02]  /*2a540*/  @!P0 SYNCS.PHASECHK.TRANS64 P0, [R2+URZ+0x30840], R3 ;  /* 0x03084003020085a7 */ /* 0x000ea4000800007f */
[----:B--2---:R-:W-:Y:S05]  /*2a550*/  @!P0 BRA `(.L_x_1687) ;  /* 0xfffffffc00f08947 */ /* 0x004fea000383ffff */
[----:B------:R-:W-:Y:S05]  /*2a560*/  BRA `(.L_x_1805) ;  /* 0xffffffc8001c7947 */ /* 0x000fea000383ffff */
.L_x_1689:
[----:B0-----:R0:W1:Y:S02]  /*2a570*/  SYNCS.PHASECHK.TRANS64.TRYWAIT P1, [R2+URZ+0x60], R18 ;  /* 0x00006012020075a7 */ /* 0x001064000802017f */
[----:B-1----:R-:W-:Y:S05]  /*2a580*/  @!P1 NANOSLEEP.SYNCS 0x989680 ;  /* 0x009896800000995d */ /* 0x002fea0003900000 */
[----:B------:R-:W1:Y:S02]  /*2a590*/  @!P1 SYNCS.PHASECHK.TRANS64 P1, [R2+URZ+0x60], R18 ;  /* 0x00006012020095a7 */ /* 0x000e64000802007f */
[----:B-1----:R-:W-:Y:S05]  /*2a5a0*/  @!P1 BRA `(.L_x_1689) ;  /* 0xfffffffc00f09947 */ /* 0x002fea000383ffff */
[----:B------:R-:W-:Y:S05]  /*2a5b0*/  BRA `(.L_x_1806) ;  /* 0xffffffc800bc7947 */ /* 0x000fea000383ffff */
.L_x_1694:
[----:B-1----:R1:W2:Y:S02]  /*2a5c0*/  SYNCS.PHASECHK.TRANS64.TRYWAIT P0, [R2+URZ+0x30840], R3 ;  /* 0x03084003020075a7 */ /* 0x0022a4000800017f */
[----:B--2---:R-:W-:Y:S05]  /*2a5d0*/  @!P0 NANOSLEEP.SYNCS 0x989680 ;  /* 0x009896800000895d */ /* 0x004fea0003900000 */
[----:B------:R-:W2:Y:S02]  /*2a5e0*/  @!P0 SYNCS.PHASECHK.TRANS64 P0, [R2+URZ+0x30840], R3 ;  /* 0x03084003020085a7 */ /* 0x000ea4000800007f */
[----:B--2---:R-:W-:Y:S05]  /*2a5f0*/  @!P0 BRA `(.L_x_1694) ;  /* 0xfffffffc00f08947 */ /* 0x004fea000383ffff */
[----:B------:R-:W-:Y:S05]  /*2a600*/  BRA `(.L_x_1807) ;  /* 0xffffffcc00e87947 */ /* 0x000fea000383ffff */
.L_x_1696:
[----:B0-----:R0:W1:Y:S02]  /*2a610*/  SYNCS.PHASECHK.TRANS64.TRYWAIT P1, [R2+URZ+0x60], R9 ;  /* 0x00006009020075a7 */ /* 0x001064000802017f */
[----:B-1----:R-:W-:Y:S05]  /*2a620*/  @!P1 NANOSLEEP.SYNCS 0x989680 ;  /* 0x009896800000995d */ /* 0x002fea0003900000 */
[----:B------:R-:W1:Y:S02]  /*2a630*/  @!P1 SYNCS.PHASECHK.TRANS64 P1, [R2+URZ+0x60], R9 ;  /* 0x00006009020095a7 */ /* 0x000e64000802007f */
[----:B-1----:R-:W-:Y:S05]  /*2a640*/  @!P1 BRA `(.L_x_1696) ;  /* 0xfffffffc00f09947 */ /* 0x002fea000383ffff */
[----:B------:R-:W-:Y:S05]  /*2a650*/  BRA `(.L_x_1808) ;  /* 0xffffffd000907947 */ /* 0x000fea000383ffff */
.L_x_1703:
[----:B0-----:R0:W1:Y:S02]  /*2a660*/  SYNCS.PHASECHK.TRANS64.TRYWAIT P0, [R3+URZ+0x30860], R2 ;  /* 0x03086002030075a7 */ /* 0x001064000800017f */
[----:B-1----:R-:W-:Y:S05]  /*2a670*/  @!P0 NANOSLEEP.SYNCS 0x989680 ;  /* 0x009896800000895d */ /* 0x002fea0003900000 */
[----:B------:R-:W1:Y:S02]  /*2a680*/  @!P0 SYNCS.PHASECHK.TRANS64 P0, [R3+URZ+0x30860], R2 ;  /* 0x03086002030085a7 */ /* 0x000e64000800007f */
[----:B-1----:R-:W-:Y:S05]  /*2a690*/  @!P0 BRA `(.L_x_1703) ;  /* 0xfffffffc00f08947 */ /* 0x002fea000383ffff */
[----:B------:R-:W-:Y:S05]  /*2a6a0*/  BRA `(.L_x_1809) ;  /* 0xffffffd400a87947 */ /* 0x000fea000383ffff */
.L_x_1705:
[----:B---3--:R-:W3:Y:S01]  /*2a6b0*/  LDL R0, [R1] ;  /* 0x0000000001007983 */ /* 0x008ee20000100800 */
[----:B------:R-:W-:Y:S01]  /*2a6c0*/  BSSY B0, `(.L_x_1810) ;  /* 0x0000008000007945 */ /* 0x000fe20003800000 */
[----:B------:R-:W-:Y:S01]  /*2a6d0*/  IMAD.MOV.U32 R12, RZ, RZ, RZ ;  /* 0x000000ffff0c7224 */ /* 0x000fe200078e00ff */
[----:B------:R-:W-:Y:S01]  /*2a6e0*/  MOV R15, 0xffffffff ;  /* 0xffffffff000f7802 */ /* 0x000fe20000000f00 */
[----:B------:R-:W-:Y:S01]  /*2a6f0*/  IMAD.MOV.U32 R11, RZ, RZ, 0x1f ;  /* 0x0000001fff0b7424 */ /* 0x000fe200078e00ff */
[----:B---3--:R-:W-:-:S07]  /*2a700*/  MOV R13, R0 ;  /* 0x00000000000d7202 */ /* 0x008fce0000000f00 */
[----:B012---:R-:W-:Y:S05]  /*2a710*/  WARPSYNC.COLLECTIVE R15, `(.L_x_1811) ;  /* 0x000000000f087348 */ /* 0x007fea0003c00000 */
[----:B------:R3:W4:Y:S02]  /*2a720*/  SHFL.IDX P6, R14, R13, R12, R11 ;  /* 0x0000000c0d0e7389 */ /* 0x00072400000c000b */
[----:B01234-:R-:W-:Y:S01]  /*2a730*/  ENDCOLLECTIVE ;  /* 0x000000000000791b */ /* 0x01ffe20003800000 */
.L_x_1811:
[----:B------:R-:W-:Y:S05]  /*2a740*/  BSYNC B0 ;  /* 0x0000000000007941 */ /* 0x000fea0003800000 */
.L_x_1810:
[----:B------:R-:W-:Y:S01]  /*2a750*/  IMAD.MOV.U32 R13, RZ, RZ, R0 ;  /* 0x000000ffff0d7224 */ /* 0x000fe200078e0000 */
[----:B------:R-:W-:Y:S01]  /*2a760*/  MOV R12, 0x1 ;  /* 0x00000001000c7802 */ /* 0x000fe20000000f00 */
[----:B------:R-:W-:Y:S02]  /*2a770*/  IMAD.MOV.U32 R11, RZ, RZ, 0x1f ;  /* 0x0000001fff0b7424 */ /* 0x000fe400078e00ff */
[----:B------:R-:W-:Y:S02]  /*2a780*/  IMAD.MOV.U32 R15, RZ, RZ, -0x1 ;  /* 0xffffffffff0f7424 */ /* 0x000fe400078e00ff */
[----:B------:R-:W-:-:S07]  /*2a790*/  IMAD.MOV.U32 R4, RZ, RZ, R14 ;  /* 0x000000ffff047224 */ /* 0x000fce00078e000e */
[----:B------:R-:W-:Y:S05]  /*2a7a0*/  WARPSYNC.COLLECTIVE R15, `(.L_x_1812) ;  /* 0x000000000f087348 */ /* 0x000fea0003c00000 */
[----:B------:R0:W1:Y:S02]  /*2a7b0*/  SHFL.IDX P6, R14, R13, R12, R11 ;  /* 0x0000000c0d0e7389 */ /* 0x00006400000c000b */
[----:B01----:R-:W-:Y:S01]  /*2a7c0*/  ENDCOLLECTIVE ;  /* 0x000000000000791b */ /* 0x003fe20003800000 */
.L_x_1812:
[----:B------:R-:W-:Y:S01]  /*2a7d0*/  MOV R7, R14 ;  /* 0x0000000e00077202 */ /* 0x000fe20000000f00 */
[----:B------:R-:W-:Y:S06]  /*2a7e0*/  BRA `(.L_x_1813) ;  /* 0xffffffd800307947 */ /* 0x000fec000383ffff */
.L_x_1708:
[----:B------:R-:W-:Y:S01]  /*2a7f0*/  BSSY B0, `(.L_x_1814) ;  /* 0x0000008000007945 */ /* 0x000fe20003800000 */
[----:B-----5:R-:W-:Y:S01]  /*2a800*/  IMAD.MOV.U32 R13, RZ, RZ, R5 ;  /* 0x000000ffff0d7224 */ /* 0x020fe200078e0005 */
[----:B------:R-:W-:Y:S01]  /*2a810*/  MOV R11, RZ ;  /* 0x000000ff000b7202 */ /* 0x000fe20000000f00 */
[----:B------:R-:W-:Y:S02]  /*2a820*/  IMAD.MOV.U32 R12, RZ, RZ, 0x1 ;  /* 0x00000001ff0c7424 */ /* 0x000fe400078e00ff */
[----:B------:R-:W-:-:S07]  /*2a830*/  IMAD.MOV.U32 R15, RZ, RZ, -0x1 ;  /* 0xffffffffff0f7424 */ /* 0x000fce00078e00ff */
[----:B0-2-4-:R-:W-:Y:S05]  /*2a840*/  WARPSYNC.COLLECTIVE R15, `(.L_x_1815) ;  /* 0x000000000f087348 */ /* 0x015fea0003c00000 */
[----:B------:R1:W3:Y:S02]  /*2a850*/  SHFL.UP P6, R14, R13, R12, R11 ;  /* 0x0400000c0d0e7389 */ /* 0x0002e400000c000b */
[----:B01234-:R-:W-:Y:S01]  /*2a860*/  ENDCOLLECTIVE ;  /* 0x000000000000791b */ /* 0x01ffe20003800000 */
.L_x_1815:
[----:B------:R-:W-:Y:S05]  /*2a870*/  BSYNC B0 ;  /* 0x0000000000007941 */ /* 0x000fea0003800000 */
.L_x_1814:
[----:B------:R-:W-:Y:S01]  /*2a880*/  ISETP.NE.AND P0, PT, R10, RZ, PT ;  /* 0x000000ff0a00720c */ /* 0x000fe20003f05270 */
[----:B------:R-:W-:Y:S01]  /*2a890*/  IMAD.MOV.U32 R11, RZ, RZ, RZ ;  /* 0x000000ffff0b7224 */ /* 0x000fe200078e00ff */
[----:B------:R-:W-:Y:S01]  /*2a8a0*/  MOV R12, 0x2 ;  /* 0x00000002000c7802 */ /* 0x000fe20000000f00 */
[----:B------:R-:W-:Y:S01]  /*2a8b0*/  IMAD.MOV.U32 R15, RZ, RZ, -0x1 ;  /* 0xffffffffff0f7424 */ /* 0x000fe200078e00ff */
[----:B------:R-:W-:Y:S02]  /*2a8c0*/  SEL R14, R14, RZ, P0 ;  /* 0x000000ff0e0e7207 */ /* 0x000fe40000000000 */
[----:B------:R-:W-:-:S03]  /*2a8d0*/  ISETP.GE.U32.AND P0, PT, R10, 0x2, PT ;  /* 0x000000020a00780c */ /* 0x000fc60003f06070 */
[----:B------:R-:W-:-:S10]  /*2a8e0*/  IMAD.IADD R13, R5, 0x1, R14 ;  /* 0x00000001050d7824 */ /* 0x000fd400078e020e */
[----:B------:R-:W-:Y:S05]  /*2a8f0*/  WARPSYNC.COLLECTIVE R15, `(.L_x_1816) ;  /* 0x000000000f087348 */ /* 0x000fea0003c00000 */
[----:B------:R0:W1:Y:S02]  /*2a900*/  SHFL.UP P6, R14, R13, R12, R11 ;  /* 0x0400000c0d0e7389 */ /* 0x00006400000c000b */
[----:B01----:R-:W-:Y:S01]  /*2a910*/  ENDCOLLECTIVE ;  /* 0x000000000000791b */ /* 0x003fe20003800000 */
.L_x_1816:
[----:B------:R-:W-:Y:S01]  /*2a920*/  IMAD.MOV.U32 R12, RZ, RZ, 0x4 ;  /* 0x00000004ff0c7424 */ /* 0x000fe200078e00ff */
[----:B------:R-:W-:Y:S02]  /*2a930*/  SEL R14, R14, RZ, P0 ;  /* 0x000000ff0e0e7207 */ /* 0x000fe40000000000 */
[----:B------:R-:W-:Y:S02]  /*2a940*/  ISETP.GE.U32.AND P0, PT, R10, 0x4, PT ;  /* 0x000000040a00780c */ /* 0x000fe40003f06070 */
[----:B------:R-:W-:-:S05]  /*2a950*/  IADD3 R3, R13, R14, RZ ;  /* 0x0000000e0d037210 */ /* 0x000fca0007ffe0ff */
[----:B------:R-:W-:-:S07]  /*2a960*/  IMAD.MOV.U32 R13, RZ, RZ, R3 ;  /* 0x000000ffff0d7224 */ /* 0x000fce00078e0003 */
[----:B------:R-:W-:Y:S05]  /*2a970*/  WARPSYNC.COLLECTIVE R15, `(.L_x_1817) ;  /* 0x000000000f087348 */ /* 0x000fea0003c00000 */
[----:B------:R0:W1:Y:S02]  /*2a980*/  SHFL.UP P6, R14, R13, R12, R11 ;  /* 0x0400000c0d0e7389 */ /* 0x00006400000c000b */
[----:B01----:R-:W-:Y:S01]  /*2a990*/  ENDCOLLECTIVE ;  /* 0x000000000000791b */ /* 0x003fe20003800000 */
.L_x_1817:
        /* <DEDUP_REMOVED lines=8> */
.L_x_1818:
        /* <DEDUP_REMOVED lines=8> */
.L_x_1819:
[----:B------:R-:W-:Y:S01]  /*2aaa0*/  IMAD.MOV.U32 R12, RZ, RZ, 0x1f ;  /* 0x0000001fff0c7424 */ /* 0x000fe200078e00ff */
[----:B------:R-:W-:Y:S02]  /*2aab0*/  MOV R11, 0x1f ;  /* 0x0000001f000b7802 */ /* 0x000fe40000000f00 */
[----:B------:R-:W-:-:S04]  /*2aac0*/  SEL R3, R14, RZ, P0 ;  /* 0x000000ff0e037207 */ /* 0x000fc80000000000 */
[----:B------:R-:W-:-:S05]  /*2aad0*/  IADD3 R2, R8, R3, RZ ;  /* 0x0000000308027210 */ /* 0x000fca0007ffe0ff */
[----:B------:R-:W-:-:S07]  /*2aae0*/  IMAD.MOV.U32 R13, RZ, RZ, R2 ;  /* 0x000000ffff0d7224 */ /* 0x000fce00078e0002 */
[----:B------:R-:W-:Y:S05]  /*2aaf0*/  WARPSYNC.COLLECTIVE R15, `(.L_x_1820) ;  /* 0x000000000f087348 */ /* 0x000fea0003c00000 */
[----:B------:R0:W1:Y:S02]  /*2ab00*/  SHFL.IDX P6, R14, R13, R12, R11 ;  /* 0x0000000c0d0e7389 */ /* 0x00006400000c000b */
[----:B01----:R-:W-:Y:S01]  /*2ab10*/  ENDCOLLECTIVE ;  /* 0x000000000000791b */ /* 0x003fe20003800000 */
.L_x_1820:
[----:B------:R-:W-:Y:S05]  /*2ab20*/  BRA `(.L_x_1821) ;  /* 0xffffffd400fc7947 */ /* 0x000fea000383ffff */
.L_x_1713:
[----:B------:R-:W-:Y:S01]  /*2ab30*/  BSSY B0, `(.L_x_1822) ;  /* 0x0000008000007945 */ /* 0x000fe20003800000 */
[----:B-----5:R-:W-:Y:S01]  /*2ab40*/  IMAD.MOV.U32 R13, RZ, RZ, R5 ;  /* 0x000000ffff0d7224 */ /* 0x020fe200078e0005 */
[----:B------:R-:W-:Y:S01]  /*2ab50*/  MOV R11, RZ ;  /* 0x000000ff000b7202 */ /* 0x000fe20000000f00 */
[----:B------:R-:W-:Y:S02]  /*2ab60*/  IMAD.MOV.U32 R12, RZ, RZ, 0x1 ;  /* 0x00000001ff0c7424 */ /* 0x000fe400078e00ff */
[----:B------:R-:W-:-:S07]  /*2ab70*/  IMAD.MOV.U32 R15, RZ, RZ, -0x1 ;  /* 0xffffffffff0f7424 */ /* 0x000fce00078e00ff */
[----:B0-----:R-:W-:Y:S05]  /*2ab80*/  WARPSYNC.COLLECTIVE R15, `(.L_x_1823) ;  /* 0x000000000f087348 */ /* 0x001fea0003c00000 */
[----:B------:R1:W2:Y:S02]  /*2ab90*/  SHFL.UP P6, R14, R13, R12, R11 ;  /* 0x0400000c0d0e7389 */ /* 0x0002a400000c000b */
[----:B012---:R-:W-:Y:S01]  /*2aba0*/  ENDCOLLECTIVE ;  /* 0x000000000000791b */ /* 0x007fe20003800000 */
.L_x_1823:
[----:B------:R-:W-:Y:S05]  /*2abb0*/  BSYNC B0 ;  /* 0x0000000000007941 */ /* 0x000fea0003800000 */
.L_x_1822:
        /* <DEDUP_REMOVED lines=10> */
.L_x_1824:
        /* <DEDUP_REMOVED lines=8> */
.L_x_1825:
        /* <DEDUP_REMOVED lines=8> */
.L_x_1826:
        /* <DEDUP_REMOVED lines=8> */
.L_x_1827:
        /* <DEDUP_REMOVED lines=8> */
.L_x_1828:
[----:B------:R-:W-:Y:S05]  /*2ae60*/  BRA `(.L_x_1829) ;  /* 0xffffffd400f07947 */ /* 0x000fea000383ffff */
.L_x_1715:
[----:B------:R-:W-:Y:S01]  /*2ae70*/  BSSY B0, `(.L_x_1830) ;  /* 0x0000006000007945 */ /* 0x000fe20003800000 */
[----:B------:R-:W-:Y:S01]  /*2ae80*/  PLOP3.LUT P6, PT, P6, PT, PT, 0x8, 0x0 ;  /* 0x000000000000781c */ /* 0x000fe200037ce170 */
[----:B------:R-:W-:-:S12]  /*2ae90*/  IMAD.MOV.U32 R15, RZ, RZ, -0x1 ;  /* 0xffffffffff0f7424 */ /* 0x000fd800078e00ff */
[----:B0-----:R-:W-:Y:S05]  /*2aea0*/  WARPSYNC.COLLECTIVE R15, `(.L_x_1831) ;  /* 0x000000000f087348 */ /* 0x001fea0003c00000 */
[----:B------:R-:W-:Y:S01]  /*2aeb0*/  VOTE.ANY R14, PT, P6 ;  /* 0x00000000000e7806 */ /* 0x000fe200030e0100 */
[----:B0-----:R-:W-:Y:S06]  /*2aec0*/  ENDCOLLECTIVE ;  /* 0x000000000000791b */ /* 0x001fec0003800000 */
.L_x_1831:
[----:B------:R-:W-:Y:S05]  /*2aed0*/  BSYNC B0 ;  /* 0x0000000000007941 */ /* 0x000fea0003800000 */
.L_x_1830:
[----:B------:R-:W-:Y:S01]  /*2aee0*/  IMAD.MOV.U32 R3, RZ, RZ, R14 ;  /* 0x000000ffff037224 */ /* 0x000fe200078e000e */
[----:B------:R-:W-:Y:S01]  /*2aef0*/  MOV R13, R5 ;  /* 0x00000005000d7202 */ /* 0x000fe20000000f00 */
[----:B------:R-:W-:Y:S01]  /*2af00*/  IMAD.MOV.U32 R11, RZ, RZ, 0x1f ;  /* 0x0000001fff0b7424 */ /* 0x000fe200078e00ff */
[----:B------:R-:W-:Y:S01]  /*2af10*/  MOV R15, 0xffffffff ;  /* 0xffffffff000f7802 */ /* 0x000fe20000000f00 */
[----:B------:R-:W0:Y:S02]  /*2af20*/  POPC R8, R3 ;  /* 0x0000000300087309 */ /* 0x000e240000000000 */
[----:B0-----:R-:W-:-:S07]  /*2af30*/  IMAD.MOV.U32 R12, RZ, RZ, R8 ;  /* 0x000000ffff0c7224 */ /* 0x001fce00078e0008 */
[----:B------:R-:W-:Y:S05]  /*2af40*/  WARPSYNC.COLLECTIVE R15, `(.L_x_1832) ;  /* 0x000000000f087348 */ /* 0x000fea0003c00000 */
[----:B------:R0:W1:Y:S02]  /*2af50*/  SHFL.IDX P6, R14, R13, R12, R11 ;  /* 0x0000000c0d0e7389 */ /* 0x00006400000c000b */
[----:B01----:R-:W-:Y:S01]  /*2af60*/  ENDCOLLECTIVE ;  /* 0x000000000000791b */ /* 0x003fe20003800000 */
.L_x_1832:
[----:B------:R-:W-:Y:S01]  /*2af70*/  IMAD.MOV.U32 R5, RZ, RZ, R14 ;  /* 0x000000ffff057224 */ /* 0x000fe200078e000e */
[----:B------:R-:W-:Y:S06]  /*2af80*/  BRA `(.L_x_1833) ;  /* 0xffffffd400e07947 */ /* 0x000fec000383ffff */
.L_x_1717:
[----:B------:R-:W-:Y:S01]  /*2af90*/  BSSY B0, `(.L_x_1834) ;  /* 0x0000007000007945 */ /* 0x000fe20003800000 */
[----:B------:R-:W-:Y:S01]  /*2afa0*/  IMAD.MOV.U32 R13, RZ, RZ, R2 ;  /* 0x000000ffff0d7224 */ /* 0x000fe200078e0002 */
[----:B------:R-:W-:Y:S01]  /*2afb0*/  MOV R11, 0x1f ;  /* 0x0000001f000b7802 */ /* 0x000fe20000000f00 */
[----:B------:R-:W-:-:S07]  /*2afc0*/  IMAD.MOV.U32 R15, RZ, RZ, -0x1 ;  /* 0xffffffffff0f7424 */ /* 0x000fce00078e00ff */
[----:B012---:R-:W-:Y:S05]  /*2afd0*/  WARPSYNC.COLLECTIVE R15, `(.L_x_1835) ;  /* 0x000000000f087348 */ /* 0x007fea0003c00000 */
[----:B------:R3:W4:Y:S02]  /*2afe0*/  SHFL.IDX P6, R14, R13, R12, R11 ;  /* 0x0000000c0d0e7389 */ /* 0x00072400000c000b */
[----:B01234-:R-:W-:Y:S01]  /*2aff0*/  ENDCOLLECTIVE ;  /* 0x000000000000791b */ /* 0x01ffe20003800000 */
.L_x_1835:
[----:B------:R-:W-:Y:S05]  /*2b000*/  BSYNC B0 ;  /* 0x0000000000007941 */ /* 0x000fea0003800000 */
.L_x_1834:
[----:B------:R-:W-:Y:S01]  /*2b010*/  IMAD.MOV.U32 R9, RZ, RZ, R14 ;  /* 0x000000ffff097224 */ /* 0x000fe200078e000e */
[----:B------:R-:W-:Y:S06]  /*2b020*/  BRA `(.L_x_1716) ;  /* 0xffffffd400d47947 */ /* 0x000fec000383ffff */
.L_x_1721:
[----:B0-----:R0:W1:Y:S02]  /*2b030*/  SYNCS.PHASECHK.TRANS64.TRYWAIT P0, [R0+URZ+0x30820], R3 ;  /* 0x03082003000075a7 */ /* 0x001064000800017f */
[----:B-1----:R-:W-:Y:S05]  /*2b040*/  @!P0 NANOSLEEP.SYNCS 0x989680 ;  /* 0x009896800000895d */ /* 0x002fea0003900000 */
[----:B------:R-:W1:Y:S02]  /*2b050*/  @!P0 SYNCS.PHASECHK.TRANS64 P0, [R0+URZ+0x30820], R3 ;  /* 0x03082003000085a7 */ /* 0x000e64000800007f */
[----:B-1----:R-:W-:Y:S05]  /*2b060*/  @!P0 BRA `(.L_x_1721) ;  /* 0xfffffffc00f08947 */ /* 0x002fea000383ffff */
[----:B------:R-:W-:Y:S05]  /*2b070*/  BRA `(.L_x_1836) ;  /* 0xffffffdc00747947 */ /* 0x000fea000383ffff */
.L_x_1722:
[----:B------:R-:W1:Y:S01]  /*2b080*/  S2R R2, SR_TID.X ;  /* 0x0000000000027919 */ /* 0x000e620000002100 */
[----:B------:R-:W-:Y:S01]  /*2b090*/  BSSY B0, `(.L_x_1837) ;  /* 0x000000a000007945 */ /* 0x000fe20003800000 */
[----:B------:R-:W-:Y:S01]  /*2b0a0*/  IMAD.MOV.U32 R12, RZ, RZ, RZ ;  /* 0x000000ffff0c7224 */ /* 0x000fe200078e00ff */
[----:B------:R-:W-:Y:S01]  /*2b0b0*/  MOV R15, 0xffffffff ;  /* 0xffffffff000f7802 */ /* 0x000fe20000000f00 */
[----:B------:R-:W-:Y:S01]  /*2b0c0*/  IMAD.MOV.U32 R11, RZ, RZ, 0x1f ;  /* 0x0000001fff0b7424 */ /* 0x000fe200078e00ff */
[----:B-1----:R-:W-:-:S04]  /*2b0d0*/  SHF.R.U32.HI R2, RZ, 0x5, R2 ;  /* 0x00000005ff027819 */ /* 0x002fc80000011602 */
[----:B------:R-:W-:-:S04]  /*2b0e0*/  LOP3.LUT R2, R2, 0x3, RZ, 0xc0, !PT ;  /* 0x0000000302027812 */ /* 0x000fc800078ec0ff */
[----:B------:R-:W-:-:S07]  /*2b0f0*/  MOV R13, R2 ;  /* 0x00000002000d7202 */ /* 0x000fce0000000f00 */
[----:B0-----:R-:W-:Y:S05]  /*2b100*/  WARPSYNC.COLLECTIVE R15, `(.L_x_1838) ;  /* 0x000000000f087348 */ /* 0x001fea0003c00000 */
[----:B------:R1:W2:Y:S02]  /*2b110*/  SHFL.IDX P6, R14, R13, R12, R11 ;  /* 0x0000000c0d0e7389 */ /* 0x0002a400000c000b */
[----:B012---:R-:W-:Y:S01]  /*2b120*/  ENDCOLLECTIVE ;  /* 0x000000000000791b */ /* 0x007fe20003800000 */
.L_x_1838:
[----:B------:R-:W-:Y:S05]  /*2b130*/  BSYNC B0 ;  /* 0x0000000000007941 */ /* 0x000fea0003800000 */
.L_x_1837:
[----:B------:R-:W-:Y:S05]  /*2b140*/  BRA `(.L_x_1839) ;  /* 0xffffffdc005c7947 */ /* 0x000fea000383ffff */
.L_x_1723:
[----:B------:R-:W-:Y:S01]  /*2b150*/  BSSY B0, `(.L_x_1840) ;  /* 0x0000006000007945 */ /* 0x000fe20003800000 */
[----:B------:R-:W-:-:S07]  /*2b160*/  IMAD.MOV.U32 R15, RZ, RZ, -0x1 ;  /* 0xffffffffff0f7424 */ /* 0x000fce00078e00ff */
[----:B01----:R-:W-:Y:S05]  /*2b170*/  WARPSYNC.COLLECTIVE R15, `(.L_x_1841) ;  /* 0x000000000f0c7348 */ /* 0x003fea0003c00000 */
[----:B------:R-:W-:Y:S02]  /*2b180*/  ELECT P6, UR62, PT ;  /* 0x00000000003e782f */ /* 0x000fe400038c0000 */
[----:B------:R-:W-:Y:S01]  /*2b190*/  MOV R14, UR62 ;  /* 0x0000003e000e7c02 */ /* 0x000fe20008000f00 */
[----:B01----:R-:W-:Y:S10]  /*2b1a0*/  ENDCOLLECTIVE ;  /* 0x000000000000791b */ /* 0x003ff40003800000 */
.L_x_1841:
[----:B------:R-:W-:Y:S05]  /*2b1b0*/  BSYNC B0 ;  /* 0x0000000000007941 */ /* 0x000fea0003800000 */
.L_x_1840:
[----:B------:R-:W-:Y:S05]  /*2b1c0*/  BRA `(.L_x_1842) ;  /* 0xffffffdc00507947 */ /* 0x000fea000383ffff */
.L_x_1725:
[----:B0-----:R0:W1:Y:S02]  /*2b1d0*/  SYNCS.PHASECHK.TRANS64.TRYWAIT P0, [R7+URZ], R4 ;  /* 0x00000004070075a7 */ /* 0x001064000800017f */
[----:B-1----:R-:W-:Y:S05]  /*2b1e0*/  @!P0 NANOSLEEP.SYNCS 0x989680 ;  /* 0x009896800000895d */ /* 0x002fea0003900000 */
[----:B------:R-:W1:Y:S02]  /*2b1f0*/  @!P0 SYNCS.PHASECHK.TRANS64 P0, [R7+URZ], R4 ;  /* 0x00000004070085a7 */ /* 0x000e64000800007f */
[----:B-1----:R-:W-:Y:S05]  /*2b200*/  @!P0 BRA `(.L_x_1725) ;  /* 0xfffffffc00f08947 */ /* 0x002fea000383ffff */
[----:B------:R-:W-:Y:S05]  /*2b210*/  BRA `(.L_x_1843) ;  /* 0xffffffdc00847947 */ /* 0x000fea000383ffff */
.L_x_1726:
[----:B-1----:R1:W2:Y:S02]  /*2b220*/  SYNCS.PHASECHK.TRANS64.TRYWAIT P0, [R3+URZ], R2 ;  /* 0x00000002030075a7 */ /* 0x0022a4000800017f */
[----:B--2---:R-:W-:Y:S05]  /*2b230*/  @!P0 NANOSLEEP.SYNCS 0x989680 ;  /* 0x009896800000895d */ /* 0x004fea0003900000 */
[----:B------:R-:W2:Y:S02]  /*2b240*/  @!P0 SYNCS.PHASECHK.TRANS64 P0, [R3+URZ], R2 ;  /* 0x00000002030085a7 */ /* 0x000ea4000800007f */
[----:B--2---:R-:W-:Y:S05]  /*2b250*/  @!P0 BRA `(.L_x_1726) ;  /* 0xfffffffc00f08947 */ /* 0x004fea000383ffff */
[----:B------:R-:W-:Y:S05]  /*2b260*/  BRA `(.L_x_1844) ;  /* 0xffffffdc00787947 */ /* 0x000fea000383ffff */
.L_x_1728:
[----:B-1----:R1:W2:Y:S02]  /*2b270*/  SYNCS.PHASECHK.TRANS64.TRYWAIT P0, [R5+URZ], R4 ;  /* 0x00000004050075a7 */ /* 0x0022a4000800017f */
[----:B--2---:R-:W-:Y:S05]  /*2b280*/  @!P0 NANOSLEEP.SYNCS 0x989680 ;  /* 0x009896800000895d */ /* 0x004fea0003900000 */
[----:B------:R-:W2:Y:S02]  /*2b290*/  @!P0 SYNCS.PHASECHK.TRANS64 P0, [R5+URZ], R4 ;  /* 0x00000004050085a7 */ /* 0x000ea4000800007f */
[----:B--2---:R-:W-:Y:S05]  /*2b2a0*/  @!P0 BRA `(.L_x_1728) ;  /* 0xfffffffc00f08947 */ /* 0x004fea000383ffff */
[----:B------:R-:W-:Y:S05]  /*2b2b0*/  BRA `(.L_x_1845) ;  /* 0xffffffdc007c7947 */ /* 0x000fea000383ffff */
.L_x_1846:
        /* <DEDUP_REMOVED lines=12> */
.L_x_2661:


//--------------------- .text._ZN7cutlass13device_kernelIN5flash11enable_sm90INS1_16FlashAttnFwdSm90INS1_25CollectiveMainloopFwdSm90ILi2EN4cute5tupleIJNS5_1CILi1EEES8_S8_EEENS6_IJNS7_ILi128EEENS7_ILi112EEENS7_ILi192EEEEEELi192ENS_6half_tEfNS_4arch4Sm90ELb1ELb0ELb1ELb0ELb0ELb0ELb0ELb1ELb1ELb0ELb0ELb0EEENS1_21CollectiveEpilogueFwdINS6_IJSA_SC_SB_EEES9_SE_SG_Li256ELb0ELb0ELb0ELb0EEENS1_30DynamicPersistentTileSchedulerILi256ELi32ELb0ELb0ELb1EEEEEEEEEvNT_6ParamsE --------------------------
	.section	.text._ZN7cutlass13device_kernelIN5flash11enable_sm90INS1_16FlashAttnFwdSm90INS1_25CollectiveMainloopFwdSm90ILi2EN4cute5tupleIJNS5_1CILi1EEES8_S8_EEENS6_IJNS7_ILi128EEENS7_ILi112EEENS7_ILi192EEEEEELi192ENS_6half_tEfNS_4arch4Sm90ELb1ELb0ELb1ELb0ELb0ELb0ELb0ELb1ELb1ELb0ELb0ELb0EEENS1_21CollectiveEpilogueFwdINS6_IJSA_SC_SB_EEES9_SE_SG_Li256ELb0ELb0ELb0ELb0EEENS1_30DynamicPersistentTileSchedulerILi256ELi32ELb0ELb0ELb1EEEEEEEEEvNT_6ParamsE,"ax",@progbits
	.align	128
.text._ZN7cutlass13device_kernelIN5flash11enable_sm90INS1_16FlashAttnFwdSm90INS1_25CollectiveMainloopFwdSm90ILi2EN4cute5tupleIJNS5_1CILi1EEES8_S8_EEENS6_IJNS7_ILi128EEENS7_ILi112EEENS7_ILi192EEEEEELi192ENS_6half_tEfNS_4arch4Sm90ELb1ELb0ELb1ELb0ELb0ELb0ELb0ELb1ELb1ELb0ELb0ELb0EEENS1_21CollectiveEpilogueFwdINS6_IJSA_SC_SB_EEES9_SE_SG_Li256ELb0ELb0ELb0ELb0EEENS1_30DynamicPersistentTileSchedulerILi256ELi32ELb0ELb0ELb1EEEEEEEEEvNT_6ParamsE:
        .type           _ZN7cutlass13device_kernelIN5flash11enable_sm90INS1_16FlashAttnFwdSm90INS1_25CollectiveMainloopFwdSm90ILi2EN4cute5tupleIJNS5_1CILi1EEES8_S8_EEENS6_IJNS7_ILi128EEENS7_ILi112EEENS7_ILi192EEEEEELi192ENS_6half_tEfNS_4arch4Sm90ELb1ELb0ELb1ELb0ELb0ELb0ELb0ELb1ELb1ELb0ELb0ELb0EEENS1_21CollectiveEpilogueFwdINS6_IJSA_SC_SB_EEES9_SE_SG_Li256ELb0ELb0ELb0ELb0EEENS1_30DynamicPersistentTileSchedulerILi256ELi32ELb0ELb0ELb1EEEEEEEEEvNT_6ParamsE,@function
        .size           _ZN7cutlass13device_kernelIN5flash11enable_sm90INS1_16FlashAttnFwdSm90INS1_25CollectiveMainloopFwdSm90ILi2EN4cute5tupleIJNS5_1CILi1EEES8_S8_EEENS6_IJNS7_ILi128EEENS7_ILi112EEENS7_ILi192EEEEEELi192ENS_6half_tEfNS_4arch4Sm90ELb1ELb0ELb1ELb0ELb0ELb0ELb0ELb1ELb1ELb0ELb0ELb0EEENS1_21CollectiveEpilogueFwdINS6_IJSA_SC_SB_EEES9_SE_SG_Li256ELb0ELb0ELb0ELb0EEENS1_30DynamicPersistentTileSchedulerILi256ELi32ELb0ELb0ELb1EEEEEEEEEvNT_6ParamsE,(.L_x_2662 - _ZN7cutlass13device_kernelIN5flash11enable_sm90INS1_16FlashAttnFwdSm90INS1_25CollectiveMainloopFwdSm90ILi2EN4cute5tupleIJNS5_1CILi1EEES8_S8_EEENS6_IJNS7_ILi128EEENS7_ILi112EEENS7_ILi192EEEEEELi192ENS_6half_tEfNS_4arch4Sm90ELb1ELb0ELb1ELb0ELb0ELb0ELb0ELb1ELb1ELb0ELb0ELb0EEENS1_21CollectiveEpilogueFwdINS6_IJSA_SC_SB_EEES9_SE_SG_Li256ELb0ELb0ELb0ELb0EEENS1_30DynamicPersistentTileSchedulerILi256ELi32ELb0ELb0ELb1EEEEEEEEEvNT_6ParamsE)
        .other          _ZN7cutlass13device_kernelIN5flash11enable_sm90INS1_16FlashAttnFwdSm90INS1_25CollectiveMainloopFwdSm90ILi2EN4cute5tupleIJNS5_1CILi1EEES8_S8_EEENS6_IJNS7_ILi128EEENS7_ILi112EEENS7_ILi192EEEEEELi192ENS_6half_tEfNS_4arch4Sm90ELb1ELb0ELb1ELb0ELb0ELb0ELb0ELb1ELb1ELb0ELb0ELb0EEENS1_21CollectiveEpilogueFwdINS6_IJSA_SC_SB_EEES9_SE_SG_Li256ELb0ELb0ELb0ELb0EEENS1_30DynamicPersistentTileSchedulerILi256ELi32ELb0ELb0ELb1EEEEEEEEEvNT_6ParamsE,@"STO_CUDA_ENTRY STV_DEFAULT"
_ZN7cutlass13device_kernelIN5flash11enable_sm90INS1_16FlashAttnFwdSm90INS1_25CollectiveMainloopFwdSm90ILi2EN4cute5tupleIJNS5_1CILi1EEES8_S8_EEENS6_IJNS7_ILi128EEENS7_ILi112EEENS7_ILi192EEEEEELi192ENS_6half_tEfNS_4arch4Sm90ELb1ELb0ELb1ELb0ELb0ELb0ELb0ELb1ELb1ELb0ELb0ELb0EEENS1_21CollectiveEpilogueFwdINS6_IJSA_SC_SB_EEES9_SE_SG_Li256ELb0ELb0ELb0ELb0EEENS1_30DynamicPersistentTileSchedulerILi256ELi32ELb0ELb0ELb1EEEEEEEEEvNT_6ParamsE:
        /* <DEDUP_REMOVED lines=23> */
.L_x_1848:
[----:B------:R-:W-:Y:S05]  /*0170*/  BSYNC B0 ;  /* 0x0000000000007941 */ /* 0x000fea0003800000 */
.L_x_1847:
[----:B------:R-:W-:Y:S01]  /*0180*/  VOTEU.ANY UP0, P0 ;  /* 0x00000000003f7886 */ /* 0x000fe20000000100 */
[----:B------:R-:W1:Y:S01]  /*0190*/  SHFL.IDX PT, R2, R0, RZ, 0x1f ;  /* 0x00001fff00027589 */ /* 0x000e6200000e0000 */
[----:B------:R-:W-:Y:S01]  /*01a0*/  UMOV UR4, 0x1 ;  /* 0x0000000100047882 */ /* 0x000fe20000000000 */
[----:B------:R-:W-:Y:S02]  /*01b0*/  VOTEU.ANY UP1, P0 ;  /* 0x00000000003f7886 */ /* 0x000fe40000020100 */
[----:B------:R-:W2:Y:S01]  /*01c0*/  @UP0 S2UR UR7, SR_CgaCtaId ;  /* 0x00000000000709c3 */ /* 0x000ea20000008800 */
[----:B------:R-:W-:Y:S01]  /*01d0*/  @UP0 UMOV UR6, 0x400 ;  /* 0x0000040000060882 */ /* 0x000fe20000000000 */
[----:B------:R-:W-:-:S04]  /*01e0*/  @UP0 UIADD3 UR4, -UR4, 0x100000, URZ ;  /* 0x0010000004040890 */ /* 0x000fc8000fffe13f */
[----:B------:R-:W-:Y:S02]  /*01f0*/  @UP0 USHF.L.U32 UR5, UR4, 0xb, URZ ;  /* 0x0000000b04050899 */ /* 0x000fe4000800063f */
[----:B------:R-:W-:Y:S01]  /*0200*/  @UP0 USHF.L.U32 UR4, UR4, 0x1, URZ ;  /* 0x0000000104040899 */ /* 0x000fe2000800063f */
[----:B-1----:R-:W-:Y:S02]  /*0210*/  ISETP.NE.AND P1, PT, R2, RZ, PT ;  /* 0x000000ff0200720c */ /* 0x002fe40003f25270 */
[----:B------:R-:W-:Y:S01]  /*0220*/  SHF.R.U32.HI R2, RZ, 0x7, R3 ;  /* 0x00000007ff027819 */ /* 0x000fe20000011603 */
[----:B--2---:R-:W-:Y:S01]  /*0230*/  @UP0 ULEA UR6, UR7, UR6, 0x18 ;  /* 0x0000000607060291 */ /* 0x004fe2000f8ec03f */
[----:B------:R-:W-:-:S04]  /*0240*/  VOTEU.ANY UP0, P0 ;  /* 0x00000000003f7886 */ /* 0x000fc80000000100 */
[----:B------:R-:W1:Y:S04]  /*0250*/  SHFL.IDX PT, R2, R2, RZ, 0x1f ;  /* 0x00001fff02027589 */ /* 0x000e6800000e0000 */
[----:B------:R-:W2:Y:S03]  /*0260*/  FENCE.VIEW.ASYNC.S ;  /* 0x00000000000073c6 */ /* 0x000ea60000000000 */
[----:B--2---:R2:W3:Y:S01]  /*0270*/  @UP0 SYNCS.EXCH.64 URZ, [UR6+0x36800], UR4 ;  /* 0x03680004063f05b2 */ /* 0x0044e20008000100 */
[----:B------:R2:W4:Y:S01]  /*0280*/  @UP1 SYNCS.EXCH.64 URZ, [UR6+0x36820], UR4 ;  /* 0x03682004063f15b2 */ /* 0x0005220008000100 */
[----:B------:R-:W-:Y:S05]  /*0290*/  @P1 BRA `(.L_x_1849) ;  /* 0x0000000000481947 */ /* 0x000fea0003800000 */
[----:B--2---:R-:W2:Y:S01]  /*02a0*/  S2UR UR5, SR_CgaCtaId ;  /* 0x00000000000579c3 */ /* 0x004ea20000008800 */
[----:B------:R-:W-:Y:S01]  /*02b0*/  UMOV UR4, 0x400 ;  /* 0x0000040000047882 */ /* 0x000fe20000000000 */
[----:B------:R-:W-:Y:S01]  /*02c0*/  UMOV UR6, 0x1 ;  /* 0x0000000100067882 */ /* 0x000fe20000000000 */
[----:B------:R-:W-:Y:S01]  /*02d0*/  UMOV UR9, 0x2 ;  /* 0x0000000200097882 */ /* 0x000fe20000000000 */
[----:B------:R-:W-:-:S04]  /*02e0*/  UIADD3 UR6, -UR6, 0x100000, URZ ;  /* 0x0010000006067890 */ /* 0x000fc8000fffe13f */
[----:B------:R-:W-:Y:S02]  /*02f0*/  USHF.L.U32 UR7, UR6, 0xb, URZ ;  /* 0x0000000b06077899 */ /* 0x000fe4000800063f */
[----:B------:R-:W-:Y:S01]  /*0300*/  USHF.L.U32 UR6, UR6, 0x1, URZ ;  /* 0x0000000106067899 */ /* 0x000fe2000800063f */
[----:B------:R-:W-:Y:S01]  /*0310*/  ELECT P0, URZ, PT ;  /* 0x00000000003f782f */ /* 0x000fe20003800000 */
[----:B--2---:R-:W-:Y:S02]  /*0320*/  ULEA UR8, UR5, UR4, 0x18 ;  /* 0x0000000405087291 */ /* 0x004fe4000f8ec03f */
[----:B------:R-:W-:-:S04]  /*0330*/  UIADD3 UR4, -UR9, 0x100000, URZ ;  /* 0x0010000009047890 */ /* 0x000fc8000fffe13f */
[----:B------:R-:W-:Y:S02]  /*0340*/  USHF.L.U32 UR5, UR4, 0xb, URZ ;  /* 0x0000000b04057899 */ /* 0x000fe4000800063f */
[----:B------:R-:W-:Y:S01]  /*0350*/  USHF.L.U32 UR4, UR4, 0x1, URZ ;  /* 0x0000000104047899 */ /* 0x000fe2000800063f */
[----:B------:R-:W2:Y:S03]  /*0360*/  FENCE.VIEW.ASYNC.S ;  /* 0x00000000000073c6 */ /* 0x000ea60000000000 */
[----:B--2---:R2:W1:Y:S08]  /*0370*/  SYNCS.EXCH.64 URZ, [UR8+0x36830], UR6 ;  /* 0x03683006083f75b2 */ /* 0x0044700008000100 */
[----:B------:R2:W1:Y:S01]  /*0380*/  SYNCS.EXCH.64 URZ, [UR8+0x36840], UR4 ;  /* 0x03684004083f75b2 */ /* 0x0004620008000100 */
[----:B------:R2:W1:Y:S01]  /*0390*/  SYNCS.EXCH.64 URZ, [UR8+0x36838], UR6 ;  /* 0x03683806083f75b2 */ /* 0x0004620008000100 */
[----:B------:R2:W1:Y:S01]  /*03a0*/  SYNCS.EXCH.64 URZ, [UR8+0x36848], UR4 ;  /* 0x03684804083f75b2 */ /* 0x0004620008000100 */
[----:B------:R-:W-:Y:S01]  /*03b0*/  NOP ;  /* 0x0000000000007918 */ /* 0x000fe20000000000 */
.L_x_1849:
[----:B------:R-:W5:Y:S01]  /*03c0*/  SHFL.IDX PT, R3, R0, RZ, 0x1f ;  /* 0x00001fff00037589 */ /* 0x000f6200000e0000 */
[----:B------:R-:W-:Y:S01]  /*03d0*/  NOP ;  /* 0x0000000000007918 */ /* 0x000fe20000000000 */
[----:B-----5:R-:W-:-:S13]  /*03e0*/  ISETP.NE.AND P0, PT, R3, RZ, PT ;  /* 0x000000ff0300720c */ /* 0x020fda0003f05270 */
[----:B------:R-:W-:Y:S05]  /*03f0*/  @P0 BRA `(.L_x_1850) ;  /* 0x0000000000480947 */ /* 0x000fea0003800000 */
[----:B--2---:R-:W2:Y:S01]  /*0400*/  S2UR UR5, SR_CgaCtaId ;  /* 0x00000000000579c3 */ /* 0x004ea20000008800 */
[----:B------:R-:W-:Y:S01]  /*0410*/  UMOV UR4, 0x400 ;  /* 0x0000040000047882 */ /* 0x000fe20000000000 */
[----:B------:R-:W-:Y:S01]  /*0420*/  UMOV UR6, 0x1 ;  /* 0x0000000100067882 */ /* 0x000fe20000000000 */
[----:B------:R-:W-:Y:S01]  /*0430*/  UMOV UR7, 0x2 ;  /* 0x0000000200077882 */ /* 0x000fe20000000000 */
[----:B------:R-:W-:Y:S01]  /*0440*/  ELECT P0, URZ, PT ;  /* 0x00000000003f782f */ /* 0x000fe20003800000 */
[----:B--2---:R-:W-:Y:S02]  /*0450*/  ULEA UR8, UR5, UR4, 0x18 ;  /* 0x0000000405087291 */ /* 0x004fe4000f8ec03f */
[----:B------:R-:W-:-:S04]  /*0460*/  UIADD3 UR4, -UR6, 0x100000, URZ ;  /* 0x0010000006047890 */ /* 0x000fc8000fffe13f */
[----:B------:R-:W-:Y:S02]  /*0470*/  USHF.L.U32 UR5, UR4, 0xb, URZ ;  /* 0x0000000b04057899 */ /* 0x000fe4000800063f */
[----:B------:R-:W-:Y:S02]  /*0480*/  USHF.L.U32 UR4, UR4, 0x1, URZ ;  /* 0x0000000104047899 */ /* 0x000fe4000800063f */
        /* <DEDUP_REMOVED lines=9> */
.L_x_1850:
[----:B------:R-:W5:Y:S01]  /*0520*/  SHFL.IDX PT, R3, R0, RZ, 0x1f ;  /* 0x00001fff00037589 */ /* 0x000f6200000e0000 */
[----:B------:R-:W-:Y:S01]  /*0530*/  NOP ;  /* 0x0000000000007918 */ /* 0x000fe20000000000 */
[----:B-----5:R-:W-:-:S13]  /*0540*/  ISETP.NE.AND P0, PT, R3, RZ, PT ;  /* 0x000000ff0300720c */ /* 0x020fda0003f05270 */
[----:B------:R-:W-:Y:S05]  /*0550*/  @P0 BRA `(.L_x_1851) ;  /* 0x0000000000380947 */ /* 0x000fea0003800000 */
[----:B--2---:R-:W2:Y:S01]  /*0560*/  S2UR UR5, SR_CgaCtaId ;  /* 0x00000000000579c3 */ /* 0x004ea20000008800 */
[----:B------:R-:W-:Y:S01]  /*0570*/  UMOV UR4, 0x400 ;  /* 0x0000040000047882 */ /* 0x000fe20000000000 */
[----:B------:R-:W-:Y:S01]  /*0580*/  UMOV UR7, 0x1 ;  /* 0x0000000100077882 */ /* 0x000fe20000000000 */
[----:B------:R-:W-:Y:S01]  /*0590*/  ELECT P0, URZ, PT ;  /* 0x00000000003f782f */ /* 0x000fe20003800000 */
[----:B--2---:R-:W-:Y:S02]  /*05a0*/  ULEA UR6, UR5, UR4, 0x18 ;  /* 0x0000000405067291 */ /* 0x004fe4000f8ec03f */
[----:B------:R-:W-:-:S04]  /*05b0*/  UIADD3 UR4, -UR7, 0x100000, URZ ;  /* 0x0010000007047890 */ /* 0x000fc8000fffe13f */
[----:B------:R-:W-:Y:S02]  /*05c0*/  USHF.L.U32 UR5, UR4, 0xb, URZ ;  /* 0x0000000b04057899 */ /* 0x000fe4000800063f */
[----:B------:R-:W-:Y:S01]  /*05d0*/  USHF.L.U32 UR4, UR4, 0x1, URZ ;  /* 0x0000000104047899 */ /* 0x000fe2000800063f */
[----:B------:R-:W2:Y:S11]  /*05e0*/  FENCE.VIEW.ASYNC.S ;  /* 0x00000000000073c6 */ /* 0x000eb60000000000 */
[----:B--2---:R2:W1:Y:S01]  /*05f0*/  SYNCS.EXCH.64 URZ, [UR6+0x36870], UR4 ;  /* 0x03687004063f75b2 */ /* 0x0044620008000100 */
[----:B------:R2:W1:Y:S01]  /*0600*/  SYNCS.EXCH.64 URZ, [UR6+0x36880], UR4 ;  /* 0x03688004063f75b2 */ /* 0x0004620008000100 */
[----:B------:R2:W1:Y:S01]  /*0610*/  SYNCS.EXCH.64 URZ, [UR6+0x36878], UR4 ;  /* 0x03687804063f75b2 */ /* 0x0004620008000100 */
[----:B------:R2:W1:Y:S01]  /*0620*/  SYNCS.EXCH.64 URZ, [UR6+0x36888], UR4 ;  /* 0x03688804063f75b2 */ /* 0x0004620008000100 */
[----:B------:R-:W-:Y:S01]  /*0630*/  NOP ;  /* 0x0000000000007918 */ /* 0x000fe20000000000 */
.L_x_1851:
        /* <DEDUP_REMOVED lines=22> */
.L_x_1852:
        /* <DEDUP_REMOVED lines=22> */
.L_x_1853:
[----:B-1----:R-:W-:Y:S01]  /*0900*/  ISETP.NE.AND P0, PT, R2, RZ, PT ;  /* 0x000000ff0200720c */ /* 0x002fe20003f05270 */
[----:B------:R-:W-:Y:S01]  /*0910*/  IMAD.MOV.U32 R2, RZ, RZ, 0x1 ;  /* 0x00000001ff027424 */ /* 0x000fe200078e00ff */
[----:B------:R-:W-:-:S04]  /*0920*/  NOP ;  /* 0x0000000000007918 */ /* 0x000fc80000000000 */
[----:B------:R-:W-:-:S05]  /*0930*/  SEL R2, R2, 0x2, !P0 ;  /* 0x0000000202027807 */ /* 0x000fca0004000000 */
[----:B------:R1:W-:Y:S01]  /*0940*/  STL [R1+0x8], R2 ;  /* 0x0000080201007387 */ /* 0x0003e20000100800 */
[----:B---34-:R-:W-:Y:S06]  /*0950*/  BAR.SYNC.DEFER_BLOCKING 0x0 ;  /* 0x0000000000007b1d */ /* 0x018fec0000010000 */
[----:B------:R-:W-:Y:S05]  /*0960*/  @!P0 BRA `(.L_x_1854) ;  /* 0x00000114009c8947 */ /* 0x000fea0003800000 */
.L_x_1855:
[----:B------:R-:W-:-:S08]  /*0970*/  NOP ;  /* 0x0000000000007918 */ /* 0x000fd00000000000 */
[----:B------:R-:W3:Y:S02]  /*0980*/  USETMAXREG.TRY_ALLOC.CTAPOOL UP0, 0xf0 ;  /* 0x000000f0000079c8 */ /* 0x000ee40008000600 */
[----:B---3--:R-:W-:-:S13]  /*0990*/  PLOP3.LUT P0, PT, PT, PT, UP0, 0x80, 0x0 ;  /* 0x000000000000781c */ /* 0x008fda0003f0f008 */
[----:B------:R-:W-:Y:S05]  /*09a0*/  @!P0 BRA `(.L_x_1855) ;  /* 0xfffffffc00f08947 */ /* 0x000fea000383ffff */
[----:B--2---:R-:W2:Y:S08]  /*09b0*/  S2UR UR7, SR_CTAID.X ;  /* 0x00000000000779c3 */ /* 0x004eb00000002500 */
[----:B------:R-:W-:Y:S08]  /*09c0*/  BAR.ARV 0x4, 0x120 ;  /* 0x0104800000007b1d */ /* 0x000ff00000002000 */
[----:B------:R-:W2:Y:S08]  /*09d0*/  LDC R0, c[0x0][0xda8] ;  /* 0x00036a00ff007b82 */ /* 0x000eb00000000800 */
[----:B------:R-:W-:Y:S06]  /*09e0*/  BAR.ARV 0x8, 0x120 ;  /* 0x0204800000007b1d */ /* 0x000fec0000002000 */
        /* <DEDUP_REMOVED lines=8> */
[CC--:B------:R-:W-:Y:S02]  /*0a70*/  LEA.HI R5, R3.reuse, R214.reuse, RZ, 0x7 ;  /* 0x000000d603057211 */ /* 0x0c0fe400078f38ff */
[-C--:B------:R-:W-:Y:S02]  /*0a80*/  LEA.HI R0, R3, R214.reuse, RZ, 0x4 ;  /* 0x000000d603007211 */ /* 0x080fe400078f20ff */
[----:B------:R-:W-:Y:S02]  /*0a90*/  LOP3.LUT R211, R5, 0xffffff80, RZ, 0xc0, !PT ;  /* 0xffffff8005d37812 */ /* 0x000fe400078ec0ff */
[----:B------:R-:W-:Y:S02]  /*0aa0*/  SHF.R.S32.HI R9, RZ, 0x4, R0 ;  /* 0x00000004ff097819 */ /* 0x000fe40000011400 */
[----:B------:R-:W-:Y:S01]  /*0ab0*/  LEA.HI R213, R3, R214, RZ, 0x5 ;  /* 0x000000d603d57211 */ /* 0x000fe200078f28ff */
[----:B------:R-:W-:Y:S01]  /*0ac0*/  IMAD.IADD R211, R214, 0x1, -R211 ;  /* 0x00000001d6d37824 */ /* 0x000fe200078e0ad3 */
[----:B------:R-:W-:-:S02]  /*0ad0*/  LEA.HI R2, R0, R9, RZ, 0x1 ;  /* 0x0000000900027211 */ /* 0x000fc400078f08ff */
[----:B------:R-:W-:Y:S02]  /*0ae0*/  LOP3.LUT R7, R0, 0x3fffff0, RZ, 0xc0, !PT ;  /* 0x03fffff000077812 */ /* 0x000fe400078ec0ff */
[----:B------:R-:W-:Y:S02]  /*0af0*/  SHF.R.S32.HI R4, RZ, 0x1f, R211 ;  /* 0x0000001fff047819 */ /* 0x000fe400000114d3 */
[----:B------:R-:W-:Y:S01]  /*0b00*/  LOP3.LUT R2, R2, 0x1ffffffe, RZ, 0xc0, !PT ;  /* 0x1ffffffe02027812 */ /* 0x000fe200078ec0ff */
[----:B------:R-:W-:Y:S01]  /*0b10*/  IMAD.IADD R0, R214, 0x1, -R7 ;  /* 0x00000001d6007824 */ /* 0x000fe200078e0a07 */
[----:B------:R-:W-:Y:S01]  /*0b20*/  SHF.R.S32.HI R213, RZ, 0x5, R213 ;  /* 0x00000005ffd57819 */ /* 0x000fe200000114d5 */
[----:B------:R-:W-:Y:S01]  /*0b30*/  UMOV UR61, 0x400 ;  /* 0x00000400003d7882 */ /* 0x000fe20000000000 */
[----:B------:R-:W-:Y:S02]  /*0b40*/  LEA.HI R6, R4, R211, RZ, 0x2 ;  /* 0x000000d304067211 */ /* 0x000fe400078f10ff */
[----:B------:R-:W-:Y:S01]  /*0b50*/  IADD3 R2, R9, -R2, RZ ;  /* 0x8000000209027210 */ /* 0x000fe20007ffe0ff */
[----:B------:R-:W-:Y:S01]  /*0b60*/  IMAD R7, R213, 0x10, R0 ;  /* 0x00000010d5077824 */ /* 0x000fe200078e0200 */
[----:B------:R-:W-:Y:S01]  /*0b70*/  SHF.R.S32.HI R212, RZ, 0x7, R5 ;  /* 0x00000007ffd47819 */ /* 0x000fe20000011405 */
[----:B---3--:R-:W-:Y:S01]  /*0b80*/  ULEA UR61, UR4, UR61, 0x18 ;  /* 0x0000003d043d7291 */ /* 0x008fe2000f8ec03f */
[----:B------:R-:W-:Y:S01]  /*0b90*/  SHF.R.S32.HI R8, RZ, 0x2, R6 ;  /* 0x00000002ff087819 */ /* 0x000fe20000011406 */
[----:B------:R-:W-:Y:S01]  /*0ba0*/  IMAD R2, R7, 0x8, R2 ;  /* 0x0000000807027824 */ /* 0x000fe200078e0202 */
[----:B------:R-:W-:-:S02]  /*0bb0*/  SHF.R.S32.HI R11, RZ, 0x1f, R6 ;  /* 0x0000001fff0b7819 */ /* 0x000fc40000011406 */
[----:B------:R-:W-:Y:S02]  /*0bc0*/  LEA.HI R5, R5, R212, RZ, 0x1 ;  /* 0x000000d405057211 */ /* 0x000fe400078f08ff */
[----:B------:R-:W-:Y:S01]  /*0bd0*/  LEA.HI R11, R11, R8, RZ, 0x3 ;  /* 0x000000080b0b7211 */ /* 0x000fe200078f18ff */
[----:B------:R-:W-:Y:S01]  /*0be0*/  UMOV UR4, UR61 ;  /* 0x0000003d00047c82 */ /* 0x000fe20008000000 */
[----:B----4-:R-:W-:Y:S01]  /*0bf0*/  UMOV UR5, UR6 ;  /* 0x0000000600057c82 */ /* 0x010fe20008000000 */
[----:B------:R-:W-:Y:S01]  /*0c00*/  LOP3.LUT R7, R5, 0x3fffffe, RZ, 0xc0, !PT ;  /* 0x03fffffe05077812 */ /* 0x000fe200078ec0ff */
[----:B------:R-:W-:Y:S01]  /*0c10*/  IMAD.U32 R18, RZ, RZ, UR4 ;  /* 0x00000004ff127e24 */ /* 0x000fe2000f8e00ff */
[----:B------:R-:W-:Y:S01]  /*0c20*/  SHF.L.U32 R5, R2, 0x3, RZ ;  /* 0x0000000302057819 */ /* 0x000fe200000006ff */
[----:B------:R-:W-:Y:S01]  /*0c30*/  IMAD.U32 R19, RZ, RZ, UR5 ;  /* 0x00000005ff137e24 */ /* 0x000fe2000f8e00ff */
[----:B------:R-:W-:Y:S02]  /*0c40*/  LOP3.LUT R11, R11, 0xfffffff8, RZ, 0xc0, !PT ;  /* 0xfffffff80b0b7812 */ /* 0x000fe400078ec0ff */
[----:B------:R-:W-:-:S02]  /*0c50*/  LEA.HI R4, R4, R211, RZ, 0x5 ;  /* 0x000000d304047211 */ /* 0x000fc400078f28ff */
[----:B------:R-:W-:Y:S01]  /*0c60*/  LEA.HI R3, R3, R214, RZ, 0x3 ;  /* 0x000000d603037211 */ /* 0x000fe200078f18ff */
[----:B------:R-:W-:Y:S01]  /*0c70*/  IMAD.WIDE R18, R5, 0x2, R18 ;  /* 0x0000000205127825 */ /* 0x000fe200078e0212 */
[----:B------:R-:W-:Y:S02]  /*0c80*/  IADD3 R11, R8, -R11, RZ ;  /* 0x8000000b080b7210 */ /* 0x000fe40007ffe0ff */
[----:B------:R-:W-:Y:S02]  /*0c90*/  SHF.R.S32.HI R4, RZ, 0x5, R4 ;  /* 0x00000005ff047819 */ /* 0x000fe40000011404 */
[----:B------:R-:W-:Y:S01]  /*0ca0*/  LOP3.LUT R5, R3, 0x1ffffff8, RZ, 0xc0, !PT ;  /* 0x1ffffff803057812 */ /* 0x000fe200078ec0ff */
[----:B------:R-:W-:Y:S01]  /*0cb0*/  IMAD.IADD R7, R212, 0x1, -R7 ;  /* 0x00000001d4077824 */ /* 0x000fe200078e0a07 */
[----:B------:R-:W-:Y:S01]  /*0cc0*/  LOP3.LUT R204, R6, 0x7ffffffc, RZ, 0xc0, !PT ;  /* 0x7ffffffc06cc7812 */ /* 0x000fe200078ec0ff */
[----:B------:R-:W-:Y:S02]  /*0cd0*/  IMAD R4, R4, 0x10, R11 ;  /* 0x0000001004047824 */ /* 0x000fe400078e020b */
[----:B------:R-:W-:Y:S01]  /*0ce0*/  IMAD.IADD R5, R214, 0x1, -R5 ;  /* 0x00000001d6057824 */ /* 0x000fe200078e0a05 */
[----:B------:R-:W-:Y:S01]  /*0cf0*/  UMOV UR5, URZ ;  /* 0x0000003f00057c82 */ /* 0x000fe20008000000 */
[----:B------:R-:W-:Y:S01]  /*0d00*/  IMAD.MOV.U32 R209, RZ, RZ, RZ ;  /* 0x000000ffffd17224 */ /* 0x000fe200078e00ff */
[----:B------:R-:W-:Y:S01]  /*0d10*/  LEA R205, R7, R4, 0x6 ;  /* 0x0000000407cd7211 */ /* 0x000fe200078e30ff */
[----:B------:R-:W-:Y:S01]  /*0d20*/  IMAD.IADD R204, R211, 0x1, -R204 ;  /* 0x00000001d3cc7824 */ /* 0x000fe200078e0acc */
[----:B------:R-:W-:Y:S01]  /*0d30*/  SHF.R.S32.HI R206, RZ, 0x3, R3 ;  /* 0x00000003ffce7819 */ /* 0x000fe20000011403 */
[----:B------:R-:W-:Y:S01]  /*0d40*/  IMAD.U32 R16, RZ, RZ, UR5 ;  /* 0x00000005ff107e24 */ /* 0x000fe2000f8e00ff */
[----:B------:R-:W-:Y:S01]  /*0d50*/  SHF.L.U32 R22, R5, 0x3, RZ ;  /* 0x0000000305167819 */ /* 0x000fe200000006ff */
[----:B------:R-:W-:Y:S01]  /*0d60*/  UMOV UR4, UR7 ;  /* 0x0000000700047c82 */ /* 0x000fe20008000000 */
[----:B------:R-:W-:Y:S01]  /*0d70*/  UMOV UR46, URZ ;  /* 0x0000003f002e7c82 */ /* 0x000fe20008000000 */
[----:B--2---:R-:W-:-:S07]  /*0d80*/  LOP3.LUT R17, R10, 0x1, RZ, 0xfc, !PT ;  /* 0x000000010a117812 */ /* 0x004fce00078efcff */
.L_x_1902:
        /* <DEDUP_REMOVED lines=11> */
[----:B---34-:R-:W-:Y:S05]  /*0e40*/  @!P0 BRA `(.L_x_1856) ;  /* 0x0000000000248947 */ /* 0x018fea0003800000 */
[----:B------:R-:W-:Y:S01]  /*0e50*/  ULDC UR6, c[0x0][0xddc] ;  /* 0x0003770000067ab9 */ /* 0x000fe20000000800 */
[----:B------:R-:W-:Y:S01]  /*0e60*/  UMOV UR9, UR7 ;  /* 0x0000000700097c82 */ /* 0x000fe20008000000 */
[----:B------:R-:W-:-:S11]  /*0e70*/  UISETP.NE.AND UP0, UPT, UR6, 0x1, UPT ;  /* 0x000000010600788c */ /* 0x000fd6000bf05270 */
[----:B------:R-:W-:Y:S02]  /*0e80*/  @UP0 ULDC.64 UR10, c[0x0][0xde0] ;  /* 0x00037800000a0ab9 */ /* 0x000fe40000000a00 */
[----:B------:R-:W-:-:S04]  /*0e90*/  UIMAD.WIDE.U32 UR4, UR7, UR10, URZ ;  /* 0x0000000a070472a5 */ /* 0x000fc8000f8e003f */
[----:B------:R-:W-:-:S04]  /*0ea0*/  @UP0 USHF.R.U32.HI UR9, URZ, UR11, UR5 ;  /* 0x0000000b3f090299 */ /* 0x000fc80008011605 */
[----:B------:R-:W-:Y:S02]  /*0eb0*/  UIMAD UR4, UR9, UR6, URZ ;  /* 0x00000006090472a4 */ /* 0x000fe4000f8e023f */
[----:B------:R-:W-:Y:S01]  /*0ec0*/  MOV R208, UR9 ;  /* 0x0000000900d07c02 */ /* 0x000fe20008000f00 */
[----:B------:R-:W-:Y:S09]  /*0ed0*/  BRA `(.L_x_1857) ;  /* 0x0000000000207947 */ /* 0x000ff20003800000 */
.L_x_1856:
        /* <DEDUP_REMOVED lines=8> */
.L_x_1857:
[----:B------:R-:W-:Y:S01]  /*0f60*/  R2UR UR5, R208 ;  /* 0x00000000d00572ca */ /* 0x000fe200000e0000 */
[----:B------:R-:W1:Y:S01]  /*0f70*/  LDC R82, c[0x0][0x2e0] ;  /* 0x0000b800ff527b82 */ /* 0x000e620000000800 */
[----:B------:R-:W-:Y:S01]  /*0f80*/  ULDC UR6, c[0x0][0xdac] ;  /* 0x00036b0000067ab9 */ /* 0x000fe20000000800 */
[----:B------:R-:W-:Y:S01]  /*0f90*/  ULDC.64 UR10, c[0x0][0x3f8] ;  /* 0x0000fe00000a7ab9 */ /* 0x000fe20000000a00 */
[----:B------:R-:W-:Y:S01]  /*0fa0*/  MOV R4, RZ ;  /* 0x000000ff00047202 */ /* 0x000fe20000000f00 */
[----:B------:R-:W-:Y:S01]  /*0fb0*/  UISETP.NE.U32.AND UP0, UPT, UR10, URZ, UPT ;  /* 0x0000003f0a00728c */ /* 0x000fe2000bf05070 */
[----:B------:R-:W-:Y:S01]  /*0fc0*/  IMAD.MOV.U32 R2, RZ, RZ, RZ ;  /* 0x000000ffff027224 */ /* 0x000fe200078e00ff */
[----:B------:R-:W-:Y:S01]  /*0fd0*/  ULDC UR43, c[0x0][0xdb8] ;  /* 0x00036e00002b7ab9 */ /* 0x000fe20000000800 */
[----:B------:R-:W-:Y:S01]  /*0fe0*/  UIADD3 UR4, UR7, -UR4, URZ ;  /* 0x8000000407047290 */ /* 0x000fe2000fffe03f */
[----:B------:R-:W2:Y:S01]  /*0ff0*/  LDC R5, c[0x0][0x288] ;  /* 0x0000a200ff057b82 */ /* 0x000ea20000000800 */
[----:B------:R-:W-:Y:S01]  /*1000*/  UISETP.NE.AND.EX UP0, UPT, UR11, URZ, UPT, UP0 ;  /* 0x0000003f0b00728c */ /* 0x000fe2000bf05300 */
[----:B------:R-:W-:Y:S01]  /*1010*/  PLOP3.LUT P0, PT, PT, PT, PT, 0x80, 0x0 ;  /* 0x000000000000781c */ /* 0x000fe20003f0f070 */
[----:B------:R-:W-:Y:S01]  /*1020*/  IMAD.MOV.U32 R0, RZ, RZ, RZ ;  /* 0x000000ffff007224 */ /* 0x000fe200078e00ff */
[----:B------:R-:W-:Y:S01]  /*1030*/  ULOP3.LUT UR5, URZ, UR5, URZ, 0x33, !UPT ;  /* 0x000000053f057292 */ /* 0x000fe2000f8e333f */
[----:B------:R-:W-:-:S02]  /*1040*/  CS2R R118, SRZ ;  /* 0x0000000000767805 */ /* 0x000fc4000001ff00 */
[----:B------:R-:W-:Y:S02]  /*1050*/  CS2R R116, SRZ ;  /* 0x0000000000747805 */ /* 0x000fe4000001ff00 */
[----:B------:R-:W-:Y:S01]  /*1060*/  CS2R R114, SRZ ;  /* 0x0000000000727805 */ /* 0x000fe2000001ff00 */
[----:B------:R-:W-:Y:S01]  /*1070*/  UIADD3 UR5, UR5, UR6, URZ ;  /* 0x0000000605057290 */ /* 0x000fe2000fffe03f */
[----:B------:R-:W-:Y:S02]  /*1080*/  CS2R R112, SRZ ;  /* 0x0000000000707805 */ /* 0x000fe4000001ff00 */
[----:B------:R-:W-:Y:S01]  /*1090*/  CS2R R110, SRZ ;  /* 0x00000000006e7805 */ /* 0x000fe2000001ff00 */
[----:B------:R-:W-:Y:S01]  /*10a0*/  ULDC UR6, c[0x0][0x404] ;  /* 0x0001010000067ab9 */ /* 0x000fe20000000800 */
[----:B------:R-:W-:Y:S01]  /*10b0*/  USHF.L.U32 UR42, UR5, 0x7, URZ ;  /* 0x00000007052a7899 */ /* 0x000fe2000800063f */
[----:B------:R-:W-:Y:S01]  /*10c0*/  CS2R R108, SRZ ;  /* 0x00000000006c7805 */ /* 0x000fe2000001ff00 */
[----:B------:R-:W-:Y:S01]  /*10d0*/  USEL UR5, UR6, 0x1, UP0 ;  /* 0x0000000106057887 */ /* 0x000fe20008000000 */
[----:B------:R-:W-:Y:S01]  /*10e0*/  CS2R R106, SRZ ;  /* 0x00000000006a7805 */ /* 0x000fe2000001ff00 */
[----:B------:R-:W-:Y:S01]  /*10f0*/  UISETP.NE.AND UP0, UPT, UR43, 0x1, UPT ;  /* 0x000000012b00788c */ /* 0x000fe2000bf05270 */
[----:B------:R-:W-:Y:S01]  /*1100*/  CS2R R104, SRZ ;  /* 0x0000000000687805 */ /* 0x000fe2000001ff00 */
[----:B------:R-:W-:Y:S01]  /*1110*/  IMAD.U32 R210, RZ, RZ, UR42 ;  /* 0x0000002affd27e24 */ /* 0x000fe2000f8e00ff */
[----:B------:R-:W-:Y:S01]  /*1120*/  CS2R R102, SRZ ;  /* 0x0000000000667805 */ /* 0x000fe2000001ff00 */
[----:B-1----:R-:W-:Y:S01]  /*1130*/  IMAD R82, R82, UR5, RZ ;  /* 0x0000000552527c24 */ /* 0x002fe2000f8e02ff */
[----:B------:R-:W-:Y:S01]  /*1140*/  ULDC UR5, c[0x0][0xdc4] ;  /* 0x0003710000057ab9 */ /* 0x000fe20000000800 */
[----:B------:R-:W-:Y:S01]  /*1150*/  CS2R R100, SRZ ;  /* 0x0000000000647805 */ /* 0x000fe2000001ff00 */
[----:B------:R-:W-:Y:S01]  /*1160*/  UIMAD UR8, UR8, UR5, UR4 ;  /* 0x00000005080872a4 */ /* 0x000fe2000f8e0204 */
[----:B--2---:R-:W-:-:S02]  /*1170*/  IADD3 R5, R210, 0xef, -R5 ;  /* 0x000000efd2057810 */ /* 0x004fc40007ffe805 */
[----:B------:R-:W-:Y:S02]  /*1180*/  CS2R R98, SRZ ;  /* 0x0000000000627805 */ /* 0x000fe4000001ff00 */
[C---:B------:R-:W-:Y:S01]  /*1190*/  IADD3 R3, R82.reuse, 0x6f, RZ ;  /* 0x0000006f52037810 */ /* 0x040fe20007ffe0ff */
[----:B------:R-:W-:Y:S01]  /*11a0*/  @UP0 ULDC UR4, c[0x0][0xdbc] ;  /* 0x00036f0000040ab9 */ /* 0x000fe20000000800 */
[----:B------:R-:W-:Y:S01]  /*11b0*/  @UP0 ULDC UR6, c[0x0][0xdc0] ;  /* 0x0003700000060ab9 */ /* 0x000fe20000000800 */
[----:B------:R-:W-:Y:S01]  /*11c0*/  IMAD.IADD R5, R82, 0x1, R5 ;  /* 0x0000000152057824 */ /* 0x000fe200078e0205 */
[----:B------:R-:W-:Y:S01]  /*11d0*/  UIMAD.WIDE.U32 UR4, UR8, UR4, URZ ;  /* 0x00000004080472a5 */ /* 0x000fe2000f8e003f */
[----:B------:R-:W-:Y:S01]  /*11e0*/  IMAD.HI R2, R3, -0x6db6db6d, R2 ;  /* 0x9249249303027827 */ /* 0x000fe200078e0202 */
[----:B------:R-:W-:Y:S01]  /*11f0*/  UMOV UR44, UR8 ;  /* 0x00000008002c7c82 */ /* 0x000fe20008000000 */
[----:B------:R-:W-:Y:S01]  /*1200*/  CS2R R96, SRZ ;  /* 0x0000000000607805 */ /* 0x000fe2000001ff00 */
[----:B------:R-:W-:Y:S01]  /*1210*/  @UP0 USHF.R.U32.HI UR44, URZ, UR6, UR5 ;  /* 0x000000063f2c0299 */ /* 0x000fe20008011605 */
[----:B------:R-:W-:Y:S01]  /*1220*/  IMAD.HI R4, R5, -0x6db6db6d, R4 ;  /* 0x9249249305047827 */ /* 0x000fe200078e0204 */
[----:B------:R-:W-:-:S02]  /*1230*/  SHF.R.U32.HI R3, RZ, 0x1f, R2 ;  /* 0x0000001fff037819 */ /* 0x000fc40000011602 */
[----:B------:R-:W-:Y:S01]  /*1240*/  CS2R R94, SRZ ;  /* 0x00000000005e7805 */ /* 0x000fe2000001ff00 */
[----:B------:R-:W-:Y:S01]  /*1250*/  UIADD3 UR4, -UR44, URZ, URZ ;  /* 0x0000003f2c047290 */ /* 0x000fe2000fffe13f */
[----:B------:R-:W-:Y:S02]  /*1260*/  CS2R R92, SRZ ;  /* 0x00000000005c7805 */ /* 0x000fe4000001ff00 */
[----:B------:R-:W-:Y:S02]  /*1270*/  SHF.R.U32.HI R5, RZ, 0x1f, R4 ;  /* 0x0000001fff057819 */ /* 0x000fe40000011604 */
[----:B------:R-:W-:Y:S02]  /*1280*/  CS2R R90, SRZ ;  /* 0x00000000005a7805 */ /* 0x000fe4000001ff00 */
[----:B------:R-:W-:Y:S01]  /*1290*/  LEA.HI.SX32 R3, R2, R3, 0x1a ;  /* 0x0000000302037211 */ /* 0x000fe200078fd2ff */
[----:B------:R-:W-:Y:S01]  /*12a0*/  UIMAD UR43, UR43, UR4, UR8 ;  /* 0x000000042b2b72a4 */ /* 0x000fe2000f8e0208 */
[----:B------:R-:W-:-:S02]  /*12b0*/  LEA.HI.SX32 R4, R4, R5, 0x1a ;  /* 0x0000000504047211 */ /* 0x000fc400078fd2ff */
[----:B------:R-:W-:Y:S02]  /*12c0*/  CS2R R88, SRZ ;  /* 0x0000000000587805 */ /* 0x000fe4000001ff00 */
[----:B------:R-:W-:Y:S02]  /*12d0*/  CS2R R86, SRZ ;  /* 0x0000000000567805 */ /* 0x000fe4000001ff00 */
[----:B------:R-:W-:Y:S02]  /*12e0*/  CS2R R84, SRZ ;  /* 0x0000000000547805 */ /* 0x000fe4000001ff00 */
[----:B------:R-:W-:Y:S02]  /*12f0*/  VIMNMX R83, R3, R4, PT ;  /* 0x0000000403537248 */ /* 0x000fe40003fe0100 */
[----:B------:R-:W-:Y:S02]  /*1300*/  CS2R R2, SRZ ;  /* 0x0000000000027805 */ /* 0x000fe4000001ff00 */
[----:B------:R-:W-:-:S02]  /*1310*/  CS2R R38, SRZ ;  /* 0x0000000000267805 */ /* 0x000fc4000001ff00 */
[----:B------:R-:W-:Y:S02]  /*1320*/  CS2R R80, SRZ ;  /* 0x0000000000507805 */ /* 0x000fe4000001ff00 */
[----:B------:R-:W-:Y:S02]  /*1330*/  ISETP.GE.AND P1, PT, R83, 0x1, PT ;  /* 0x000000015300780c */ /* 0x000fe40003f26270 */
        /* <DEDUP_REMOVED lines=19> */
[----:B------:R-:W-:Y:S01]  /*1470*/  CS2R R40, SRZ ;  /* 0x0000000000287805 */ /* 0x000fe2000001ff00 */
[----:B------:R-:W-:Y:S01]  /*1480*/  IMAD.MOV.U32 R124, RZ, RZ, RZ ;  /* 0x000000ffff7c7224 */ /* 0x000fe200078e00ff */
[----:B------:R-:W-:Y:S02]  /*1490*/  CS2R R30, SRZ ;  /* 0x00000000001e7805 */ /* 0x000fe4000001ff00 */
[----:B------:R-:W-:-:S02]  /*14a0*/  CS2R R36, SRZ ;  /* 0x0000000000247805 */ /* 0x000fc4000001ff00 */
[----:B------:R-:W-:Y:S02]  /*14b0*/  MOV R126, RZ ;  /* 0x000000ff007e7202 */ /* 0x000fe40000000f00 */
[----:B------:R-:W-:Y:S02]  /*14c0*/  CS2R R32, SRZ ;  /* 0x0000000000207805 */ /* 0x000fe4000001ff00 */
[----:B------:R-:W-:Y:S01]  /*14d0*/  CS2R R120, SRZ ;  /* 0x0000000000787805 */ /* 0x000fe2000001ff00 */
[----:B------:R-:W-:Y:S01]  /*14e0*/  IMAD.MOV.U32 R27, RZ, RZ, RZ ;  /* 0x000000ffff1b7224 */ /* 0x000fe200078e00ff */
[----:B------:R-:W-:Y:S01]  /*14f0*/  CS2R R6, SRZ ;  /* 0x0000000000067805 */ /* 0x000fe2000001ff00 */
[----:B------:R-:W-:Y:S01]  /*1500*/  IMAD.MOV.U32 R29, RZ, RZ, RZ ;  /* 0x000000ffff1d7224 */ /* 0x000fe200078e00ff */
[----:B------:R-:W-:Y:S01]  /*1510*/  MOV R122, RZ ;  /* 0x000000ff007a7202 */ /* 0x000fe20000000f00 */
        /* <DEDUP_REMOVED lines=29> */
.L_x_1859:
[----:B------:R-:W-:Y:S02]  /*16f0*/  LEA.HI R0, R209, R209, RZ, 0x1 ;  /* 0x000000d1d1007211 */ /* 0x000fe400078f08ff */
[----:B------:R-:W-:Y:S02]  /*1700*/  ISETP.NE.AND P0, PT, R17, 0x3, PT ;  /* 0x000000031100780c */ /* 0x000fe40003f05270 */
[----:B------:R-:W-:-:S05]  /*1710*/  LOP3.LUT R0, R0, 0xfffffffe, RZ, 0xc0, !PT ;  /* 0xfffffffe00007812 */ /* 0x000fca00078ec0ff */
[----:B------:R-:W-:-:S05]  /*1720*/  IMAD.IADD R0, R209, 0x1, -R0 ;  /* 0x00000001d1007824 */ /* 0x000fca00078e0a00 */
[----:B------:R-:W-:-:S04]  /*1730*/  SHF.L.U32 R0, R0, 0x1f, RZ ;  /* 0x0000001f00007819 */ /* 0x000fc800000006ff */
[----:B------:R-:W1:Y:S02]  /*1740*/  SYNCS.PHASECHK.TRANS64.TRYWAIT P1, [UR61+0x36800], R0 ;  /* 0x03680000ff0075a7 */ /* 0x000e64000802017d */
[----:B-1----:R-:W-:Y:S05]  /*1750*/  @!P1 BRA `(.L_x_1860) ;  /* 0x0000013800bc9947 */ /* 0x002fea0003800000 */
.L_x_1961:
[----:B------:R-:W-:Y:S05]  /*1760*/  @!P0 BRA `(.L_x_1861) ;  /* 0x0000000000048947 */ /* 0x000fea0003800000 */
[----:B------:R-:W-:Y:S01]  /*1770*/  BPT.TRAP 0x1 ;  /* 0x000000040000795c */ /* 0x000fe20000300000 */
.L_x_1861:
[----:B------:R-:W-:Y:S01]  /*1780*/  R2UR UR4, R16 ;  /* 0x00000000100472ca */ /* 0x000fe200000e0000 */
[----:B-1----:R-:W-:-:S05]  /*1790*/  IMAD.U32 R0, RZ, RZ, UR46 ;  /* 0x0000002eff007e24 */ /* 0x002fca000f8e00ff */
[----:B------:R-:W-:-:S07]  /*17a0*/  LEA R0, R0, UR61, 0x3 ;  /* 0x0000003d00007c11 */ /* 0x000fce000f8e18ff */
[----:B------:R-:W-:-:S04]  /*17b0*/  MOV R3, UR4 ;  /* 0x0000000400037c02 */ /* 0x000fc80008000f00 */
[----:B------:R-:W-:-:S04]  /*17c0*/  SHF.L.U32 R3, R3, 0x1f, RZ ;  /* 0x0000001f03037819 */ /* 0x000fc800000006ff */
[----:B------:R1:W2:Y:S01]  /*17d0*/  SYNCS.PHASECHK.TRANS64.TRYWAIT P2, [R0+URZ+0x36830], R3 ;  /* 0x03683003000075a7 */ /* 0x0002a2000804017f */
[----:B------:R-:W-:Y:S05]  /*17e0*/  @!P0 BRA `(.L_x_1862) ;  /* 0x0000000000048947 */ /* 0x000fea0003800000 */
[----:B------:R-:W-:Y:S01]  /*17f0*/  BPT.TRAP 0x1 ;  /* 0x000000040000795c */ /* 0x000fe20000300000 */
.L_x_1862:
[----:B------:R-:W3:Y:S01]  /*1800*/  S2R R2, SR_TID.X ;  /* 0x0000000000027919 */ /* 0x000ee20000002100 */
[----:B------:R-:W-:Y:S01]  /*1810*/  IMAD.MOV.U32 R119, RZ, RZ, RZ ;  /* 0x000000ffff777224 */ /* 0x000fe200078e00ff */
[----:B---3--:R-:W-:Y:S01]  /*1820*/  LOP3.LUT P1, RZ, R2, 0x7f, RZ, 0xc0, !PT ;  /* 0x0000007f02ff7812 */ /* 0x008fe2000782c0ff */
[----:B--2---:R-:W-:-:S12]  /*1830*/  @P2 BRA `(.L_x_1863) ;  /* 0x0000000000082947 */ /* 0x004fd80003800000 */
[----:B------:R-:W2:Y:S02]  /*1840*/  SYNCS.PHASECHK.TRANS64.TRYWAIT P2, [R0+URZ+0x36830], R3 ;  /* 0x03683003000075a7 */ /* 0x000ea4000804017f */
[----:B--2---:R-:W-:Y:S05]  /*1850*/  @!P2 BRA `(.L_x_1864) ;  /* 0x000001380094a947 */ /* 0x004fea0003800000 */
.L_x_1863:
[----:B------:R-:W-:Y:S05]  /*1860*/  WARPSYNC.ALL ;  /* 0x0000000000007948 */ /* 0x000fea0003800000 */
[----:B------:R-:W-:Y:S01]  /*1870*/  UIADD3 UR4, UR61, 0x21400, URZ ;  /* 0x000214003d047890 */ /* 0x000fe2000fffe03f */
[----:B------:R-:W-:Y:S01]  /*1880*/  WARPGROUP.ARRIVE ;  /* 0x00000000000079c5 */ /* 0x000fe20000000000 */
[----:B------:R-:W-:Y:S01]  /*1890*/  UMOV UR5, 0x40000040 ;  /* 0x4000004000057882 */ /* 0x000fe20000000000 */
[----:B------:R-:W-:Y:S01]  /*18a0*/  UMOV UR7, 0x40000040 ;  /* 0x4000004000077882 */ /* 0x000fe20000000000 */
[----:B------:R-:W-:Y:S01]  /*18b0*/  USHF.R.U32.HI UR4, URZ, 0x4, UR4 ;  /* 0x000000043f047899 */ /* 0x000fe20008011604 */
[----:B------:R-:W-:Y:S01]  /*18c0*/  MOV R4, UR46 ;  /* 0x0000002e00047c02 */ /* 0x000fe20008000f00 */
[----:B------:R-:W-:Y:S01]  /*18d0*/  UMOV UR9, UR5 ;  /* 0x0000000500097c82 */ /* 0x000fe20008000000 */
[----:B------:R-:W-:Y:S01]  /*18e0*/  UMOV UR11, 0x40000040 ;  /* 0x40000040000b7882 */ /* 0x000fe20000000000 */
[----:B------:R-:W-:Y:S01]  /*18f0*/  ULOP3.LUT UR4, UR4, 0x3fff, URZ, 0xc0, !UPT ;  /* 0x00003fff04047892 */ /* 0x000fe2000f8ec03f */
[----:B------:R-:W-:Y:S01]  /*1900*/  MOV R5, UR44 ;  /* 0x0000002c00057c02 */ /* 0x000fe20008000f00 */
[----:B------:R-:W-:Y:S01]  /*1910*/  UMOV UR13, UR5 ;  /* 0x00000005000d7c82 */ /* 0x000fe20008000000 */
[----:B------:R-:W-:Y:S01]  /*1920*/  UMOV UR15, 0x40000040 ;  /* 0x40000040000f7882 */ /* 0x000fe20000000000 */
[----:B------:R-:W-:Y:S01]  /*1930*/  ULOP3.LUT UR40, UR4, 0x10000, URZ, 0xfc, !UPT ;  /* 0x0001000004287892 */ /* 0x000fe2000f8efc3f */
[----:B------:R-:W-:Y:S01]  /*1940*/  MOV R6, UR43 ;  /* 0x0000002b00067c02 */ /* 0x000fe20008000f00 */
[----:B------:R-:W-:Y:S01]  /*1950*/  ULOP3.LUT UR4, UR36, 0x10000, URZ, 0xfc, !UPT ;  /* 0x0001000024047892 */ /* 0x000fe2000f8efc3f */
[----:B------:R-:W-:Y:S01]  /*1960*/  MOV R7, UR42 ;  /* 0x0000002a00077c02 */ /* 0x000fe20008000f00 */
[----:B------:R-:W-:Y:S01]  /*1970*/  UIMAD UR6, UR46, 0xa80, UR40 ;  /* 0x00000a802e0678a4 */ /* 0x000fe2000f8e0228 */
[----:B-12---:R-:W-:Y:S01]  /*1980*/  @!P1 VIADD R0, R0, 0x36840 ;  /* 0x0003684000009836 */ /* 0x006fe20000000000 */
[----:B------:R-:W-:Y:S01]  /*1990*/  UMOV UR17, UR5 ;  /* 0x0000000500117c82 */ /* 0x000fe20008000000 */
[----:B------:R-:W-:Y:S01]  /*19a0*/  UMOV UR19, 0x40000040 ;  /* 0x4000004000137882 */ /* 0x000fe20000000000 */
[----:B------:R-:W-:Y:S01]  /*19b0*/  UIADD3 UR10, UR6, 0x80, URZ ;  /* 0x00000080060a7890 */ /* 0x000fe2000fffe03f */
[----:B------:R-:W-:Y:S01]  /*19c0*/  MOV R8, UR40 ;  /* 0x0000002800087c02 */ /* 0x000fe20008000f00 */
[----:B------:R-:W-:Y:S01]  /*19d0*/  UMOV UR8, UR4 ;  /* 0x0000000400087c82 */ /* 0x000fe20008000000 */
[----:B------:R-:W-:Y:S01]  /*19e0*/  UIADD3 UR14, UR6, 0x100, URZ ;  /* 0x00000100060e7890 */ /* 0x000fe2000fffe03f */
[----:B------:R-:W-:Y:S01]  /*19f0*/  @!P1 PRMT R0, RZ, 0x654, R0 ;  /* 0x00000654ff009816 */ /* 0x000fe20000000000 */
[----:B------:R-:W-:Y:S01]  /*1a00*/  HGMMA.64x16x16.F32 R72, gdesc[UR4], RZ, !UPT, gsb0 ;  /* 0x00200000044879f0 */ /* 0x000fe2000c0008ff */
[----:B------:R-:W-:Y:S01]  /*1a10*/  UMOV UR12, UR4 ;  /* 0x00000004000c7c82 */ /* 0x000fe20008000000 */
[----:B------:R-:W-:Y:S01]  /*1a20*/  UIADD3 UR18, UR6, 0x180, URZ ;  /* 0x0000018006127890 */ /* 0x000fe2000fffe03f */
[-C--:B------:R-:W-:Y:S01]  /*1a30*/  MOV R118, R119.reuse ;  /* 0x0000007700767202 */ /* 0x080fe20000000f00 */
[----:B------:R-:W-:Y:S01]  /*1a40*/  UMOV UR16, UR4 ;  /* 0x0000000400107c82 */ /* 0x000fe20008000000 */
[----:B------:R-:W-:Y:S01]  /*1a50*/  UIADD3 UR22, UR6, 0x200, URZ ;  /* 0x0000020006167890 */ /* 0x000fe2000fffe03f */
[--C-:B------:R-:W-:Y:S01]  /*1a60*/  IMAD.MOV.U32 R117, RZ, RZ, R119.reuse ;  /* 0x000000ffff757224 */ /* 0x100fe200078e0077 */
[----:B------:R-:W-:Y:S01]  /*1a70*/  UMOV UR20, UR4 ;  /* 0x0000000400147c82 */ /* 0x000fe20008000000 */
[----:B------:R-:W-:Y:S01]  /*1a80*/  UMOV UR21, UR5 ;  /* 0x0000000500157c82 */ /* 0x000fe20008000000 */
[----:B------:R-:W-:Y:S01]  /*1a90*/  UMOV UR23, 0x40000040 ;  /* 0x4000004000177882 */ /* 0x000fe20000000000 */
[----:B------:R-:W-:Y:S01]  /*1aa0*/  UIADD3 UR26, UR6, 0x280, URZ ;  /* 0x00000280061a7890 */ /* 0x000fe2000fffe03f */
[--C-:B------:R-:W-:Y:S01]  /*1ab0*/  IMAD.MOV.U32 R116, RZ, RZ, R119.reuse ;  /* 0x000000ffff747224 */ /* 0x100fe200078e0077 */
[----:B------:R-:W-:Y:S01]  /*1ac0*/  UMOV UR24, UR4 ;  /* 0x0000000400187c82 */ /* 0x000fe20008000000 */
[----:B------:R-:W-:Y:S01]  /*1ad0*/  UMOV UR25, UR5 ;  /* 0x0000000500197c82 */ /* 0x000fe20008000000 */
[----:B------:R-:W-:Y:S01]  /*1ae0*/  UMOV UR27, 0x40000040 ;  /* 0x40000040001b7882 */ /* 0x000fe20000000000 */
[----:B------:R-:W-:Y:S01]  /*1af0*/  UIADD3 UR7, UR4, 0x2, URZ ;  /* 0x0000000204077890 */ /* 0x000fe2000fffe03f */
[-C--:B------:R-:W-:Y:S01]  /*1b00*/  MOV R115, R119.reuse ;  /* 0x0000007700737202 */ /* 0x080fe20000000f00 */
        /* <DEDUP_REMOVED lines=19> */
[----:B------:R-:W-:Y:S01]  /*1c40*/  UMOV UR43, 0x40000040 ;  /* 0x40000040002b7882 */ /* 0x000fe20000000000 */
[-C--:B------:R-:W-:Y:S01]  /*1c50*/  MOV R106, R119.reuse ;  /* 0x00000077006a7202 */ /* 0x080fe20000000f00 */
[--C-:B------:R-:W-:Y:S01]  /*1c60*/  IMAD.MOV.U32 R104, RZ, RZ, R119.reuse ;  /* 0x000000ffff687224 */ /* 0x100fe200078e0077 */
        /* <DEDUP_REMOVED lines=8> */
[--C-:B------:R-:W-:Y:S01]  /*1cf0*/  IMAD.MOV.U32 R86, RZ, RZ, R119.reuse ;  /* 0x000000ffff567224 */ /* 0x100fe200078e0077 */
[----:B------:R-:W-:Y:S02]  /*1d00*/  WARPGROUP.DEPBAR.LE gsb0, 0x0 ;  /* 0x00008000000079c5 */ /* 0x000fe40000010000 */
[----:B------:R-:W-:Y:S01]  /*1d10*/  WARPGROUP.ARRIVE ;  /* 0x00000000000079c5 */ /* 0x000fe20000000000 */
[--C-:B------:R-:W-:Y:S02]  /*1d20*/  IMAD.MOV.U32 R84, RZ, RZ, R119.reuse ;  /* 0x000000ffff547224 */ /* 0x100fe400078e0077 */
[----:B------:R-:W-:-:S03]  /*1d30*/  IMAD.MOV.U32 R80, RZ, RZ, R119 ;  /* 0x000000ffff507224 */ /* 0x000fc600078e0077 */
        /* <DEDUP_REMOVED lines=355> */
[----:B------:R-:W-:-:S02]  /*3370*/  UIADD3 UR7, UR4, 0x802, URZ ;  /* 0x0000080204077890 */ /* 0x000fc4000fffe03f */
        /* <DEDUP_REMOVED lines=109> */
[----:B------:R-:W1:Y:S01]  /*3a50*/  LDC R3, c[0x0][0x288] ;  /* 0x0000a200ff037b82 */ /* 0x000e620000000800 */
        /* <DEDUP_REMOVED lines=11> */
[C---:B------:R-:W-:Y:S01]  /*3b10*/  IMAD R6, R83.reuse, -0x70, R82 ;  /* 0xffffff9053067824 */ /* 0x040fe200078e0252 */
[----:B------:R-:W-:Y:S02]  /*3b20*/  R2UR UR40, R8 ;  /* 0x00000000082872ca */ /* 0x000fe400000e0000 */
[----:B------:R-:W-:-:S04]  /*3b30*/  IADD3 R83, R83, -0x2, RZ ;  /* 0xfffffffe53537810 */ /* 0x000fc80007ffe0ff */
[----:B------:R-:W-:Y:S01]  /*3b40*/  R2UR UR47, R83 ;  /* 0x00000000532f72ca */ /* 0x000fe200000e0000 */
        /* <DEDUP_REMOVED lines=8> */
[----:B------:R-:W-:Y:S01]  /*3bd0*/  IMAD.U32 R4, RZ, RZ, UR56 ;  /* 0x00000038ff047e24 */ /* 0x000fe2000f8e00ff */
[----:B------:R-:W-:Y:S01]  /*3be0*/  MOV R5, UR57 ;  /* 0x0000003900057c02 */ /* 0x000fe20008000f00 */
[----:B------:R-:W-:Y:S01]  /*3bf0*/  ULDC UR7, c[0x0][0x9d8] ;  /* 0x0002760000077ab9 */ /* 0x000fe20000000800 */
        /* <DEDUP_REMOVED lines=25> */
[----:B------:R-:W2:Y:S01]  /*3d90*/  MUFU.TANH R74, R74 ;  /* 0x0000004a004a7308 */ /* 0x000ea20000002400 */
[----:B------:R-:W-:Y:S01]  /*3da0*/  UMOV UR56, UR10 ;  /* 0x0000000a00387c82 */ /* 0x000fe20008000000 */
[----:B------:R-:W-:Y:S01]  /*3db0*/  UMOV UR57, UR11 ;  /* 0x0000000b00397c82 */ /* 0x000fe20008000000 */
[----:B------:R-:W-:Y:S01]  /*3dc0*/  UMOV UR59, 0x40000040 ;  /* 0x40000040003b7882 */ /* 0x000fe20000000000 */
[----:B------:R-:W-:Y:S01]  /*3dd0*/  FMUL.FTZ R9, R77, UR7 ;  /* 0x000000074d097c20 */ /* 0x000fe20008410000 */
[----:B------:R-:W-:Y:S01]  /*3de0*/  FMUL.FTZ R2, R72, UR7 ;  /* 0x0000000748027c20 */ /* 0x000fe20008410000 */
[----:B------:R-:W-:Y:S01]  /*3df0*/  FMUL.FTZ R10, R76, UR7 ;  /* 0x000000074c0a7c20 */ /* 0x000fe20008410000 */
[----:B------:R-:W-:Y:S01]  /*3e00*/  MOV R76, R119 ;  /* 0x00000077004c7202 */ /* 0x000fe20000000f00 */
[----:B------:R-:W3:Y:S01]  /*3e10*/  MUFU.TANH R75, R75 ;  /* 0x0000004b004b7308 */ /* 0x000ee20000002400 */
[----:B------:R-:W-:-:S07]  /*3e20*/  IMAD.MOV.U32 R72, RZ, RZ, R119 ;  /* 0x000000ffff487224 */ /* 0x000fce00078e0077 */
[----:B------:R-:W4:Y:S08]  /*3e30*/  MUFU.TANH R78, R78 ;  /* 0x0000004e004e7308 */ /* 0x000f300000002400 */
[----:B------:R-:W5:Y:S08]  /*3e40*/  MUFU.TANH R79, R79 ;  /* 0x0000004f004f7308 */ /* 0x000f700000002400 */
[----:B------:R-:W-:Y:S08]  /*3e50*/  MUFU.TANH R2, R2 ;  /* 0x0000000200027308 */ /* 0x000ff00000002400 */
[----:B------:R-:W-:Y:S08]  /*3e60*/  MUFU.TANH R7, R7 ;  /* 0x0000000700077308 */ /* 0x000ff00000002400 */
[----:B------:R-:W-:Y:S01]  /*3e70*/  MUFU.TANH R10, R10 ;  /* 0x0000000a000a7308 */ /* 0x000fe20000002400 */
[----:B------:R-:W-:-:S02]  /*3e80*/  WARPGROUP.DEPBAR.LE gsb0, 0x0 ;  /* 0x00008000000079c5 */ /* 0x000fc40000010000 */
[----:B------:R-:W-:Y:S01]  /*3e90*/  WARPGROUP.ARRIVE ;  /* 0x00000000000079c5 */ /* 0x000fe20000000000 */
[----:B------:R-:W-:Y:S01]  /*3ea0*/  FMUL.FTZ R11, R64, UR7 ;  /* 0x00000007400b7c20 */ /* 0x000fe20008410000 */
[----:B------:R-:W-:Y:S02]  /*3eb0*/  VIADD R64, R205, UR42 ;  /* 0x0000002acd407c36 */ /* 0x000fe40008000000 */
[----:B------:R-:W-:Y:S01]  /*3ec0*/  FMUL.FTZ R66, R66, UR7 ;  /* 0x0000000742427c20 */ /* 0x000fe20008410000 */
        /* <DEDUP_REMOVED lines=8> */
[----:B------:R-:W5:Y:S01]  /*3f50*/  MUFU.TANH R66, R66 ;  /* 0x0000004200427308 */ /* 0x000f620000002400 */
[----:B------:R-:W-:Y:S01]  /*3f60*/  FMUL.FTZ R13, R69, UR7 ;  /* 0x00000007450d7c20 */ /* 0x000fe20008410000 */
[----:B------:R-:W-:Y:S01]  /*3f70*/  FMUL.FTZ R71, R71, UR7 ;  /* 0x0000000747477c20 */ /* 0x000fe20008410000 */
[----:B------:R-:W-:Y:S01]  /*3f80*/  FMUL.FTZ R14, R68, UR7 ;  /* 0x00000007440e7c20 */ /* 0x000fe20008410000 */
[----:B------:R-:W-:-:S04]  /*3f90*/  IMAD.MOV.U32 R68, RZ, RZ, R119 ;  /* 0x000000ffff447224 */ /* 0x000fc800078e0077 */
[----:B------:R-:W5:Y:S08]  /*3fa0*/  MUFU.TANH R67, R67 ;  /* 0x0000004300437308 */ /* 0x000f700000002400 */
[----:B------:R-:W5:Y:S08]  /*3fb0*/  MUFU.TANH R70, R70 ;  /* 0x0000004600467308 */ /* 0x000f700000002400 */
[----:B------:R-:W5:Y:S08]  /*3fc0*/  MUFU.TANH R71, R71 ;  /* 0x0000004700477308 */ /* 0x000f700000002400 */
[----:B------:R-:W-:Y:S08]  /*3fd0*/  MUFU.TANH R9, R9 ;  /* 0x0000000900097308 */ /* 0x000ff00000002400 */
[----:B------:R-:W-:Y:S01]  /*3fe0*/  MUFU.TANH R11, R11 ;  /* 0x0000000b000b7308 */ /* 0x000fe20000002400 */
[----:B------:R-:W-:-:S02]  /*3ff0*/  WARPGROUP.DEPBAR.LE gsb0, 0x0 ;  /* 0x00008000000079c5 */ /* 0x000fc40000010000 */
[----:B------:R-:W-:Y:S01]  /*4000*/  WARPGROUP.ARRIVE ;  /* 0x00000000000079c5 */ /* 0x000fe20000000000 */
[----:B------:R-:W-:Y:S01]  /*4010*/  FMUL.FTZ R21, R61, UR7 ;  /* 0x000000073d157c20 */ /* 0x000fe20008410000 */
[----:B-1----:R-:W-:Y:S01]  /*4020*/  IADD3 R61, -R3, 0x71, R6 ;  /* 0x00000071033d7810 */ /* 0x002fe20007ffe106 */
[----:B------:R-:W-:Y:S01]  /*4030*/  FMUL.FTZ R20, R57, UR7 ;  /* 0x0000000739147c20 */ /* 0x000fe20008410000 */
[----:B------:R-:W-:Y:S02]  /*4040*/  VIADD R57, R6, 0x70 ;  /* 0x0000007006397836 */ /* 0x000fe40000000000 */
[----:B------:R-:W-:Y:S01]  /*4050*/  FMUL.FTZ R15, R56, UR7 ;  /* 0x00000007380f7c20 */ /* 0x000fe20008410000 */
[----:B------:R-:W-:Y:S01]  /*4060*/  HGMMA.64x16x16.F32 R48, gdesc[UR56], R48, gsb0 ;  /* 0x00200000383079f0 */ /* 0x000fe20008000830 */
[----:B------:R-:W-:Y:S01]  /*4070*/  UIADD3 UR58, UR6, 0x906, URZ ;  /* 0x00000906063a7890 */ /* 0x000fe2000fffe03f */
[----:B------:R-:W-:Y:S01]  /*4080*/  IMAD R61, R204, -0x2, R61 ;  /* 0xfffffffecc3d7824 */ /* 0x000fe200078e023d */
[----:B------:R-:W-:Y:S01]  /*4090*/  UMOV UR56, UR10 ;  /* 0x0000000a00387c82 */ /* 0x000fe20008000000 */
[----:B------:R-:W-:Y:S01]  /*40a0*/  UMOV UR57, UR11 ;  /* 0x0000000b00397c82 */ /* 0x000fe20008000000 */
[----:B------:R-:W-:Y:S01]  /*40b0*/  UMOV UR59, 0x40000040 ;  /* 0x40000040003b7882 */ /* 0x000fe20000000000 */
[----:B------:R-:W-:Y:S01]  /*40c0*/  FMUL.FTZ R56, R60, UR7 ;  /* 0x000000073c387c20 */ /* 0x000fe20008410000 */
[----:B------:R-:W-:Y:S01]  /*40d0*/  IMAD R60, R204, -0x2, R57 ;  /* 0xfffffffecc3c7824 */ /* 0x000fe200078e0239 */
[----:B------:R-:W-:Y:S01]  /*40e0*/  IADD3 R57, R61, 0x8, R64 ;  /* 0x000000083d397810 */ /* 0x000fe20007ffe040 */
[----:B------:R-:W-:Y:S01]  /*40f0*/  FMUL.FTZ R58, R58, UR7 ;  /* 0x000000073a3a7c20 */ /* 0x000fe20008410000 */
[----:B------:R-:W-:Y:S01]  /*4100*/  FMUL.FTZ R59, R59, UR7 ;  /* 0x000000073b3b7c20 */ /* 0x000fe20008410000 */
[----:B------:R-:W-:Y:S01]  /*4110*/  FMUL.FTZ R62, R62, UR7 ;  /* 0x000000073e3e7c20 */ /* 0x000fe20008410000 */
[----:B------:R-:W-:Y:S01]  /*4120*/  VIMNMX R65, R60, R57, PT ;  /* 0x000000393c417248 */ /* 0x000fe20003fe0100 */
[----:B------:R-:W-:Y:S01]  /*4130*/  FMUL.FTZ R63, R63, UR7 ;  /* 0x000000073f3f7c20 */ /* 0x000fe20008410000 */
[----:B------:R-:W-:Y:S01]  /*4140*/  VIADDMNMX R60, R64, R61, R60, PT ;  /* 0x0000003d403c7246 */ /* 0x000fe2000380013c */
[----:B------:R-:W1:Y:S01]  /*4150*/  MUFU.TANH R58, R58 ;  /* 0x0000003a003a7308 */ /* 0x000e620000002400 */
[----:B------:R-:W-:-:S02]  /*4160*/  ISETP.GT.AND P3, PT, R65, RZ, PT ;  /* 0x000000ff4100720c */ /* 0x000fc40003f64270 */
[C---:B------:R-:W-:Y:S02]  /*4170*/  ISETP.GT.AND P4, PT, R65.reuse, 0x1, PT ;  /* 0x000000014100780c */ /* 0x040fe40003f84270 */
[----:B------:R-:W-:Y:S02]  /*4180*/  ISETP.GT.AND P5, PT, R65, 0x8, PT ;  /* 0x000000084100780c */ /* 0x000fe40003fa4270 */
[----:B--2---:R-:W-:Y:S01]  /*4190*/  FSEL R69, R74, -INF , P3 ;  /* 0xff8000004a457808 */ /* 0x004fe20001800000 */
[----:B------:R-:W2:Y:S01]  /*41a0*/  MUFU.TANH R59, R59 ;  /* 0x0000003b003b7308 */ /* 0x000ea20000002400 */
[----:B---3--:R-:W-:Y:S01]  /*41b0*/  FSEL R75, R75, -INF , P4 ;  /* 0xff8000004b4b7808 */ /* 0x008fe20002000000 */
[--C-:B------:R-:W-:Y:S01]  /*41c0*/  IMAD.MOV.U32 R74, RZ, RZ, R119.reuse ;  /* 0x000000ffff4a7224 */ /* 0x100fe200078e0077 */
[----:B------:R-:W-:Y:S02]  /*41d0*/  ISETP.GT.AND P6, PT, R65, 0x9, PT ;  /* 0x000000094100780c */ /* 0x000fe40003fc4270 */
[----:B----4-:R-:W-:Y:S01]  /*41e0*/  FSEL R73, R78, -INF , P5 ;  /* 0xff8000004e497808 */ /* 0x010fe20002800000 */
[----:B------:R-:W-:Y:S01]  /*41f0*/  IMAD.MOV.U32 R78, RZ, RZ, R119 ;  /* 0x000000ffff4e7224 */ /* 0x000fe200078e0077 */
[----:B------:R-:W-:Y:S01]  /*4200*/  FMNMX.FTZ R8, R69, R75, !PT ;  /* 0x0000004b45087209 */ /* 0x000fe20007810000 */
[----:B------:R-:W3:Y:S01]  /*4210*/  MUFU.TANH R62, R62 ;  /* 0x0000003e003e7308 */ /* 0x000ee20000002400 */
[----:B------:R-:W-:-:S02]  /*4220*/  ISETP.GT.AND P2, PT, R65, 0x10, PT ;  /* 0x000000104100780c */ /* 0x000fc40003f44270 */
[----:B-----5:R-:W-:Y:S02]  /*4230*/  FSEL R79, R79, -INF , P6 ;  /* 0xff8000004f4f7808 */ /* 0x020fe40003000000 */
[----:B------:R-:W-:Y:S02]  /*4240*/  FMNMX.FTZ R8, R73, R8, !PT ;  /* 0x0000000849087209 */ /* 0x000fe40007810000 */
[----:B------:R-:W-:Y:S01]  /*4250*/  ISETP.GT.AND P3, PT, R65, 0x11, PT ;  /* 0x000000114100780c */ /* 0x000fe20003f64270 */
[----:B------:R-:W4:Y:S01]  /*4260*/  MUFU.TANH R63, R63 ;  /* 0x0000003f003f7308 */ /* 0x000f220000002400 */
[----:B------:R-:W-:Y:S02]  /*4270*/  FSEL R77, R66, -INF , P2 ;  /* 0xff800000424d7808 */ /* 0x000fe40001000000 */
[----:B------:R-:W-:Y:S02]  /*4280*/  FMNMX.FTZ R8, R79, R8, !PT ;  /* 0x000000084f087209 */ /* 0x000fe40007810000 */
[----:B------:R-:W-:-:S02]  /*4290*/  ISETP.GT.AND P2, PT, R65, 0x18, PT ;  /* 0x000000184100780c */ /* 0x000fc40003f44270 */
[----:B------:R-:W-:Y:S01]  /*42a0*/  FSEL R81, R67, -INF , P3 ;  /* 0xff80000043517808 */ /* 0x000fe20001800000 */
[----:B------:R-:W-:Y:S01]  /*42b0*/  MUFU.TANH R12, R12 ;  /* 0x0000000c000c7308 */ /* 0x000fe20000002400 */
[----:B------:R-:W-:Y:S02]  /*42c0*/  FMNMX.FTZ R8, R77, R8, !PT ;  /* 0x000000084d087209 */ /* 0x000fe40007810000 */
[----:B------:R-:W-:Y:S01]  /*42d0*/  ISETP.GT.AND P3, PT, R65, 0x19, PT ;  /* 0x000000194100780c */ /* 0x000fe20003f64270 */
[----:B------:R-:W-:Y:S02]  /*42e0*/  WARPGROUP.DEPBAR.LE gsb0, 0x0 ;  /* 0x00008000000079c5 */ /* 0x000fe40000010000 */
[----:B------:R-:W-:Y:S01]  /*42f0*/  WARPGROUP.ARRIVE ;  /* 0x00000000000079c5 */ /* 0x000fe20000000000 */
[----:B------:R-:W-:Y:S01]  /*4300*/  FSEL R85, R70, -INF , P2 ;  /* 0xff80000046557808 */ /* 0x000fe20001000000 */
[----:B------:R-:W-:Y:S01]  /*4310*/  FMUL.FTZ R50, R50, UR7 ;  /* 0x0000000732327c20 */ /* 0x000fe20008410000 */
[----:B------:R-:W-:Y:S01]  /*4320*/  FMNMX.FTZ R66, R81, R8, !PT ;  /* 0x0000000851427209 */ /* 0x000fe20007810000 */
[----:B------:R-:W-:Y:S01]  /*4330*/  FMUL.FTZ R51, R51, UR7 ;  /* 0x0000000733337c20 */ /* 0x000fe20008410000 */
[----:B------:R-:W-:Y:S01]  /*4340*/  ISETP.GT.AND P2, PT, R65, 0x20, PT ;  /* 0x000000204100780c */ /* 0x000fe20003f44270 */
[----:B------:R-:W-:Y:S01]  /*4350*/  HGMMA.64x16x16.F32 R40, gdesc[UR56], R40, gsb0 ;  /* 0x00200000382879f0 */ /* 0x000fe20008000828 */
[----:B------:R-:W-:Y:S01]  /*4360*/  UIADD3 UR58, UR6, 0x986, URZ ;  /* 0x00000986063a7890 */ /* 0x000fe2000fffe03f */
[----:B------:R-:W-:Y:S01]  /*4370*/  FSEL R87, R71, -INF , P3 ;  /* 0xff80000047577808 */ /* 0x000fe20001800000 */
[----:B------:R-:W-:Y:S01]  /*4380*/  UMOV UR56, UR10 ;  /* 0x0000000a00387c82 */ /* 0x000fe20008000000 */
[----:B------:R-:W-:Y:S01]  /*4390*/  UMOV UR57, UR11 ;  /* 0x0000000b00397c82 */ /* 0x000fe20008000000 */
[----:B------:R-:W-:Y:S01]  /*43a0*/  UMOV UR59, 0x40000040 ;  /* 0x40000040003b7882 */ /* 0x000fe20000000000 */
[----:B------:R-:W-:Y:S01]  /*43b0*/  FMNMX.FTZ R66, R85, R66, !PT ;  /* 0x0000004255427209 */ /* 0x000fe20007810000 */
[----:B------:R-:W5:Y:S01]  /*43c0*/  MUFU.TANH R50, R50 ;  /* 0x0000003200327308 */ /* 0x000f620000002400 */
[----:B------:R-:W-:Y:S01]  /*43d0*/  ISETP.GT.AND P3, PT, R65, 0x21, PT ;  /* 0x000000214100780c */ /* 0x000fe20003f64270 */
[----:B------:R-:W-:Y:S01]  /*43e0*/  FMUL.FTZ R54, R54, UR7 ;  /* 0x0000000736367c20 */ /* 0x000fe20008410000 */
[----:B-1----:R-:W-:Y:S01]  /*43f0*/  FSEL R89, R58, -INF , P2 ;  /* 0xff8000003a597808 */ /* 0x002fe20001000000 */
[----:B------:R-:W-:Y:S01]  /*4400*/  FMUL.FTZ R55, R55, UR7 ;  /* 0x0000000737377c20 */ /* 0x000fe20008410000 */
[----:B------:R-:W-:Y:S01]  /*4410*/  FMNMX.FTZ R66, R87, R66, !PT ;  /* 0x0000004257427209 */ /* 0x000fe20007810000 */
[----:B------:R-:W-:Y:S01]  /*4420*/  FMUL.FTZ R48, R48, UR7 ;  /* 0x0000000730307c20 */ /* 0x000fe20008410000 */
[----:B------:R-:W-:Y:S01]  /*4430*/  ISETP.GT.AND P2, PT, R65, 0x28, PT ;  /* 0x000000284100780c */ /* 0x000fe20003f44270 */
[----:B------:R-:W1:Y:S01]  /*4440*/  MUFU.TANH R51, R51 ;  /* 0x0000003300337308 */ /* 0x000e620000002400 */
[----:B--2---:R-:W-:Y:S01]  /*4450*/  FSEL R91, R59, -INF , P3 ;  /* 0xff8000003b5b7808 */ /* 0x004fe20001800000 */
[----:B------:R-:W-:Y:S01]  /*4460*/  FMUL.FTZ R49, R49, UR7 ;  /* 0x0000000731317c20 */ /* 0x000fe20008410000 */
[----:B------:R-:W-:Y:S01]  /*4470*/  FMNMX.FTZ R66, R89, R66, !PT ;  /* 0x0000004259427209 */ /* 0x000fe20007810000 */
[----:B------:R-:W-:Y:S01]  /*4480*/  FMUL.FTZ R52, R52, UR7 ;  /* 0x0000000734347c20 */ /* 0x000fe20008410000 */
[----:B------:R-:W-:Y:S01]  /*4490*/  ISETP.GT.AND P3, PT, R65, 0x29, PT ;  /* 0x000000294100780c */ /* 0x000fe20003f64270 */
[----:B------:R-:W-:Y:S01]  /*44a0*/  FMUL.FTZ R53, R53, UR7 ;  /* 0x0000000735357c20 */ /* 0x000fe20008410000 */
[----:B---3--:R-:W-:Y:S01]  /*44b0*/  FSEL R93, R62, -INF , P2 ;  /* 0xff8000003e5d7808 */ /* 0x008fe20001000000 */
[----:B------:R-:W2:Y:S01]  /*44c0*/  MUFU.TANH R54, R54 ;  /* 0x0000003600367308 */ /* 0x000ea20000002400 */
[----:B------:R-:W-:Y:S01]  /*44d0*/  FMNMX.FTZ R66, R91, R66, !PT ;  /* 0x000000425b427209 */ /* 0x000fe20007810000 */
[----:B------:R-:W-:Y:S01]  /*44e0*/  IMAD.MOV.U32 R62, RZ, RZ, R119 ;  /* 0x000000ffff3e7224 */ /* 0x000fe200078e0077 */
[----:B------:R-:W-:-:S02]  /*44f0*/  ISETP.GT.AND P2, PT, R65, 0x30, PT ;  /* 0x000000304100780c */ /* 0x000fc40003f44270 */
[----:B----4-:R-:W-:Y:S02]  /*4500*/  FSEL R95, R63, -INF , P3 ;  /* 0xff8000003f5f7808 */ /* 0x010fe40001800000 */
[----:B------:R-:W-:Y:S01]  /*4510*/  FMNMX.FTZ R66, R93, R66, !PT ;  /* 0x000000425d427209 */ /* 0x000fe20007810000 */
[----:B------:R-:W-:Y:S01]  /*4520*/  MUFU.TANH R55, R55 ;  /* 0x0000003700377308 */ /* 0x000fe20000002400 */
[----:B------:R-:W-:Y:S02]  /*4530*/  ISETP.GT.AND P3, PT, R65, 0x31, PT ;  /* 0x000000314100780c */ /* 0x000fe40003f64270 */
[----:B-----5:R-:W-:Y:S02]  /*4540*/  FSEL R97, R50, -INF , P2 ;  /* 0xff80000032617808 */ /* 0x020fe40001000000 */
[----:B------:R-:W-:Y:S02]  /*4550*/  FMNMX.FTZ R66, R95, R66, !PT ;  /* 0x000000425f427209 */ /* 0x000fe40007810000 */
[----:B------:R-:W-:Y:S01]  /*4560*/  ISETP.GT.AND P2, PT, R65, 0x38, PT ;  /* 0x000000384100780c */ /* 0x000fe20003f44270 */
[----:B------:R-:W-:Y:S01]  /*4570*/  MUFU.TANH R14, R14 ;  /* 0x0000000e000e7308 */ /* 0x000fe20000002400 */
[----:B------:R-:W-:-:S02]  /*4580*/  FMNMX.FTZ R66, R97, R66, !PT ;  /* 0x0000004261427209 */ /* 0x000fc40007810000 */
[----:B------:R-:W-:Y:S02]  /*4590*/  ISETP.GT.AND P4, PT, R60, 0x8, PT ;  /* 0x000000083c00780c */ /* 0x000fe40003f84270 */
[-C--:B------:R-:W-:Y:S02]  /*45a0*/  MOV R70, R119.reuse ;  /* 0x0000007700467202 */ /* 0x080fe40000000f00 */
[----:B------:R-:W-:Y:S01]  /*45b0*/  FSEL R61, R10, -INF , P4 ;  /* 0xff8000000a3d7808 */ /* 0x000fe20002000000 */
[----:B------:R-:W-:Y:S01]  /*45c0*/  MUFU.TANH R13, R13 ;  /* 0x0000000d000d7308 */ /* 0x000fe20000002400 */
[-C--:B------:R-:W-:Y:S02]  /*45d0*/  MOV R64, R119.reuse ;  /* 0x0000007700407202 */ /* 0x080fe40000000f00 */
[----:B------:R-:W-:Y:S01]  /*45e0*/  MOV R58, R119 ;  /* 0x00000077003a7202 */ /* 0x000fe20000000f00 */
[----:B------:R-:W-:Y:S02]  /*45f0*/  WARPGROUP.DEPBAR.LE gsb0, 0x0 ;  /* 0x00008000000079c5 */ /* 0x000fe40000010000 */
[----:B------:R-:W-:Y:S01]  /*4600*/  WARPGROUP.ARRIVE ;  /* 0x00000000000079c5 */ /* 0x000fe20000000000 */
[----:B------:R-:W-:Y:S01]  /*4610*/  FMUL.FTZ R42, R42, UR7 ;  /* 0x000000072a2a7c20 */ /* 0x000fe20008410000 */
[----:B------:R-:W-:Y:S01]  /*4620*/  FMUL.FTZ R43, R43, UR7 ;  /* 0x000000072b2b7c20 */ /* 0x000fe20008410000 */
[----:B------:R-:W-:Y:S01]  /*4630*/  FMUL.FTZ R46, R46, UR7 ;  /* 0x000000072e2e7c20 */ /* 0x000fe20008410000 */
[----:B------:R-:W-:Y:S01]  /*4640*/  FMUL.FTZ R47, R47, UR7 ;  /* 0x000000072f2f7c20 */ /* 0x000fe20008410000 */
[----:B------:R-:W-:Y:S01]  /*4650*/  MUFU.TANH R15, R15 ;  /* 0x0000000f000f7308 */ /* 0x000fe20000002400 */
[----:B------:R-:W-:Y:S01]  /*4660*/  HGMMA.64x16x16.F32 R32, gdesc[UR56], R32, gsb0 ;  /* 0x00200000382079f0 */ /* 0x000fe20008000820 */
[----:B------:R-:W-:Y:S01]  /*4670*/  UIADD3 UR58, UR6, 0xa06, URZ ;  /* 0x00000a06063a7890 */ /* 0x000fe2000fffe03f */
[----:B------:R-:W-:Y:S01]  /*4680*/  FMUL.FTZ R40, R40, UR7 ;  /* 0x0000000728287c20 */ /* 0x000fe20008410000 */
[----:B------:R-:W-:Y:S01]  /*4690*/  UMOV UR56, UR10 ;  /* 0x0000000a00387c82 */ /* 0x000fe20008000000 */
[----:B------:R-:W-:Y:S01]  /*46a0*/  UMOV UR57, UR11 ;  /* 0x0000000b00397c82 */ /* 0x000fe20008000000 */
[----:B------:R-:W-:Y:S01]  /*46b0*/  UMOV UR59, 0x40000040 ;  /* 0x40000040003b7882 */ /* 0x000fe20000000000 */
[----:B------:R-:W-:Y:S01]  /*46c0*/  ULDC UR6, c[0x0][0x988] ;  /* 0x0002620000067ab9 */ /* 0x000fe20000000800 */
[----:B------:R-:W3:Y:S01]  /*46d0*/  MUFU.TANH R42, R42 ;  /* 0x0000002a002a7308 */ /* 0x000ee20000002400 */
[----:B------:R-:W-:Y:S01]  /*46e0*/  FMUL.FTZ R41, R41, UR7 ;  /* 0x0000000729297c20 */ /* 0x000fe20008410000 */
[----:B------:R-:W-:Y:S01]  /*46f0*/  FMUL.FTZ R44, R44, UR7 ;  /* 0x000000072c2c7c20 */ /* 0x000fe20008410000 */
[----:B------:R-:W-:-:S05]  /*4700*/  FMUL.FTZ R45, R45, UR7 ;  /* 0x000000072d2d7c20 */ /* 0x000fca0008410000 */
[----:B------:R4:W5:Y:S08]  /*4710*/  MUFU.TANH R6, R43 ;  /* 0x0000002b00067308 */ /* 0x0009700000002400 */
[----:B------:R-:W-:Y:S08]  /*4720*/  MUFU.TANH R46, R46 ;  /* 0x0000002e002e7308 */ /* 0x000ff00000002400 */
[----:B------:R3:W5:Y:S08]  /*4730*/  MUFU.TANH R8, R47 ;  /* 0x0000002f00087308 */ /* 0x0007700000002400 */
[----:B------:R-:W-:Y:S08]  /*4740*/  MUFU.TANH R20, R20 ;  /* 0x0000001400147308 */ /* 0x000ff00000002400 */
[----:B------:R-:W-:Y:S01]  /*4750*/  MUFU.TANH R56, R56 ;  /* 0x0000003800387308 */ /* 0x000fe20000002400 */
[----:B------:R-:W-:-:S02]  /*4760*/  WARPGROUP.DEPBAR.LE gsb0, 0x0 ;  /* 0x00008000000079c5 */ /* 0x000fc40000010000 */
[----:B------:R-:W-:Y:S01]  /*4770*/  WARPGROUP.ARRIVE ;  /* 0x00000000000079c5 */ /* 0x000fe20000000000 */
[----:B----4-:R-:W-:Y:S01]  /*4780*/  FMUL.FTZ R43, R35, UR7 ;  /* 0x00000007232b7c20 */ /* 0x010fe20008410000 */
[----:B-1----:R-:W-:Y:S01]  /*4790*/  FSEL R35, R51, -INF , P3 ;  /* 0xff80000033237808 */ /* 0x002fe20001800000 */
[----:B------:R-:W-:Y:S01]  /*47a0*/  FMUL.FTZ R50, R39, UR7 ;  /* 0x0000000727327c20 */ /* 0x000fe20008410000 */
[----:B------:R-:W-:Y:S01]  /*47b0*/  ISETP.GT.AND P3, PT, R65, 0x39, PT ;  /* 0x000000394100780c */ /* 0x000fe20003f64270 */
[----:B------:R-:W-:Y:S01]  /*47c0*/  FMUL.FTZ R34, R34, UR7 ;  /* 0x0000000722227c20 */ /* 0x000fe20008410000 */
[----:B------:R-:W-:Y:S01]  /*47d0*/  HGMMA.64x16x16.F32 R24, gdesc[UR56], R24, gsb0 ;  /* 0x00200000381879f0 */ /* 0x000fe20008000818 */
[----:B--2---:R-:W-:Y:S01]  /*47e0*/  FSEL R39, R54, -INF , P2 ;  /* 0xff80000036277808 */ /* 0x004fe20001000000 */
[----:B------:R1:W2:Y:S01]  /*47f0*/  MUFU.TANH R59, R43 ;  /* 0x0000002b003b7308 */ /* 0x0002a20000002400 */
[----:B------:R-:W-:Y:S01]  /*4800*/  FMNMX.FTZ R66, R35, R66, !PT ;  /* 0x0000004223427209 */ /* 0x000fe20007810000 */
[----:B------:R-:W-:Y:S01]  /*4810*/  FMUL.FTZ R38, R38, UR7 ;  /* 0x0000000726267c20 */ /* 0x000fe20008410000 */
[----:B------:R-:W-:Y:S01]  /*4820*/  ISETP.GT.AND P2, PT, R65, 0x40, PT ;  /* 0x000000404100780c */ /* 0x000fe20003f44270 */
[----:B------:R-:W-:Y:S01]  /*4830*/  FMUL.FTZ R32, R32, UR7 ;  /* 0x0000000720207c20 */ /* 0x000fe20008410000 */
[----:B------:R-:W-:Y:S01]  /*4840*/  FMNMX.FTZ R66, R39, R66, !PT ;  /* 0x0000004227427209 */ /* 0x000fe20007810000 */
[----:B------:R-:W-:Y:S01]  /*4850*/  FMUL.FTZ R33, R33, UR7 ;  /* 0x0000000721217c20 */ /* 0x000fe20008410000 */
[----:B---3--:R-:W-:Y:S01]  /*4860*/  FSEL R47, R42, -INF , P2 ;  /* 0xff8000002a2f7808 */ /* 0x008fe20001000000 */
[----:B------:R-:W-:Y:S01]  /*4870*/  MUFU.TANH R34, R34 ;  /* 0x0000002200227308 */ /* 0x000fe20000002400 */
[----:B-1----:R-:W-:Y:S01]  /*4880*/  FSEL R43, R55, -INF , P3 ;  /* 0xff800000372b7808 */ /* 0x002fe20001800000 */
[----:B------:R-:W-:Y:S01]  /*4890*/  FMUL.FTZ R36, R36, UR7 ;  /* 0x0000000724247c20 */ /* 0x000fe20008410000 */
[----:B------:R-:W-:Y:S01]  /*48a0*/  ISETP.GT.AND P3, PT, R65, 0x41, PT ;  /* 0x000000414100780c */ /* 0x000fe20003f64270 */
[----:B------:R-:W-:Y:S01]  /*48b0*/  FMUL.FTZ R37, R37, UR7 ;  /* 0x0000000725257c20 */ /* 0x000fe20008410000 */
[----:B------:R-:W-:Y:S01]  /*48c0*/  FMNMX.FTZ R66, R43, R66, !PT ;  /* 0x000000422b427209 */ /* 0x000fe20007810000 */
[----:B------:R-:W-:Y:S01]  /*48d0*/  IMAD.MOV.U32 R54, RZ, RZ, R119 ;  /* 0x000000ffff367224 */ /* 0x000fe200078e0077 */
[----:B------:R-:W-:Y:S01]  /*48e0*/  ISETP.GT.AND P2, PT, R65, 0x48, PT ;  /* 0x000000484100780c */ /* 0x000fe20003f44270 */
[----:B------:R-:W-:Y:S01]  /*48f0*/  MUFU.TANH R38, R38 ;  /* 0x0000002600267308 */ /* 0x000fe20000002400 */
[----:B-----5:R-:W-:-:S02]  /*4900*/  FSEL R51, R6, -INF , P3 ;  /* 0xff80000006337808 */ /* 0x020fc40001800000 */
[----:B------:R-:W-:Y:S02]  /*4910*/  FMNMX.FTZ R66, R47, R66, !PT ;  /* 0x000000422f427209 */ /* 0x000fe40007810000 */
[----:B------:R-:W-:Y:S02]  /*4920*/  ISETP.GT.AND P3, PT, R65, 0x49, PT ;  /* 0x000000494100780c */ /* 0x000fe40003f64270 */
[----:B------:R-:W-:Y:S01]  /*4930*/  FMNMX.FTZ R66, R51, R66, !PT ;  /* 0x0000004233427209 */ /* 0x000fe20007810000 */
[----:B------:R-:W1:Y:S01]  /*4940*/  MUFU.TANH R50, R50 ;  /* 0x0000003200327308 */ /* 0x000e620000002400 */
[----:B------:R-:W-:Y:S02]  /*4950*/  FSEL R55, R8, -INF , P3 ;  /* 0xff80000008377808 */ /* 0x000fe40001800000 */
[----:B------:R-:W-:-:S04]  /*4960*/  ISETP.GT.AND P3, PT, R65, 0x51, PT ;  /* 0x000000514100780c */ /* 0x000fc80003f64270 */
[----:B--2---:R-:W-:Y:S01]  /*4970*/  FSEL R59, R59, -INF , P3 ;  /* 0xff8000003b3b7808 */ /* 0x004fe20001800000 */
[----:B------:R-:W-:Y:S01]  /*4980*/  MUFU.TANH R21, R21 ;  /* 0x0000001500157308 */ /* 0x000fe20000002400 */
[----:B------:R-:W-:-:S07]  /*4990*/  ISETP.GT.AND P3, PT, R65, 0x59, PT ;  /* 0x000000594100780c */ /* 0x000fce0003f64270 */
[----:B------:R-:W-:Y:S01]  /*49a0*/  MUFU.TANH R48, R48 ;  /* 0x0000003000307308 */ /* 0x000fe20000002400 */
[----:B-1----:R-:W-:Y:S01]  /*49b0*/  FSEL R101, R50, -INF , P3 ;  /* 0xff80000032657808 */ /* 0x002fe20001800000 */
[----:B------:R-:W-:Y:S01]  /*49c0*/  IMAD.MOV.U32 R50, RZ, RZ, R119 ;  /* 0x000000ffff327224 */ /* 0x000fe200078e0077 */
[----:B------:R-:W-:-:S05]  /*49d0*/  ISETP.GT.AND P3, PT, R65, 0x61, PT ;  /* 0x000000614100780c */ /* 0x000fca0003f64270 */
[----:B------:R-:W-:Y:S01]  /*49e0*/  MUFU.TANH R49, R49 ;  /* 0x0000003100317308 */ /* 0x000fe20000002400 */
[----:B------:R-:W-:Y:S02]  /*49f0*/  WARPGROUP.DEPBAR.LE gsb0, 0x0 ;  /* 0x00008000000079c5 */ /* 0x000fe40000010000 */
[----:B------:R-:W-:Y:S01]  /*4a00*/  FMUL.FTZ R6, R27, UR7 ;  /* 0x000000071b067c20 */ /* 0x000fe20008410000 */
[----:B------:R-:W-:Y:S01]  /*4a10*/  FSEL R27, R46, -INF , P2 ;  /* 0xff8000002e1b7808 */ /* 0x000fe20001000000 */
[----:B------:R-:W-:Y:S01]  /*4a20*/  FMUL.FTZ R26, R26, UR7 ;  /* 0x000000071a1a7c20 */ /* 0x000fe20008410000 */
[----:B------:R-:W-:Y:S01]  /*4a30*/  ISETP.GT.AND P2, PT, R65, 0x50, PT ;  /* 0x000000504100780c */ /* 0x000fe20003f44270 */
[----:B------:R-:W-:Y:S01]  /*4a40*/  FMUL.FTZ R30, R30, UR7 ;  /* 0x000000071e1e7c20 */ /* 0x000fe20008410000 */
[----:B------:R-:W-:Y:S01]  /*4a50*/  FMNMX.FTZ R66, R27, R66, !PT ;  /* 0x000000421b427209 */ /* 0x000fe20007810000 */
[----:B------:R-:W1:Y:S01]  /*4a60*/  MUFU.TANH R6, R6 ;  /* 0x0000000600067308 */ /* 0x000e620000002400 */
        /* <DEDUP_REMOVED lines=8> */
[----:B------:R-:W-:Y:S01]  /*4af0*/  FSEL R99, R38, -INF , P2 ;  /* 0xff80000026637808 */ /* 0x000fe20001000000 */
[----:B------:R-:W-:Y:S01]  /*4b00*/  FMUL.FTZ R28, R28, UR7 ;  /* 0x000000071c1c7c20 */ /* 0x000fe20008410000 */
[----:B------:R-:W-:Y:S01]  /*4b10*/  FMNMX.FTZ R66, R59, R66, !PT ;  /* 0x000000423b427209 */ /* 0x000fe20007810000 */
[----:B------:R-:W-:Y:S01]  /*4b20*/  FMUL.FTZ R29, R29, UR7 ;  /* 0x000000071d1d7c20 */ /* 0x000fe20008410000 */
[----:B------:R-:W-:Y:S01]  /*4b30*/  ISETP.GT.AND P2, PT, R65, 0x60, PT ;  /* 0x000000604100780c */ /* 0x000fe20003f44270 */
[----:B------:R3:W-:Y:S01]  /*4b40*/  @!P1 SYNCS.ARRIVE.TRANS64.RED.A1T0 RZ, [R0+URZ], RZ ;  /* 0x000000ff00ff99a7 */ /* 0x0007e2000810043f */
[----:B------:R-:W-:Y:S01]  /*4b50*/  FMNMX.FTZ R66, R99, R66, !PT ;  /* 0x0000004263427209 */ /* 0x000fe20007810000 */
[----:B------:R-:W4:Y:S01]  /*4b60*/  MUFU.TANH R30, R30 ;  /* 0x0000001e001e7308 */ /* 0x000f220000002400 */
[----:B-1----:R-:W-:-:S02]  /*4b70*/  FSEL R105, R6, -INF , P3 ;  /* 0xff80000006697808 */ /* 0x002fc40001800000 */
[----:B------:R-:W-:Y:S02]  /*4b80*/  FMNMX.FTZ R66, R101, R66, !PT ;  /* 0x0000004265427209 */ /* 0x000fe40007810000 */
[C---:B------:R-:W-:Y:S02]  /*4b90*/  ISETP.GT.AND P3, PT, R65.reuse, 0x69, PT ;  /* 0x000000694100780c */ /* 0x040fe40003f64270 */
[----:B------:R-:W-:Y:S01]  /*4ba0*/  MOV R6, UR6 ;  /* 0x0000000600067c02 */ /* 0x000fe20008000f00 */
[----:B------:R-:W1:Y:S01]  /*4bb0*/  MUFU.TANH R31, R31 ;  /* 0x0000001f001f7308 */ /* 0x000e620000002400 */
[----:B--2---:R-:W-:Y:S02]  /*4bc0*/  FSEL R103, R26, -INF , P2 ;  /* 0xff8000001a677808 */ /* 0x004fe40001000000 */
[----:B------:R-:W-:Y:S02]  /*4bd0*/  ISETP.GT.AND P2, PT, R65, 0x68, PT ;  /* 0x000000684100780c */ /* 0x000fe40003f44270 */
[----:B------:R-:W-:-:S03]  /*4be0*/  FMNMX.FTZ R66, R103, R66, !PT ;  /* 0x0000004267427209 */ /* 0x000fc60007810000 */
[----:B------:R-:W2:Y:S01]  /*4bf0*/  MUFU.TANH R52, R52 ;  /* 0x0000003400347308 */ /* 0x000ea20000002400 */
[----:B----4-:R-:W-:Y:S02]  /*4c00*/  FSEL R107, R30, -INF , P2 ;  /* 0xff8000001e6b7808 */ /* 0x010fe40001000000 */
[----:B------:R-:W-:-:S04]  /*4c10*/  FMNMX.FTZ R66, R105, R66, !PT ;  /* 0x0000004269427209 */ /* 0x000fc80007810000 */
[----:B------:R-:W-:Y:S01]  /*4c20*/  FMNMX.FTZ R66, R107, R66, !PT ;  /* 0x000000426b427209 */ /* 0x000fe20007810000 */
[----:B------:R-:W4:Y:S01]  /*4c30*/  MUFU.TANH R53, R53 ;  /* 0x0000003500357308 */ /* 0x000f220000002400 */
[----:B-1----:R-:W-:Y:S02]  /*4c40*/  FSEL R109, R31, -INF , P3 ;  /* 0xff8000001f6d7808 */ /* 0x002fe40001800000 */
[C---:B------:R-:W-:Y:S02]  /*4c50*/  ISETP.GT.AND P3, PT, R60.reuse, 0x1, PT ;  /* 0x000000013c00780c */ /* 0x040fe40003f64270 */
[----:B------:R-:W-:Y:S02]  /*4c60*/  FMNMX.FTZ R66, R109, R66, !PT ;  /* 0x000000426d427209 */ /* 0x000fe40007810000 */
[----:B------:R-:W-:Y:S01]  /*4c70*/  FSEL R7, R7, -INF , P3 ;  /* 0xff80000007077808 */ /* 0x000fe20001800000 */
[----:B------:R-:W1:Y:S01]  /*4c80*/  MUFU.TANH R40, R40 ;  /* 0x0000002800287308 */ /* 0x000e620000002400 */
[----:B------:R-:W-:Y:S01]  /*4c90*/  ISETP.GT.AND P3, PT, R60, 0x10, PT ;  /* 0x000000103c00780c */ /* 0x000fe20003f64270 */
[----:B------:R-:W5:Y:S03]  /*4ca0*/  SHFL.BFLY PT, R31, R66, 0x2, 0x1f ;  /* 0x0c401f00421f7f89 */ /* 0x000f6600000e0000 */
[----:B------:R-:W-:-:S02]  /*4cb0*/  FSEL R11, R11, -INF , P3 ;  /* 0xff8000000b0b7808 */ /* 0x000fc40001800000 */
[----:B------:R-:W-:Y:S01]  /*4cc0*/  ISETP.GT.AND P3, PT, R60, 0x18, PT ;  /* 0x000000183c00780c */ /* 0x000fe20003f64270 */
[----:B------:R-:W3:Y:S03]  /*4cd0*/  MUFU.TANH R41, R41 ;  /* 0x0000002900297308 */ /* 0x000ee60000002400 */
[----:B------:R-:W-:Y:S02]  /*4ce0*/  FSEL R67, R14, -INF , P3 ;  /* 0xff8000000e437808 */ /* 0x000fe40001800000 */
[----:B------:R-:W-:-:S03]  /*4cf0*/  ISETP.GT.AND P3, PT, R60, 0x20, PT ;  /* 0x000000203c00780c */ /* 0x000fc60003f64270 */
[----:B------:R-:W3:Y:S01]  /*4d00*/  MUFU.TANH R44, R44 ;  /* 0x0000002c002c7308 */ /* 0x000ee20000002400 */
[----:B------:R-:W-:Y:S02]  /*4d10*/  FSEL R15, R15, -INF , P3 ;  /* 0xff8000000f0f7808 */ /* 0x000fe40001800000 */
[----:B------:R-:W-:-:S04]  /*4d20*/  ISETP.GT.AND P3, PT, R60, 0x28, PT ;  /* 0x000000283c00780c */ /* 0x000fc80003f64270 */
[----:B------:R-:W-:Y:S01]  /*4d30*/  FSEL R71, R56, -INF , P3 ;  /* 0xff80000038477808 */ /* 0x000fe20001800000 */
[----:B------:R-:W3:Y:S01]  /*4d40*/  MUFU.TANH R45, R45 ;  /* 0x0000002d002d7308 */ /* 0x000ee20000002400 */
[----:B------:R-:W-:Y:S01]  /*4d50*/  ISETP.GT.AND P3, PT, R60, 0x30, PT ;  /* 0x000000303c00780c */ /* 0x000fe20003f64270 */
[--C-:B------:R-:W-:Y:S01]  /*4d60*/  IMAD.MOV.U32 R56, RZ, RZ, R119.reuse ;  /* 0x000000ffff387224 */ /* 0x100fe200078e0077 */
[----:B-----5:R-:W-:Y:S01]  /*4d70*/  FMNMX.FTZ R31, R66, R31, !PT ;  /* 0x0000001f421f7209 */ /* 0x020fe20007810000 */
[----:B------:R-:W-:-:S04]  /*4d80*/  IMAD.MOV.U32 R66, RZ, RZ, R119 ;  /* 0x000000ffff427224 */ /* 0x000fc800078e0077 */
[----:B------:R-:W5:Y:S01]  /*4d90*/  SHFL.BFLY PT, R8, R31, 0x1, 0x1f ;  /* 0x0c201f001f087f89 */ /* 0x000f6200000e0000 */
[----:B------:R-:W3:Y:S08]  /*4da0*/  MUFU.TANH R32, R32 ;  /* 0x0000002000207308 */ /* 0x000ef00000002400 */
[----:B------:R-:W3:Y:S08]  /*4db0*/  MUFU.TANH R33, R33 ;  /* 0x0000002100217308 */ /* 0x000ef00000002400 */
[----:B------:R-:W3:Y:S01]  /*4dc0*/  MUFU.TANH R36, R36 ;  /* 0x0000002400247308 */ /* 0x000ee20000002400 */
[----:B-----5:R-:W-:-:S07]  /*4dd0*/  FMNMX.FTZ R8, R31, R8, !PT ;  /* 0x000000081f087209 */ /* 0x020fce0007810000 */
[----:B------:R-:W5:Y:S01]  /*4de0*/  MUFU.TANH R37, R37 ;  /* 0x0000002500257308 */ /* 0x000f620000002400 */
[C---:B------:R-:W-:Y:S01]  /*4df0*/  FSETP.NEU.FTZ.AND P2, PT, R8.reuse, -INF , PT ;  /* 0xff8000000800780b */ /* 0x040fe20003f5d000 */
[----:B------:R-:W-:-:S06]  /*4e00*/  FMUL.FTZ R26, R8, R6 ;  /* 0x00000006081a7220 */ /* 0x000fcc0000410000 */
[----:B------:R2:W5:Y:S01]  /*4e10*/  MUFU.TANH R30, R24 ;  /* 0x00000018001e7308 */ /* 0x0005620000002400 */
[----:B------:R-:W-:Y:S02]  /*4e20*/  FSEL R34, R26, RZ, P2 ;  /* 0x000000ff1a227208 */ /* 0x000fe40001000000 */
[----:B------:R-:W-:-:S03]  /*4e30*/  ISETP.GT.AND P2, PT, R60, RZ, PT ;  /* 0x000000ff3c00720c */ /* 0x000fc60003f44270 */
[-CC-:B------:R-:W-:Y:S01]  /*4e40*/  FFMA.FTZ R201, R69, R6.reuse, -R34.reuse ;  /* 0x0000000645c97223 */ /* 0x180fe20000010822 */
[----:B------:R-:W-:Y:S01]  /*4e50*/  FSEL R31, R2, -INF , P2 ;  /* 0xff800000021f7808 */ /* 0x000fe20001000000 */
[-CC-:B------:R-:W-:Y:S01]  /*4e60*/  FFMA.FTZ R203, R73, R6.reuse, -R34.reuse ;  /* 0x0000000649cb7223 */ /* 0x180fe20000010822 */
[C---:B------:R-:W-:Y:S01]  /*4e70*/  ISETP.GT.AND P2, PT, R60.reuse, 0x9, PT ;  /* 0x000000093c00780c */ /* 0x040fe20003f44270 */
[-CC-:B------:R-:W-:Y:S01]  /*4e80*/  FFMA.FTZ R2, R75, R6.reuse, -R34.reuse ;  /* 0x000000064b027223 */ /* 0x180fe20000010822 */
[----:B------:R-:W-:Y:S01]  /*4e90*/  FMNMX.FTZ R10, R31, R7, !PT ;  /* 0x000000071f0a7209 */ /* 0x000fe20007810000 */
[-CC-:B------:R-:W-:Y:S01]  /*4ea0*/  FFMA.FTZ R197, R77, R6.reuse, -R34.reuse ;  /* 0x000000064dc57223 */ /* 0x180fe20000010822 */
[----:B------:R-:W-:Y:S01]  /*4eb0*/  FSEL R63, R9, -INF , P2 ;  /* 0xff800000093f7808 */ /* 0x000fe20001000000 */
[--C-:B------:R-:W-:Y:S01]  /*4ec0*/  FFMA.FTZ R14, R81, R6, -R34.reuse ;  /* 0x00000006510e7223 */ /* 0x100fe20000010822 */
[----:B------:R-:W-:Y:S01]  /*4ed0*/  FMNMX.FTZ R10, R61, R10, !PT ;  /* 0x0000000a3d0a7209 */ /* 0x000fe20007810000 */
[----:B------:R-:W5:Y:S01]  /*4ee0*/  MUFU.TANH R25, R25 ;  /* 0x0000001900197308 */ /* 0x000f620000002400 */
[----:B------:R-:W-:Y:S01]  /*4ef0*/  ISETP.GT.AND P2, PT, R60, 0x11, PT ;  /* 0x000000113c00780c */ /* 0x000fe20003f44270 */
[--C-:B------:R-:W-:Y:S01]  /*4f00*/  FFMA.FTZ R199, R85, R6, -R34.reuse ;  /* 0x0000000655c77223 */ /* 0x100fe20000010822 */
[----:B------:R-:W-:Y:S01]  /*4f10*/  FMNMX.FTZ R10, R63, R10, !PT ;  /* 0x0000000a3f0a7209 */ /* 0x000fe20007810000 */
[-CC-:B------:R-:W-:Y:S01]  /*4f20*/  FFMA.FTZ R193, R89, R6.reuse, -R34.reuse ;  /* 0x0000000659c17223 */ /* 0x180fe20000010822 */
[----:B------:R-:W-:Y:S01]  /*4f30*/  FSEL R65, R12, -INF , P2 ;  /* 0xff8000000c417808 */ /* 0x000fe20001000000 */
[--C-:B------:R-:W-:Y:S01]  /*4f40*/  FFMA.FTZ R12, R79, R6, -R34.reuse ;  /* 0x000000064f0c7223 */ /* 0x100fe20000010822 */
[----:B------:R-:W-:Y:S01]  /*4f50*/  FMNMX.FTZ R10, R11, R10, !PT ;  /* 0x0000000a0b0a7209 */ /* 0x000fe20007810000 */
[----:B------:R-:W5:Y:S01]  /*4f60*/  MUFU.TANH R28, R28 ;  /* 0x0000001c001c7308 */ /* 0x000f620000002400 */
[C---:B------:R-:W-:Y:S01]  /*4f70*/  ISETP.GT.AND P2, PT, R60.reuse, 0x19, PT ;  /* 0x000000193c00780c */ /* 0x040fe20003f44270 */
[--C-:B--2---:R-:W-:Y:S01]  /*4f80*/  FFMA.FTZ R24, R91, R6, -R34.reuse ;  /* 0x000000065b187223 */ /* 0x104fe20000010822 */
[----:B------:R-:W-:Y:S01]  /*4f90*/  FMNMX.FTZ R10, R65, R10, !PT ;  /* 0x0000000a410a7209 */ /* 0x000fe20007810000 */
[-CC-:B------:R-:W-:Y:S01]  /*4fa0*/  FFMA.FTZ R195, R93, R6.reuse, -R34.reuse ;  /* 0x000000065dc37223 */ /* 0x180fe20000010822 */
[----:B------:R-:W-:Y:S01]  /*4fb0*/  FSEL R13, R13, -INF , P2 ;  /* 0xff8000000d0d7808 */ /* 0x000fe20001000000 */
[--C-:B------:R-:W-:Y:S01]  /*4fc0*/  FFMA.FTZ R26, R95, R6, -R34.reuse ;  /* 0x000000065f1a7223 */ /* 0x100fe20000010822 */
[----:B------:R-:W-:Y:S01]  /*4fd0*/  FMNMX.FTZ R10, R67, R10, !PT ;  /* 0x0000000a430a7209 */ /* 0x000fe20007810000 */
[----:B------:R-:W2:Y:S01]  /*4fe0*/  MUFU.TANH R29, R29 ;  /* 0x0000001d001d7308 */ /* 0x000ea20000002400 */
[----:B------:R-:W-:Y:S01]  /*4ff0*/  ISETP.GT.AND P2, PT, R60, 0x21, PT ;  /* 0x000000213c00780c */ /* 0x000fe20003f44270 */
[--C-:B------:R-:W-:Y:S01]  /*5000*/  FFMA.FTZ R97, R97, R6, -R34.reuse ;  /* 0x0000000661617223 */ /* 0x100fe20000010822 */
[----:B------:R-:W-:Y:S01]  /*5010*/  FMNMX.FTZ R10, R13, R10, !PT ;  /* 0x0000000a0d0a7209 */ /* 0x000fe20007810000 */
[-CC-:B------:R-:W-:Y:S01]  /*5020*/  FFMA.FTZ R35, R35, R6.reuse, -R34.reuse ;  /* 0x0000000623237223 */ /* 0x180fe20000010822 */
[----:B------:R-:W-:Y:S01]  /*5030*/  FSEL R69, R20, -INF , P2 ;  /* 0xff80000014457808 */ /* 0x000fe20001000000 */
[--C-:B------:R-:W-:Y:S01]  /*5040*/  FFMA.FTZ R20, R87, R6, -R34.reuse ;  /* 0x0000000657147223 */ /* 0x100fe20000010822 */
[----:B------:R-:W-:Y:S01]  /*5050*/  FMNMX.FTZ R10, R15, R10, !PT ;  /* 0x0000000a0f0a7209 */ /* 0x000fe20007810000 */
[----:B------:R-:W-:Y:S01]  /*5060*/  MUFU.EX2 R201, R201 ;  /* 0x000000c900c97308 */ /* 0x000fe20000000800 */
[C---:B------:R-:W-:Y:S01]  /*5070*/  ISETP.GT.AND P2, PT, R60.reuse, 0x29, PT ;  /* 0x000000293c00780c */ /* 0x040fe20003f44270 */
[--C-:B------:R-:W-:Y:S01]  /*5080*/  FFMA.FTZ R39, R39, R6, -R34.reuse ;  /* 0x0000000627277223 */ /* 0x100fe20000010822 */
[----:B------:R-:W-:Y:S01]  /*5090*/  FMNMX.FTZ R10, R69, R10, !PT ;  /* 0x0000000a450a7209 */ /* 0x000fe20007810000 */
[-CC-:B------:R-:W-:Y:S01]  /*50a0*/  FFMA.FTZ R43, R43, R6.reuse, -R34.reuse ;  /* 0x000000062b2b7223 */ /* 0x180fe20000010822 */
[----:B------:R-:W-:Y:S01]  /*50b0*/  FSEL R21, R21, -INF , P2 ;  /* 0xff80000015157808 */ /* 0x000fe20001000000 */
[--C-:B------:R-:W-:Y:S01]  /*50c0*/  FFMA.FTZ R47, R47, R6, -R34.reuse ;  /* 0x000000062f2f7223 */ /* 0x100fe20000010822 */
[----:B------:R-:W-:Y:S01]  /*50d0*/  FMNMX.FTZ R10, R71, R10, !PT ;  /* 0x0000000a470a7209 */ /* 0x000fe20007810000 */
[----:B------:R-:W-:Y:S01]  /*50e0*/  MUFU.EX2 R2, R2 ;  /* 0x0000000200027308 */ /* 0x000fe20000000800 */
[----:B------:R-:W-:Y:S01]  /*50f0*/  ISETP.GT.AND P2, PT, R60, 0x31, PT ;  /* 0x000000313c00780c */ /* 0x000fe20003f44270 */
[-CC-:B------:R-:W-:Y:S01]  /*5100*/  FFMA.FTZ R51, R51, R6.reuse, -R34.reuse ;  /* 0x0000000633337223 */ /* 0x180fe20000010822 */
[----:B------:R-:W-:Y:S01]  /*5110*/  FSEL R73, R48, -INF , P3 ;  /* 0xff80000030497808 */ /* 0x000fe20001800000 */
[--C-:B------:R-:W-:Y:S01]  /*5120*/  FFMA.FTZ R55, R55, R6, -R34.reuse ;  /* 0x0000000637377223 */ /* 0x100fe20000010822 */
[----:B------:R-:W-:Y:S01]  /*5130*/  FMNMX.FTZ R10, R21, R10, !PT ;  /* 0x0000000a150a7209 */ /* 0x000fe20007810000 */
[-CC-:B------:R-:W-:Y:S01]  /*5140*/  FFMA.FTZ R57, R57, R6.reuse, -R34.reuse ;  /* 0x0000000639397223 */ /* 0x180fe20000010822 */
[C---:B------:R-:W-:Y:S01]  /*5150*/  ISETP.GT.AND P3, PT, R60.reuse, 0x38, PT ;  /* 0x000000383c00780c */ /* 0x040fe20003f64270 */
[----:B------:R-:W-:Y:S01]  /*5160*/  MUFU.EX2 R203, R203 ;  /* 0x000000cb00cb7308 */ /* 0x000fe20000000800 */
[----:B------:R-:W-:Y:S01]  /*5170*/  FSEL R49, R49, -INF , P2 ;  /* 0xff80000031317808 */ /* 0x000fe20001000000 */
[--C-:B------:R-:W-:Y:S01]  /*5180*/  FFMA.FTZ R59, R59, R6, -R34.reuse ;  /* 0x000000063b3b7223 */ /* 0x100fe20000010822 */
[----:B------:R-:W-:Y:S01]  /*5190*/  FMNMX.FTZ R10, R73, R10, !PT ;  /* 0x0000000a490a7209 */ /* 0x000fe20007810000 */
[-CC-:B------:R-:W-:Y:S01]  /*51a0*/  FFMA.FTZ R99, R99, R6.reuse, -R34.reuse ;  /* 0x0000000663637223 */ /* 0x180fe20000010822 */
[----:B------:R-:W-:Y:S01]  /*51b0*/  ISETP.GT.AND P2, PT, R60, 0x39, PT ;  /* 0x000000393c00780c */ /* 0x000fe20003f44270 */
[--C-:B------:R-:W-:Y:S01]  /*51c0*/  FFMA.FTZ R101, R101, R6, -R34.reuse ;  /* 0x0000000665657223 */ /* 0x100fe20000010822 */
[----:B------:R-:W-:Y:S01]  /*51d0*/  FSEL R75, R52, -INF , P3 ;  /* 0xff800000344b7808 */ /* 0x000fe20001800000 */
[----:B------:R-:W-:Y:S01]  /*51e0*/  MUFU.EX2 R12, R12 ;  /* 0x0000000c000c7308 */ /* 0x000fe20000000800 */
[----:B------:R-:W-:Y:S01]  /*51f0*/  FMNMX.FTZ R10, R49, R10, !PT ;  /* 0x0000000a310a7209 */ /* 0x000fe20007810000 */
[-CC-:B------:R-:W-:Y:S01]  /*5200*/  FFMA.FTZ R103, R103, R6.reuse, -R34.reuse ;  /* 0x0000000667677223 */ /* 0x180fe20000010822 */
[C---:B------:R-:W-:Y:S01]  /*5210*/  ISETP.GT.AND P3, PT, R60.reuse, 0x40, PT ;  /* 0x000000403c00780c */ /* 0x040fe20003f64270 */
[-CC-:B------:R-:W-:Y:S01]  /*5220*/  FFMA.FTZ R105, R105, R6.reuse, -R34.reuse ;  /* 0x0000000669697223 */ /* 0x180fe20000010822 */
[----:B----4-:R-:W-:Y:S01]  /*5230*/  FSEL R53, R53, -INF , P2 ;  /* 0xff80000035357808 */ /* 0x010fe20001000000 */
[----:B------:R-:W-:Y:S01]  /*5240*/  FFMA.FTZ R107, R107, R6, -R34 ;  /* 0x000000066b6b7223 */ /* 0x000fe20000010822 */
[----:B------:R-:W-:Y:S01]  /*5250*/  FMNMX.FTZ R10, R75, R10, !PT ;  /* 0x0000000a4b0a7209 */ /* 0x000fe20007810000 */
[----:B------:R-:W-:Y:S01]  /*5260*/  MUFU.EX2 R197, R197 ;  /* 0x000000c500c57308 */ /* 0x000fe20000000800 */
[----:B------:R-:W-:Y:S01]  /*5270*/  ISETP.GT.AND P2, PT, R60, 0x41, PT ;  /* 0x000000413c00780c */ /* 0x000fe20003f44270 */
[--C-:B------:R-:W-:Y:S01]  /*5280*/  IMAD.MOV.U32 R95, RZ, RZ, R119.reuse ;  /* 0x000000ffff5f7224 */ /* 0x100fe200078e0077 */
[----:B-1----:R-:W-:Y:S01]  /*5290*/  FSEL R77, R40, -INF , P3 ;  /* 0xff800000284d7808 */ /* 0x002fe20001800000 */
[--C-:B------:R-:W-:Y:S01]  /*52a0*/  IMAD.MOV.U32 R93, RZ, RZ, R119.reuse ;  /* 0x000000ffff5d7224 */ /* 0x100fe200078e0077 */
[----:B------:R-:W-:Y:S01]  /*52b0*/  FMNMX.FTZ R10, R53, R10, !PT ;  /* 0x0000000a350a7209 */ /* 0x000fe20007810000 */
[----:B------:R-:W-:Y:S01]  /*52c0*/  IMAD.MOV.U32 R48, RZ, RZ, R119 ;  /* 0x000000ffff307224 */ /* 0x000fe200078e0077 */
[----:B------:R-:W-:Y:S01]  /*52d0*/  ISETP.GT.AND P3, PT, R60, 0x48, PT ;  /* 0x000000483c00780c */ /* 0x000fe20003f64270 */
[----:B------:R-:W-:Y:S01]  /*52e0*/  MUFU.EX2 R14, R14 ;  /* 0x0000000e000e7308 */ /* 0x000fe20000000800 */
[----:B---3--:R-:W-:-:S02]  /*52f0*/  FSEL R41, R41, -INF , P2 ;  /* 0xff80000029297808 */ /* 0x008fc40001000000 */
[----:B------:R-:W-:Y:S02]  /*5300*/  FMNMX.FTZ R10, R77, R10, !PT ;  /* 0x0000000a4d0a7209 */ /* 0x000fe40007810000 */
[----:B------:R-:W-:Y:S02]  /*5310*/  ISETP.GT.AND P2, PT, R60, 0x49, PT ;  /* 0x000000493c00780c */ /* 0x000fe40003f44270 */
[----:B------:R-:W-:Y:S01]  /*5320*/  FSEL R79, R44, -INF , P3 ;  /* 0xff8000002c4f7808 */ /* 0x000fe20001800000 */
[----:B------:R-:W-:Y:S01]  /*5330*/  MUFU.EX2 R199, R199 ;  /* 0x000000c700c77308 */ /* 0x000fe20000000800 */
[----:B------:R-:W-:Y:S02]  /*5340*/  FMNMX.FTZ R10, R41, R10, !PT ;  /* 0x0000000a290a7209 */ /* 0x000fe40007810000 */
[----:B------:R-:W-:Y:S02]  /*5350*/  ISETP.GT.AND P3, PT, R60, 0x50, PT ;  /* 0x000000503c00780c */ /* 0x000fe40003f64270 */
[----:B------:R-:W-:-:S02]  /*5360*/  FSEL R45, R45, -INF , P2 ;  /* 0xff8000002d2d7808 */ /* 0x000fc40001000000 */
[----:B------:R-:W-:Y:S01]  /*5370*/  FMNMX.FTZ R10, R79, R10, !PT ;  /* 0x0000000a4f0a7209 */ /* 0x000fe20007810000 */
[----:B------:R-:W-:Y:S01]  /*5380*/  MUFU.EX2 R20, R20 ;  /* 0x0000001400147308 */ /* 0x000fe20000000800 */
[----:B------:R-:W-:Y:S02]  /*5390*/  ISETP.GT.AND P2, PT, R60, 0x51, PT ;  /* 0x000000513c00780c */ /* 0x000fe40003f44270 */
[----:B------:R-:W-:Y:S02]  /*53a0*/  FSEL R81, R32, -INF , P3 ;  /* 0xff80000020517808 */ /* 0x000fe40001800000 */
[----:B------:R-:W-:Y:S02]  /*53b0*/  FMNMX.FTZ R10, R45, R10, !PT ;  /* 0x0000000a2d0a7209 */ /* 0x000fe40007810000 */
[----:B------:R-:W-:Y:S01]  /*53c0*/  ISETP.GT.AND P3, PT, R60, 0x58, PT ;  /* 0x000000583c00780c */ /* 0x000fe20003f64270 */
[----:B------:R-:W-:Y:S01]  /*53d0*/  MUFU.EX2 R193, R193 ;  /* 0x000000c100c17308 */ /* 0x000fe20000000800 */
[----:B------:R-:W-:-:S02]  /*53e0*/  FSEL R33, R33, -INF , P2 ;  /* 0xff80000021217808 */ /* 0x000fc40001000000 */
[----:B------:R-:W-:Y:S02]  /*53f0*/  FMNMX.FTZ R10, R81, R10, !PT ;  /* 0x0000000a510a7209 */ /* 0x000fe40007810000 */
[----:B------:R-:W-:Y:S02]  /*5400*/  ISETP.GT.AND P2, PT, R60, 0x59, PT ;  /* 0x000000593c00780c */ /* 0x000fe40003f44270 */
[----:B------:R-:W-:Y:S01]  /*5410*/  FSEL R85, R36, -INF , P3 ;  /* 0xff80000024557808 */ /* 0x000fe20001800000 */
[----:B------:R-:W-:Y:S01]  /*5420*/  MUFU.EX2 R24, R24 ;  /* 0x0000001800187308 */ /* 0x000fe20000000800 */
[----:B------:R-:W-:Y:S02]  /*5430*/  FMNMX.FTZ R10, R33, R10, !PT ;  /* 0x0000000a210a7209 */ /* 0x000fe40007810000 */
[----:B------:R-:W-:Y:S02]  /*5440*/  ISETP.GT.AND P3, PT, R60, 0x60, PT ;  /* 0x000000603c00780c */ /* 0x000fe40003f64270 */
[----:B-----5:R-:W-:-:S02]  /*5450*/  FSEL R37, R37, -INF , P2 ;  /* 0xff80000025257808 */ /* 0x020fc40001000000 */
        /* <DEDUP_REMOVED lines=9> */
[----:B------:R-:W-:Y:S01]  /*54f0*/  ISETP.GT.AND P2, PT, R60, 0x69, PT ;  /* 0x000000693c00780c */ /* 0x000fe20003f44270 */
[----:B------:R-:W-:Y:S01]  /*5500*/  IMAD.MOV.U32 R60, RZ, RZ, R119 ;  /* 0x000000ffff3c7224 */ /* 0x000fe200078e0077 */
[----:B------:R-:W-:Y:S01]  /*5510*/  FSEL R89, R28, -INF , P3 ;  /* 0xff8000001c597808 */ /* 0x000fe20001800000 */
[--C-:B------:R-:W-:Y:S01]  /*5520*/  FFMA.FTZ R28, R27, R6, -R34.reuse ;  /* 0x000000061b1c7223 */ /* 0x100fe20000010822 */
[----:B------:R-:W-:Y:S01]  /*5530*/  FMNMX.FTZ R10, R25, R10, !PT ;  /* 0x0000000a190a7209 */ /* 0x000fe20007810000 */
[----:B------:R-:W-:Y:S01]  /*5540*/  MUFU.EX2 R97, R97 ;  /* 0x0000006100617308 */ /* 0x000fe20000000800 */
[----:B--2---:R-:W-:Y:S01]  /*5550*/  FSEL R29, R29, -INF , P2 ;  /* 0xff8000001d1d7808 */ /* 0x004fe20001000000 */
[----:B------:R-:W-:Y:S01]  /*5560*/  FFMA.FTZ R34, R109, R6, -R34 ;  /* 0x000000066d227223 */ /* 0x000fe20000010822 */
[----:B------:R-:W-:-:S02]  /*5570*/  FMNMX.FTZ R10, R89, R10, !PT ;  /* 0x0000000a590a7209 */ /* 0x000fc40007810000 */
[-C--:B------:R-:W-:Y:S02]  /*5580*/  MOV R109, R119.reuse ;  /* 0x00000077006d7202 */ /* 0x080fe40000000f00 */
[----:B------:R-:W-:Y:S01]  /*5590*/  FMNMX.FTZ R10, R29, R10, !PT ;  /* 0x0000000a1d0a7209 */ /* 0x000fe20007810000 */
[----:B------:R-:W-:Y:S01]  /*55a0*/  MUFU.EX2 R187, R28 ;  /* 0x0000001c00bb7308 */ /* 0x000fe20000000800 */
[-C--:B------:R-:W-:Y:S02]  /*55b0*/  MOV R91, R119.reuse ;  /* 0x00000077005b7202 */ /* 0x080fe40000000f00 */
[----:B------:R-:W-:Y:S01]  /*55c0*/  MOV R52, R119 ;  /* 0x0000007700347202 */ /* 0x000fe20000000f00 */
[----:B------:R-:W1:Y:S04]  /*55d0*/  SHFL.BFLY PT, R9, R10, 0x2, 0x1f ;  /* 0x0c401f000a097f89 */ /* 0x000e6800000e0000 */
[----:B------:R2:W3:Y:S08]  /*55e0*/  MUFU.EX2 R30, R35 ;  /* 0x00000023001e7308 */ /* 0x0004f00000000800 */
[----:B------:R-:W-:Y:S01]  /*55f0*/  MUFU.EX2 R39, R39 ;  /* 0x0000002700277308 */ /* 0x000fe20000000800 */
[----:B--2---:R-:W-:-:S07]  /*5600*/  IMAD.MOV.U32 R35, RZ, RZ, R119 ;  /* 0x000000ffff237224 */ /* 0x004fce00078e0077 */
[----:B------:R2:W4:Y:S01]  /*5610*/  MUFU.EX2 R32, R43 ;  /* 0x0000002b00207308 */ /* 0x0005220000000800 */
[----:B---3--:R-:W-:Y:S02]  /*5620*/  F2FP.F16.F32.PACK_AB R189, R30, R97 ;  /* 0x000000611ebd723e */ /* 0x008fe400000000ff */
[----:B-1----:R-:W-:-:S05]  /*5630*/  FMNMX.FTZ R27, R10, R9, !PT ;  /* 0x000000090a1b7209 */ /* 0x002fca0007810000 */
[----:B------:R-:W-:Y:S01]  /*5640*/  MUFU.EX2 R47, R47 ;  /* 0x0000002f002f7308 */ /* 0x000fe20000000800 */
[----:B------:R-:W1:Y:S01]  /*5650*/  SHFL.BFLY PT, R10, R27, 0x1, 0x1f ;  /* 0x0c201f001b0a7f89 */ /* 0x000e6200000e0000 */
[----:B--2---:R-:W-:-:S06]  /*5660*/  MOV R43, R119 ;  /* 0x00000077002b7202 */ /* 0x004fcc0000000f00 */
[----:B------:R2:W3:Y:S01]  /*5670*/  MUFU.EX2 R36, R51 ;  /* 0x0000003300247308 */ /* 0x0004e20000000800 */
[----:B----4-:R-:W-:-:S07]  /*5680*/  F2FP.F16.F32.PACK_AB R191, R32, R39 ;  /* 0x0000002720bf723e */ /* 0x010fce00000000ff */
[----:B------:R4:W-:Y:S01]  /*5690*/  MUFU.EX2 R38, R55 ;  /* 0x0000003700267308 */ /* 0x0009e20000000800 */
[----:B--2---:R-:W-:-:S07]  /*56a0*/  IMAD.MOV.U32 R51, RZ, RZ, R119 ;  /* 0x000000ffff337224 */ /* 0x004fce00078e0077 */
[----:B------:R-:W-:Y:S01]  /*56b0*/  MUFU.EX2 R57, R57 ;  /* 0x0000003900397308 */ /* 0x000fe20000000800 */
[----:B-1----:R-:W-:Y:S01]  /*56c0*/  FMNMX.FTZ R9, R27, R10, !PT ;  /* 0x0000000a1b097209 */ /* 0x002fe20007810000 */
[----:B------:R-:W-:Y:S01]  /*56d0*/  IMAD.MOV.U32 R27, RZ, RZ, R119 ;  /* 0x000000ffff1b7224 */ /* 0x000fe200078e0077 */
[----:B---3--:R-:W-:Y:S02]  /*56e0*/  F2FP.F16.F32.PACK_AB R185, R36, R47 ;  /* 0x0000002f24b9723e */ /* 0x008fe400000000ff */
[C---:B------:R-:W-:Y:S01]  /*56f0*/  FSETP.NEU.FTZ.AND P2, PT, R9.reuse, -INF , PT ;  /* 0xff8000000900780b */ /* 0x040fe20003f5d000 */
[----:B------:R-:W-:Y:S01]  /*5700*/  FMUL.FTZ R10, R9, R6 ;  /* 0x00000006090a7220 */ /* 0x000fe20000410000 */
[----:B----4-:R-:W-:Y:S01]  /*5710*/  MOV R55, R119 ;  /* 0x0000007700377202 */ /* 0x010fe20000000f00 */
[----:B------:R-:W1:Y:S03]  /*5720*/  MUFU.EX2 R40, R59 ;  /* 0x0000003b00287308 */ /* 0x000e660000000800 */
[----:B------:R-:W-:Y:S01]  /*5730*/  FSEL R28, R10, RZ, P2 ;  /* 0x000000ff0a1c7208 */ /* 0x000fe20001000000 */
[----:B------:R-:W-:Y:S01]  /*5740*/  FADD.FTZ R10, R201, R2 ;  /* 0x00000002c90a7221 */ /* 0x000fe20000010000 */
[----:B------:R-:W-:-:S03]  /*5750*/  F2FP.F16.F32.PACK_AB R201, R2, R201 ;  /* 0x000000c902c9723e */ /* 0x000fc600000000ff */
        /* <DEDUP_REMOVED lines=12> */
[-C--:B------:R-:W-:Y:S01]  /*5820*/  FFMA.FTZ R21, R21, R6.reuse, -R28 ;  /* 0x0000000615157223 */ /* 0x080fe2000001081c */
[----:B------:R-:W3:Y:S01]  /*5830*/  MUFU.EX2 R31, R31 ;  /* 0x0000001f001f7308 */ /* 0x000ee20000000800 */
[----:B--2---:R-:W-:Y:S01]  /*5840*/  FADD.FTZ R7, R203, R10 ;  /* 0x0000000acb077221 */ /* 0x004fe20000010000 */
[-CC-:B------:R-:W-:Y:S01]  /*5850*/  FFMA.FTZ R73, R73, R6.reuse, -R28.reuse ;  /* 0x0000000649497223 */ /* 0x180fe2000001081c */
[-CC-:B------:R-:W-:Y:S01]  /*5860*/  FFMA.FTZ R49, R49, R6.reuse, -R28.reuse ;  /* 0x0000000631317223 */ /* 0x180fe2000001081c */
[-CC-:B------:R-:W-:Y:S01]  /*5870*/  FFMA.FTZ R75, R75, R6.reuse, -R28.reuse ;  /* 0x000000064b4b7223 */ /* 0x180fe2000001081c */
[----:B------:R-:W-:Y:S01]  /*5880*/  FADD.FTZ R10, R12, R7 ;  /* 0x000000070c0a7221 */ /* 0x000fe20000010000 */
[-CC-:B------:R-:W-:Y:S01]  /*5890*/  FFMA.FTZ R53, R53, R6.reuse, -R28.reuse ;  /* 0x0000000635357223 */ /* 0x180fe2000001081c */
[-CC-:B------:R-:W-:Y:S01]  /*58a0*/  FFMA.FTZ R77, R77, R6.reuse, -R28.reuse ;  /* 0x000000064d4d7223 */ /* 0x180fe2000001081c */
[----:B------:R-:W2:Y:S01]  /*58b0*/  MUFU.EX2 R61, R61 ;  /* 0x0000003d003d7308 */ /* 0x000ea20000000800 */
[-CC-:B------:R-:W-:Y:S01]  /*58c0*/  FFMA.FTZ R41, R41, R6.reuse, -R28.reuse ;  /* 0x0000000629297223 */ /* 0x180fe2000001081c */
[-CC-:B------:R-:W-:Y:S01]  /*58d0*/  FFMA.FTZ R79, R79, R6.reuse, -R28.reuse ;  /* 0x000000064f4f7223 */ /* 0x180fe2000001081c */
[-CC-:B------:R-:W-:Y:S01]  /*58e0*/  FFMA.FTZ R45, R45, R6.reuse, -R28.reuse ;  /* 0x000000062d2d7223 */ /* 0x180fe2000001081c */
[-CC-:B------:R-:W-:Y:S01]  /*58f0*/  FFMA.FTZ R81, R81, R6.reuse, -R28.reuse ;  /* 0x0000000651517223 */ /* 0x180fe2000001081c */
[-CC-:B------:R-:W-:Y:S01]  /*5900*/  FFMA.FTZ R33, R33, R6.reuse, -R28.reuse ;  /* 0x0000000621217223 */ /* 0x180fe2000001081c */
[-CC-:B------:R-:W-:Y:S01]  /*5910*/  FFMA.FTZ R85, R85, R6.reuse, -R28.reuse ;  /* 0x0000000655557223 */ /* 0x180fe2000001081c */
[-CC-:B------:R-:W-:Y:S01]  /*5920*/  FFMA.FTZ R37, R37, R6.reuse, -R28.reuse ;  /* 0x0000000625257223 */ /* 0x180fe2000001081c */
[----:B------:R4:W5:Y:S01]  /*5930*/  MUFU.EX2 R202, R63 ;  /* 0x0000003f00ca7308 */ /* 0x0009620000000800 */
[-CC-:B------:R-:W-:Y:S01]  /*5940*/  FFMA.FTZ R87, R87, R6.reuse, -R28.reuse ;  /* 0x0000000657577223 */ /* 0x180fe2000001081c */
[-CC-:B------:R-:W-:Y:S01]  /*5950*/  FFMA.FTZ R25, R25, R6.reuse, -R28.reuse ;  /* 0x0000000619197223 */ /* 0x180fe2000001081c */
[-CC-:B------:R-:W-:Y:S01]  /*5960*/  FFMA.FTZ R89, R89, R6.reuse, -R28.reuse ;  /* 0x0000000659597223 */ /* 0x180fe2000001081c */
[----:B------:R-:W-:Y:S01]  /*5970*/  FFMA.FTZ R28, R29, R6, -R28 ;  /* 0x000000061d1c7223 */ /* 0x000fe2000001081c */
[----:B-1----:R-:W-:Y:S01]  /*5980*/  F2FP.F16.F32.PACK_AB R181, R40, R57 ;  /* 0x0000003928b5723e */ /* 0x002fe200000000ff */
[--C-:B------:R-:W-:Y:S01]  /*5990*/  IMAD.MOV.U32 R59, RZ, RZ, R119.reuse ;  /* 0x000000ffff3b7224 */ /* 0x100fe200078e0077 */
[----:B------:R-:W-:Y:S01]  /*59a0*/  F2FP.F16.F32.PACK_AB R203, R12, R203 ;  /* 0x000000cb0ccb723e */ /* 0x000fe200000000ff */
[----:B------:R1:W5:Y:S01]  /*59b0*/  MUFU.EX2 R196, R11 ;  /* 0x0000000b00c47308 */ /* 0x0003620000000800 */
[----:B----4-:R-:W-:-:S02]  /*59c0*/  IMAD.MOV.U32 R63, RZ, RZ, R119 ;  /* 0x000000ffff3f7224 */ /* 0x010fc400078e0077 */
[----:B------:R-:W-:-:S05]  /*59d0*/  IMAD.MOV.U32 R29, RZ, RZ, R119 ;  /* 0x000000ffff1d7224 */ /* 0x000fca00078e0077 */
[----:B------:R-:W4:Y:S01]  /*59e0*/  MUFU.EX2 R65, R65 ;  /* 0x0000004100417308 */ /* 0x000f220000000800 */
[----:B-1----:R-:W-:Y:S01]  /*59f0*/  IADD3 R11, -R3, UR42, R82 ;  /* 0x0000002a030b7c10 */ /* 0x002fe2000fffe152 */
[----:B------:R-:W-:Y:S01]  /*5a00*/  FADD.FTZ R3, R197, R10 ;  /* 0x0000000ac5037221 */ /* 0x000fe20000010000 */
[----:B------:R-:W-:Y:S01]  /*5a10*/  IMAD.MOV.U32 R10, RZ, RZ, RZ ;  /* 0x000000ffff0a7224 */ /* 0x000fe200078e00ff */
[C---:B------:R-:W-:Y:S02]  /*5a20*/  F2FP.F16.F32.PACK_AB R197, R14.reuse, R197 ;  /* 0x000000c50ec5723e */ /* 0x040fe400000000ff */
[----:B------:R-:W-:Y:S01]  /*5a30*/  FADD.FTZ R46, R14, R3 ;  /* 0x000000030e2e7221 */ /* 0x000fe20000010000 */
[----:B------:R-:W-:-:S04]  /*5a40*/  IMAD.HI R11, R11, -0x6db6db6d, R10 ;  /* 0x924924930b0b7827 */ /* 0x000fc800078e020a */
[----:B---3--:R-:W-:Y:S01]  /*5a50*/  FADD.FTZ R10, R31, R200 ;  /* 0x000000c81f0a7221 */ /* 0x008fe20000010000 */
[----:B------:R-:W1:Y:S01]  /*5a60*/  MUFU.EX2 R67, R67 ;  /* 0x0000004300437308 */ /* 0x000e620000000800 */
[----:B------:R-:W-:Y:S01]  /*5a70*/  FADD.FTZ R7, R199, R46 ;  /* 0x0000002ec7077221 */ /* 0x000fe20000010000 */
[----:B------:R-:W-:Y:S01]  /*5a80*/  F2FP.F16.F32.PACK_AB R200, R200, R31 ;  /* 0x0000001fc8c8723e */ /* 0x000fe200000000ff */
[----:B--2---:R-:W-:Y:S01]  /*5a90*/  FADD.FTZ R3, R61, R10 ;  /* 0x0000000a3d037221 */ /* 0x004fe20000010000 */
[----:B------:R-:W-:Y:S01]  /*5aa0*/  SHF.R.U32.HI R46, RZ, 0x1f, R11 ;  /* 0x0000001fff2e7819 */ /* 0x000fe2000001160b */
[C---:B------:R-:W-:Y:S01]  /*5ab0*/  FADD.FTZ R10, R20.reuse, R7 ;  /* 0x00000007140a7221 */ /* 0x040fe20000010000 */
[----:B------:R-:W-:Y:S01]  /*5ac0*/  F2FP.F16.F32.PACK_AB R199, R20, R199 ;  /* 0x000000c714c7723e */ /* 0x000fe200000000ff */
[----:B-----5:R-:W-:Y:S01]  /*5ad0*/  FADD.FTZ R3, R202, R3 ;  /* 0x00000003ca037221 */ /* 0x020fe20000010000 */
[----:B------:R-:W2:Y:S01]  /*5ae0*/  MUFU.EX2 R198, R13 ;  /* 0x0000000d00c67308 */ /* 0x000ea20000000800 */
[----:B------:R-:W-:Y:S01]  /*5af0*/  FADD.FTZ R7, R193, R10 ;  /* 0x0000000ac1077221 */ /* 0x000fe20000010000 */
[----:B------:R-:W-:Y:S01]  /*5b00*/  LEA.HI.SX32 R46, R11, R46, 0x1a ;  /* 0x0000002e0b2e7211 */ /* 0x000fe200078fd2ff */
[----:B------:R-:W-:Y:S01]  /*5b10*/  FADD.FTZ R0, R196, R3 ;  /* 0x00000003c4007221 */ /* 0x000fe20000010000 */
[C---:B------:R-:W-:Y:S01]  /*5b20*/  F2FP.F16.F32.PACK_AB R193, R24.reuse, R193 ;  /* 0x000000c118c1723e */ /* 0x040fe200000000ff */
[----:B------:R-:W-:Y:S01]  /*5b30*/  FADD.FTZ R10, R24, R7 ;  /* 0x00000007180a7221 */ /* 0x000fe20000010000 */
[----:B------:R-:W-:Y:S01]  /*5b40*/  F2FP.F16.F32.PACK_AB R202, R202, R61 ;  /* 0x0000003dcaca723e */ /* 0x000fe200000000ff */
[----:B----4-:R-:W-:Y:S01]  /*5b50*/  FADD.FTZ R0, R65, R0 ;  /* 0x0000000041007221 */ /* 0x010fe20000010000 */
[----:B------:R-:W3:Y:S01]  /*5b60*/  MUFU.EX2 R15, R15 ;  /* 0x0000000f000f7308 */ /* 0x000ee20000000800 */
[----:B------:R-:W-:Y:S01]  /*5b70*/  FADD.FTZ R7, R195, R10 ;  /* 0x0000000ac3077221 */ /* 0x000fe20000010000 */
[C---:B------:R-:W-:Y:S01]  /*5b80*/  F2FP.F16.F32.PACK_AB R195, R26.reuse, R195 ;  /* 0x000000c31ac3723e */ /* 0x040fe200000000ff */
[----:B-1----:R-:W-:Y:S01]  /*5b90*/  FADD.FTZ R3, R67, R0 ;  /* 0x0000000043037221 */ /* 0x002fe20000010000 */
[----:B------:R-:W-:Y:S01]  /*5ba0*/  F2FP.F16.F32.PACK_AB R196, R65, R196 ;  /* 0x000000c441c4723e */ /* 0x000fe200000000ff */
[----:B------:R-:W-:Y:S01]  /*5bb0*/  FADD.FTZ R10, R26, R7 ;  /* 0x000000071a0a7221 */ /* 0x000fe20000010000 */
[----:B------:R-:W-:Y:S01]  /*5bc0*/  MOV R82, R119 ;  /* 0x0000007700527202 */ /* 0x000fe20000000f00 */
[----:B------:R-:W-:Y:S01]  /*5bd0*/  IMAD.MOV.U32 R65, RZ, RZ, R119 ;  /* 0x000000ffff417224 */ /* 0x000fe200078e0077 */
[----:B------:R1:W4:Y:S01]  /*5be0*/  MUFU.EX2 R192, R69 ;  /* 0x0000004500c07308 */ /* 0x0003220000000800 */
[C---:B--2---:R-:W-:Y:S01]  /*5bf0*/  FADD.FTZ R0, R198.reuse, R3 ;  /* 0x00000003c6007221 */ /* 0x044fe20000010000 */
[----:B------:R-:W-:Y:S01]  /*5c00*/  FADD.FTZ R7, R97, R10 ;  /* 0x0000000a61077221 */ /* 0x000fe20000010000 */
[----:B------:R-:W-:Y:S01]  /*5c10*/  VIMNMX R10, RZ, R46, !PT ;  /* 0x0000002eff0a7248 */ /* 0x000fe20007fe0100 */
[----:B------:R-:W-:Y:S01]  /*5c20*/  IMAD.MOV.U32 R26, RZ, RZ, R119 ;  /* 0x000000ffff1a7224 */ /* 0x000fe200078e0077 */
[----:B------:R-:W-:Y:S01]  /*5c30*/  F2FP.F16.F32.PACK_AB R198, R198, R67 ;  /* 0x00000043c6c6723e */ /* 0x000fe200000000ff */
[----:B------:R-:W-:Y:S01]  /*5c40*/  FADD.FTZ R46, R30, R7 ;  /* 0x000000071e2e7221 */ /* 0x000fe20000010000 */
[----:B------:R-:W-:Y:S01]  /*5c50*/  ISETP.GE.AND P2, PT, R83, R10, PT ;  /* 0x0000000a5300720c */ /* 0x000fe20003f46270 */
[----:B------:R-:W2:Y:S01]  /*5c60*/  MUFU.EX2 R71, R71 ;  /* 0x0000004700477308 */ /* 0x000ea20000000800 */
[----:B---3--:R-:W-:Y:S01]  /*5c70*/  FADD.FTZ R3, R15, R0 ;  /* 0x000000000f037221 */ /* 0x008fe20000010000 */
[----:B------:R-:W-:Y:S01]  /*5c80*/  FADD.FTZ R7, R39, R46 ;  /* 0x0000002e27077221 */ /* 0x000fe20000010000 */
[-C--:B------:R-:W-:Y:S01]  /*5c90*/  MOV R97, R119.reuse ;  /* 0x0000007700617202 */ /* 0x080fe20000000f00 */
[----:B------:R-:W-:Y:S01]  /*5ca0*/  IMAD.MOV.U32 R83, RZ, RZ, R119 ;  /* 0x000000ffff537224 */ /* 0x000fe200078e0077 */
[----:B------:R-:W-:Y:S01]  /*5cb0*/  MOV R67, R119 ;  /* 0x0000007700437202 */ /* 0x000fe20000000f00 */
[----:B------:R-:W-:Y:S01]  /*5cc0*/  FADD.FTZ R46, R32, R7 ;  /* 0x00000007202e7221 */ /* 0x000fe20000010000 */
[----:B-1----:R-:W-:Y:S01]  /*5cd0*/  IMAD.MOV.U32 R69, RZ, RZ, R119 ;  /* 0x000000ffff457224 */ /* 0x002fe200078e0077 */
[----:B------:R-:W1:Y:S01]  /*5ce0*/  MUFU.EX2 R194, R21 ;  /* 0x0000001500c27308 */ /* 0x000e620000000800 */
[C---:B----4-:R-:W-:Y:S01]  /*5cf0*/  FADD.FTZ R0, R192.reuse, R3 ;  /* 0x00000003c0007221 */ /* 0x050fe20000010000 */
[----:B------:R-:W-:Y:S01]  /*5d00*/  FADD.FTZ R7, R47, R46 ;  /* 0x0000002e2f077221 */ /* 0x000fe20000010000 */
[----:B------:R-:W-:Y:S01]  /*5d10*/  F2FP.F16.F32.PACK_AB R192, R192, R15 ;  /* 0x0000000fc0c0723e */ /* 0x000fe200000000ff */
[----:B------:R-:W-:Y:S01]  /*5d20*/  IMAD.MOV.U32 R47, RZ, RZ, R119 ;  /* 0x000000ffff2f7224 */ /* 0x000fe200078e0077 */
[----:B------:R-:W-:Y:S01]  /*5d30*/  MOV R61, R119 ;  /* 0x00000077003d7202 */ /* 0x000fe20000000f00 */
[----:B------:R-:W-:Y:S01]  /*5d40*/  FADD.FTZ R46, R36, R7 ;  /* 0x00000007242e7221 */ /* 0x000fe20000010000 */
[--C-:B------:R-:W-:Y:S01]  /*5d50*/  IMAD.MOV.U32 R39, RZ, RZ, R119.reuse ;  /* 0x000000ffff277224 */ /* 0x100fe200078e0077 */
[----:B------:R-:W3:Y:S01]  /*5d60*/  MUFU.EX2 R73, R73 ;  /* 0x0000004900497308 */ /* 0x000ee20000000800 */
[----:B--2---:R-:W-:Y:S01]  /*5d70*/  FADD.FTZ R3, R71, R0 ;  /* 0x0000000047037221 */ /* 0x004fe20000010000 */
[----:B------:R-:W-:Y:S01]  /*5d80*/  FADD.FTZ R7, R187, R46 ;  /* 0x0000002ebb077221 */ /* 0x000fe20000010000 */
[C---:B------:R-:W-:Y:S01]  /*5d90*/  F2FP.F16.F32.PACK_AB R187, R38.reuse, R187 ;  /* 0x000000bb26bb723e */ /* 0x040fe200000000ff */
[----:B------:R-:W-:Y:S01]  /*5da0*/  IMAD.MOV.U32 R36, RZ, RZ, R119 ;  /* 0x000000ffff247224 */ /* 0x000fe200078e0077 */
[----:B------:R-:W-:Y:S01]  /*5db0*/  MOV R46, R119 ;  /* 0x00000077002e7202 */ /* 0x000fe20000000f00 */
[----:B------:R-:W-:Y:S01]  /*5dc0*/  FADD.FTZ R2, R38, R7 ;  /* 0x0000000726027221 */ /* 0x000fe20000010000 */
[----:B------:R-:W-:Y:S01]  /*5dd0*/  IMAD.MOV.U32 R38, RZ, RZ, R119 ;  /* 0x000000ffff267224 */ /* 0x000fe200078e0077 */
[----:B------:R2:W4:Y:S01]  /*5de0*/  MUFU.EX2 R188, R49 ;  /* 0x0000003100bc7308 */ /* 0x0005220000000800 */
[C---:B-1----:R-:W-:Y:S01]  /*5df0*/  FADD.FTZ R0, R194.reuse, R3 ;  /* 0x00000003c2007221 */ /* 0x042fe20000010000 */
[----:B------:R-:W-:Y:S01]  /*5e00*/  FADD.FTZ R7, R57, R2 ;  /* 0x0000000239077221 */ /* 0x000fe20000010000 */
[----:B------:R-:W-:Y:S01]  /*5e10*/  F2FP.F16.F32.PACK_AB R194, R194, R71 ;  /* 0x00000047c2c2723e */ /* 0x000fe200000000ff */
[----:B------:R-:W-:Y:S01]  /*5e20*/  IMAD.MOV.U32 R71, RZ, RZ, R119 ;  /* 0x000000ffff477224 */ /* 0x000fe200078e0077 */
[-C--:B------:R-:W-:Y:S01]  /*5e30*/  MOV R31, R119.reuse ;  /* 0x00000077001f7202 */ /* 0x080fe20000000f00 */
[----:B------:R-:W-:Y:S01]  /*5e40*/  FADD.FTZ R2, R40, R7 ;  /* 0x0000000728027221 */ /* 0x000fe20000010000 */
[--C-:B------:R-:W-:Y:S01]  /*5e50*/  IMAD.MOV.U32 R57, RZ, RZ, R119.reuse ;  /* 0x000000ffff397224 */ /* 0x100fe200078e0077 */
[----:B------:R-:W1:Y:S01]  /*5e60*/  MUFU.EX2 R75, R75 ;  /* 0x0000004b004b7308 */ /* 0x000e620000000800 */
[----:B---3--:R-:W-:Y:S01]  /*5e70*/  FADD.FTZ R3, R73, R0 ;  /* 0x0000000049037221 */ /* 0x008fe20000010000 */
[-C--:B--2---:R-:W-:Y:S01]  /*5e80*/  MOV R49, R119.reuse ;  /* 0x0000007700317202 */ /* 0x084fe20000000f00 */
[--C-:B------:R-:W-:Y:S01]  /*5e90*/  IMAD.MOV.U32 R32, RZ, RZ, R119.reuse ;  /* 0x000000ffff207224 */ /* 0x100fe200078e0077 */
[----:B------:R-:W-:Y:S01]  /*5ea0*/  MOV R40, R119 ;  /* 0x0000007700287202 */ /* 0x000fe20000000f00 */
[----:B------:R-:W-:-:S02]  /*5eb0*/  IMAD.MOV.U32 R30, RZ, RZ, R119 ;  /* 0x000000ffff1e7224 */ /* 0x000fc400078e0077 */
[----:B------:R-:W-:Y:S01]  /*5ec0*/  IMAD.MOV.U32 R24, RZ, RZ, R119 ;  /* 0x000000ffff187224 */ /* 0x000fe200078e0077 */
[----:B------:R2:W3:Y:S01]  /*5ed0*/  MUFU.EX2 R190, R53 ;  /* 0x0000003500be7308 */ /* 0x0004e20000000800 */
[C---:B----4-:R-:W-:Y:S01]  /*5ee0*/  FADD.FTZ R0, R188.reuse, R3 ;  /* 0x00000003bc007221 */ /* 0x050fe20000010000 */
[----:B------:R-:W-:Y:S02]  /*5ef0*/  F2FP.F16.F32.PACK_AB R188, R188, R73 ;  /* 0x00000049bcbc723e */ /* 0x000fe400000000ff */
[----:B------:R-:W-:-:S04]  /*5f00*/  MOV R73, R119 ;  /* 0x0000007700497202 */ /* 0x000fc80000000f00 */
[----:B------:R-:W4:Y:S01]  /*5f10*/  MUFU.EX2 R77, R77 ;  /* 0x0000004d004d7308 */ /* 0x000f220000000800 */
[----:B-1----:R-:W-:Y:S01]  /*5f20*/  FADD.FTZ R3, R75, R0 ;  /* 0x000000004b037221 */ /* 0x002fe20000010000 */
[----:B--2---:R-:W-:-:S06]  /*5f30*/  IMAD.MOV.U32 R53, RZ, RZ, R119 ;  /* 0x000000ffff357224 */ /* 0x004fcc00078e0077 */
[----:B------:R1:W2:Y:S01]  /*5f40*/  MUFU.EX2 R184, R41 ;  /* 0x0000002900b87308 */ /* 0x0002a20000000800 */
[C---:B---3--:R-:W-:Y:S01]  /*5f50*/  FADD.FTZ R0, R190.reuse, R3 ;  /* 0x00000003be007221 */ /* 0x048fe20000010000 */
[----:B------:R-:W-:Y:S01]  /*5f60*/  F2FP.F16.F32.PACK_AB R190, R190, R75 ;  /* 0x0000004bbebe723e */ /* 0x000fe200000000ff */
[----:B------:R-:W-:-:S05]  /*5f70*/  IMAD.MOV.U32 R75, RZ, RZ, R119 ;  /* 0x000000ffff4b7224 */ /* 0x000fca00078e0077 */
[----:B------:R-:W3:Y:S01]  /*5f80*/  MUFU.EX2 R79, R79 ;  /* 0x0000004f004f7308 */ /* 0x000ee20000000800 */
[----:B----4-:R-:W-:Y:S01]  /*5f90*/  FADD.FTZ R3, R77, R0 ;  /* 0x000000004d037221 */ /* 0x010fe20000010000 */
[----:B-1----:R-:W-:-:S06]  /*5fa0*/  IMAD.MOV.U32 R41, RZ, RZ, R119 ;  /* 0x000000ffff297224 */ /* 0x002fcc00078e0077 */
[----:B------:R-:W1:Y:S01]  /*5fb0*/  MUFU.EX2 R99, R99 ;  /* 0x0000006300637308 */ /* 0x000e620000000800 */
[C---:B--2---:R-:W-:Y:S01]  /*5fc0*/  FADD.FTZ R0, R184.reuse, R3 ;  /* 0x00000003b8007221 */ /* 0x044fe20000010000 */
[----:B------:R-:W-:Y:S01]  /*5fd0*/  F2FP.F16.F32.PACK_AB R184, R184, R77 ;  /* 0x0000004db8b8723e */ /* 0x000fe200000000ff */
[----:B------:R-:W-:-:S05]  /*5fe0*/  IMAD.MOV.U32 R77, RZ, RZ, R119 ;  /* 0x000000ffff4d7224 */ /* 0x000fca00078e0077 */
[----:B------:R2:W4:Y:S01]  /*5ff0*/  MUFU.EX2 R186, R45 ;  /* 0x0000002d00ba7308 */ /* 0x0005220000000800 */
[----:B---3--:R-:W-:-:S07]  /*6000*/  FADD.FTZ R3, R79, R0 ;  /* 0x000000004f037221 */ /* 0x008fce0000010000 */
[----:B------:R3:W5:Y:S01]  /*6010*/  MUFU.EX2 R42, R101 ;  /* 0x00000065002a7308 */ /* 0x0007620000000800 */
[----:B-1----:R-:W-:Y:S01]  /*6020*/  FADD.FTZ R7, R99, R2 ;  /* 0x0000000263077221 */ /* 0x002fe20000010000 */
[----:B--2---:R-:W-:-:S06]  /*6030*/  IMAD.MOV.U32 R45, RZ, RZ, R119 ;  /* 0x000000ffff2d7224 */ /* 0x004fcc00078e0077 */
[----:B------:R-:W1:Y:S01]  /*6040*/  MUFU.EX2 R81, R81 ;  /* 0x0000005100517308 */ /* 0x000e620000000800 */
[C---:B----4-:R-:W-:Y:S01]  /*6050*/  FADD.FTZ R0, R186.reuse, R3 ;  /* 0x00000003ba007221 */ /* 0x050fe20000010000 */
[----:B------:R-:W-:Y:S01]  /*6060*/  F2FP.F16.F32.PACK_AB R186, R186, R79 ;  /* 0x0000004fbaba723e */ /* 0x000fe200000000ff */
[----:B---3--:R-:W-:Y:S01]  /*6070*/  IMAD.MOV.U32 R101, RZ, RZ, R119 ;  /* 0x000000ffff657224 */ /* 0x008fe200078e0077 */
[----:B------:R-:W-:-:S04]  /*6080*/  MOV R79, R119 ;  /* 0x00000077004f7202 */ /* 0x000fc80000000f00 */
        /* <DEDUP_REMOVED lines=13> */
[--C-:B-1----:R-:W-:Y:S02]  /*6160*/  IMAD.MOV.U32 R105, RZ, RZ, R119.reuse ;  /* 0x000000ffff697224 */ /* 0x102fe400078e0077 */
[----:B------:R-:W-:-:S03]  /*6170*/  IMAD.MOV.U32 R81, RZ, RZ, R119 ;  /* 0x000000ffff517224 */ /* 0x000fc600078e0077 */
[----:B------:R1:W3:Y:S01]  /*6180*/  MUFU.EX2 R182, R37 ;  /* 0x0000002500b67308 */ /* 0x0002e20000000800 */
[C---:B-----5:R-:W-:Y:S01]  /*6190*/  FADD.FTZ R2, R44.reuse, R7 ;  /* 0x000000072c027221 */ /* 0x060fe20000010000 */
[----:B------:R-:W-:Y:S01]  /*61a0*/  F2FP.F16.F32.PACK_AB R177, R44, R103 ;  /* 0x000000672cb1723e */ /* 0x000fe200000000ff */
[----:B------:R-:W-:Y:S01]  /*61b0*/  IMAD.MOV.U32 R44, RZ, RZ, R119 ;  /* 0x000000ffff2c7224 */ /* 0x000fe200078e0077 */
[----:B------:R-:W-:-:S04]  /*61c0*/  MOV R103, R119 ;  /* 0x0000007700677202 */ /* 0x000fc80000000f00 */
[----:B------:R-:W4:Y:S01]  /*61d0*/  MUFU.EX2 R87, R87 ;  /* 0x0000005700577308 */ /* 0x000f220000000800 */
[----:B--2---:R-:W-:Y:S01]  /*61e0*/  FADD.FTZ R7, R85, R0 ;  /* 0x0000000055077221 */ /* 0x004fe20000010000 */
[----:B-1----:R-:W-:-:S06]  /*61f0*/  MOV R37, R119 ;  /* 0x0000007700257202 */ /* 0x002fcc0000000f00 */
[----:B------:R1:W2:Y:S01]  /*6200*/  MUFU.EX2 R176, R25 ;  /* 0x0000001900b07308 */ /* 0x0002a20000000800 */
[C---:B---3--:R-:W-:Y:S01]  /*6210*/  FADD.FTZ R0, R182.reuse, R7 ;  /* 0x00000007b6007221 */ /* 0x048fe20000010000 */
[----:B------:R-:W-:Y:S02]  /*6220*/  F2FP.F16.F32.PACK_AB R182, R182, R85 ;  /* 0x00000055b6b6723e */ /* 0x000fe400000000ff */
[----:B------:R-:W-:-:S04]  /*6230*/  MOV R85, R119 ;  /* 0x0000007700557202 */ /* 0x000fc80000000f00 */
[----:B------:R-:W3:Y:S01]  /*6240*/  MUFU.EX2 R107, R107 ;  /* 0x0000006b006b7308 */ /* 0x000ee20000000800 */
[----:B----4-:R-:W-:Y:S01]  /*6250*/  FADD.FTZ R7, R87, R0 ;  /* 0x0000000057077221 */ /* 0x010fe20000010000 */
[----:B-1----:R-:W-:-:S06]  /*6260*/  MOV R25, R119 ;  /* 0x0000007700197202 */ /* 0x002fcc0000000f00 */
[----:B------:R-:W1:Y:S01]  /*6270*/  MUFU.EX2 R89, R89 ;  /* 0x0000005900597308 */ /* 0x000e620000000800 */
[C---:B--2---:R-:W-:Y:S01]  /*6280*/  FADD.FTZ R0, R176.reuse, R7 ;  /* 0x00000007b0007221 */ /* 0x044fe20000010000 */
[----:B------:R-:W-:Y:S01]  /*6290*/  F2FP.F16.F32.PACK_AB R176, R176, R87 ;  /* 0x00000057b0b0723e */ /* 0x000fe200000000ff */
[----:B------:R-:W-:-:S05]  /*62a0*/  IMAD.MOV.U32 R87, RZ, RZ, R119 ;  /* 0x000000ffff577224 */ /* 0x000fca00078e0077 */
[----:B------:R-:W2:Y:S01]  /*62b0*/  MUFU.EX2 R34, R34 ;  /* 0x0000002200227308 */ /* 0x000ea20000000800 */
[----:B---3--:R-:W-:Y:S01]  /*62c0*/  FADD.FTZ R3, R107, R2 ;  /* 0x000000026b037221 */ /* 0x008fe20000010000 */
[----:B------:R-:W-:-:S06]  /*62d0*/  IMAD.MOV.U32 R2, RZ, RZ, 0x3f800000 ;  /* 0x3f800000ff027424 */ /* 0x000fcc00078e00ff */
[----:B------:R-:W3:Y:S01]  /*62e0*/  MUFU.EX2 R28, R28 ;  /* 0x0000001c001c7308 */ /* 0x000ee20000000800 */
[----:B-1----:R-:W-:Y:S01]  /*62f0*/  FADD.FTZ R7, R89, R0 ;  /* 0x0000000059077221 */ /* 0x002fe20000010000 */
[----:B------:R-:W-:Y:S02]  /*6300*/  IMAD.MOV.U32 R0, RZ, RZ, 0x3f800000 ;  /* 0x3f800000ff007424 */ /* 0x000fe400078e00ff */
[C---:B--2---:R-:W-:Y:S01]  /*6310*/  FADD.FTZ R3, R34.reuse, R3 ;  /* 0x0000000322037221 */ /* 0x044fe20000010000 */
[----:B------:R-:W-:Y:S01]  /*6320*/  F2FP.F16.F32.PACK_AB R179, R34, R107 ;  /* 0x0000006b22b3723e */ /* 0x000fe200000000ff */
[----:B------:R-:W-:Y:S01]  /*6330*/  IMAD.MOV.U32 R107, RZ, RZ, R119 ;  /* 0x000000ffff6b7224 */ /* 0x000fe200078e0077 */
[----:B------:R-:W-:Y:S01]  /*6340*/  MOV R34, R119 ;  /* 0x0000007700227202 */ /* 0x000fe20000000f00 */
[C---:B---3--:R-:W-:Y:S01]  /*6350*/  FADD.FTZ R7, R28.reuse, R7 ;  /* 0x000000071c077221 */ /* 0x048fe20000010000 */
[----:B------:R-:W-:Y:S01]  /*6360*/  F2FP.F16.F32.PACK_AB R178, R28, R89 ;  /* 0x000000591cb2723e */ /* 0x000fe200000000ff */
[----:B------:R-:W-:Y:S01]  /*6370*/  IMAD.MOV.U32 R89, RZ, RZ, R119 ;  /* 0x000000ffff597224 */ /* 0x000fe200078e0077 */
[----:B------:R-:W-:Y:S01]  /*6380*/  MOV R28, R119 ;  /* 0x00000077001c7202 */ /* 0x000fe20000000f00 */
[----:B------:R-:W-:Y:S06]  /*6390*/  @!P2 BRA `(.L_x_1865) ;  /* 0x0000004c00f0a947 */ /* 0x000fec0003800000 */
[----:B------:R-:W-:Y:S01]  /*63a0*/  R2UR UR6, R16 ;  /* 0x00000000100672ca */ /* 0x000fe200000e0000 */
[----:B------:R-:W-:Y:S01]  /*63b0*/  IMAD.MOV.U32 R11, RZ, RZ, R8 ;  /* 0x000000ffff0b7224 */ /* 0x000fe200078e0008 */
[----:B------:R-:W-:Y:S01]  /*63c0*/  MOV R12, R9 ;  /* 0x00000009000c7202 */ /* 0x000fe20000000f00 */
[----:B------:R-:W-:Y:S01]  /*63d0*/  IMAD.MOV.U32 R2, RZ, RZ, 0x3f800000 ;  /* 0x3f800000ff027424 */ /* 0x000fe200078e00ff */
        /* <DEDUP_REMOVED lines=9> */
[----:B------:R-:W-:Y:S01]  /*6470*/  IMAD.U32 R13, RZ, RZ, UR6 ;  /* 0x00000006ff0d7e24 */ /* 0x000fe2000f8e00ff */
[----:B------:R-:W-:Y:S01]  /*6480*/  ULDC.64 UR6, c[0x0][0x3f8] ;  /* 0x0000fe0000067ab9 */ /* 0x000fe20000000a00 */
        /* <DEDUP_REMOVED lines=39> */
[----:B------:R-:W-:Y:S01]  /*6700*/  MOV R215, UR6 ;  /* 0x0000000600d77c02 */ /* 0x000fe20008000f00 */
[----:B------:R-:W-:Y:S01]  /*6710*/  IMAD.U32 R216, RZ, RZ, UR7 ;  /* 0x00000007ffd87e24 */ /* 0x000fe2000f8e00ff */
[----:B------:R-:W-:Y:S01]  /*6720*/  UMOV UR45, UR46 ;  /* 0x0000002e002d7c82 */ /* 0x000fe20008000000 */
[----:B------:R-:W-:-:S05]  /*6730*/  ULDC UR41, c[0x0][0x9d8] ;  /* 0x0002760000297ab9 */ /* 0x000fca0000000800 */
.L_x_1874:
[----:B------:R-:W-:Y:S01]  /*6740*/  R2UR UR10, R13 ;  /* 0x000000000d0a72ca */ /* 0x000fe200000e0000 */
        /* <DEDUP_REMOVED lines=8> */
.L_x_1866:
[----:B------:R-:W-:Y:S01]  /*67d0*/  R2UR UR6, R16 ;  /* 0x00000000100672ca */ /* 0x000fe200000e0000 */
[----:B------:R-:W-:-:S12]  /*67e0*/  ULEA UR60, UR46, UR61, 0x3 ;  /* 0x0000003d2e3c7291 */ /* 0x000fd8000f8e183f */
[----:B------:R-:W-:-:S04]  /*67f0*/  MOV R6, UR6 ;  /* 0x0000000600067c02 */ /* 0x000fc80008000f00 */
[----:B------:R-:W-:-:S04]  /*6800*/  SHF.L.U32 R6, R6, 0x1f, RZ ;  /* 0x0000001f06067819 */ /* 0x000fc800000006ff */
[----:B------:R1:W2:Y:S01]  /*6810*/  SYNCS.PHASECHK.TRANS64.TRYWAIT P2, [UR60+0x36830], R6 ;  /* 0x03683006ff0075a7 */ /* 0x0002a2000804017c */
[----:B------:R-:W-:Y:S05]  /*6820*/  @!P0 BRA `(.L_x_1867) ;  /* 0x0000000000048947 */ /* 0x000fea0003800000 */
[----:B------:R-:W-:Y:S01]  /*6830*/  BPT.TRAP 0x1 ;  /* 0x000000040000795c */ /* 0x000fe20000300000 */
.L_x_1867:
[----:B--2---:R-:W-:Y:S05]  /*6840*/  @P2 BRA `(.L_x_1868) ;  /* 0x0000000000082947 */ /* 0x004fea0003800000 */
[----:B------:R-:W2:Y:S02]  /*6850*/  SYNCS.PHASECHK.TRANS64.TRYWAIT P2, [UR60+0x36830], R6 ;  /* 0x03683006ff0075a7 */ /* 0x000ea4000804017c */
[----:B--2---:R-:W-:Y:S05]  /*6860*/  @!P2 BRA `(.L_x_1869) ;  /* 0x000000e800a4a947 */ /* 0x004fea0003800000 */
.L_x_1868:
[----:B------:R-:W-:Y:S01]  /*6870*/  UIMAD UR6, UR46, 0xa80, UR40 ;  /* 0x00000a802e0678a4 */ /* 0x000fe2000f8e0228 */
[----:B------:R-:W-:Y:S01]  /*6880*/  WARPGROUP.ARRIVE ;  /* 0x00000000000079c5 */ /* 0x000fe20000000000 */
[----:B------:R-:W-:Y:S01]  /*6890*/  UMOV UR7, 0x40000040 ;  /* 0x4000004000077882 */ /* 0x000fe20000000000 */
[----:B------:R-:W-:Y:S01]  /*68a0*/  UMOV UR56, UR4 ;  /* 0x0000000400387c82 */ /* 0x000fe20008000000 */
[----:B------:R-:W-:Y:S01]  /*68b0*/  UIADD3 UR58, UR6, 0x80, URZ ;  /* 0x00000080063a7890 */ /* 0x000fe2000fffe03f */
[-C--:B------:R-:W-:Y:S01]  /*68c0*/  FMUL.FTZ R24, R24, R0.reuse ;  /* 0x0000000018187220 */ /* 0x080fe20000410000 */
[----:B------:R-:W-:Y:S01]  /*68d0*/  UMOV UR57, UR5 ;  /* 0x0000000500397c82 */ /* 0x000fe20008000000 */
[----:B------:R-:W-:Y:S01]  /*68e0*/  UMOV UR59, 0x40000040 ;  /* 0x40000040003b7882 */ /* 0x000fe20000000000 */
[----:B------:R-:W-:Y:S02]  /*68f0*/  UIADD3 UR10, UR6, 0x180, URZ ;  /* 0x00000180060a7890 */ /* 0x000fe4000fffe03f */
[----:B------:R-:W-:Y:S01]  /*6900*/  HGMMA.64x16x16.F32 R168, gdesc[UR4], RZ, !UPT, gsb0 ;  /* 0x0020000004a879f0 */ /* 0x000fe2000c0008ff */
        /* <DEDUP_REMOVED lines=60> */
[----:B------:R-:W-:Y:S01]  /*6cd0*/  UMOV UR57, UR5 ;  /* 0x0000000500397c82 */ /* 0x000fe20008000000 */
        /* <DEDUP_REMOVED lines=71> */
[----:B------:R-:W-:-:S06]  /*7150*/  WARPGROUP.ARRIVE ;  /* 0x00000000000079c5 */ /* 0x000fcc0000000000 */
[----:B------:R-:W-:Y:S01]  /*7160*/  HGMMA.64x16x16.F32 R144, gdesc[UR56], RZ, !UPT, gsb0 ;  /* 0x00200000389079f0 */ /* 0x000fe2000c0008ff */
[----:B------:R-:W-:Y:S01]  /*7170*/  UMOV UR56, UR4 ;  /* 0x0000000400387c82 */ /* 0x000fe20008000000 */
[----:B------:R-:W-:Y:S01]  /*7180*/  UMOV UR57, UR5 ;  /* 0x0000000500397c82 */ /* 0x000fe20008000000 */
[----:B------:R-:W-:Y:S01]  /*7190*/  UMOV UR58, UR7 ;  /* 0x00000007003a7c82 */ /* 0x000fe20008000000 */
[----:B------:R-:W-:Y:S01]  /*71a0*/  UMOV UR59, 0x40000040 ;  /* 0x40000040003b7882 */ /* 0x000fe20000000000 */
[----:B------:R-:W-:Y:S01]  /*71b0*/  UIADD3 UR7, UR6, 0x300, URZ ;  /* 0x0000030006077890 */ /* 0x000fe2000fffe03f */
[----:B------:R-:W-:Y:S02]  /*71c0*/  WARPGROUP.DEPBAR.LE gsb0, 0x0 ;  /* 0x00008000000079c5 */ /* 0x000fe40000010000 */
        /* <DEDUP_REMOVED lines=99> */
[----:B------:R-:W-:Y:S02]  /*7800*/  R2UR UR14, R4 ;  /* 0x00000000040e72ca */ /* 0x000fe400000e0000 */
[----:B------:R-:W-:-:S11]  /*7810*/  R2UR UR15, R5 ;  /* 0x00000000050f72ca */ /* 0x000fd600000e0000 */
[----:B------:R-:W-:Y:S02]  /*7820*/  UMOV UR56, UR14 ;  /* 0x0000000e00387c82 */ /* 0x000fe40008000000 */
[----:B------:R-:W-:Y:S01]  /*7830*/  UMOV UR57, UR15 ;  /* 0x0000000f00397c82 */ /* 0x000fe20008000000 */
        /* <DEDUP_REMOVED lines=364> */
.L_x_1870:
[----:B------:R-:W-:Y:S01]  /*8f00*/  R2UR UR6, R13 ;  /* 0x000000000d0672ca */ /* 0x000fe200000e0000 */
[----:B------:R-:W-:-:S12]  /*8f10*/  ULEA UR10, UR45, UR61, 0x3 ;  /* 0x0000003d2d0a7291 */ /* 0x000fd8000f8e183f */
[----:B------:R-:W-:-:S05]  /*8f20*/  IMAD.U32 R0, RZ, RZ, UR6 ;  /* 0x00000006ff007e24 */ /* 0x000fca000f8e00ff */
[----:B------:R-:W-:-:S04]  /*8f30*/  SHF.L.U32 R0, R0, 0x1f, RZ ;  /* 0x0000001f00007819 */ /* 0x000fc800000006ff */
[----:B------:R3:W4:Y:S01]  /*8f40*/  SYNCS.PHASECHK.TRANS64.TRYWAIT P2, [UR10+0x36850], R0 ;  /* 0x03685000ff0075a7 */ /* 0x000722000804014a */
[----:B------:R-:W-:Y:S05]  /*8f50*/  @!P0 BRA `(.L_x_1871) ;  /* 0x0000000000048947 */ /* 0x000fea0003800000 */
[----:B------:R-:W-:Y:S01]  /*8f60*/  BPT.TRAP 0x1 ;  /* 0x000000040000795c */ /* 0x000fe20000300000 */
.L_x_1871:
[----:B----4-:R-:W-:Y:S05]  /*8f70*/  @P2 BRA `(.L_x_1872) ;  /* 0x0000000000082947 */ /* 0x010fea0003800000 */
[----:B------:R-:W4:Y:S02]  /*8f80*/  SYNCS.PHASECHK.TRANS64.TRYWAIT P2, [UR10+0x36850], R0 ;  /* 0x03685000ff0075a7 */ /* 0x000f24000804014a */
[----:B----4-:R-:W-:Y:S05]  /*8f90*/  @!P2 BRA `(.L_x_1873) ;  /* 0x000000c000f0a947 */ /* 0x010fea0003800000 */
.L_x_1872:
[----:B------:R-:W-:Y:S01]  /*8fa0*/  UIADD3 UR6, UR61, 0x400, URZ ;  /* 0x000004003d067890 */ /* 0x000fe2000fffe03f */
[----:B------:R-:W-:Y:S01]  /*8fb0*/  WARPGROUP.ARRIVE ;  /* 0x00000000000079c5 */ /* 0x000fe20000000000 */
[----:B------:R-:W-:Y:S01]  /*8fc0*/  UMOV UR7, 0x40000040 ;  /* 0x4000004000077882 */ /* 0x000fe20000000000 */
[----:B------:R-:W-:Y:S01]  /*8fd0*/  R2UR UR15, R215 ;  /* 0x00000000d70f72ca */ /* 0x000fe200000e0000 */
[----:B------:R-:W-:Y:S01]  /*8fe0*/  USHF.R.U32.HI UR6, URZ, 0x4, UR6 ;  /* 0x000000043f067899 */ /* 0x000fe20008011606 */
[----:B------:R-:W-:Y:S01]  /*8ff0*/  FMUL.FTZ R13, R175, UR41 ;  /* 0x00000029af0d7c20 */ /* 0x000fe20008410000 */
[----:B------:R-:W-:Y:S01]  /*9000*/  R2UR UR14, R216 ;  /* 0x00000000d80e72ca */ /* 0x000fe200000e0000 */
[----:B------:R-:W-:Y:S01]  /*9010*/  FMUL.FTZ R175, R153, UR41 ;  /* 0x0000002999af7c20 */ /* 0x000fe20008410000 */
[----:B------:R-:W-:Y:S01]  /*9020*/  ULOP3.LUT UR6, UR6, 0x3fff, URZ, 0xc0, !UPT ;  /* 0x00003fff06067892 */ /* 0x000fe2000f8ec03f */
[----:B------:R-:W-:Y:S01]  /*9030*/  FMUL.FTZ R153, R154, UR41 ;  /* 0x000000299a997c20 */ /* 0x000fe20008410000 */
[----:B------:R-:W-:Y:S01]  /*9040*/  FMUL.FTZ R154, R159, UR41 ;  /* 0x000000299f9a7c20 */ /* 0x000fe20008410000 */
[----:B-12---:R-:W-:Y:S01]  /*9050*/  FMUL.FTZ R6, R168, UR41 ;  /* 0x00000029a8067c20 */ /* 0x006fe20008410000 */
[----:B------:R-:W-:Y:S01]  /*9060*/  ULOP3.LUT UR6, UR6, 0x3800000, URZ, 0xfc, !UPT ;  /* 0x0380000006067892 */ /* 0x000fe2000f8efc3f */
[----:B------:R-:W1:Y:S01]  /*9070*/  LDC R159, c[0x0][0x288] ;  /* 0x0000a200ff9f7b82 */ /* 0x000e620000000800 */
[----:B------:R-:W-:Y:S01]  /*9080*/  FMUL.FTZ R9, R169, UR41 ;  /* 0x00000029a9097c20 */ /* 0x000fe20008410000 */
[----:B------:R-:W-:Y:S01]  /*9090*/  FMUL.FTZ R14, R163, UR41 ;  /* 0x00000029a30e7c20 */ /* 0x000fe20008410000 */
[----:B------:R-:W-:Y:S01]  /*90a0*/  UIMAD UR11, UR45, 0xa80, UR6 ;  /* 0x00000a802d0b78a4 */ /* 0x000fe2000f8e0206 */
[----:B------:R-:W2:Y:S01]  /*90b0*/  MUFU.TANH R6, R6 ;  /* 0x0000000600067308 */ /* 0x000ea20000002400 */
[----:B------:R-:W-:Y:S01]  /*90c0*/  UISETP.NE.U32.AND UP0, UPT, UR15, URZ, UPT ;  /* 0x0000003f0f00728c */ /* 0x000fe2000bf05070 */
[----:B------:R-:W-:Y:S01]  /*90d0*/  FMUL.FTZ R163, R157, UR41 ;  /* 0x000000299da37c20 */ /* 0x000fe20008410000 */
[----:B------:R-:W-:Y:S01]  /*90e0*/  FMUL.FTZ R168, R172, UR41 ;  /* 0x00000029aca87c20 */ /* 0x000fe20008410000 */
[----:B------:R-:W-:Y:S01]  /*90f0*/  ULDC UR15, c[0x0][0x404] ;  /* 0x00010100000f7ab9 */ /* 0x000fe20000000800 */
[----:B------:R-:W-:Y:S01]  /*9100*/  UISETP.NE.AND.EX UP0, UPT, UR14, URZ, UPT, UP0 ;  /* 0x0000003f0e00728c */ /* 0x000fe2000bf05300 */
[----:B------:R-:W-:Y:S01]  /*9110*/  FMUL.FTZ R157, R145, UR41 ;  /* 0x00000029919d7c20 */ /* 0x000fe20008410000 */
[----:B------:R-:W-:Y:S01]  /*9120*/  UMOV UR6, UR11 ;  /* 0x0000000b00067c82 */ /* 0x000fe20008000000 */
[----:B------:R-:W-:Y:S01]  /*9130*/  ULDC UR14, c[0x0][0x2e0] ;  /* 0x0000b800000e7ab9 */ /* 0x000fe20000000800 */
[----:B------:R-:W-:Y:S01]  /*9140*/  HGMMA.64x192x16.F32 R24, R200, gdesc[UR4].tnspB, R24, gsb0 ;  /* 0x42e00004c8187df0 */ /* 0x000fe20008000818 */
[----:B------:R-:W-:Y:S01]  /*9150*/  UIADD3 UR6, UR11, 0x80, URZ ;  /* 0x000000800b067890 */ /* 0x000fe2000fffe03f */
[----:B------:R-:W-:Y:S01]  /*9160*/  FMUL.FTZ R145, R146, UR41 ;  /* 0x0000002992917c20 */ /* 0x000fe20008410000 */
[----:B------:R-:W-:Y:S01]  /*9170*/  UMOV UR7, 0x40000040 ;  /* 0x4000004000077882 */ /* 0x000fe20000000000 */
        /* <DEDUP_REMOVED lines=13> */
[----:B---3--:R-:W-:Y:S01]  /*9250*/  FMUL.FTZ R0, R170, UR41 ;  /* 0x00000029aa007c20 */ /* 0x008fe20008410000 */
        /* <DEDUP_REMOVED lines=8> */
[----:B------:R-:W-:-:S02]  /*92e0*/  UMOV UR45, UR46 ;  /* 0x0000002e002d7c82 */ /* 0x000fc40008000000 */
        /* <DEDUP_REMOVED lines=36> */
[----:B------:R-:W-:Y:S01]  /*9530*/  UIMAD UR6, UR47, -0x70, UR42 ;  /* 0xffffff902f0678a4 */ /* 0x000fe2000f8e022a */
[----:B------:R-:W3:Y:S01]  /*9540*/  MUFU.TANH R199, R199 ;  /* 0x000000c700c77308 */ /* 0x000ee20000002400 */
[----:B------:R-:W-:Y:S01]  /*9550*/  USEL UR7, UR15, 0x1, UP0 ;  /* 0x000000010f077887 */ /* 0x000fe20008000000 */
[----:B------:R-:W-:Y:S01]  /*9560*/  FMUL.FTZ R144, R147, UR41 ;  /* 0x0000002993907c20 */ /* 0x000fe20008410000 */
[----:B------:R-:W-:Y:S01]  /*9570*/  UIADD3 UR6, UR6, 0x1, URZ ;  /* 0x0000000106067890 */ /* 0x000fe2000fffe03f */
[----:B------:R-:W-:Y:S01]  /*9580*/  FMUL.FTZ R147, R148, UR41 ;  /* 0x0000002994937c20 */ /* 0x000fe20008410000 */
[----:B------:R-:W-:Y:S02]  /*9590*/  FMUL.FTZ R148, R149, UR41 ;  /* 0x0000002995947c20 */ /* 0x000fe40008410000 */
[----:B------:R-:W-:Y:S01]  /*95a0*/  UIMAD UR6, UR7, UR14, UR6 ;  /* 0x0000000e070672a4 */ /* 0x000fe2000f8e0206 */
[----:B------:R-:W3:Y:S02]  /*95b0*/  MUFU.TANH R197, R197 ;  /* 0x000000c500c57308 */ /* 0x000ee40000002400 */
[----:B------:R-:W-:-:S03]  /*95c0*/  UMOV UR7, 0x40000040 ;  /* 0x4000004000077882 */ /* 0x000fc60000000000 */
[----:B-1----:R-:W-:Y:S01]  /*95d0*/  IADD3 R159, -R159, UR6, RZ ;  /* 0x000000069f9f7c10 */ /* 0x002fe2000fffe1ff */
[----:B------:R-:W-:Y:S02]  /*95e0*/  UIADD3 UR6, UR11, 0x180, URZ ;  /* 0x000001800b067890 */ /* 0x000fe4000fffe03f */
[----:B------:R-:W-:Y:S02]  /*95f0*/  MUFU.TANH R160, R160 ;  /* 0x000000a000a07308 */ /* 0x000fe40000002400 */
[----:B------:R-:W-:-:S04]  /*9600*/  IMAD R146, R204, -0x2, R159 ;  /* 0xfffffffecc927824 */ /* 0x000fc800078e029f */
[----:B------:R-:W-:Y:S02]  /*9610*/  IMAD.IADD R146, R205, 0x1, R146 ;  /* 0x00000001cd927824 */ /* 0x000fe400078e0292 */
[----:B------:R-:W-:Y:S03]  /*9620*/  MUFU.TANH R173, R173 ;  /* 0x000000ad00ad7308 */ /* 0x000fe60000002400 */
[C---:B------:R-:W-:Y:S02]  /*9630*/  ISETP.GT.AND P2, PT, R146.reuse, RZ, PT ;  /* 0x000000ff9200720c */ /* 0x040fe40003f44270 */
[----:B------:R-:W-:Y:S02]  /*9640*/  ISETP.GT.AND P3, PT, R146, 0x1, PT ;  /* 0x000000019200780c */ /* 0x000fe40003f64270 */
[----:B--2---:R-:W-:Y:S01]  /*9650*/  FSEL R217, R6, -INF , P2 ;  /* 0xff80000006d97808 */ /* 0x004fe20001000000 */
[----:B------:R-:W-:Y:S01]  /*9660*/  MUFU.TANH R156, R156 ;  /* 0x0000009c009c7308 */ /* 0x000fe20000002400 */
[----:B------:R-:W-:-:S02]  /*9670*/  ISETP.GT.AND P2, PT, R146, 0x8, PT ;  /* 0x000000089200780c */ /* 0x000fc40003f44270 */
[----:B----4-:R-:W-:Y:S02]  /*9680*/  FSEL R203, R9, -INF , P3 ;  /* 0xff80000009cb7808 */ /* 0x010fe40001800000 */
[----:B------:R-:W-:Y:S02]  /*9690*/  FMNMX.FTZ R6, R217, R12, !PT ;  /* 0x0000000cd9067209 */ /* 0x000fe40007810000 */
[----:B------:R-:W-:Y:S01]  /*96a0*/  ISETP.GT.AND P3, PT, R146, 0x9, PT ;  /* 0x000000099200780c */ /* 0x000fe20003f64270 */
[----:B------:R-:W-:Y:S01]  /*96b0*/  MUFU.TANH R147, R147 ;  /* 0x0000009300937308 */ /* 0x000fe20000002400 */
[----:B-----5:R-:W-:Y:S02]  /*96c0*/  FSEL R201, R168, -INF , P2 ;  /* 0xff800000a8c97808 */ /* 0x020fe40001000000 */
[----:B------:R-:W-:Y:S02]  /*96d0*/  ISETP.GT.AND P2, PT, R146, 0x10, PT ;  /* 0x000000109200780c */ /* 0x000fe40003f44270 */
[----:B---3--:R-:W-:-:S02]  /*96e0*/  FSEL R199, R199, -INF , P3 ;  /* 0xff800000c7c77808 */ /* 0x008fc40001800000 */
[C---:B------:R-:W-:Y:S01]  /*96f0*/  ISETP.GT.AND P3, PT, R146.reuse, 0x11, PT ;  /* 0x000000119200780c */ /* 0x040fe20003f64270 */
[----:B------:R-:W-:Y:S01]  /*9700*/  MUFU.TANH R148, R148 ;  /* 0x0000009400947308 */ /* 0x000fe20000002400 */
[----:B------:R-:W-:Y:S02]  /*9710*/  FSEL R197, R197, -INF , P2 ;  /* 0xff800000c5c57808 */ /* 0x000fe40001000000 */
[----:B------:R-:W-:-:S05]  /*9720*/  ISETP.GT.AND P2, PT, R146, 0x18, PT ;  /* 0x000000189200780c */ /* 0x000fca0003f44270 */
[----:B------:R-:W-:Y:S08]  /*9730*/  MUFU.TANH R9, R141 ;  /* 0x0000008d00097308 */ /* 0x000ff00000002400 */
[----:B------:R-:W-:Y:S01]  /*9740*/  MUFU.TANH R144, R144 ;  /* 0x0000009000907308 */ /* 0x000fe20000002400 */
[----:B------:R-:W-:Y:S02]  /*9750*/  WARPGROUP.DEPBAR.LE gsb0, 0x0 ;  /* 0x00008000000079c5 */ /* 0x000fe40000010000 */
        /* <DEDUP_REMOVED lines=8> */
[----:B------:R-:W1:Y:S01]  /*97e0*/  MUFU.TANH R195, R195 ;  /* 0x000000c300c37308 */ /* 0x000e620000002400 */
[----:B------:R-:W-:Y:S01]  /*97f0*/  UMOV UR7, 0x40000040 ;  /* 0x4000004000077882 */ /* 0x000fe20000000000 */
[----:B------:R-:W-:-:S04]  /*9800*/  FMNMX.FTZ R158, R203, R6, !PT ;  /* 0x00000006cb9e7209 */ /* 0x000fc80007810000 */
[----:B------:R-:W-:Y:S02]  /*9810*/  FMNMX.FTZ R158, R201, R158, !PT ;  /* 0x0000009ec99e7209 */ /* 0x000fe40007810000 */
[----:B------:R-:W2:Y:S02]  /*9820*/  MUFU.TANH R193, R193 ;  /* 0x000000c100c17308 */ /* 0x000ea40000002400 */
[----:B------:R-:W-:-:S04]  /*9830*/  FMNMX.FTZ R158, R199, R158, !PT ;  /* 0x0000009ec79e7209 */ /* 0x000fc80007810000 */
[----:B------:R-:W-:Y:S02]  /*9840*/  FMNMX.FTZ R158, R197, R158, !PT ;  /* 0x0000009ec59e7209 */ /* 0x000fe40007810000 */
[----:B------:R-:W3:Y:S01]  /*9850*/  MUFU.TANH R161, R161 ;  /* 0x000000a100a17308 */ /* 0x000ee20000002400 */
[----:B-1----:R-:W-:Y:S02]  /*9860*/  FSEL R195, R195, -INF , P3 ;  /* 0xff800000c3c37808 */ /* 0x002fe40001800000 */
[----:B------:R-:W-:Y:S02]  /*9870*/  ISETP.GT.AND P3, PT, R146, 0x19, PT ;  /* 0x000000199200780c */ /* 0x000fe40003f64270 */
[----:B------:R-:W-:-:S03]  /*9880*/  FMNMX.FTZ R158, R195, R158, !PT ;  /* 0x0000009ec39e7209 */ /* 0x000fc60007810000 */
[----:B------:R1:W4:Y:S01]  /*9890*/  MUFU.TANH R6, R137 ;  /* 0x0000008900067308 */ /* 0x0003220000002400 */
[----:B--2---:R-:W-:Y:S02]  /*98a0*/  FSEL R193, R193, -INF , P2 ;  /* 0xff800000c1c17808 */ /* 0x004fe40001000000 */
[----:B------:R-:W-:Y:S02]  /*98b0*/  ISETP.GT.AND P2, PT, R146, 0x20, PT ;  /* 0x000000209200780c */ /* 0x000fe40003f44270 */
[----:B------:R-:W-:-:S03]  /*98c0*/  FMNMX.FTZ R158, R193, R158, !PT ;  /* 0x0000009ec19e7209 */ /* 0x000fc60007810000 */
[----:B------:R-:W-:Y:S08]  /*98d0*/  MUFU.TANH R152, R152 ;  /* 0x0000009800987308 */ /* 0x000ff00000002400 */
[----:B------:R-:W-:Y:S01]  /*98e0*/  MUFU.TANH R155, R155 ;  /* 0x0000009b009b7308 */ /* 0x000fe20000002400 */
[----:B------:R-:W-:Y:S02]  /*98f0*/  WARPGROUP.DEPBAR.LE gsb0, 0x0 ;  /* 0x00008000000079c5 */ /* 0x000fe40000010000 */
[----:B------:R-:W-:Y:S01]  /*9900*/  WARPGROUP.ARRIVE ;  /* 0x00000000000079c5 */ /* 0x000fe20000000000 */
[----:B------:R-:W-:-:S02]  /*9910*/  FSEL R191, R160, -INF , P3 ;  /* 0xff800000a0bf7808 */ /* 0x000fc40001800000 */
[C---:B------:R-:W-:Y:S02]  /*9920*/  ISETP.GT.AND P3, PT, R146.reuse, 0x21, PT ;  /* 0x000000219200780c */ /* 0x040fe40003f64270 */
[----:B---3--:R-:W-:Y:S01]  /*9930*/  FSEL R189, R161, -INF , P2 ;  /* 0xff800000a1bd7808 */ /* 0x008fe20001000000 */
[----:B------:R-:W-:Y:S01]  /*9940*/  HGMMA.64x192x16.F32 R24, R184, gdesc[UR4].tnspB, R24, gsb0 ;  /* 0x42e00004b8187df0 */ /* 0x000fe20008000818 */
[----:B------:R-:W-:Y:S01]  /*9950*/  FMNMX.FTZ R158, R191, R158, !PT ;  /* 0x0000009ebf9e7209 */ /* 0x000fe20007810000 */
[----:B------:R2:W3:Y:S01]  /*9960*/  MUFU.TANH R161, R129 ;  /* 0x0000008100a17308 */ /* 0x0004e20000002400 */
[----:B------:R-:W-:Y:S01]  /*9970*/  ISETP.GT.AND P2, PT, R146, 0x28, PT ;  /* 0x000000289200780c */ /* 0x000fe20003f44270 */
[----:B------:R-:W-:Y:S01]  /*9980*/  UIADD3 UR6, UR11, 0x280, URZ ;  /* 0x000002800b067890 */ /* 0x000fe2000fffe03f */
[----:B------:R-:W-:Y:S01]  /*9990*/  FSEL R175, R175, -INF , P3 ;  /* 0xff800000afaf7808 */ /* 0x000fe20001800000 */
[----:B------:R-:W-:Y:S01]  /*99a0*/  UMOV UR7, 0x40000040 ;  /* 0x4000004000077882 */ /* 0x000fe20000000000 */
[----:B------:R-:W-:-:S02]  /*99b0*/  FMNMX.FTZ R158, R189, R158, !PT ;  /* 0x0000009ebd9e7209 */ /* 0x000fc40007810000 */
[C---:B------:R-:W-:Y:S02]  /*99c0*/  ISETP.GT.AND P3, PT, R146.reuse, 0x29, PT ;  /* 0x000000299200780c */ /* 0x040fe40003f64270 */
[----:B------:R-:W-:Y:S02]  /*99d0*/  FSEL R173, R173, -INF , P2 ;  /* 0xff800000adad7808 */ /* 0x000fe40001000000 */
[----:B------:R-:W-:Y:S02]  /*99e0*/  FMNMX.FTZ R158, R175, R158, !PT ;  /* 0x0000009eaf9e7209 */ /* 0x000fe40007810000 */
[----:B------:R-:W-:Y:S02]  /*99f0*/  ISETP.GT.AND P2, PT, R146, 0x30, PT ;  /* 0x000000309200780c */ /* 0x000fe40003f44270 */
[----:B------:R-:W-:Y:S02]  /*9a00*/  FSEL R163, R163, -INF , P3 ;  /* 0xff800000a3a37808 */ /* 0x000fe40001800000 */
[----:B------:R-:W-:-:S02]  /*9a10*/  FMNMX.FTZ R158, R173, R158, !PT ;  /* 0x0000009ead9e7209 */ /* 0x000fc40007810000 */
[----:B------:R-:W-:Y:S02]  /*9a20*/  ISETP.GT.AND P3, PT, R146, 0x31, PT ;  /* 0x000000319200780c */ /* 0x000fe40003f64270 */
[----:B------:R-:W-:Y:S01]  /*9a30*/  FSEL R149, R156, -INF , P2 ;  /* 0xff8000009c957808 */ /* 0x000fe20001000000 */
[----:B------:R-:W-:Y:S01]  /*9a40*/  FMUL.FTZ R156, R133, UR41 ;  /* 0x00000029859c7c20 */ /* 0x000fe20008410000 */
[----:B------:R-:W-:Y:S02]  /*9a50*/  FMNMX.FTZ R158, R163, R158, !PT ;  /* 0x0000009ea39e7209 */ /* 0x000fe40007810000 */
[----:B------:R-:W-:Y:S02]  /*9a60*/  ISETP.GT.AND P2, PT, R146, 0x38, PT ;  /* 0x000000389200780c */ /* 0x000fe40003f44270 */
[----:B-1----:R-:W-:Y:S01]  /*9a70*/  FSEL R137, R157, -INF , P3 ;  /* 0xff8000009d897808 */ /* 0x002fe20001800000 */
[----:B------:R-:W1:Y:S01]  /*9a80*/  MUFU.TANH R156, R156 ;  /* 0x0000009c009c7308 */ /* 0x000e620000002400 */
[----:B------:R-:W-:-:S02]  /*9a90*/  FMNMX.FTZ R158, R149, R158, !PT ;  /* 0x0000009e959e7209 */ /* 0x000fc40007810000 */
[C---:B------:R-:W-:Y:S02]  /*9aa0*/  ISETP.GT.AND P3, PT, R146.reuse, 0x39, PT ;  /* 0x000000399200780c */ /* 0x040fe40003f64270 */
[----:B------:R-:W-:Y:S02]  /*9ab0*/  FSEL R133, R147, -INF , P2 ;  /* 0xff80000093857808 */ /* 0x000fe40001000000 */
[----:B------:R-:W-:Y:S02]  /*9ac0*/  FMNMX.FTZ R158, R137, R158, !PT ;  /* 0x0000009e899e7209 */ /* 0x000fe40007810000 */
[----:B------:R-:W-:Y:S02]  /*9ad0*/  ISETP.GT.AND P2, PT, R146, 0x40, PT ;  /* 0x000000409200780c */ /* 0x000fe40003f44270 */
[----:B--2---:R-:W-:Y:S01]  /*9ae0*/  FSEL R129, R148, -INF , P3 ;  /* 0xff80000094817808 */ /* 0x004fe20001800000 */
[----:B------:R-:W-:Y:S01]  /*9af0*/  FMUL.FTZ R148, R134, UR41 ;  /* 0x0000002986947c20 */ /* 0x000fe20008410000 */
[----:B------:R-:W-:Y:S01]  /*9b00*/  FMNMX.FTZ R158, R133, R158, !PT ;  /* 0x0000009e859e7209 */ /* 0x000fe20007810000 */
[----:B------:R-:W-:Y:S01]  /*9b10*/  FMUL.FTZ R134, R135, UR41 ;  /* 0x0000002987867c20 */ /* 0x000fe20008410000 */
[----:B------:R-:W-:-:S02]  /*9b20*/  ISETP.GT.AND P3, PT, R146, 0x41, PT ;  /* 0x000000419200780c */ /* 0x000fc40003f64270 */
[----:B------:R-:W-:Y:S01]  /*9b30*/  FSEL R141, R136, -INF , P2 ;  /* 0xff800000888d7808 */ /* 0x000fe20001000000 */
[----:B------:R-:W-:Y:S01]  /*9b40*/  FMUL.FTZ R136, R138, UR41 ;  /* 0x000000298a887c20 */ /* 0x000fe20008410000 */
[----:B------:R-:W-:Y:S01]  /*9b50*/  FMNMX.FTZ R158, R129, R158, !PT ;  /* 0x0000009e819e7209 */ /* 0x000fe20007810000 */
[----:B------:R-:W-:Y:S01]  /*9b60*/  FMUL.FTZ R138, R139, UR41 ;  /* 0x000000298b8a7c20 */ /* 0x000fe20008410000 */
[----:B------:R-:W-:Y:S01]  /*9b70*/  ISETP.GT.AND P2, PT, R146, 0x48, PT ;  /* 0x000000489200780c */ /* 0x000fe20003f44270 */
[----:B------:R-:W-:Y:S01]  /*9b80*/  MUFU.TANH R148, R148 ;  /* 0x0000009400947308 */ /* 0x000fe20000002400 */
[----:B----4-:R-:W-:Y:S01]  /*9b90*/  FSEL R147, R6, -INF , P3 ;  /* 0xff80000006937808 */ /* 0x010fe20001800000 */
[----:B------:R-:W-:Y:S01]  /*9ba0*/  FMUL.FTZ R6, R121, UR41 ;  /* 0x0000002979067c20 */ /* 0x000fe20008410000 */
[----:B------:R-:W-:Y:S02]  /*9bb0*/  FMNMX.FTZ R158, R141, R158, !PT ;  /* 0x0000009e8d9e7209 */ /* 0x000fe40007810000 */
[----:B------:R-:W-:-:S02]  /*9bc0*/  ISETP.GT.AND P3, PT, R146, 0x49, PT ;  /* 0x000000499200780c */ /* 0x000fc40003f64270 */
[----:B------:R-:W-:Y:S01]  /*9bd0*/  FSEL R121, R140, -INF , P2 ;  /* 0xff8000008c797808 */ /* 0x000fe20001000000 */
[----:B------:R-:W2:Y:S01]  /*9be0*/  MUFU.TANH R6, R6 ;  /* 0x0000000600067308 */ /* 0x000ea20000002400 */
[----:B------:R-:W-:Y:S01]  /*9bf0*/  FMNMX.FTZ R158, R147, R158, !PT ;  /* 0x0000009e939e7209 */ /* 0x000fe20007810000 */
[----:B------:R-:W-:Y:S01]  /*9c00*/  FMUL.FTZ R140, R143, UR41 ;  /* 0x000000298f8c7c20 */ /* 0x000fe20008410000 */
[C---:B------:R-:W-:Y:S02]  /*9c10*/  ISETP.GT.AND P2, PT, R146.reuse, 0x50, PT ;  /* 0x000000509200780c */ /* 0x040fe40003f44270 */
[----:B------:R-:W-:Y:S01]  /*9c20*/  FSEL R157, R9, -INF , P3 ;  /* 0xff800000099d7808 */ /* 0x000fe20001800000 */
[----:B------:R-:W-:Y:S01]  /*9c30*/  FMUL.FTZ R9, R125, UR41 ;  /* 0x000000297d097c20 */ /* 0x000fe20008410000 */
[----:B------:R-:W-:Y:S01]  /*9c40*/  FMNMX.FTZ R158, R121, R158, !PT ;  /* 0x0000009e799e7209 */ /* 0x000fe20007810000 */
[----:B------:R-:W-:Y:S01]  /*9c50*/  MUFU.TANH R136, R136 ;  /* 0x0000008800887308 */ /* 0x000fe20000002400 */
[----:B------:R-:W-:-:S02]  /*9c60*/  ISETP.GT.AND P3, PT, R146, 0x51, PT ;  /* 0x000000519200780c */ /* 0x000fc40003f64270 */
[----:B------:R-:W-:Y:S01]  /*9c70*/  FSEL R159, R128, -INF , P2 ;  /* 0xff800000809f7808 */ /* 0x000fe20001000000 */
[----:B------:R-:W-:Y:S01]  /*9c80*/  FMUL.FTZ R128, R151, UR41 ;  /* 0x0000002997807c20 */ /* 0x000fe20008410000 */
[----:B------:R-:W-:Y:S02]  /*9c90*/  FMNMX.FTZ R158, R157, R158, !PT ;  /* 0x0000009e9d9e7209 */ /* 0x000fe40007810000 */
[C---:B------:R-:W-:Y:S01]  /*9ca0*/  ISETP.GT.AND P2, PT, R146.reuse, 0x58, PT ;  /* 0x000000589200780c */ /* 0x040fe20003f44270 */
[----:B------:R-:W4:Y:S01]  /*9cb0*/  MUFU.TANH R9, R9 ;  /* 0x0000000900097308 */ /* 0x000f220000002400 */
[----:B---3--:R-:W-:Y:S02]  /*9cc0*/  FSEL R161, R161, -INF , P3 ;  /* 0xff800000a1a17808 */ /* 0x008fe40001800000 */
[----:B------:R-:W-:Y:S02]  /*9cd0*/  FMNMX.FTZ R158, R159, R158, !PT ;  /* 0x0000009e9f9e7209 */ /* 0x000fe40007810000 */
[----:B------:R-:W-:-:S02]  /*9ce0*/  ISETP.GT.AND P3, PT, R146, 0x59, PT ;  /* 0x000000599200780c */ /* 0x000fc40003f64270 */
[----:B------:R-:W-:Y:S01]  /*9cf0*/  FSEL R125, R132, -INF , P2 ;  /* 0xff800000847d7808 */ /* 0x000fe20001000000 */
[----:B------:R-:W-:Y:S01]  /*9d00*/  FMUL.FTZ R132, R150, UR41 ;  /* 0x0000002996847c20 */ /* 0x000fe20008410000 */
[----:B------:R-:W-:Y:S01]  /*9d10*/  FMNMX.FTZ R158, R161, R158, !PT ;  /* 0x0000009ea19e7209 */ /* 0x000fe20007810000 */
[----:B------:R-:W-:Y:S01]  /*9d20*/  FMUL.FTZ R150, R122, UR41 ;  /* 0x000000297a967c20 */ /* 0x000fe20008410000 */
[----:B------:R-:W-:Y:S01]  /*9d30*/  ISETP.GT.AND P2, PT, R146, 0x60, PT ;  /* 0x000000609200780c */ /* 0x000fe20003f44270 */
[----:B------:R-:W-:Y:S01]  /*9d40*/  FMUL.FTZ R122, R127, UR41 ;  /* 0x000000297f7a7c20 */ /* 0x000fe20008410000 */
[----:B-1----:R-:W-:Y:S01]  /*9d50*/  FSEL R165, R156, -INF , P3 ;  /* 0xff8000009ca57808 */ /* 0x002fe20001800000 */
[----:B------:R-:W1:Y:S01]  /*9d60*/  MUFU.TANH R132, R132 ;  /* 0x0000008400847308 */ /* 0x000e620000002400 */
[----:B------:R-:W-:Y:S01]  /*9d70*/  FMNMX.FTZ R158, R125, R158, !PT ;  /* 0x0000009e7d9e7209 */ /* 0x000fe20007810000 */
[----:B------:R-:W-:Y:S01]  /*9d80*/  FMUL.FTZ R156, R123, UR41 ;  /* 0x000000297b9c7c20 */ /* 0x000fe20008410000 */
[----:B------:R-:W-:-:S02]  /*9d90*/  ISETP.GT.AND P3, PT, R146, 0x61, PT ;  /* 0x000000619200780c */ /* 0x000fc40003f64270 */
[----:B------:R-:W-:Y:S02]  /*9da0*/  FSEL R167, R120, -INF , P2 ;  /* 0xff80000078a77808 */ /* 0x000fe40001000000 */
[----:B------:R-:W-:Y:S01]  /*9db0*/  FMNMX.FTZ R158, R165, R158, !PT ;  /* 0x0000009ea59e7209 */ /* 0x000fe20007810000 */
[----:B------:R-:W3:Y:S01]  /*9dc0*/  MUFU.TANH R128, R128 ;  /* 0x0000008000807308 */ /* 0x000ee20000002400 */
[----:B------:R-:W-:Y:S02]  /*9dd0*/  ISETP.GT.AND P2, PT, R146, 0x68, PT ;  /* 0x000000689200780c */ /* 0x000fe40003f44270 */
[----:B--2---:R-:W-:Y:S02]  /*9de0*/  FSEL R169, R6, -INF , P3 ;  /* 0xff80000006a97808 */ /* 0x004fe40001800000 */
[----:B------:R-:W-:Y:S01]  /*9df0*/  FMNMX.FTZ R158, R167, R158, !PT ;  /* 0x0000009ea79e7209 */ /* 0x000fe20007810000 */
[----:B------:R-:W2:Y:S01]  /*9e00*/  LDC R6, c[0x0][0x988] ;  /* 0x00026200ff067b82 */ /* 0x000ea20000000800 */
[----:B------:R-:W-:Y:S01]  /*9e10*/  ISETP.GT.AND P3, PT, R146, 0x69, PT ;  /* 0x000000699200780c */ /* 0x000fe20003f64270 */
[----:B------:R-:W5:Y:S01]  /*9e20*/  MUFU.TANH R138, R138 ;  /* 0x0000008a008a7308 */ /* 0x000f620000002400 */
[----:B------:R-:W-:-:S02]  /*9e30*/  FSEL R171, R124, -INF , P2 ;  /* 0xff8000007cab7808 */ /* 0x000fc40001000000 */
[----:B------:R-:W-:Y:S02]  /*9e40*/  FMNMX.FTZ R158, R169, R158, !PT ;  /* 0x0000009ea99e7209 */ /* 0x000fe40007810000 */
[----:B----4-:R-:W-:Y:S02]  /*9e50*/  FSEL R151, R9, -INF , P3 ;  /* 0xff80000009977808 */ /* 0x010fe40001800000 */
[----:B------:R-:W-:Y:S01]  /*9e60*/  FMNMX.FTZ R158, R171, R158, !PT ;  /* 0x0000009eab9e7209 */ /* 0x000fe20007810000 */
[----:B------:R-:W4:Y:S01]  /*9e70*/  MUFU.TANH R140, R140 ;  /* 0x0000008c008c7308 */ /* 0x000f220000002400 */
[----:B------:R-:W-:Y:S02]  /*9e80*/  IADD3 R146, R146, 0x8, RZ ;  /* 0x0000000892927810 */ /* 0x000fe40007ffe0ff */
[----:B------:R-:W-:Y:S02]  /*9e90*/  FMNMX.FTZ R158, R151, R158, !PT ;  /* 0x0000009e979e7209 */ /* 0x000fe40007810000 */
[----:B------:R-:W-:-:S02]  /*9ea0*/  ISETP.GT.AND P3, PT, R146, RZ, PT ;  /* 0x000000ff9200720c */ /* 0x000fc40003f64270 */
[----:B------:R-:W-:Y:S01]  /*9eb0*/  ISETP.GT.AND P4, PT, R146, 0x1, PT ;  /* 0x000000019200780c */ /* 0x000fe20003f84270 */
[----:B------:R-:W1:Y:S01]  /*9ec0*/  SHFL.BFLY PT, R9, R158, 0x2, 0x1f ;  /* 0x0c401f009e097f89 */ /* 0x000e6200000e0000 */
[----:B------:R-:W-:Y:S01]  /*9ed0*/  FSEL R124, R0, -INF , P3 ;  /* 0xff800000007c7808 */ /* 0x000fe20001800000 */
[----:B------:R-:W4:Y:S01]  /*9ee0*/  MUFU.TANH R134, R134 ;  /* 0x0000008600867308 */ /* 0x000f220000002400 */
[----:B------:R-:W-:Y:S02]  /*9ef0*/  ISETP.GT.AND P3, PT, R146, 0x8, PT ;  /* 0x000000089200780c */ /* 0x000fe40003f64270 */
[----:B------:R-:W-:Y:S02]  /*9f00*/  FSEL R127, R2, -INF , P4 ;  /* 0xff800000027f7808 */ /* 0x000fe40002000000 */
[----:B------:R-:W-:Y:S02]  /*9f10*/  FMNMX.FTZ R0, R124, R11, !PT ;  /* 0x0000000b7c007209 */ /* 0x000fe40007810000 */
[----:B------:R-:W-:Y:S01]  /*9f20*/  ISETP.GT.AND P4, PT, R146, 0x9, PT ;  /* 0x000000099200780c */ /* 0x000fe20003f84270 */
[----:B------:R-:W4:Y:S01]  /*9f30*/  MUFU.TANH R150, R150 ;  /* 0x0000009600967308 */ /* 0x000f220000002400 */
[----:B------:R-:W-:-:S02]  /*9f40*/  FSEL R131, R8, -INF , P3 ;  /* 0xff80000008837808 */ /* 0x000fc40001800000 */
[----:B------:R-:W-:Y:S02]  /*9f50*/  FMNMX.FTZ R0, R127, R0, !PT ;  /* 0x000000007f007209 */ /* 0x000fe40007810000 */
[C---:B------:R-:W-:Y:S02]  /*9f60*/  ISETP.GT.AND P3, PT, R146.reuse, 0x10, PT ;  /* 0x000000109200780c */ /* 0x040fe40003f64270 */
[----:B------:R-:W-:Y:S01]  /*9f70*/  FSEL R135, R13, -INF , P4 ;  /* 0xff8000000d877808 */ /* 0x000fe20002000000 */
[----:B------:R-:W4:Y:S01]  /*9f80*/  MUFU.TANH R156, R156 ;  /* 0x0000009c009c7308 */ /* 0x000f220000002400 */
[----:B------:R-:W-:Y:S02]  /*9f90*/  FMNMX.FTZ R0, R131, R0, !PT ;  /* 0x0000000083007209 */ /* 0x000fe40007810000 */
[----:B------:R-:W-:Y:S02]  /*9fa0*/  ISETP.GT.AND P4, PT, R146, 0x11, PT ;  /* 0x000000119200780c */ /* 0x000fe40003f84270 */
[----:B------:R-:W-:-:S02]  /*9fb0*/  FSEL R15, R15, -INF , P3 ;  /* 0xff8000000f0f7808 */ /* 0x000fc40001800000 */
[----:B-1----:R-:W-:Y:S01]  /*9fc0*/  FMNMX.FTZ R120, R158, R9, !PT ;  /* 0x000000099e787209 */ /* 0x002fe20007810000 */
[----:B------:R-:W1:Y:S01]  /*9fd0*/  MUFU.TANH R122, R122 ;  /* 0x0000007a007a7308 */ /* 0x000e620000002400 */
[----:B------:R-:W-:Y:S02]  /*9fe0*/  FMNMX.FTZ R0, R135, R0, !PT ;  /* 0x0000000087007209 */ /* 0x000fe40007810000 */
[----:B------:R-:W-:Y:S01]  /*9ff0*/  ISETP.GT.AND P3, PT, R146, 0x18, PT ;  /* 0x000000189200780c */ /* 0x000fe20003f64270 */
[----:B------:R-:W3:Y:S01]  /*a000*/  SHFL.BFLY PT, R9, R120, 0x1, 0x1f ;  /* 0x0c201f0078097f89 */ /* 0x000ee200000e0000 */
[----:B------:R-:W-:Y:S02]  /*a010*/  FSEL R139, R14, -INF , P4 ;  /* 0xff8000000e8b7808 */ /* 0x000fe40002000000 */
[----:B------:R-:W-:Y:S02]  /*a020*/  FMNMX.FTZ R0, R15, R0, !PT ;  /* 0x000000000f007209 */ /* 0x000fe40007810000 */
[----:B------:R-:W-:-:S02]  /*a030*/  ISETP.GT.AND P4, PT, R146, 0x19, PT ;  /* 0x000000199200780c */ /* 0x000fc40003f84270 */
[----:B------:R-:W-:Y:S02]  /*a040*/  FSEL R21, R21, -INF , P3 ;  /* 0xff80000015157808 */ /* 0x000fe40001800000 */
[----:B------:R-:W-:Y:S02]  /*a050*/  FMNMX.FTZ R0, R139, R0, !PT ;  /* 0x000000008b007209 */ /* 0x000fe40007810000 */
[C---:B------:R-:W-:Y:S02]  /*a060*/  ISETP.GT.AND P3, PT, R146.reuse, 0x20, PT ;  /* 0x000000209200780c */ /* 0x040fe40003f64270 */
[----:B------:R-:W-:Y:S02]  /*a070*/  FMNMX.FTZ R0, R21, R0, !PT ;  /* 0x0000000015007209 */ /* 0x000fe40007810000 */
[----:B------:R-:W-:Y:S02]  /*a080*/  FSEL R153, R153, -INF , P3 ;  /* 0xff80000099997808 */ /* 0x000fe40001800000 */
[----:B------:R-:W-:-:S04]  /*a090*/  ISETP.GT.AND P3, PT, R146, 0x28, PT ;  /* 0x000000289200780c */ /* 0x000fc80003f64270 */
[----:B------:R-:W-:Y:S02]  /*a0a0*/  FSEL R155, R155, -INF , P3 ;  /* 0xff8000009b9b7808 */ /* 0x000fe40001800000 */
[----:B------:R-:W-:Y:S02]  /*a0b0*/  ISETP.GT.AND P3, PT, R146, 0x30, PT ;  /* 0x000000309200780c */ /* 0x000fe40003f64270 */
[----:B---3--:R-:W-:-:S04]  /*a0c0*/  FMNMX.FTZ R9, R120, R9, !PT ;  /* 0x0000000978097209 */ /* 0x008fc80007810000 */
[C---:B------:R-:W-:Y:S01]  /*a0d0*/  FSETP.NEU.FTZ.AND P2, PT, R9.reuse, -INF , PT ;  /* 0xff8000000900780b */ /* 0x040fe20003f5d000 */
[----:B--2---:R-:W-:-:S05]  /*a0e0*/  FMUL.FTZ R120, R9, R6 ;  /* 0x0000000609787220 */ /* 0x004fca0000410000 */
[----:B------:R-:W-:-:S05]  /*a0f0*/  FSEL R120, R120, RZ, P2 ;  /* 0x000000ff78787208 */ /* 0x000fca0001000000 */
[-CC-:B------:R-:W-:Y:S01]  /*a100*/  FFMA.FTZ R198, R193, R6.reuse, -R120.reuse ;  /* 0x00000006c1c67223 */ /* 0x180fe20000010878 */
[-CC-:B------:R-:W-:Y:S01]  /*a110*/  FFMA.FTZ R2, R191, R6.reuse, -R120.reuse ;  /* 0x00000006bf027223 */ /* 0x180fe20000010878 */
[----:B------:R-:W-:Y:S01]  /*a120*/  FSEL R191, R145, -INF , P3 ;  /* 0xff80000091bf7808 */ /* 0x000fe20001800000 */
[-CC-:B------:R-:W-:Y:S01]  /*a130*/  FFMA.FTZ R143, R195, R6.reuse, -R120.reuse ;  /* 0x00000006c38f7223 */ /* 0x180fe20000010878 */
[----:B------:R-:W-:Y:S01]  /*a140*/  ISETP.GT.AND P3, PT, R146, 0x38, PT ;  /* 0x000000389200780c */ /* 0x000fe20003f64270 */
[-CC-:B------:R-:W-:Y:S01]  /*a150*/  FFMA.FTZ R192, R189, R6.reuse, -R120.reuse ;  /* 0x00000006bdc07223 */ /* 0x180fe20000010878 */
[-CC-:B------:R-:W-:Y:S01]  /*a160*/  FFMA.FTZ R196, R197, R6.reuse, -R120.reuse ;  /* 0x00000006c5c47223 */ /* 0x180fe20000010878 */
[-CC-:B------:R-:W-:Y:S01]  /*a170*/  FFMA.FTZ R13, R199, R6.reuse, -R120.reuse ;  /* 0x00000006c70d7223 */ /* 0x180fe20000010878 */
[----:B------:R-:W-:Y:S01]  /*a180*/  FSEL R189, R132, -INF , P3 ;  /* 0xff80000084bd7808 */ /* 0x000fe20001800000 */
[-CC-:B------:R-:W-:Y:S01]  /*a190*/  FFMA.FTZ R202, R201, R6.reuse, -R120.reuse ;  /* 0x00000006c9ca7223 */ /* 0x180fe20000010878 */
[----:B------:R-:W-:Y:S01]  /*a1a0*/  ISETP.GT.AND P3, PT, R146, 0x40, PT ;  /* 0x000000409200780c */ /* 0x000fe20003f64270 */
[-CC-:B------:R-:W-:Y:S01]  /*a1b0*/  FFMA.FTZ R194, R173, R6.reuse, -R120.reuse ;  /* 0x00000006adc27223 */ /* 0x180fe20000010878 */
[-CC-:B------:R-:W-:Y:S01]  /*a1c0*/  FFMA.FTZ R200, R203, R6.reuse, -R120.reuse ;  /* 0x00000006cbc87223 */ /* 0x180fe20000010878 */
[----:B------:R-:W-:Y:S01]  /*a1d0*/  FFMA.FTZ R123, R217, R6, -R120 ;  /* 0x00000006d97b7223 */ /* 0x000fe20000010878 */
[----:B------:R-:W-:-:S02]  /*a1e0*/  WARPGROUP.DEPBAR.LE gsb0, 0x0 ;  /* 0x00008000000079c5 */ /* 0x000fc40000010000 */
[----:B------:R-:W-:Y:S01]  /*a1f0*/  WARPGROUP.ARRIVE ;  /* 0x00000000000079c5 */ /* 0x000fe20000000000 */
[----:B------:R-:W-:Y:S01]  /*a200*/  FSEL R185, R20, -INF , P4 ;  /* 0xff80000014b97808 */ /* 0x000fe20002000000 */
[-CC-:B------:R-:W-:Y:S01]  /*a210*/  FFMA.FTZ R188, R149, R6.reuse, -R120.reuse ;  /* 0x0000000695bc7223 */ /* 0x180fe20000010878 */
[----:B------:R-:W-:Y:S01]  /*a220*/  ISETP.GT.AND P4, PT, R146, 0x21, PT ;  /* 0x000000219200780c */ /* 0x000fe20003f84270 */
[--C-:B------:R-:W-:Y:S01]  /*a230*/  FFMA.FTZ R184, R141, R6, -R120.reuse ;  /* 0x000000068db87223 */ /* 0x100fe20000010878 */
[----:B------:R-:W-:Y:S01]  /*a240*/  FMNMX.FTZ R0, R185, R0, !PT ;  /* 0x00000000b9007209 */ /* 0x000fe20007810000 */
[----:B------:R-:W-:Y:S01]  /*a250*/  HGMMA.64x192x16.F32 R24, R180, gdesc[UR4].tnspB, R24, gsb0 ;  /* 0x42e00004b4187df0 */ /* 0x000fe20008000818 */
[----:B------:R-:W-:Y:S01]  /*a260*/  FSEL R187, R152, -INF , P4 ;  /* 0xff80000098bb7808 */ /* 0x000fe20002000000 */
[----:B------:R-:W-:Y:S01]  /*a270*/  UIADD3 UR6, UR11, 0x300, URZ ;  /* 0x000003000b067890 */ /* 0x000fe2000fffe03f */
[----:B------:R-:W-:Y:S01]  /*a280*/  FMNMX.FTZ R0, R153, R0, !PT ;  /* 0x0000000099007209 */ /* 0x000fe20007810000 */
[----:B------:R-:W-:Y:S01]  /*a290*/  UMOV UR7, 0x40000040 ;  /* 0x4000004000077882 */ /* 0x000fe20000000000 */
[----:B------:R-:W-:Y:S01]  /*a2a0*/  ISETP.GT.AND P4, PT, R146, 0x29, PT ;  /* 0x000000299200780c */ /* 0x000fe20003f84270 */
[--C-:B------:R-:W-:Y:S01]  /*a2b0*/  FFMA.FTZ R186, R121, R6, -R120.reuse ;  /* 0x0000000679ba7223 */ /* 0x100fe20000010878 */
[----:B------:R-:W-:Y:S01]  /*a2c0*/  FMNMX.FTZ R0, R187, R0, !PT ;  /* 0x00000000bb007209 */ /* 0x000fe20007810000 */
[--C-:B------:R-:W-:Y:S01]  /*a2d0*/  FFMA.FTZ R121, R157, R6, -R120.reuse ;  /* 0x000000069d797223 */ /* 0x100fe20000010878 */
[----:B------:R-:W-:Y:S01]  /*a2e0*/  FSEL R193, R154, -INF , P4 ;  /* 0xff8000009ac17808 */ /* 0x000fe20002000000 */
[----:B------:R-:W-:Y:S01]  /*a2f0*/  MUFU.EX2 R123, R123 ;  /* 0x0000007b007b7308 */ /* 0x000fe20000000800 */
[----:B------:R-:W-:Y:S01]  /*a300*/  FMNMX.FTZ R0, R155, R0, !PT ;  /* 0x000000009b007209 */ /* 0x000fe20007810000 */
[-CC-:B------:R-:W-:Y:S01]  /*a310*/  FFMA.FTZ R190, R133, R6.reuse, -R120.reuse ;  /* 0x0000000685be7223 */ /* 0x180fe20000010878 */
[----:B------:R-:W-:Y:S01]  /*a320*/  ISETP.GT.AND P4, PT, R146, 0x31, PT ;  /* 0x000000319200780c */ /* 0x000fe20003f84270 */
[--C-:B------:R-:W-:Y:S01]  /*a330*/  FFMA.FTZ R133, R147, R6, -R120.reuse ;  /* 0x0000000693857223 */ /* 0x100fe20000010878 */
[----:B------:R-:W-:Y:S01]  /*a340*/  FMNMX.FTZ R0, R193, R0, !PT ;  /* 0x00000000c1007209 */ /* 0x000fe20007810000 */
[--C-:B------:R-:W-:Y:S01]  /*a350*/  FFMA.FTZ R175, R175, R6, -R120.reuse ;  /* 0x00000006afaf7223 */ /* 0x100fe20000010878 */
[----:B------:R-:W-:Y:S01]  /*a360*/  FSEL R195, R144, -INF , P4 ;  /* 0xff80000090c37808 */ /* 0x000fe20002000000 */
[----:B------:R2:W-:Y:S01]  /*a370*/  MUFU.EX2 R145, R2 ;  /* 0x0000000200917308 */ /* 0x0005e20000000800 */
[----:B------:R-:W-:Y:S01]  /*a380*/  FMNMX.FTZ R0, R191, R0, !PT ;  /* 0x00000000bf007209 */ /* 0x000fe20007810000 */
[-CC-:B------:R-:W-:Y:S01]  /*a390*/  FFMA.FTZ R163, R163, R6.reuse, -R120.reuse ;  /* 0x00000006a3a37223 */ /* 0x180fe20000010878 */
        /* <DEDUP_REMOVED lines=9> */
[-CC-:B------:R-:W-:Y:S01]  /*a430*/  FFMA.FTZ R14, R167, R6.reuse, -R120.reuse ;  /* 0x00000006a70e7223 */ /* 0x180fe20000010878 */
[----:B------:R-:W-:Y:S01]  /*a440*/  FSEL R199, R136, -INF , P3 ;  /* 0xff80000088c77808 */ /* 0x000fe20001800000 */
[--C-:B------:R-:W-:Y:S01]  /*a450*/  FFMA.FTZ R147, R169, R6, -R120.reuse ;  /* 0x00000006a9937223 */ /* 0x100fe20000010878 */
[----:B------:R-:W-:Y:S01]  /*a460*/  FMNMX.FTZ R0, R197, R0, !PT ;  /* 0x00000000c5007209 */ /* 0x000fe20007810000 */
[----:B------:R-:W-:Y:S01]  /*a470*/  MUFU.EX2 R202, R202 ;  /* 0x000000ca00ca7308 */ /* 0x000fe20000000800 */
[----:B------:R-:W-:Y:S01]  /*a480*/  ISETP.GT.AND P3, PT, R146, 0x48, PT ;  /* 0x000000489200780c */ /* 0x000fe20003f64270 */
[-CC-:B------:R-:W-:Y:S01]  /*a490*/  FFMA.FTZ R20, R171, R6.reuse, -R120.reuse ;  /* 0x00000006ab147223 */ /* 0x180fe20000010878 */
[----:B-----5:R-:W-:Y:S01]  /*a4a0*/  FSEL R201, R138, -INF , P4 ;  /* 0xff8000008ac97808 */ /* 0x020fe20002000000 */
[----:B------:R-:W-:Y:S01]  /*a4b0*/  FFMA.FTZ R151, R151, R6, -R120 ;  /* 0x0000000697977223 */ /* 0x000fe20000010878 */
[----:B------:R-:W-:Y:S01]  /*a4c0*/  FMNMX.FTZ R0, R199, R0, !PT ;  /* 0x00000000c7007209 */ /* 0x000fe20007810000 */
[----:B------:R-:W-:Y:S01]  /*a4d0*/  IMAD.U32 R138, RZ, RZ, UR60 ;  /* 0x0000003cff8a7e24 */ /* 0x000fe2000f8e00ff */
[----:B------:R-:W-:Y:S01]  /*a4e0*/  ISETP.GT.AND P4, PT, R146, 0x49, PT ;  /* 0x000000499200780c */ /* 0x000fe20003f84270 */
[----:B------:R-:W-:Y:S01]  /*a4f0*/  MUFU.EX2 R13, R13 ;  /* 0x0000000d000d7308 */ /* 0x000fe20000000800 */
[----:B------:R-:W-:-:S02]  /*a500*/  FSEL R173, R142, -INF , P3 ;  /* 0xff8000008ead7808 */ /* 0x000fc40001800000 */
[----:B------:R-:W-:Y:S02]  /*a510*/  FMNMX.FTZ R0, R201, R0, !PT ;  /* 0x00000000c9007209 */ /* 0x000fe40007810000 */
[----:B------:R-:W-:Y:S02]  /*a520*/  ISETP.GT.AND P3, PT, R146, 0x50, PT ;  /* 0x000000509200780c */ /* 0x000fe40003f64270 */
[----:B----4-:R-:W-:Y:S01]  /*a530*/  FSEL R203, R140, -INF , P4 ;  /* 0xff8000008ccb7808 */ /* 0x010fe20002000000 */
[----:B------:R-:W-:Y:S01]  /*a540*/  MUFU.EX2 R196, R196 ;  /* 0x000000c400c47308 */ /* 0x000fe20000000800 */
[----:B------:R-:W-:Y:S02]  /*a550*/  FMNMX.FTZ R0, R173, R0, !PT ;  /* 0x00000000ad007209 */ /* 0x000fe40007810000 */
[----:B------:R-:W-:Y:S02]  /*a560*/  ISETP.GT.AND P4, PT, R146, 0x51, PT ;  /* 0x000000519200780c */ /* 0x000fe40003f84270 */
[----:B------:R-:W-:-:S02]  /*a570*/  FSEL R217, R130, -INF , P3 ;  /* 0xff80000082d97808 */ /* 0x000fc40001800000 */
[----:B------:R-:W-:Y:S01]  /*a580*/  FMNMX.FTZ R0, R203, R0, !PT ;  /* 0x00000000cb007209 */ /* 0x000fe20007810000 */
[----:B------:R-:W-:Y:S01]  /*a590*/  MUFU.EX2 R143, R143 ;  /* 0x0000008f008f7308 */ /* 0x000fe20000000800 */
[C---:B------:R-:W-:Y:S02]  /*a5a0*/  ISETP.GT.AND P3, PT, R146.reuse, 0x58, PT ;  /* 0x000000589200780c */ /* 0x040fe40003f64270 */
        /* <DEDUP_REMOVED lines=21> */
[----:B-1----:R-:W-:Y:S02]  /*a700*/  FSEL R229, R122, -INF , P4 ;  /* 0xff8000007ae57808 */ /* 0x002fe40002000000 */
[----:B------:R-:W-:Y:S01]  /*a710*/  FMNMX.FTZ R0, R227, R0, !PT ;  /* 0x00000000e3007209 */ /* 0x000fe20007810000 */
[----:B------:R-:W-:Y:S03]  /*a720*/  MUFU.EX2 R163, R163 ;  /* 0x000000a300a37308 */ /* 0x000fe60000000800 */
[----:B------:R-:W-:-:S05]  /*a730*/  FMNMX.FTZ R0, R229, R0, !PT ;  /* 0x00000000e5007209 */ /* 0x000fca0007810000 */
[----:B------:R-:W1:Y:S01]  /*a740*/  SHFL.BFLY PT, R141, R0, 0x2, 0x1f ;  /* 0x0c401f00008d7f89 */ /* 0x000e6200000e0000 */
[----:B------:R-:W-:Y:S08]  /*a750*/  MUFU.EX2 R188, R188 ;  /* 0x000000bc00bc7308 */ /* 0x000ff00000000800 */
[----:B------:R-:W-:Y:S08]  /*a760*/  MUFU.EX2 R137, R137 ;  /* 0x0000008900897308 */ /* 0x000ff00000000800 */
        /* <DEDUP_REMOVED lines=8> */
[----:B-1----:R-:W-:-:S02]  /*a7f0*/  FMNMX.FTZ R8, R0, R157, !PT ;  /* 0x0000009d00087209 */ /* 0x002fc40007810000 */
[----:B------:R-:W-:Y:S02]  /*a800*/  FSEL R157, R9, RZ, P2 ;  /* 0x000000ff099d7208 */ /* 0x000fe40001000000 */
[C---:B------:R-:W-:Y:S01]  /*a810*/  FSETP.NEU.FTZ.AND P2, PT, R8.reuse, -INF , PT ;  /* 0xff8000000800780b */ /* 0x040fe20003f5d000 */
[CC--:B------:R-:W-:Y:S02]  /*a820*/  FMUL.FTZ R126, R8.reuse, R6.reuse ;  /* 0x00000006087e7220 */ /* 0x0c0fe40000410000 */
[----:B------:R-:W-:Y:S01]  /*a830*/  MUFU.EX2 R121, R121 ;  /* 0x0000007900797308 */ /* 0x000fe20000000800 */
[----:B------:R-:W-:Y:S01]  /*a840*/  FADD.FTZ R157, -R157, R12 ;  /* 0x0000000c9d9d7221 */ /* 0x000fe20000010100 */
[----:B--2---:R-:W-:Y:S02]  /*a850*/  FSEL R2, R8, RZ, P2 ;  /* 0x000000ff08027208 */ /* 0x004fe40001000000 */
[----:B------:R-:W-:Y:S01]  /*a860*/  FSEL R126, R126, RZ, P2 ;  /* 0x000000ff7e7e7208 */ /* 0x000fe20001000000 */
[----:B------:R-:W-:Y:S01]  /*a870*/  FMUL.FTZ R0, R157, R6 ;  /* 0x000000069d007220 */ /* 0x000fe20000410000 */
[----:B------:R-:W-:-:S02]  /*a880*/  ISETP.LT.AND P2, PT, R10, UR47, PT ;  /* 0x0000002f0a007c0c */ /* 0x000fc4000bf41270 */
[----:B------:R-:W-:Y:S01]  /*a890*/  MUFU.EX2 R141, R141 ;  /* 0x0000008d008d7308 */ /* 0x000fe20000000800 */
[-CC-:B------:R-:W-:Y:S01]  /*a8a0*/  FFMA.FTZ R122, R139, R6.reuse, -R126.reuse ;  /* 0x000000068b7a7223 */ /* 0x180fe2000001087e */
[----:B------:R-:W-:Y:S01]  /*a8b0*/  FADD.FTZ R139, -R2, R11 ;  /* 0x0000000b028b7221 */ /* 0x000fe20000010100 */
[-CC-:B------:R-:W-:Y:S01]  /*a8c0*/  FFMA.FTZ R157, R124, R6.reuse, -R126.reuse ;  /* 0x000000067c9d7223 */ /* 0x180fe2000001087e */
[-CC-:B------:R-:W-:Y:S01]  /*a8d0*/  FFMA.FTZ R12, R127, R6.reuse, -R126.reuse ;  /* 0x000000067f0c7223 */ /* 0x180fe2000001087e */
[-CC-:B------:R-:W-:Y:S01]  /*a8e0*/  FFMA.FTZ R127, R135, R6.reuse, -R126.reuse ;  /* 0x00000006877f7223 */ /* 0x180fe2000001087e */
[-C--:B------:R-:W-:Y:S01]  /*a8f0*/  FMUL.FTZ R139, R139, R6.reuse ;  /* 0x000000068b8b7220 */ /* 0x080fe20000410000 */
        /* <DEDUP_REMOVED lines=18> */
[----:B-1----:R-:W-:-:S04]  /*aa20*/  FFMA.FTZ R7, R0, R7, R123 ;  /* 0x0000000700077223 */ /* 0x002fc8000001007b */
[C---:B------:R-:W-:Y:S01]  /*aa30*/  FADD.FTZ R7, R200.reuse, R7 ;  /* 0x00000007c8077221 */ /* 0x040fe20000010000 */
[----:B------:R-:W-:Y:S02]  /*aa40*/  F2FP.F16.F32.PACK_AB R200, R200, R123 ;  /* 0x0000007bc8c8723e */ /* 0x000fe400000000ff */
[----:B------:R-:W1:Y:S01]  /*aa50*/  MUFU.EX2 R12, R12 ;  /* 0x0000000c000c7308 */ /* 0x000e620000000800 */
[----:B------:R-:W-:Y:S02]  /*aa60*/  WARPGROUP.DEPBAR.LE gsb0, 0x0 ;  /* 0x00008000000079c5 */ /* 0x000fe40000010000 */
[----:B------:R-:W-:Y:S01]  /*aa70*/  WARPGROUP.ARRIVE ;  /* 0x00000000000079c5 */ /* 0x000fe20000000000 */
[-CC-:B------:R-:W-:Y:S01]  /*aa80*/  FFMA.FTZ R182, R125, R6.reuse, -R120.reuse ;  /* 0x000000067db67223 */ /* 0x180fe20000010878 */
[-C--:B------:R-:W-:Y:S01]  /*aa90*/  FFMA.FTZ R125, R165, R6.reuse, -R120 ;  /* 0x00000006a57d7223 */ /* 0x080fe20000010878 */
[-CC-:B------:R-:W-:Y:S01]  /*aaa0*/  FFMA.FTZ R120, R131, R6.reuse, -R126.reuse ;  /* 0x0000000683787223 */ /* 0x180fe2000001087e */
[----:B------:R-:W-:Y:S01]  /*aab0*/  FADD.FTZ R134, R202, R7 ;  /* 0x00000007ca867221 */ /* 0x000fe20000010000 */
[----:B------:R-:W-:Y:S01]  /*aac0*/  MUFU.EX2 R127, R127 ;  /* 0x0000007f007f7308 */ /* 0x000fe20000000800 */
[----:B------:R-:W-:Y:S01]  /*aad0*/  HGMMA.64x192x16.F32 R24, R176, gdesc[UR4].tnspB, R24, gsb0 ;  /* 0x42e00004b0187df0 */ /* 0x000fe20008000818 */
[-C--:B------:R-:W-:Y:S01]  /*aae0*/  FFMA.FTZ R131, R187, R6.reuse, -R126 ;  /* 0x00000006bb837223 */ /* 0x080fe2000001087e */
[----:B------:R-:W-:Y:S01]  /*aaf0*/  FADD.FTZ R7, R13, R134 ;  /* 0x000000860d077221 */ /* 0x000fe20000010000 */
[-CC-:B------:R-:W-:Y:S01]  /*ab00*/  FFMA.FTZ R134, R197, R6.reuse, -R126.reuse ;  /* 0x00000006c5867223 */ /* 0x180fe2000001087e */
[-CC-:B------:R-:W-:Y:S01]  /*ab10*/  FFMA.FTZ R187, R173, R6.reuse, -R126.reuse ;  /* 0x00000006adbb7223 */ /* 0x180fe2000001087e */
[----:B------:R-:W-:Y:S01]  /*ab20*/  FFMA.FTZ R181, R217, R6, -R126 ;  /* 0x00000006d9b57223 */ /* 0x000fe2000001087e */
[----:B------:R-:W-:Y:S01]  /*ab30*/  FADD.FTZ R136, R196, R7 ;  /* 0x00000007c4887221 */ /* 0x000fe20000010000 */
[----:B------:R-:W3:Y:S01]  /*ab40*/  MUFU.EX2 R120, R120 ;  /* 0x0000007800787308 */ /* 0x000ee20000000800 */
[----:B--2---:R-:W-:Y:S01]  /*ab50*/  FFMA.FTZ R7, R2, R3, R157 ;  /* 0x0000000302077223 */ /* 0x004fe2000001009d */
[----:B------:R-:W-:-:S02]  /*ab60*/  @!P1 VIADD R3, R138, 0x36840 ;  /* 0x000368408a039836 */ /* 0x000fc40000000000 */
[----:B------:R-:W-:Y:S01]  /*ab70*/  FADD.FTZ R139, R143, R136 ;  /* 0x000000888f8b7221 */ /* 0x000fe20000010000 */
[----:B------:R-:W-:Y:S01]  /*ab80*/  R2UR UR7, R16 ;  /* 0x00000000100772ca */ /* 0x000fe200000e0000 */
[----:B-1----:R-:W-:Y:S01]  /*ab90*/  FADD.FTZ R7, R12, R7 ;  /* 0x000000070c077221 */ /* 0x002fe20000010000 */
[----:B------:R-:W-:Y:S01]  /*aba0*/  UIADD3 UR6, UR47, -0x1, URZ ;  /* 0xffffffff2f067890 */ /* 0x000fe2000fffe03f */
[----:B------:R-:W-:Y:S01]  /*abb0*/  FADD.FTZ R136, R198, R139 ;  /* 0x0000008bc6887221 */ /* 0x000fe20000010000 */
[----:B------:R-:W-:Y:S01]  /*abc0*/  MUFU.EX2 R15, R15 ;  /* 0x0000000f000f7308 */ /* 0x000fe20000000800 */
[----:B------:R-:W-:Y:S02]  /*abd0*/  @!P1 PRMT R3, RZ, 0x654, R3 ;  /* 0x00000654ff039816 */ /* 0x000fe40000000003 */
[----:B------:R-:W-:Y:S01]  /*abe0*/  FADD.FTZ R139, R145, R136 ;  /* 0x00000088918b7221 */ /* 0x000fe20000010000 */
[----:B------:R-:W-:Y:S01]  /*abf0*/  FFMA.FTZ R136, R201, R6, -R126 ;  /* 0x00000006c9887223 */ /* 0x000fe2000001087e */
[----:B------:R-:W-:Y:S01]  /*ac00*/  F2FP.F16.F32.PACK_AB R202, R13, R202 ;  /* 0x000000ca0dca723e */ /* 0x000fe200000000ff */
[----:B------:R-:W-:Y:S01]  /*ac10*/  UMOV UR47, UR6 ;  /* 0x00000006002f7c82 */ /* 0x000fe20008000000 */
[----:B------:R-:W-:Y:S01]  /*ac20*/  FADD.FTZ R140, R192, R139 ;  /* 0x0000008bc08c7221 */ /* 0x000fe20000010000 */
[----:B------:R-:W1:Y:S01]  /*ac30*/  MUFU.EX2 R122, R122 ;  /* 0x0000007a007a7308 */ /* 0x000e620000000800 */
[----:B---3--:R-:W-:Y:S01]  /*ac40*/  FADD.FTZ R138, R120, R7 ;  /* 0x00000007788a7221 */ /* 0x008fe20000010000 */
[----:B------:R-:W-:Y:S01]  /*ac50*/  MOV R139, UR10 ;  /* 0x0000000a008b7c02 */ /* 0x000fe20008000f00 */
[----:B------:R-:W-:Y:S01]  /*ac60*/  FADD.FTZ R7, R175, R140 ;  /* 0x0000008caf077221 */ /* 0x000fe20000010000 */
[----:B------:R-:W-:-:S02]  /*ac70*/  IMAD.U32 R13, RZ, RZ, UR7 ;  /* 0x00000007ff0d7e24 */ /* 0x000fc4000f8e00ff */
[----:B------:R-:W-:Y:S01]  /*ac80*/  FADD.FTZ R138, R127, R138 ;  /* 0x0000008a7f8a7221 */ /* 0x000fe20000010000 */
[----:B------:R-:W-:Y:S01]  /*ac90*/  F2FP.F16.F32.PACK_AB R201, R12, R157 ;  /* 0x0000009d0cc9723e */ /* 0x000fe200000000ff */
[----:B------:R-:W-:Y:S01]  /*aca0*/  @!P1 VIADD R139, R139, 0x36860 ;  /* 0x000368608b8b9836 */ /* 0x000fe20000000000 */
[----:B------:R-:W-:Y:S01]  /*acb0*/  MUFU.EX2 R21, R21 ;  /* 0x0000001500157308 */ /* 0x000fe20000000800 */
[----:B------:R-:W-:Y:S01]  /*acc0*/  F2FP.F16.F32.PACK_AB R196, R143, R196 ;  /* 0x000000c48fc4723e */ /* 0x000fe200000000ff */
[----:B------:R-:W-:Y:S01]  /*acd0*/  IMAD.MOV.U32 R12, RZ, RZ, R9 ;  /* 0x000000ffff0c7224 */ /* 0x000fe200078e0009 */
[----:B------:R-:W-:Y:S02]  /*ace0*/  F2FP.F16.F32.PACK_AB R198, R145, R198 ;  /* 0x000000c691c6723e */ /* 0x000fe400000000ff */
[----:B------:R-:W-:Y:S02]  /*acf0*/  @!P1 PRMT R139, RZ, 0x654, R139 ;  /* 0x00000654ff8b9816 */ /* 0x000fe4000000008b */
[----:B------:R-:W-:Y:S01]  /*ad00*/  F2FP.F16.F32.PACK_AB R192, R175, R192 ;  /* 0x000000c0afc0723e */ /* 0x000fe200000000ff */
[----:B------:R-:W2:Y:S01]  /*ad10*/  MUFU.EX2 R124, R124 ;  /* 0x0000007c007c7308 */ /* 0x000ea20000000800 */
[----:B-1----:R-:W-:-:S07]  /*ad20*/  F2FP.F16.F32.PACK_AB R197, R122, R15 ;  /* 0x0000000f7ac5723e */ /* 0x002fce00000000ff */
[----:B------:R-:W-:Y:S08]  /*ad30*/  MUFU.EX2 R128, R128 ;  /* 0x0000008000807308 */ /* 0x000ff00000000800 */
[----:B------:R-:W1:Y:S01]  /*ad40*/  MUFU.EX2 R131, R131 ;  /* 0x0000008300837308 */ /* 0x000e620000000800 */
[----:B--2---:R-:W-:-:S07]  /*ad50*/  F2FP.F16.F32.PACK_AB R199, R124, R21 ;  /* 0x000000157cc7723e */ /* 0x004fce00000000ff */
[----:B------:R-:W-:Y:S08]  /*ad60*/  MUFU.EX2 R130, R130 ;  /* 0x0000008200827308 */ /* 0x000ff00000000800 */
[----:B------:R-:W2:Y:S01]  /*ad70*/  MUFU.EX2 R135, R135 ;  /* 0x0000008700877308 */ /* 0x000ea20000000800 */
[----:B-1----:R-:W-:-:S07]  /*ad80*/  F2FP.F16.F32.PACK_AB R193, R131, R128 ;  /* 0x0000008083c1723e */ /* 0x002fce00000000ff */
[----:B------:R-:W-:Y:S08]  /*ad90*/  MUFU.EX2 R132, R132 ;  /* 0x0000008400847308 */ /* 0x000ff00000000800 */
[----:B------:R2:W1:Y:S08]  /*ada0*/  MUFU.EX2 R11, R195 ;  /* 0x000000c3000b7308 */ /* 0x0004700000000800 */
[----:B------:R-:W-:Y:S01]  /*adb0*/  MUFU.EX2 R191, R191 ;  /* 0x000000bf00bf7308 */ /* 0x000fe20000000800 */
[----:B--2---:R-:W-:-:S07]  /*adc0*/  F2FP.F16.F32.PACK_AB R195, R135, R130 ;  /* 0x0000008287c3723e */ /* 0x004fce00000000ff */
        /* <DEDUP_REMOVED lines=12> */
[----:B------:R-:W-:Y:S08]  /*ae90*/  MUFU.EX2 R183, R221 ;  /* 0x000000dd00b77308 */ /* 0x000ff00000000800 */
[----:B------:R-:W-:Y:S01]  /*aea0*/  MUFU.EX2 R148, R223 ;  /* 0x000000df00947308 */ /* 0x000fe20000000800 */
[----:B------:R-:W-:-:S02]  /*aeb0*/  WARPGROUP.DEPBAR.LE gsb0, 0x0 ;  /* 0x00008000000079c5 */ /* 0x000fc40000010000 */
[----:B------:R2:W-:Y:S05]  /*aec0*/  @!P1 SYNCS.ARRIVE.TRANS64.RED.A1T0 RZ, [R3+URZ], RZ ;  /* 0x000000ff03ff99a7 */ /* 0x0005ea000810043f */
[----:B------:R-:W-:Y:S01]  /*aed0*/  MUFU.EX2 R177, R225 ;  /* 0x000000e100b17308 */ /* 0x000fe20000000800 */
[----:B-1----:R-:W-:Y:S01]  /*aee0*/  F2FP.F16.F32.PACK_AB R176, R147, R14 ;  /* 0x0000000e93b0723e */ /* 0x002fe200000000ff */
[----:B--2---:R-:W-:Y:S01]  /*aef0*/  FADD.FTZ R3, R15, R138 ;  /* 0x0000008a0f037221 */ /* 0x004fe20000010000 */
[----:B------:R-:W-:-:S05]  /*af00*/  FADD.FTZ R138, R194, R7 ;  /* 0x00000007c28a7221 */ /* 0x000fca0000010000 */
[----:B------:R-:W-:Y:S01]  /*af10*/  MUFU.EX2 R20, R20 ;  /* 0x0000001400147308 */ /* 0x000fe20000000800 */
[----:B------:R1:W-:Y:S01]  /*af20*/  @!P1 SYNCS.ARRIVE.TRANS64.RED.A1T0 RZ, [R139+URZ], RZ ;  /* 0x000000ff8bff99a7 */ /* 0x0003e2000810043f */
[----:B------:R-:W-:Y:S01]  /*af30*/  FADD.FTZ R140, R122, R3 ;  /* 0x000000037a8c7221 */ /* 0x000fe20000010000 */
[----:B------:R-:W-:Y:S01]  /*af40*/  FADD.FTZ R7, R163, R138 ;  /* 0x0000008aa3077221 */ /* 0x000fe20000010000 */
[----:B------:R-:W-:Y:S01]  /*af50*/  FFMA.FTZ R138, R203, R6, -R126 ;  /* 0x00000006cb8a7223 */ /* 0x000fe2000001087e */
[----:B------:R-:W-:Y:S01]  /*af60*/  F2FP.F16.F32.PACK_AB R194, R163, R194 ;  /* 0x000000c2a3c2723e */ /* 0x000fe200000000ff */
[----:B------:R-:W-:Y:S01]  /*af70*/  FADD.FTZ R3, R21, R140 ;  /* 0x0000008c15037221 */ /* 0x000fe20000010000 */
[----:B------:R-:W-:Y:S01]  /*af80*/  FADD.FTZ R140, R188, R7 ;  /* 0x00000007bc8c7221 */ /* 0x000fe20000010000 */
[----:B------:R-:W2:Y:S01]  /*af90*/  MUFU.EX2 R151, R151 ;  /* 0x0000009700977308 */ /* 0x000ea20000000800 */
[C---:B------:R-:W-:Y:S01]  /*afa0*/  F2FP.F16.F32.PACK_AB R188, R137.reuse, R188 ;  /* 0x000000bc89bc723e */ /* 0x040fe200000000ff */
[----:B------:R-:W-:Y:S01]  /*afb0*/  FADD.FTZ R3, R124, R3 ;  /* 0x000000037c037221 */ /* 0x000fe20000010000 */
[----:B------:R-:W-:Y:S01]  /*afc0*/  FADD.FTZ R7, R137, R140 ;  /* 0x0000008c89077221 */ /* 0x000fe20000010000 */
[-CC-:B------:R-:W-:Y:S01]  /*afd0*/  FFMA.FTZ R140, R219, R6.reuse, -R126.reuse ;  /* 0x00000006db8c7223 */ /* 0x180fe2000001087e */
[----:B------:R-:W-:Y:S01]  /*afe0*/  FFMA.FTZ R126, R229, R6, -R126 ;  /* 0x00000006e57e7223 */ /* 0x000fe2000001087e */
[----:B------:R-:W-:Y:S01]  /*aff0*/  FADD.FTZ R142, R128, R3 ;  /* 0x00000003808e7221 */ /* 0x000fe20000010000 */
[----:B------:R-:W-:Y:S01]  /*b000*/  FADD.FTZ R144, R190, R7 ;  /* 0x00000007be907221 */ /* 0x000fe20000010000 */
[----:B------:R-:W3:Y:S01]  /*b010*/  MUFU.EX2 R138, R138 ;  /* 0x0000008a008a7308 */ /* 0x000ee20000000800 */
[----:B------:R-:W-:Y:S01]  /*b020*/  F2FP.F16.F32.PACK_AB R190, R129, R190 ;  /* 0x000000be81be723e */ /* 0x000fe200000000ff */
[----:B------:R-:W-:Y:S01]  /*b030*/  FADD.FTZ R3, R131, R142 ;  /* 0x0000008e83037221 */ /* 0x000fe20000010000 */
[----:B------:R-:W-:Y:S01]  /*b040*/  FADD.FTZ R7, R129, R144 ;  /* 0x0000009081077221 */ /* 0x000fe20000010000 */
[----:B------:R-:W-:-:S02]  /*b050*/  F2FP.F16.F32.PACK_AB R203, R127, R120 ;  /* 0x000000787fcb723e */ /* 0x000fc400000000ff */
[----:B------:R-:W-:Y:S01]  /*b060*/  FADD.FTZ R142, R130, R3 ;  /* 0x00000003828e7221 */ /* 0x000fe20000010000 */
[----:B------:R-:W-:Y:S01]  /*b070*/  FADD.FTZ R144, R184, R7 ;  /* 0x00000007b8907221 */ /* 0x000fe20000010000 */
[----:B------:R-:W4:Y:S01]  /*b080*/  MUFU.EX2 R140, R140 ;  /* 0x0000008c008c7308 */ /* 0x000f220000000800 */
[----:B------:R-:W-:Y:S01]  /*b090*/  F2FP.F16.F32.PACK_AB R184, R133, R184 ;  /* 0x000000b885b8723e */ /* 0x000fe200000000ff */
[----:B------:R-:W-:Y:S01]  /*b0a0*/  FADD.FTZ R3, R135, R142 ;  /* 0x0000008e87037221 */ /* 0x000fe20000010000 */
[----:B------:R-:W-:Y:S01]  /*b0b0*/  FADD.FTZ R7, R133, R144 ;  /* 0x0000009085077221 */ /* 0x000fe20000010000 */
[----:B--2---:R-:W-:Y:S02]  /*b0c0*/  F2FP.F16.F32.PACK_AB R178, R151, R20 ;  /* 0x0000001497b2723e */ /* 0x004fe400000000ff */
[----:B------:R-:W-:Y:S01]  /*b0d0*/  FADD.FTZ R142, R132, R3 ;  /* 0x00000003848e7221 */ /* 0x000fe20000010000 */
[----:B------:R-:W-:Y:S01]  /*b0e0*/  FADD.FTZ R144, R186, R7 ;  /* 0x00000007ba907221 */ /* 0x000fe20000010000 */
[----:B------:R-:W-:Y:S01]  /*b0f0*/  MUFU.EX2 R126, R126 ;  /* 0x0000007e007e7308 */ /* 0x000fe20000000800 */
[----:B------:R-:W-:Y:S01]  /*b100*/  F2FP.F16.F32.PACK_AB R186, R121, R186 ;  /* 0x000000ba79ba723e */ /* 0x000fe200000000ff */
[----:B------:R-:W-:Y:S01]  /*b110*/  FADD.FTZ R142, R11, R142 ;  /* 0x0000008e0b8e7221 */ /* 0x000fe20000010000 */
[----:B------:R-:W-:Y:S01]  /*b120*/  FADD.FTZ R7, R121, R144 ;  /* 0x0000009079077221 */ /* 0x000fe20000010000 */
[----:B------:R-:W-:-:S02]  /*b130*/  MOV R11, R8 ;  /* 0x00000008000b7202 */ /* 0x000fc40000000f00 */
[----:B------:R-:W-:Y:S01]  /*b140*/  FADD.FTZ R3, R191, R142 ;  /* 0x0000008ebf037221 */ /* 0x000fe20000010000 */
[----:B------:R-:W-:Y:S01]  /*b150*/  FADD.FTZ R144, R180, R7 ;  /* 0x00000007b4907221 */ /* 0x000fe20000010000 */
[C---:B------:R-:W-:Y:S02]  /*b160*/  F2FP.F16.F32.PACK_AB R180, R141.reuse, R180 ;  /* 0x000000b48db4723e */ /* 0x040fe400000000ff */
[C---:B------:R-:W-:Y:S01]  /*b170*/  FADD.FTZ R142, R134.reuse, R3 ;  /* 0x00000003868e7221 */ /* 0x040fe20000010000 */
[----:B------:R-:W-:Y:S01]  /*b180*/  FADD.FTZ R7, R141, R144 ;  /* 0x000000908d077221 */ /* 0x000fe20000010000 */
[----:B------:R-:W-:Y:S02]  /*b190*/  F2FP.F16.F32.PACK_AB R191, R134, R191 ;  /* 0x000000bf86bf723e */ /* 0x000fe400000000ff */
[----:B------:R-:W-:Y:S01]  /*b1a0*/  FADD.FTZ R3, R185, R142 ;  /* 0x0000008eb9037221 */ /* 0x000fe20000010000 */
[----:B------:R-:W-:Y:S01]  /*b1b0*/  FADD.FTZ R144, R182, R7 ;  /* 0x00000007b6907221 */ /* 0x000fe20000010000 */
[----:B------:R-:W-:-:S02]  /*b1c0*/  F2FP.F16.F32.PACK_AB R182, R125, R182 ;  /* 0x000000b67db6723e */ /* 0x000fc400000000ff */
[C---:B------:R-:W-:Y:S01]  /*b1d0*/  FADD.FTZ R142, R136.reuse, R3 ;  /* 0x00000003888e7221 */ /* 0x040fe20000010000 */
[----:B------:R-:W-:Y:S01]  /*b1e0*/  FADD.FTZ R7, R125, R144 ;  /* 0x000000907d077221 */ /* 0x000fe20000010000 */
[----:B------:R-:W-:Y:S02]  /*b1f0*/  F2FP.F16.F32.PACK_AB R185, R136, R185 ;  /* 0x000000b988b9723e */ /* 0x000fe400000000ff */
[----:B------:R-:W-:Y:S01]  /*b200*/  FADD.FTZ R3, R187, R142 ;  /* 0x0000008ebb037221 */ /* 0x000fe20000010000 */
[----:B------:R-:W-:Y:S01]  /*b210*/  FADD.FTZ R144, R14, R7 ;  /* 0x000000070e907221 */ /* 0x000fe20000010000 */
[C---:B---3--:R-:W-:Y:S01]  /*b220*/  F2FP.F16.F32.PACK_AB R187, R138.reuse, R187 ;  /* 0x000000bb8abb723e */ /* 0x048fe200000000ff */
[----:B------:R-:W2:Y:S01]  /*b230*/  MUFU.EX2 R14, R227 ;  /* 0x000000e3000e7308 */ /* 0x000ea20000000800 */
[----:B------:R-:W-:Y:S01]  /*b240*/  FADD.FTZ R142, R138, R3 ;  /* 0x000000038a8e7221 */ /* 0x000fe20000010000 */
[----:B------:R-:W-:-:S03]  /*b250*/  FADD.FTZ R7, R147, R144 ;  /* 0x0000009093077221 */ /* 0x000fc60000010000 */
[----:B------:R-:W-:Y:S01]  /*b260*/  FADD.FTZ R3, R181, R142 ;  /* 0x0000008eb5037221 */ /* 0x000fe20000010000 */
[----:B------:R-:W-:Y:S01]  /*b270*/  FADD.FTZ R142, R20, R7 ;  /* 0x00000007148e7221 */ /* 0x000fe20000010000 */
[C---:B----4-:R-:W-:Y:S02]  /*b280*/  F2FP.F16.F32.PACK_AB R181, R140.reuse, R181 ;  /* 0x000000b58cb5723e */ /* 0x050fe400000000ff */
[----:B------:R-:W-:Y:S01]  /*b290*/  FADD.FTZ R3, R140, R3 ;  /* 0x000000038c037221 */ /* 0x000fe20000010000 */
[----:B------:R-:W-:-:S03]  /*b2a0*/  FADD.FTZ R7, R151, R142 ;  /* 0x0000008e97077221 */ /* 0x000fc60000010000 */
[----:B------:R-:W-:-:S04]  /*b2b0*/  FADD.FTZ R3, R146, R3 ;  /* 0x0000000392037221 */ /* 0x000fc80000010000 */
[C---:B------:R-:W-:Y:S01]  /*b2c0*/  FADD.FTZ R3, R183.reuse, R3 ;  /* 0x00000003b7037221 */ /* 0x040fe20000010000 */
[----:B------:R-:W-:Y:S02]  /*b2d0*/  F2FP.F16.F32.PACK_AB R183, R183, R146 ;  /* 0x00000092b7b7723e */ /* 0x000fe400000000ff */
[----:B--2---:R-:W-:Y:S01]  /*b2e0*/  F2FP.F16.F32.PACK_AB R179, R126, R14 ;  /* 0x0000000e7eb3723e */ /* 0x004fe200000000ff */
[----:B------:R-:W-:-:S04]  /*b2f0*/  FADD.FTZ R3, R148, R3 ;  /* 0x0000000394037221 */ /* 0x000fc80000010000 */
[C---:B------:R-:W-:Y:S01]  /*b300*/  FADD.FTZ R3, R177.reuse, R3 ;  /* 0x00000003b1037221 */ /* 0x040fe20000010000 */
[----:B------:R-:W-:-:S03]  /*b310*/  F2FP.F16.F32.PACK_AB R177, R177, R148 ;  /* 0x00000094b1b1723e */ /* 0x000fc600000000ff */
[----:B------:R-:W-:-:S04]  /*b320*/  FADD.FTZ R3, R14, R3 ;  /* 0x000000030e037221 */ /* 0x000fc80000010000 */
[----:B------:R-:W-:Y:S01]  /*b330*/  FADD.FTZ R3, R126, R3 ;  /* 0x000000037e037221 */ /* 0x000fe20000010000 */
[----:B-1----:R-:W-:Y:S06]  /*b340*/  @P2 BRA `(.L_x_1874) ;  /* 0xffffffb000fc2947 */ /* 0x002fec000383ffff */
[----:B------:R-:W-:-:S05]  /*b350*/  UMOV UR47, UR6 ;  /* 0x00000006002f7c82 */ /* 0x000fca0008000000 */
.L_x_1865:
[----:B------:R-:W-:-:S13]  /*b360*/  ISETP.LE.AND P2, PT, RZ, UR47, PT ;  /* 0x0000002fff007c0c */ /* 0x000fda000bf43270 */
[----:B------:R-:W-:Y:S05]  /*b370*/  @!P2 BRA `(.L_x_1875) ;  /* 0x000000440000a947 */ /* 0x000fea0003800000 */
[----:B------:R-:W-:Y:S01]  /*b380*/  R2UR UR60, R16 ;  /* 0x00000000103c72ca */ /* 0x000fe200000e0000 */
[----:B------:R-:W-:Y:S01]  /*b390*/  IMAD.MOV.U32 R11, RZ, RZ, R8 ;  /* 0x000000ffff0b7224 */ /* 0x000fe200078e0008 */
[----:B------:R-:W-:Y:S01]  /*b3a0*/  MOV R10, R9 ;  /* 0x00000009000a7202 */ /* 0x000fe20000000f00 */
[----:B------:R-:W-:Y:S01]  /*b3b0*/  UMOV UR45, UR46 ;  /* 0x0000002e002d7c82 */ /* 0x000fe20008000000 */
[----:B------:R-:W-:-:S11]  /*b3c0*/  ULDC UR41, c[0x0][0x9d8] ;  /* 0x0002760000297ab9 */ /* 0x000fd60000000800 */
.L_x_1884:
        /* <DEDUP_REMOVED lines=8> */
.L_x_1876:
[----:B------:R-:W-:Y:S01]  /*b450*/  R2UR UR7, R16 ;  /* 0x00000000100772ca */ /* 0x000fe200000e0000 */
[----:B------:R-:W-:-:S12]  /*b460*/  ULEA UR6, UR46, UR61, 0x3 ;  /* 0x0000003d2e067291 */ /* 0x000fd8000f8e183f */
[----:B------:R-:W-:-:S05]  /*b470*/  IMAD.U32 R6, RZ, RZ, UR7 ;  /* 0x00000007ff067e24 */ /* 0x000fca000f8e00ff */
[----:B------:R-:W-:-:S04]  /*b480*/  SHF.L.U32 R6, R6, 0x1f, RZ ;  /* 0x0000001f06067819 */ /* 0x000fc800000006ff */
[----:B------:R1:W2:Y:S01]  /*b490*/  SYNCS.PHASECHK.TRANS64.TRYWAIT P2, [UR6+0x36830], R6 ;  /* 0x03683006ff0075a7 */ /* 0x0002a20008040146 */
[----:B------:R-:W-:Y:S05]  /*b4a0*/  @!P0 BRA `(.L_x_1877) ;  /* 0x0000000000048947 */ /* 0x000fea0003800000 */
[----:B------:R-:W-:Y:S01]  /*b4b0*/  BPT.TRAP 0x1 ;  /* 0x000000040000795c */ /* 0x000fe20000300000 */
.L_x_1877:
[----:B--2---:R-:W-:Y:S05]  /*b4c0*/  @P2 BRA `(.L_x_1878) ;  /* 0x0000000000082947 */ /* 0x004fea0003800000 */
[----:B------:R-:W2:Y:S02]  /*b4d0*/  SYNCS.PHASECHK.TRANS64.TRYWAIT P2, [UR6+0x36830], R6 ;  /* 0x03683006ff0075a7 */ /* 0x000ea40008040146 */
[----:B--2---:R-:W-:Y:S05]  /*b4e0*/  @!P2 BRA `(.L_x_1879) ;  /* 0x0000009c00b4a947 */ /* 0x004fea0003800000 */
.L_x_1878:
        /* <DEDUP_REMOVED lines=617> */
.L_x_1880:
[----:B------:R-:W-:Y:S01]  /*db80*/  ULEA UR7, UR45, UR61, 0x3 ;  /* 0x0000003d2d077291 */ /* 0x000fe2000f8e183f */
[----:B------:R-:W-:-:S04]  /*db90*/  MOV R0, UR60 ;  /* 0x0000003c00007c02 */ /* 0x000fc80008000f00 */
[----:B------:R-:W-:-:S04]  /*dba0*/  SHF.L.U32 R0, R0, 0x1f, RZ ;  /* 0x0000001f00007819 */ /* 0x000fc800000006ff */
[----:B------:R3:W4:Y:S01]  /*dbb0*/  SYNCS.PHASECHK.TRANS64.TRYWAIT P2, [UR7+0x36850], R0 ;  /* 0x03685000ff0075a7 */ /* 0x0007220008040147 */
[----:B------:R-:W-:Y:S05]  /*dbc0*/  @!P0 BRA `(.L_x_1881) ;  /* 0x0000000000048947 */ /* 0x000fea0003800000 */
[----:B------:R-:W-:Y:S01]  /*dbd0*/  BPT.TRAP 0x1 ;  /* 0x000000040000795c */ /* 0x000fe20000300000 */
.L_x_1881:
[----:B----4-:R-:W-:Y:S05]  /*dbe0*/  @P2 BRA `(.L_x_1882) ;  /* 0x0000000000082947 */ /* 0x010fea0003800000 */
[----:B------:R-:W4:Y:S02]  /*dbf0*/  SYNCS.PHASECHK.TRANS64.TRYWAIT P2, [UR7+0x36850], R0 ;  /* 0x03685000ff0075a7 */ /* 0x000f240008040147 */
[----:B----4-:R-:W-:Y:S05]  /*dc00*/  @!P2 BRA `(.L_x_1883) ;  /* 0x000000780004a947 */ /* 0x010fea0003800000 */
.L_x_1882:
[----:B------:R-:W-:Y:S01]  /*dc10*/  UIADD3 UR6, UR61, 0x400, URZ ;  /* 0x000004003d067890 */ /* 0x000fe2000fffe03f */
[----:B------:R-:W-:Y:S01]  /*dc20*/  WARPGROUP.ARRIVE ;  /* 0x00000000000079c5 */ /* 0x000fe20000000000 */
[----:B------:R-:W-:Y:S01]  /*dc30*/  UMOV UR11, 0x40000040 ;  /* 0x40000040000b7882 */ /* 0x000fe20000000000 */
[----:B------:R-:W-:Y:S01]  /*dc40*/  FMUL.FTZ R13, R168, UR41 ;  /* 0x00000029a80d7c20 */ /* 0x000fe20008410000 */
[----:B------:R-:W-:Y:S01]  /*dc50*/  USHF.R.U32.HI UR6, URZ, 0x4, UR6 ;  /* 0x000000043f067899 */ /* 0x000fe20008011606 */
[----:B------:R-:W-:Y:S01]  /*dc60*/  FMUL.FTZ R21, R169, UR41 ;  /* 0x00000029a9157c20 */ /* 0x000fe20008410000 */
        /* <DEDUP_REMOVED lines=11> */
[----:B------:R-:W4:Y:S01]  /*dd20*/  MUFU.TANH R21, R21 ;  /* 0x0000001500157308 */ /* 0x000f220000002400 */
        /* <DEDUP_REMOVED lines=9> */
[----:B------:R-:W5:Y:S01]  /*ddc0*/  MUFU.TANH R171, R171 ;  /* 0x000000ab00ab7308 */ /* 0x000f620000002400 */
[----:B------:R-:W-:Y:S01]  /*ddd0*/  UMOV UR11, 0x40000040 ;  /* 0x40000040000b7882 */ /* 0x000fe20000000000 */
[----:B--23--:R-:W-:Y:S01]  /*dde0*/  FMNMX.FTZ R0, R13, R10, !PT ;  /* 0x0000000a0d007209 */ /* 0x00cfe20007810000 */
[----:B------:R-:W-:Y:S01]  /*ddf0*/  FMUL.FTZ R169, R174, UR41 ;  /* 0x00000029aea97c20 */ /* 0x000fe20008410000 */
[----:B------:R-:W-:Y:S01]  /*de00*/  FMUL.FTZ R14, R141, UR41 ;  /* 0x000000298d0e7c20 */ /* 0x000fe20008410000 */
[----:B------:R-:W-:Y:S01]  /*de10*/  FMUL.FTZ R175, R175, UR41 ;  /* 0x00000029afaf7c20 */ /* 0x000fe20008410000 */
[----:B------:R-:W-:Y:S01]  /*de20*/  FMUL.FTZ R20, R128, UR41 ;  /* 0x0000002980147c20 */ /* 0x000fe20008410000 */
[----:B----4-:R-:W-:Y:S01]  /*de30*/  FMNMX.FTZ R0, R21, R0, !PT ;  /* 0x0000000015007209 */ /* 0x010fe20007810000 */
        /* <DEDUP_REMOVED lines=9> */
[----:B-----5:R-:W-:Y:S01]  /*ded0*/  FMNMX.FTZ R0, R171, R0, !PT ;  /* 0x00000000ab007209 */ /* 0x020fe20007810000 */
        /* <DEDUP_REMOVED lines=24> */
[----:B-1----:R-:W1:Y:S01]  /*e060*/  LDC R6, c[0x0][0x988] ;  /* 0x00026200ff067b82 */ /* 0x002e620000000800 */
[----:B------:R-:W-:Y:S01]  /*e070*/  FMUL.FTZ R127, R127, UR41 ;  /* 0x000000297f7f7c20 */ /* 0x000fe20008410000 */
[----:B------:R-:W-:Y:S01]  /*e080*/  IMAD.U32 R132, RZ, RZ, UR46 ;  /* 0x0000002eff847e24 */ /* 0x000fe2000f8e00ff */
[----:B------:R-:W-:Y:S01]  /*e090*/  MOV R136, UR7 ;  /* 0x0000000700887c02 */ /* 0x000fe20008000f00 */
[----:B------:R-:W-:Y:S01]  /*e0a0*/  UMOV UR45, UR46 ;  /* 0x0000002e002d7c82 */ /* 0x000fe20008000000 */
[----:B------:R-:W-:Y:S01]  /*e0b0*/  ISETP.LT.AND P2, PT, RZ, UR47, PT ;  /* 0x0000002fff007c0c */ /* 0x000fe2000bf41270 */
[----:B------:R-:W-:Y:S01]  /*e0c0*/  MUFU.TANH R225, R225 ;  /* 0x000000e100e17308 */ /* 0x000fe20000002400 */
[----:B------:R-:W-:-:S02]  /*e0d0*/  @!P1 LEA R132, R132, UR61, 0x3 ;  /* 0x0000003d84849c11 */ /* 0x000fc4000f8e18ff */
[----:B------:R-:W-:-:S03]  /*e0e0*/  R2UR UR60, R16 ;  /* 0x00000000103c72ca */ /* 0x000fc600000e0000 */
[----:B------:R-:W-:Y:S02]  /*e0f0*/  @!P1 VIADD R134, R132, 0x36840 ;  /* 0x0003684084869836 */ /* 0x000fe40000000000 */
[----:B------:R-:W-:Y:S03]  /*e100*/  MUFU.TANH R227, R227 ;  /* 0x000000e300e37308 */ /* 0x000fe60000002400 */
[----:B------:R-:W-:-:S05]  /*e110*/  @!P1 PRMT R134, RZ, 0x654, R134 ;  /* 0x00000654ff869816 */ /* 0x000fca0000000086 */
[----:B------:R-:W-:Y:S08]  /*e120*/  MUFU.TANH R229, R229 ;  /* 0x000000e500e57308 */ /* 0x000ff00000002400 */
[----:B------:R-:W2:Y:S08]  /*e130*/  MUFU.TANH R12, R12 ;  /* 0x0000000c000c7308 */ /* 0x000eb00000002400 */
[----:B------:R-:W-:Y:S08]  /*e140*/  MUFU.TANH R237, R237 ;  /* 0x000000ed00ed7308 */ /* 0x000ff00000002400 */
[----:B------:R-:W3:Y:S01]  /*e150*/  MUFU.TANH R15, R15 ;  /* 0x0000000f000f7308 */ /* 0x000ee20000002400 */
[----:B--2---:R-:W-:-:S07]  /*e160*/  FMNMX.FTZ R122, R12, R11, !PT ;  /* 0x0000000b0c7a7209 */ /* 0x004fce0007810000 */
[----:B------:R-:W-:Y:S08]  /*e170*/  MUFU.TANH R8, R8 ;  /* 0x0000000800087308 */ /* 0x000ff00000002400 */
[----:B------:R-:W2:Y:S01]  /*e180*/  MUFU.TANH R169, R169 ;  /* 0x000000a900a97308 */ /* 0x000ea20000002400 */
[----:B---3--:R-:W-:-:S07]  /*e190*/  FMNMX.FTZ R122, R15, R122, !PT ;  /* 0x0000007a0f7a7209 */ /* 0x008fce0007810000 */
        /* <DEDUP_REMOVED lines=110> */
[----:B------:R-:W-:-:S03]  /*e880*/  FMNMX.FTZ R122, R143, R122, !PT ;  /* 0x0000007a8f7a7209 */ /* 0x000fc60007810000 */
[----:B------:R-:W2:Y:S01]  /*e890*/  SHFL.BFLY PT, R0, R9, 0x2, 0x1f ;  /* 0x0c401f0009007f89 */ /* 0x000ea200000e0000 */
[----:B------:R-:W-:-:S04]  /*e8a0*/  FMNMX.FTZ R122, R123, R122, !PT ;  /* 0x0000007a7b7a7209 */ /* 0x000fc80007810000 */
[----:B------:R-:W-:-:S04]  /*e8b0*/  FMNMX.FTZ R122, R151, R122, !PT ;  /* 0x0000007a977a7209 */ /* 0x000fc80007810000 */
[----:B------:R-:W-:Y:S02]  /*e8c0*/  FMNMX.FTZ R122, R127, R122, !PT ;  /* 0x0000007a7f7a7209 */ /* 0x000fe40007810000 */
[----:B--2---:R-:W-:-:S05]  /*e8d0*/  FMNMX.FTZ R0, R9, R0, !PT ;  /* 0x0000000009007209 */ /* 0x004fca0007810000 */
[----:B------:R-:W2:Y:S02]  /*e8e0*/  SHFL.BFLY PT, R9, R0, 0x1, 0x1f ;  /* 0x0c201f0000097f89 */ /* 0x000ea400000e0000 */
[----:B--2---:R-:W-:Y:S01]  /*e8f0*/  FMNMX.FTZ R9, R0, R9, !PT ;  /* 0x0000000900097209 */ /* 0x004fe20007810000 */
[----:B------:R-:W-:Y:S02]  /*e900*/  WARPGROUP.DEPBAR.LE gsb0, 0x0 ;  /* 0x00008000000079c5 */ /* 0x000fe40000010000 */
[----:B------:R-:W-:Y:S02]  /*e910*/  WARPGROUP.ARRIVE ;  /* 0x00000000000079c5 */ /* 0x000fe40000000000 */
[C---:B------:R-:W-:Y:S01]  /*e920*/  FADD.FTZ R189, -R9.reuse, R10 ;  /* 0x0000000a09bd7221 */ /* 0x040fe20000010100 */
[----:B-1----:R-:W-:-:S03]  /*e930*/  FMUL.FTZ R10, R9, R6 ;  /* 0x00000006090a7220 */ /* 0x002fc60000410000 */
[-C--:B------:R-:W-:Y:S01]  /*e940*/  FMUL.FTZ R189, R189, R6.reuse ;  /* 0x00000006bdbd7220 */ /* 0x080fe20000410000 */
[----:B------:R-:W-:Y:S01]  /*e950*/  HGMMA.64x192x16.F32 R24, R184, gdesc[UR8].tnspB, R24, gsb0 ;  /* 0x42e00008b8187df0 */ /* 0x000fe20008000818 */
[----:B------:R-:W-:Y:S01]  /*e960*/  UIADD3 UR10, UR6, 0x280, URZ ;  /* 0x00000280060a7890 */ /* 0x000fe2000fffe03f */
[-CC-:B------:R-:W-:Y:S01]  /*e970*/  FFMA.FTZ R202, R171, R6.reuse, -R10.reuse ;  /* 0x00000006abca7223 */ /* 0x180fe2000001080a */
[----:B------:R-:W-:Y:S01]  /*e980*/  UMOV UR11, 0x40000040 ;  /* 0x40000040000b7882 */ /* 0x000fe20000000000 */
[----:B------:R-:W-:Y:S01]  /*e990*/  UIADD3 UR6, UR6, 0x300, URZ ;  /* 0x0000030006067890 */ /* 0x000fe2000fffe03f */
[-CC-:B------:R-:W-:Y:S01]  /*e9a0*/  FFMA.FTZ R171, R193, R6.reuse, -R10.reuse ;  /* 0x00000006c1ab7223 */ /* 0x180fe2000001080a */
[----:B------:R1:W-:Y:S01]  /*e9b0*/  MUFU.EX2 R0, R189 ;  /* 0x000000bd00007308 */ /* 0x0003e20000000800 */
[----:B------:R-:W2:Y:S01]  /*e9c0*/  SHFL.BFLY PT, R193, R122, 0x2, 0x1f ;  /* 0x0c401f007ac17f89 */ /* 0x000ea200000e0000 */
[-CC-:B------:R-:W-:Y:S01]  /*e9d0*/  FFMA.FTZ R200, R21, R6.reuse, -R10.reuse ;  /* 0x0000000615c87223 */ /* 0x180fe2000001080a */
[-CC-:B------:R-:W-:Y:S01]  /*e9e0*/  FFMA.FTZ R223, R173, R6.reuse, -R10.reuse ;  /* 0x00000006addf7223 */ /* 0x180fe2000001080a */
[-CC-:B------:R-:W-:Y:S01]  /*e9f0*/  FFMA.FTZ R13, R13, R6.reuse, -R10.reuse ;  /* 0x000000060d0d7223 */ /* 0x180fe2000001080a */
[-CC-:B------:R-:W-:Y:S01]  /*ea00*/  FFMA.FTZ R196, R199, R6.reuse, -R10.reuse ;  /* 0x00000006c7c47223 */ /* 0x180fe2000001080a */
[-CC-:B------:R-:W-:Y:S01]  /*ea10*/  FFMA.FTZ R197, R197, R6.reuse, -R10.reuse ;  /* 0x00000006c5c57223 */ /* 0x180fe2000001080a */
[-CC-:B------:R-:W-:Y:S01]  /*ea20*/  FFMA.FTZ R198, R203, R6.reuse, -R10.reuse ;  /* 0x00000006cbc67223 */ /* 0x180fe2000001080a */
[-CC-:B------:R-:W-:Y:S01]  /*ea30*/  FFMA.FTZ R21, R201, R6.reuse, -R10.reuse ;  /* 0x00000006c9157223 */ /* 0x180fe2000001080a */
[-CC-:B-1----:R-:W-:Y:S01]  /*ea40*/  FFMA.FTZ R189, R215, R6.reuse, -R10.reuse ;  /* 0x00000006d7bd7223 */ /* 0x182fe2000001080a */
        /* <DEDUP_REMOVED lines=8> */
[----:B------:R-:W1:Y:S01]  /*ead0*/  MUFU.EX2 R13, R13 ;  /* 0x0000000d000d7308 */ /* 0x000e620000000800 */
[----:B--2---:R-:W-:-:S07]  /*eae0*/  FMNMX.FTZ R193, R122, R193, !PT ;  /* 0x000000c17ac17209 */ /* 0x004fce0007810000 */
[----:B------:R-:W2:Y:S08]  /*eaf0*/  MUFU.EX2 R200, R200 ;  /* 0x000000c800c87308 */ /* 0x000eb00000000800 */
[----:B------:R-:W3:Y:S01]  /*eb00*/  MUFU.EX2 R202, R202 ;  /* 0x000000ca00ca7308 */ /* 0x000ee20000000800 */
[----:B-1----:R-:W-:-:S07]  /*eb10*/  FFMA.FTZ R7, R0, R7, R13 ;  /* 0x0000000700077223 */ /* 0x002fce000001000d */
[----:B------:R-:W1:Y:S01]  /*eb20*/  MUFU.EX2 R223, R223 ;  /* 0x000000df00df7308 */ /* 0x000e620000000800 */
[C---:B--2---:R-:W-:Y:S01]  /*eb30*/  FADD.FTZ R7, R200.reuse, R7 ;  /* 0x00000007c8077221 */ /* 0x044fe20000010000 */
[----:B------:R-:W-:-:S06]  /*eb40*/  F2FP.F16.F32.PACK_AB R200, R200, R13 ;  /* 0x0000000dc8c8723e */ /* 0x000fcc00000000ff */
[----:B------:R-:W2:Y:S01]  /*eb50*/  MUFU.EX2 R196, R196 ;  /* 0x000000c400c47308 */ /* 0x000ea20000000800 */
[----:B---3--:R-:W-:-:S07]  /*eb60*/  FADD.FTZ R138, R202, R7 ;  /* 0x00000007ca8a7221 */ /* 0x008fce0000010000 */
        /* <DEDUP_REMOVED lines=17> */
[----:B------:R-:W1:Y:S01]  /*ec80*/  SHFL.BFLY PT, R8, R193, 0x1, 0x1f ;  /* 0x0c201f00c1087f89 */ /* 0x000e6200000e0000 */
[-CC-:B------:R-:W-:Y:S01]  /*ec90*/  FFMA.FTZ R184, R229, R6.reuse, -R10.reuse ;  /* 0x00000006e5b87223 */ /* 0x180fe2000001080a */
[-CC-:B------:R-:W-:Y:S01]  /*eca0*/  FFMA.FTZ R185, R237, R6.reuse, -R10.reuse ;  /* 0x00000006edb97223 */ /* 0x180fe2000001080a */
[----:B------:R-:W-:Y:S01]  /*ecb0*/  HGMMA.64x192x16.F32 R24, R180, gdesc[UR8].tnspB, R24, gsb0 ;  /* 0x42e00008b4187df0 */ /* 0x000fe20008000818 */
[----:B------:R-:W-:Y:S01]  /*ecc0*/  UMOV UR10, UR6 ;  /* 0x00000006000a7c82 */ /* 0x000fe20008000000 */
[----:B------:R-:W-:Y:S01]  /*ecd0*/  UMOV UR11, 0x40000040 ;  /* 0x40000040000b7882 */ /* 0x000fe20000000000 */
[----:B------:R-:W-:Y:S01]  /*ece0*/  FFMA.FTZ R14, R233, R6, -R10 ;  /* 0x00000006e90e7223 */ /* 0x000fe2000001080a */
[----:B------:R-:W-:Y:S01]  /*ecf0*/  MUFU.EX2 R184, R184 ;  /* 0x000000b800b87308 */ /* 0x000fe20000000800 */
[----:B------:R-:W-:-:S07]  /*ed00*/  UIADD3 UR6, UR47, -0x1, URZ ;  /* 0xffffffff2f067890 */ /* 0x000fce000fffe03f */
[----:B------:R-:W-:Y:S01]  /*ed10*/  MUFU.EX2 R185, R185 ;  /* 0x000000b900b97308 */ /* 0x000fe20000000800 */
[----:B------:R-:W-:-:S07]  /*ed20*/  UMOV UR47, UR6 ;  /* 0x00000006002f7c82 */ /* 0x000fce0008000000 */
[----:B------:R-:W-:Y:S01]  /*ed30*/  MUFU.EX2 R186, R186 ;  /* 0x000000ba00ba7308 */ /* 0x000fe20000000800 */
[----:B-1----:R-:W-:-:S05]  /*ed40*/  FMNMX.FTZ R8, R193, R8, !PT ;  /* 0x00000008c1087209 */ /* 0x002fca0007810000 */
[----:B------:R-:W-:Y:S02]  /*ed50*/  FADD.FTZ R193, -R8, R11 ;  /* 0x0000000b08c17221 */ /* 0x000fe40000010100 */
[----:B------:R-:W-:Y:S02]  /*ed60*/  MUFU.EX2 R11, R120 ;  /* 0x00000078000b7308 */ /* 0x000fe40000000800 */
[----:B------:R-:W-:-:S06]  /*ed70*/  FMUL.FTZ R193, R193, R6 ;  /* 0x00000006c1c17220 */ /* 0x000fcc0000410000 */
[----:B------:R-:W-:Y:S08]  /*ed80*/  MUFU.EX2 R187, R187 ;  /* 0x000000bb00bb7308 */ /* 0x000ff00000000800 */
[----:B------:R-:W-:Y:S01]  /*ed90*/  MUFU.EX2 R14, R14 ;  /* 0x0000000e000e7308 */ /* 0x000fe20000000800 */
[----:B------:R-:W-:Y:S02]  /*eda0*/  WARPGROUP.DEPBAR.LE gsb0, 0x0 ;  /* 0x00008000000079c5 */ /* 0x000fe40000010000 */
        /* <DEDUP_REMOVED lines=8> */
[----:B------:R1:W-:Y:S03]  /*ee30*/  MUFU.EX2 R2, R193 ;  /* 0x000000c100027308 */ /* 0x0003e60000000800 */
[-CC-:B------:R-:W-:Y:S01]  /*ee40*/  FFMA.FTZ R201, R12, R6.reuse, -R10.reuse ;  /* 0x000000060cc97223 */ /* 0x180fe2000001080a */
[-CC-:B------:R-:W-:Y:S01]  /*ee50*/  FFMA.FTZ R12, R15, R6.reuse, -R10.reuse ;  /* 0x000000060f0c7223 */ /* 0x180fe2000001080a */
[-CC-:B------:R-:W-:Y:S01]  /*ee60*/  FFMA.FTZ R203, R169, R6.reuse, -R10.reuse ;  /* 0x00000006a9cb7223 */ /* 0x180fe2000001080a */
[-CC-:B------:R-:W-:Y:S01]  /*ee70*/  FFMA.FTZ R175, R175, R6.reuse, -R10.reuse ;  /* 0x00000006afaf7223 */ /* 0x180fe2000001080a */
[-CC-:B------:R-:W-:Y:S01]  /*ee80*/  FFMA.FTZ R15, R161, R6.reuse, -R10.reuse ;  /* 0x00000006a10f7223 */ /* 0x180fe2000001080a */
[-CC-:B------:R-:W-:Y:S01]  /*ee90*/  FFMA.FTZ R122, R163, R6.reuse, -R10.reuse ;  /* 0x00000006a37a7223 */ /* 0x180fe2000001080a */
[----:B------:R-:W3:Y:S01]  /*eea0*/  MUFU.EX2 R201, R201 ;  /* 0x000000c900c97308 */ /* 0x000ee20000000800 */
[-CC-:B------:R-:W-:Y:S01]  /*eeb0*/  FFMA.FTZ R130, R145, R6.reuse, -R10.reuse ;  /* 0x0000000691827223 */ /* 0x180fe2000001080a */
[-CC-:B------:R-:W-:Y:S01]  /*eec0*/  FFMA.FTZ R145, R147, R6.reuse, -R10.reuse ;  /* 0x0000000693917223 */ /* 0x180fe2000001080a */
[-CC-:B------:R-:W-:Y:S01]  /*eed0*/  FFMA.FTZ R199, R165, R6.reuse, -R10.reuse ;  /* 0x00000006a5c77223 */ /* 0x180fe2000001080a */
[-CC-:B------:R-:W-:Y:S01]  /*eee0*/  FFMA.FTZ R124, R167, R6.reuse, -R10.reuse ;  /* 0x00000006a77c7223 */ /* 0x180fe2000001080a */
[-CC-:B-1----:R-:W-:Y:S01]  /*eef0*/  FFMA.FTZ R193, R153, R6.reuse, -R10.reuse ;  /* 0x0000000699c17223 */ /* 0x182fe2000001080a */
[-CC-:B------:R-:W-:Y:S01]  /*ef00*/  FFMA.FTZ R7, R133, R6.reuse, -R10.reuse ;  /* 0x0000000685077223 */ /* 0x180fe2000001080a */
[-C--:B------:R-:W-:Y:S01]  /*ef10*/  FFMA.FTZ R125, R125, R6.reuse, -R10 ;  /* 0x000000067d7d7223 */ /* 0x080fe2000001080a */
[----:B------:R-:W1:Y:S01]  /*ef20*/  MUFU.EX2 R12, R12 ;  /* 0x0000000c000c7308 */ /* 0x000e620000000800 */
[----:B------:R-:W-:Y:S01]  /*ef30*/  FADD.FTZ R133, R223, R138 ;  /* 0x0000008adf857221 */ /* 0x000fe20000010000 */
[-CC-:B------:R-:W-:Y:S01]  /*ef40*/  FFMA.FTZ R126, R155, R6.reuse, -R10.reuse ;  /* 0x000000069b7e7223 */ /* 0x180fe2000001080a */
[-CC-:B------:R-:W-:Y:S01]  /*ef50*/  FFMA.FTZ R195, R157, R6.reuse, -R10.reuse ;  /* 0x000000069dc37223 */ /* 0x180fe2000001080a */
[-CC-:B------:R-:W-:Y:S01]  /*ef60*/  FFMA.FTZ R128, R159, R6.reuse, -R10.reuse ;  /* 0x000000069f807223 */ /* 0x180fe2000001080a */
[----:B--2---:R-:W-:Y:S01]  /*ef70*/  FADD.FTZ R140, R196, R133 ;  /* 0x00000085c48c7221 */ /* 0x004fe20000010000 */
[-CC-:B------:R-:W-:Y:S01]  /*ef80*/  FFMA.FTZ R149, R149, R6.reuse, -R10.reuse ;  /* 0x0000000695957223 */ /* 0x180fe2000001080a */
[-CC-:B------:R-:W-:Y:S01]  /*ef90*/  FFMA.FTZ R121, R121, R6.reuse, -R10.reuse ;  /* 0x0000000679797223 */ /* 0x180fe2000001080a */
[----:B------:R-:W2:Y:S01]  /*efa0*/  MUFU.EX2 R203, R203 ;  /* 0x000000cb00cb7308 */ /* 0x000ea20000000800 */
[----:B---3--:R-:W-:Y:S01]  /*efb0*/  FFMA.FTZ R147, R2, R3, R201 ;  /* 0x0000000302937223 */ /* 0x008fe200000100c9 */
[-CC-:B------:R-:W-:Y:S01]  /*efc0*/  FFMA.FTZ R139, R139, R6.reuse, -R10.reuse ;  /* 0x000000068b8b7223 */ /* 0x180fe2000001080a */
[-CC-:B------:R-:W-:Y:S01]  /*efd0*/  FFMA.FTZ R131, R131, R6.reuse, -R10.reuse ;  /* 0x0000000683837223 */ /* 0x180fe2000001080a */
[-CC-:B------:R-:W-:Y:S01]  /*efe0*/  FFMA.FTZ R141, R141, R6.reuse, -R10.reuse ;  /* 0x000000068d8d7223 */ /* 0x180fe2000001080a */
[-CC-:B------:R-:W-:Y:S01]  /*eff0*/  FFMA.FTZ R135, R135, R6.reuse, -R10.reuse ;  /* 0x0000000687877223 */ /* 0x180fe2000001080a */
[-CC-:B------:R-:W-:Y:S01]  /*f000*/  FFMA.FTZ R143, R143, R6.reuse, -R10.reuse ;  /* 0x000000068f8f7223 */ /* 0x180fe2000001080a */
[-CC-:B------:R-:W-:Y:S01]  /*f010*/  FFMA.FTZ R123, R123, R6.reuse, -R10.reuse ;  /* 0x000000067b7b7223 */ /* 0x180fe2000001080a */
[----:B------:R-:W3:Y:S01]  /*f020*/  MUFU.EX2 R120, R175 ;  /* 0x000000af00787308 */ /* 0x000ee20000000800 */
[----:B------:R-:W-:Y:S01]  /*f030*/  FFMA.FTZ R151, R151, R6, -R10 ;  /* 0x0000000697977223 */ /* 0x000fe2000001080a */
[----:B-1----:R-:W-:-:S02]  /*f040*/  F2FP.F16.F32.PACK_AB R201, R12, R201 ;  /* 0x000000c90cc9723e */ /* 0x002fc400000000ff */
[----:B------:R-:W-:-:S04]  /*f050*/  F2FP.F16.F32.PACK_AB R196, R197, R196 ;  /* 0x000000c4c5c4723e */ /* 0x000fc800000000ff */
[----:B------:R-:W-:Y:S08]  /*f060*/  MUFU.EX2 R15, R15 ;  /* 0x0000000f000f7308 */ /* 0x000ff00000000800 */
[----:B------:R-:W1:Y:S08]  /*f070*/  MUFU.EX2 R122, R122 ;  /* 0x0000007a007a7308 */ /* 0x000e700000000800 */
[----:B------:R-:W-:Y:S08]  /*f080*/  MUFU.EX2 R199, R199 ;  /* 0x000000c700c77308 */ /* 0x000ff00000000800 */
[----:B------:R-:W-:Y:S08]  /*f090*/  MUFU.EX2 R124, R124 ;  /* 0x0000007c007c7308 */ /* 0x000ff00000000800 */
[----:B------:R-:W-:Y:S08]  /*f0a0*/  MUFU.EX2 R193, R193 ;  /* 0x000000c100c17308 */ /* 0x000ff00000000800 */
        /* <DEDUP_REMOVED lines=17> */
[----:B------:R5:W-:Y:S01]  /*f1c0*/  @!P1 SYNCS.ARRIVE.TRANS64.RED.A1T0 RZ, [R134+URZ], RZ ;  /* 0x000000ff86ff99a7 */ /* 0x000be2000810043f */
[----:B------:R-:W-:-:S04]  /*f1d0*/  F2FP.F16.F32.PACK_AB R176, R215, R14 ;  /* 0x0000000ed7b0723e */ /* 0x000fc800000000ff */
[----:B------:R-:W-:Y:S01]  /*f1e0*/  MUFU.EX2 R123, R123 ;  /* 0x0000007b007b7308 */ /* 0x000fe20000000800 */
[----:B-----5:R-:W-:Y:S02]  /*f1f0*/  @!P1 VIADD R134, R136, 0x36860 ;  /* 0x0003686088869836 */ /* 0x020fe40000000000 */
[----:B------:R-:W-:-:S05]  /*f200*/  FADD.FTZ R136, R12, R147 ;  /* 0x000000930c887221 */ /* 0x000fca0000010000 */
[----:B------:R-:W5:Y:S01]  /*f210*/  MUFU.EX2 R20, R20 ;  /* 0x0000001400147308 */ /* 0x000f620000000800 */
[----:B------:R-:W-:-:S04]  /*f220*/  @!P1 PRMT R134, RZ, 0x654, R134 ;  /* 0x00000654ff869816 */ /* 0x000fc80000000086 */
[----:B------:R2:W-:Y:S02]  /*f230*/  @!P1 SYNCS.ARRIVE.TRANS64.RED.A1T0 RZ, [R134+URZ], RZ ;  /* 0x000000ff86ff99a7 */ /* 0x0005e4000810043f */
[-C--:B--2---:R-:W-:Y:S01]  /*f240*/  FFMA.FTZ R134, R129, R6.reuse, -R10 ;  /* 0x0000000681867223 */ /* 0x084fe2000001080a */
[----:B------:R-:W-:Y:S01]  /*f250*/  FADD.FTZ R129, R203, R136 ;  /* 0x00000088cb817221 */ /* 0x000fe20000010000 */
[-CC-:B------:R-:W-:Y:S01]  /*f260*/  FFMA.FTZ R136, R137, R6.reuse, -R10.reuse ;  /* 0x0000000689887223 */ /* 0x180fe2000001080a */
[----:B------:R-:W-:Y:S01]  /*f270*/  FFMA.FTZ R10, R127, R6, -R10 ;  /* 0x000000067f0a7223 */ /* 0x000fe2000001080a */
[C---:B---3--:R-:W-:Y:S01]  /*f280*/  F2FP.F16.F32.PACK_AB R203, R120.reuse, R203 ;  /* 0x000000cb78cb723e */ /* 0x048fe200000000ff */
[----:B------:R-:W-:Y:S01]  /*f290*/  FADD.FTZ R138, R120, R129 ;  /* 0x00000081788a7221 */ /* 0x000fe20000010000 */
[----:B------:R-:W-:Y:S01]  /*f2a0*/  FADD.FTZ R129, R197, R140 ;  /* 0x0000008cc5817221 */ /* 0x000fe20000010000 */
[----:B------:R-:W2:Y:S01]  /*f2b0*/  MUFU.EX2 R134, R134 ;  /* 0x0000008600867308 */ /* 0x000ea20000000800 */
[----:B-1----:R-:W-:Y:S01]  /*f2c0*/  F2FP.F16.F32.PACK_AB R197, R122, R15 ;  /* 0x0000000f7ac5723e */ /* 0x002fe200000000ff */
[----:B----4-:R-:W-:Y:S01]  /*f2d0*/  FADD.FTZ R125, R15, R138 ;  /* 0x0000008a0f7d7221 */ /* 0x010fe20000010000 */
[----:B------:R-:W-:Y:S01]  /*f2e0*/  FADD.FTZ R140, R198, R129 ;  /* 0x00000081c68c7221 */ /* 0x000fe20000010000 */
[----:B-----5:R-:W-:-:S02]  /*f2f0*/  F2FP.F16.F32.PACK_AB R178, R11, R20 ;  /* 0x000000140bb2723e */ /* 0x020fc400000000ff */
[----:B------:R-:W-:Y:S01]  /*f300*/  FADD.FTZ R138, R122, R125 ;  /* 0x0000007d7a8a7221 */ /* 0x000fe20000010000 */
[C---:B------:R-:W-:Y:S01]  /*f310*/  FADD.FTZ R129, R21.reuse, R140 ;  /* 0x0000008c15817221 */ /* 0x040fe20000010000 */
[----:B------:R-:W1:Y:S01]  /*f320*/  MUFU.EX2 R136, R136 ;  /* 0x0000008800887308 */ /* 0x000e620000000800 */
[----:B------:R-:W-:Y:S01]  /*f330*/  F2FP.F16.F32.PACK_AB R198, R21, R198 ;  /* 0x000000c615c6723e */ /* 0x000fe200000000ff */
[----:B------:R-:W-:Y:S01]  /*f340*/  FADD.FTZ R125, R199, R138 ;  /* 0x0000008ac77d7221 */ /* 0x000fe20000010000 */
[----:B------:R-:W-:Y:S01]  /*f350*/  FADD.FTZ R140, R192, R129 ;  /* 0x00000081c08c7221 */ /* 0x000fe20000010000 */
[C---:B------:R-:W-:Y:S02]  /*f360*/  F2FP.F16.F32.PACK_AB R199, R124.reuse, R199 ;  /* 0x000000c77cc7723e */ /* 0x040fe400000000ff */
[----:B------:R-:W-:Y:S01]  /*f370*/  FADD.FTZ R138, R124, R125 ;  /* 0x0000007d7c8a7221 */ /* 0x000fe20000010000 */
[C---:B------:R-:W-:Y:S01]  /*f380*/  FADD.FTZ R127, R189.reuse, R140 ;  /* 0x0000008cbd7f7221 */ /* 0x040fe20000010000 */
[----:B------:R-:W3:Y:S01]  /*f390*/  MUFU.EX2 R122, R141 ;  /* 0x0000008d007a7308 */ /* 0x000ee20000000800 */
[----:B------:R-:W-:Y:S01]  /*f3a0*/  F2FP.F16.F32.PACK_AB R192, R189, R192 ;  /* 0x000000c0bdc0723e */ /* 0x000fe200000000ff */
[----:B------:R-:W-:Y:S01]  /*f3b0*/  FADD.FTZ R125, R193, R138 ;  /* 0x0000008ac17d7221 */ /* 0x000fe20000010000 */
[----:B------:R-:W-:Y:S01]  /*f3c0*/  FADD.FTZ R140, R194, R127 ;  /* 0x0000007fc28c7221 */ /* 0x000fe20000010000 */
[----:B------:R-:W-:-:S02]  /*f3d0*/  F2FP.F16.F32.PACK_AB R193, R126, R193 ;  /* 0x000000c17ec1723e */ /* 0x000fc400000000ff */
[----:B------:R-:W-:Y:S01]  /*f3e0*/  FADD.FTZ R138, R126, R125 ;  /* 0x0000007d7e8a7221 */ /* 0x000fe20000010000 */
[C---:B------:R-:W-:Y:S01]  /*f3f0*/  FADD.FTZ R125, R171.reuse, R140 ;  /* 0x0000008cab7d7221 */ /* 0x040fe20000010000 */
[----:B------:R-:W4:Y:S01]  /*f400*/  MUFU.EX2 R124, R143 ;  /* 0x0000008f007c7308 */ /* 0x000f220000000800 */
[----:B------:R-:W-:Y:S01]  /*f410*/  F2FP.F16.F32.PACK_AB R194, R171, R194 ;  /* 0x000000c2abc2723e */ /* 0x000fe200000000ff */
[----:B------:R-:W-:Y:S01]  /*f420*/  FADD.FTZ R13, R195, R138 ;  /* 0x0000008ac30d7221 */ /* 0x000fe20000010000 */
[----:B------:R-:W-:Y:S01]  /*f430*/  FADD.FTZ R12, R188, R125 ;  /* 0x0000007dbc0c7221 */ /* 0x000fe20000010000 */
[C---:B------:R-:W-:Y:S02]  /*f440*/  F2FP.F16.F32.PACK_AB R195, R128.reuse, R195 ;  /* 0x000000c380c3723e */ /* 0x040fe400000000ff */
[----:B------:R-:W-:Y:S01]  /*f450*/  FADD.FTZ R13, R128, R13 ;  /* 0x0000000d800d7221 */ /* 0x000fe20000010000 */
[----:B------:R-:W-:Y:S01]  /*f460*/  F2FP.F16.F32.PACK_AB R188, R173, R188 ;  /* 0x000000bcadbc723e */ /* 0x000fe200000000ff */
[----:B------:R5:W-:Y:S01]  /*f470*/  MUFU.EX2 R179, R10 ;  /* 0x0000000a00b37308 */ /* 0x000be20000000800 */
[----:B------:R-:W-:Y:S01]  /*f480*/  F2FP.F16.F32.PACK_AB R189, R145, R130 ;  /* 0x0000008291bd723e */ /* 0x000fe200000000ff */
[----:B------:R-:W-:Y:S01]  /*f490*/  FADD.FTZ R120, R130, R13 ;  /* 0x0000000d82787221 */ /* 0x000fe20000010000 */
[----:B------:R-:W-:-:S03]  /*f4a0*/  FADD.FTZ R13, R173, R12 ;  /* 0x0000000cad0d7221 */ /* 0x000fc60000010000 */
[----:B------:R-:W-:Y:S01]  /*f4b0*/  FADD.FTZ R15, R145, R120 ;  /* 0x00000078910f7221 */ /* 0x000fe20000010000 */
[----:B------:R-:W-:Y:S01]  /*f4c0*/  FADD.FTZ R12, R190, R13 ;  /* 0x0000000dbe0c7221 */ /* 0x000fe20000010000 */
[C---:B------:R-:W-:Y:S02]  /*f4d0*/  F2FP.F16.F32.PACK_AB R190, R191.reuse, R190 ;  /* 0x000000bebfbe723e */ /* 0x040fe400000000ff */
        /* <DEDUP_REMOVED lines=8> */
[C---:B--2---:R-:W-:Y:S02]  /*f560*/  F2FP.F16.F32.PACK_AB R185, R134.reuse, R3 ;  /* 0x0000000386b9723e */ /* 0x044fe400000000ff */
[----:B------:R-:W-:Y:S01]  /*f570*/  FADD.FTZ R12, R134, R13 ;  /* 0x0000000d860c7221 */ /* 0x000fe20000010000 */
[----:B------:R-:W-:Y:S01]  /*f580*/  FADD.FTZ R120, R186, R15 ;  /* 0x0000000fba787221 */ /* 0x000fe20000010000 */
[----:B------:R-:W-:Y:S02]  /*f590*/  F2FP.F16.F32.PACK_AB R186, R187, R186 ;  /* 0x000000babbba723e */ /* 0x000fe400000000ff */
[----:B------:R-:W-:Y:S01]  /*f5a0*/  FADD.FTZ R13, R7, R12 ;  /* 0x0000000c070d7221 */ /* 0x000fe20000010000 */
[----:B------:R-:W-:Y:S01]  /*f5b0*/  FADD.FTZ R15, R187, R120 ;  /* 0x00000078bb0f7221 */ /* 0x000fe20000010000 */
[C---:B-1----:R-:W-:Y:S01]  /*f5c0*/  F2FP.F16.F32.PACK_AB R187, R136.reuse, R7 ;  /* 0x0000000788bb723e */ /* 0x042fe200000000ff */
        /* <DEDUP_REMOVED lines=9> */
[C---:B------:R-:W-:Y:S02]  /*f660*/  F2FP.F16.F32.PACK_AB R182, R183.reuse, R182 ;  /* 0x000000b6b7b6723e */ /* 0x040fe400000000ff */
[----:B---3--:R-:W-:Y:S01]  /*f670*/  FADD.FTZ R13, R122, R13 ;  /* 0x0000000d7a0d7221 */ /* 0x008fe20000010000 */
[----:B------:R-:W-:Y:S01]  /*f680*/  FADD.FTZ R3, R183, R12 ;  /* 0x0000000cb7037221 */ /* 0x000fe20000010000 */
[----:B------:R-:W-:-:S02]  /*f690*/  F2FP.F16.F32.PACK_AB R183, R135, R122 ;  /* 0x0000007a87b7723e */ /* 0x000fc400000000ff */
[----:B------:R-:W-:Y:S01]  /*f6a0*/  FADD.FTZ R13, R135, R13 ;  /* 0x0000000d870d7221 */ /* 0x000fe20000010000 */
[----:B------:R-:W-:Y:S01]  /*f6b0*/  FADD.FTZ R12, R14, R3 ;  /* 0x000000030e0c7221 */ /* 0x000fe20000010000 */
[----:B----4-:R-:W-:Y:S02]  /*f6c0*/  F2FP.F16.F32.PACK_AB R177, R123, R124 ;  /* 0x0000007c7bb1723e */ /* 0x010fe400000000ff */
[----:B------:R-:W-:Y:S01]  /*f6d0*/  FADD.FTZ R13, R124, R13 ;  /* 0x0000000d7c0d7221 */ /* 0x000fe20000010000 */
[----:B------:R-:W-:-:S03]  /*f6e0*/  FADD.FTZ R3, R215, R12 ;  /* 0x0000000cd7037221 */ /* 0x000fc60000010000 */
[----:B------:R-:W-:Y:S01]  /*f6f0*/  FADD.FTZ R13, R123, R13 ;  /* 0x0000000d7b0d7221 */ /* 0x000fe20000010000 */
[----:B-----5:R-:W-:-:S03]  /*f700*/  FADD.FTZ R10, R20, R3 ;  /* 0x00000003140a7221 */ /* 0x020fc60000010000 */
[----:B-1----:R-:W-:Y:S01]  /*f710*/  FADD.FTZ R13, R120, R13 ;  /* 0x0000000d780d7221 */ /* 0x002fe20000010000 */
[----:B------:R-:W-:Y:S01]  /*f720*/  FADD.FTZ R7, R11, R10 ;  /* 0x0000000a0b077221 */ /* 0x000fe20000010000 */
[----:B------:R-:W-:Y:S01]  /*f730*/  IMAD.MOV.U32 R11, RZ, RZ, R8 ;  /* 0x000000ffff0b7224 */ /* 0x000fe200078e0008 */
[----:B------:R-:W-:Y:S01]  /*f740*/  MOV R10, R9 ;  /* 0x00000009000a7202 */ /* 0x000fe20000000f00 */
[C---:B------:R-:W-:Y:S01]  /*f750*/  FADD.FTZ R3, R179.reuse, R13 ;  /* 0x0000000db3037221 */ /* 0x040fe20000010000 */
[----:B------:R-:W-:Y:S01]  /*f760*/  F2FP.F16.F32.PACK_AB R179, R179, R120 ;  /* 0x00000078b3b3723e */ /* 0x000fe200000000ff */
[----:B------:R-:W-:Y:S06]  /*f770*/  @P2 BRA `(.L_x_1884) ;  /* 0xffffffbc00142947 */ /* 0x000fec000383ffff */
.L_x_1875:
        /* <DEDUP_REMOVED lines=99> */
.L_x_1885:
[----:B------:R-:W-:Y:S01]  /*fdb0*/  R2UR UR4, R16 ;  /* 0x00000000100472ca */ /* 0x000fe200000e0000 */
[----:B------:R-:W-:-:S12]  /*fdc0*/  ULEA UR5, UR46, UR61, 0x3 ;  /* 0x0000003d2e057291 */ /* 0x000fd8000f8e183f */
[----:B------:R-:W-:-:S05]  /*fdd0*/  IMAD.U32 R0, RZ, RZ, UR4 ;  /* 0x00000004ff007e24 */ /* 0x000fca000f8e00ff */
[----:B------:R-:W-:-:S04]  /*fde0*/  SHF.L.U32 R0, R0, 0x1f, RZ ;  /* 0x0000001f00007819 */ /* 0x000fc800000006ff */
[----:B------:R1:W2:Y:S01]  /*fdf0*/  SYNCS.PHASECHK.TRANS64.TRYWAIT P2, [UR5+0x36850], R0 ;  /* 0x03685000ff0075a7 */ /* 0x0002a20008040145 */
[----:B------:R-:W-:Y:S05]  /*fe00*/  @!P0 BRA `(.L_x_1886) ;  /* 0x0000000000048947 */ /* 0x000fea0003800000 */
[----:B------:R-:W-:Y:S01]  /*fe10*/  BPT.TRAP 0x1 ;  /* 0x000000040000795c */ /* 0x000fe20000300000 */
.L_x_1886:
[----:B--2---:R-:W-:Y:S05]  /*fe20*/  @P2 BRA `(.L_x_1887) ;  /* 0x0000000000082947 */ /* 0x004fea0003800000 */
[----:B------:R-:W2:Y:S02]  /*fe30*/  SYNCS.PHASECHK.TRANS64.TRYWAIT P0, [UR5+0x36850], R0 ;  /* 0x03685000ff0075a7 */ /* 0x000ea40008000145 */
[----:B--2---:R-:W-:Y:S05]  /*fe40*/  @!P0 BRA `(.L_x_1888) ;  /* 0x00000054008c8947 */ /* 0x004fea0003800000 */
.L_x_1887:
[----:B------:R-:W-:Y:S01]  /*fe50*/  UIADD3 UR61, UR61, 0x400, URZ ;  /* 0x000004003d3d7890 */ /* 0x000fe2000fffe03f */
[----:B------:R-:W-:Y:S01]  /*fe60*/  WARPGROUP.ARRIVE ;  /* 0x00000000000079c5 */ /* 0x000fe20000000000 */
[----:B------:R-:W-:Y:S01]  /*fe70*/  UMOV UR7, 0x40000040 ;  /* 0x4000004000077882 */ /* 0x000fe20000000000 */
[----:B-12---:R-:W1:Y:S01]  /*fe80*/  SHFL.BFLY PT, R0, R7, 0x2, 0x1f ;  /* 0x0c401f0007007f89 */ /* 0x006e6200000e0000 */
[----:B------:R-:W-:Y:S01]  /*fe90*/  USHF.R.U32.HI UR61, URZ, 0x4, UR61 ;  /* 0x000000043f3d7899 */ /* 0x000fe2000801163d */
[----:B------:R-:W-:Y:S01]  /*fea0*/  IMAD.MOV.U32 R4, RZ, RZ, RZ ;  /* 0x000000ffff047224 */ /* 0x000fe200078e00ff */
[----:B------:R-:W-:Y:S01]  /*feb0*/  R2UR UR8, R16 ;  /* 0x00000000100872ca */ /* 0x000fe200000e0000 */
[----:B------:R-:W2:Y:S01]  /*fec0*/  SHFL.BFLY PT, R2, R3, 0x2, 0x1f ;  /* 0x0c401f0003027f89 */ /* 0x000ea200000e0000 */
[----:B------:R-:W-:Y:S01]  /*fed0*/  ULOP3.LUT UR61, UR61, 0x3fff, URZ, 0xc0, !UPT ;  /* 0x00003fff3d3d7892 */ /* 0x000fe2000f8ec03f */
[----:B------:R-:W-:-:S03]  /*fee0*/  IADD3 R209, R209, 0x1, RZ ;  /* 0x00000001d1d17810 */ /* 0x000fc60007ffe0ff */
[----:B------:R-:W-:-:S04]  /*fef0*/  ULOP3.LUT UR4, UR61, 0x3800000, URZ, 0xfc, !UPT ;  /* 0x038000003d047892 */ /* 0x000fc8000f8efc3f */
[----:B------:R-:W-:Y:S02]  /*ff00*/  UIMAD UR4, UR46, 0xa80, UR4 ;  /* 0x00000a802e0478a4 */ /* 0x000fe4000f8e0204 */
[----:B------:R-:W-:-:S04]  /*ff10*/  UIADD3 UR46, UR46, 0x1, URZ ;  /* 0x000000012e2e7890 */ /* 0x000fc8000fffe03f */
[----:B------:R-:W-:Y:S01]  /*ff20*/  UISETP.NE.AND UP0, UPT, UR46, 0x2, UPT ;  /* 0x000000022e00788c */ /* 0x000fe2000bf05270 */
[----:B------:R-:W-:Y:S02]  /*ff30*/  UMOV UR6, UR4 ;  /* 0x0000000400067c82 */ /* 0x000fe40008000000 */
[----:B------:R-:W-:Y:S01]  /*ff40*/  HGMMA.64x192x16.F32 R24, R200, gdesc[UR4].tnspB, R24, gsb0 ;  /* 0x42e00004c8187df0 */ /* 0x000fe20008000818 */
[----:B------:R-:W-:Y:S01]  /*ff50*/  UIADD3 UR6, UR4, 0x80, URZ ;  /* 0x0000008004067890 */ /* 0x000fe2000fffe03f */
[----:B-1----:R-:W-:Y:S01]  /*ff60*/  FADD.FTZ R0, R0, R7 ;  /* 0x0000000700007221 */ /* 0x002fe20000010000 */
[----:B------:R-:W-:Y:S01]  /*ff70*/  UMOV UR7, 0x40000040 ;  /* 0x4000004000077882 */ /* 0x000fe20000000000 */
[----:B------:R-:W-:Y:S01]  /*ff80*/  USEL UR46, UR46, URZ, UP0 ;  /* 0x0000003f2e2e7287 */ /* 0x000fe20008000000 */
[----:B--2---:R-:W-:Y:S01]  /*ff90*/  FADD.FTZ R2, R2, R3 ;  /* 0x0000000302027221 */ /* 0x004fe20000010000 */
[----:B------:R-:W-:Y:S01]  /*ffa0*/  MOV R3, UR5 ;  /* 0x0000000500037c02 */ /* 0x000fe20008000f00 */
[----:B------:R-:W1:Y:S04]  /*ffb0*/  SHFL.BFLY PT, R5, R0, 0x1, 0x1f ;  /* 0x0c201f0000057f89 */ /* 0x000e6800000e0000 */
[----:B------:R-:W2:Y:S01]  /*ffc0*/  SHFL.BFLY PT, R11, R2, 0x1, 0x1f ;  /* 0x0c201f00020b7f89 */ /* 0x000ea200000e0000 */
[----:B------:R-:W-:-:S02]  /*ffd0*/  @!P1 VIADD R3, R3, 0x36860 ;  /* 0x0003686003039836 */ /* 0x000fc40000000000 */
[----:B-1----:R-:W-:Y:S01]  /*ffe0*/  FADD.FTZ R12, R0, R5 ;  /* 0x00000005000c7221 */ /* 0x002fe20000010000 */
[----:B------:R-:W-:Y:S02]  /*fff0*/  IMAD.MOV.U32 R0, RZ, RZ, -0x800000 ;  /* 0xff800000ff007424 */ /* 0x000fe400078e00ff */
[----:B--2---:R-:W-:Y:S02]  /*10000*/  FADD.FTZ R13, R2, R11 ;  /* 0x0000000b020d7221 */ /* 0x004fe40000010000 */
[----:B------:R-:W-:Y:S01]  /*10010*/  FSETP.NE.FTZ.AND P0, PT, R12, RZ, PT ;  /* 0x000000ff0c00720b */ /* 0x000fe20003f15000 */
[----:B------:R-:W-:Y:S01]  /*10020*/  IMAD.MOV.U32 R2, RZ, RZ, -0x800000 ;  /* 0xff800000ff027424 */ /* 0x000fe200078e00ff */
[----:B------:R-:W-:Y:S02]  /*10030*/  MOV R11, RZ ;  /* 0x000000ff000b7202 */ /* 0x000fe40000000f00 */
        /* <DEDUP_REMOVED lines=40> */
[----:B------:R-:W-:-:S06]  /*102c0*/  ULOP3.LUT UR8, UR8, UR4, URZ, 0x3c, !UPT ;  /* 0x0000000408087292 */ /* 0x000fcc000f8e3c3f */
[----:B------:R-:W-:Y:S01]  /*102d0*/  IMAD.U32 R16, RZ, RZ, UR8 ;  /* 0x00000008ff107e24 */ /* 0x000fe2000f8e00ff */
[----:B------:R-:W-:Y:S02]  /*102e0*/  WARPGROUP.DEPBAR.LE gsb0, 0x0 ;  /* 0x00008000000079c5 */ /* 0x000fe40000010000 */
[----:B------:R-:W-:-:S06]  /*102f0*/  WARPGROUP.ARRIVE ;  /* 0x00000000000079c5 */ /* 0x000fcc0000000000 */
        /* <DEDUP_REMOVED lines=99> */
.L_x_1858:
        /* <DEDUP_REMOVED lines=8> */
[C---:B------:R-:W-:Y:S01]  /*109b0*/  IADD3 R13, P4, R18.reuse, 0x60, RZ ;  /* 0x00000060120d7810 */ /* 0x040fe20007f9e0ff */
[----:B------:R-:W-:Y:S01]  /*109c0*/  VIADD R129, R205, UR42 ;  /* 0x0000002acd817c36 */ /* 0x000fe20008000000 */
[C---:B------:R-:W-:Y:S01]  /*109d0*/  IADD3 R21, P5, R18.reuse, 0x4020, RZ ;  /* 0x0000402012157810 */ /* 0x040fe20007fbe0ff */
[----:B------:R-:W-:Y:S01]  /*109e0*/  ULDC UR10, c[0x0][0xa88] ;  /* 0x0002a200000a7ab9 */ /* 0x000fe20000000800 */
[----:B------:R-:W-:Y:S01]  /*109f0*/  LOP3.LUT R12, R13, 0x380, RZ, 0xc0, !PT ;  /* 0x000003800d0c7812 */ /* 0x000fe200078ec0ff */
[----:B------:R-:W-:Y:S01]  /*10a00*/  VIADD R4, R129, 0x8 ;  /* 0x0000000881047836 */ /* 0x000fe20000000000 */
[----:B------:R-:W-:Y:S01]  /*10a10*/  IADD3 R9, P3, R18, 0x20, RZ ;  /* 0x0000002012097810 */ /* 0x000fe20007f7e0ff */
[----:B------:R-:W-:Y:S01]  /*10a20*/  USHF.R.S32.HI UR5, URZ, 0x1f, UR43 ;  /* 0x0000001f3f057899 */ /* 0x000fe2000801142b */
[----:B------:R-:W-:Y:S01]  /*10a30*/  SHF.R.U64 R12, R12, 0x3, RZ ;  /* 0x000000030c0c7819 */ /* 0x000fe200000012ff */
[----:B------:R-:W-:Y:S01]  /*10a40*/  ULDC.64 UR8, c[0x0][0xb70] ;  /* 0x0002dc0000087ab9 */ /* 0x000fe20000000a00 */
[C---:B------:R-:W-:Y:S01]  /*10a50*/  IADD3 R11, P2, R18.reuse, 0x40, RZ ;  /* 0x00000040120b7810 */ /* 0x040fe20007f5e0ff */
[----:B------:R-:W-:Y:S01]  /*10a60*/  UIMAD UR5, UR5, UR8, URZ ;  /* 0x00000008050572a4 */ /* 0x000fe2000f8e023f */
[----:B------:R-:W-:Y:S01]  /*10a70*/  IADD3 R15, P6, R18, 0x4000, RZ ;  /* 0x00004000120f7810 */ /* 0x000fe20007fde0ff */
[----:B------:R-:W-:Y:S01]  /*10a80*/  UIMAD.WIDE.U32 UR6, UR43, UR8, URZ ;  /* 0x000000082b0672a5 */ /* 0x000fe2000f8e003f */
[----:B------:R-:W-:Y:S01]  /*10a90*/  LOP3.LUT R12, R12, R13, RZ, 0x3c, !PT ;  /* 0x0000000d0c0c7212 */ /* 0x000fe200078e3cff */
[----:B------:R-:W-:Y:S01]  /*10aa0*/  IMAD.X R13, RZ, RZ, R19, P4 ;  /* 0x000000ffff0d7224 */ /* 0x000fe200020e0613 */
[----:B------:R-:W-:Y:S01]  /*10ab0*/  LOP3.LUT R20, R21, 0x380, RZ, 0xc0, !PT ;  /* 0x0000038015147812 */ /* 0x000fe200078ec0ff */
[----:B------:R-:W-:Y:S01]  /*10ac0*/  UIMAD UR5, UR43, UR9, UR5 ;  /* 0x000000092b0572a4 */ /* 0x000fe2000f8e0205 */
[C---:B------:R-:W-:Y:S01]  /*10ad0*/  LOP3.LUT R5, R18.reuse, 0x380, RZ, 0xc0, !PT ;  /* 0x0000038012057812 */ /* 0x040fe200078ec0ff */
[----:B------:R-:W-:Y:S01]  /*10ae0*/  ULDC.64 UR12, c[0x0][0x208] ;  /* 0x00008200000c7ab9 */ /* 0x000fe20000000a00 */
[----:B------:R-:W-:Y:S01]  /*10af0*/  IADD3 R35, P4, R18, 0x8000, RZ ;  /* 0x0000800012237810 */ /* 0x000fe20007f9e0ff */
[----:B------:R-:W-:Y:S01]  /*10b00*/  UIADD3 UR5, UR7, UR5, URZ ;  /* 0x0000000507057290 */ /* 0x000fe2000fffe03f */
[----:B------:R-:W-:-:S02]  /*10b10*/  LOP3.LUT R8, R9, 0x380, RZ, 0xc0, !PT ;  /* 0x0000038009087812 */ /* 0x000fc400078ec0ff */
[----:B------:R-:W-:Y:S02]  /*10b20*/  LOP3.LUT R10, R11, 0x380, RZ, 0xc0, !PT ;  /* 0x000003800b0a7812 */ /* 0x000fe400078ec0ff */
[----:B------:R-:W-:Y:S02]  /*10b30*/  LOP3.LUT R14, R15, 0x380, RZ, 0xc0, !PT ;  /* 0x000003800f0e7812 */ /* 0x000fe400078ec0ff */
[----:B------:R-:W-:Y:S02]  /*10b40*/  LOP3.LUT P0, RZ, R211, 0x3, RZ, 0xc0, !PT ;  /* 0x00000003d3ff7812 */ /* 0x000fe4000780c0ff */
[----:B------:R-:W-:Y:S02]  /*10b50*/  SHF.R.U64 R20, R20, 0x3, RZ ;  /* 0x0000000314147819 */ /* 0x000fe400000012ff */
[----:B------:R-:W-:Y:S02]  /*10b60*/  SHF.R.U64 R5, R5, 0x3, RZ ;  /* 0x0000000305057819 */ /* 0x000fe400000012ff */
[----:B------:R-:W-:-:S02]  /*10b70*/  LOP3.LUT R28, R35, 0x380, RZ, 0xc0, !PT ;  /* 0x00000380231c7812 */ /* 0x000fc400078ec0ff */
[----:B------:R-:W-:Y:S02]  /*10b80*/  SHF.R.U64 R8, R8, 0x3, RZ ;  /* 0x0000000308087819 */ /* 0x000fe400000012ff */
[----:B------:R-:W-:Y:S02]  /*10b90*/  SHF.R.U64 R10, R10, 0x3, RZ ;  /* 0x000000030a0a7819 */ /* 0x000fe400000012ff */
[----:B------:R-:W-:Y:S02]  /*10ba0*/  SHF.R.U64 R14, R14, 0x3, RZ ;  /* 0x000000030e0e7819 */ /* 0x000fe400000012ff */
[----:B------:R-:W-:Y:S02]  /*10bb0*/  ISETP.GE.OR P1, PT, R4, UR10, P0 ;  /* 0x0000000a04007c0c */ /* 0x000fe40008726670 */
[----:B------:R-:W-:Y:S01]  /*10bc0*/  LOP3.LUT R20, R20, R21, RZ, 0x3c, !PT ;  /* 0x0000001514147212 */ /* 0x000fe200078e3cff */
[----:B------:R-:W-:Y:S01]  /*10bd0*/  IMAD.X R21, RZ, RZ, R19, P5 ;  /* 0x000000ffff157224 */ /* 0x000fe200028e0613 */
[----:B------:R-:W-:-:S02]  /*10be0*/  LOP3.LUT R4, R5, R18, RZ, 0x3c, !PT ;  /* 0x0000001205047212 */ /* 0x000fc400078e3cff */
[----:B------:R-:W-:Y:S02]  /*10bf0*/  SHF.R.U64 R28, R28, 0x3, RZ ;  /* 0x000000031c1c7819 */ /* 0x000fe400000012ff */
[----:B------:R-:W-:Y:S02]  /*10c00*/  LOP3.LUT R8, R8, R9, RZ, 0x3c, !PT ;  /* 0x0000000908087212 */ /* 0x000fe400078e3cff */
[----:B------:R-:W-:Y:S01]  /*10c10*/  LOP3.LUT R10, R10, R11, RZ, 0x3c, !PT ;  /* 0x0000000b0a0a7212 */ /* 0x000fe200078e3cff */
[----:B------:R-:W-:Y:S01]  /*10c20*/  IMAD.X R11, RZ, RZ, R19, P2 ;  /* 0x000000ffff0b7224 */ /* 0x000fe200010e0613 */
[----:B------:R-:W-:Y:S02]  /*10c30*/  MOV R5, R19 ;  /* 0x0000001300057202 */ /* 0x000fe40000000f00 */
[----:B------:R-:W-:Y:S02]  /*10c40*/  LOP3.LUT R14, R14, R15, RZ, 0x3c, !PT ;  /* 0x0000000f0e0e7212 */ /* 0x000fe400078e3cff */
[----:B------:R-:W-:-:S02]  /*10c50*/  IADD3.X R9, RZ, R19, RZ, P3, !PT ;  /* 0x00000013ff097210 */ /* 0x000fc40001ffe4ff */
[C---:B------:R-:W-:Y:S02]  /*10c60*/  IADD3 R25, P3, R18.reuse, 0x4040, RZ ;  /* 0x0000404012197810 */ /* 0x040fe40007f7e0ff */
[C---:B------:R-:W-:Y:S02]  /*10c70*/  IADD3 R15, P2, R18.reuse, 0x4060, RZ ;  /* 0x00004060120f7810 */ /* 0x040fe40007f5e0ff */
[----:B------:R-:W-:Y:S02]  /*10c80*/  IADD3 R82, P5, R18, 0x8040, RZ ;  /* 0x0000804012527810 */ /* 0x000fe40007fbe0ff */
[----:B------:R-:W-:Y:S02]  /*10c90*/  LOP3.LUT R28, R28, R35, RZ, 0x3c, !PT ;  /* 0x000000231c1c7212 */ /* 0x000fe400078e3cff */
[----:B------:R-:W-:Y:S02]  /*10ca0*/  MOV R35, R4 ;  /* 0x0000000400237202 */ /* 0x000fe40000000f00 */
[----:B------:R-:W-:-:S02]  /*10cb0*/  MOV R125, R20 ;  /* 0x00000014007d7202 */ /* 0x000fc40000000f00 */
[----:B------:R-:W-:Y:S01]  /*10cc0*/  F2FP.F16.F32.PACK_AB R4, R122, R7 ;  /* 0x000000077a04723e */ /* 0x000fe200000000ff */
[----:B------:R-:W1:Y:S01]  /*10cd0*/  LDC.64 R20, c[0x0][0xb78] ;  /* 0x0002de00ff147b82 */ /* 0x000e620000000a00 */
[----:B------:R-:W-:Y:S02]  /*10ce0*/  LOP3.LUT R24, R25, 0x380, RZ, 0xc0, !PT ;  /* 0x0000038019187812 */ /* 0x000fe400078ec0ff */
[----:B------:R-:W-:Y:S02]  /*10cf0*/  LOP3.LUT R26, R15, 0x380, RZ, 0xc0, !PT ;  /* 0x000003800f1a7812 */ /* 0x000fe400078ec0ff */
[----:B------:R-:W-:Y:S02]  /*10d00*/  LOP3.LUT R7, R82, 0x380, RZ, 0xc0, !PT ;  /* 0x0000038052077812 */ /* 0x000fe400078ec0ff */
[----:B------:R-:W-:Y:S02]  /*10d10*/  F2FP.F16.F32.PACK_AB R6, R29, R6 ;  /* 0x000000061d06723e */ /* 0x000fe400000000ff */
[----:B------:R-:W-:-:S02]  /*10d20*/  SHF.R.U64 R24, R24, 0x3, RZ ;  /* 0x0000000318187819 */ /* 0x000fc400000012ff */
[----:B------:R-:W-:Y:S02]  /*10d30*/  SHF.R.U64 R26, R26, 0x3, RZ ;  /* 0x000000031a1a7819 */ /* 0x000fe400000012ff */
[----:B------:R-:W-:Y:S02]  /*10d40*/  SHF.R.U64 R29, R7, 0x3, RZ ;  /* 0x00000003071d7819 */ /* 0x000fe400000012ff */
[----:B------:R-:W-:Y:S01]  /*10d50*/  F2FP.F16.F32.PACK_AB R7, R27, R30 ;  /* 0x0000001e1b07723e */ /* 0x000fe200000000ff */
[--C-:B------:R-:W-:Y:S01]  /*10d60*/  IMAD.X R27, RZ, RZ, R19.reuse, P2 ;  /* 0x000000ffff1b7224 */ /* 0x100fe200010e0613 */
[----:B------:R-:W-:Y:S02]  /*10d70*/  LOP3.LUT R24, R24, R25, RZ, 0x3c, !PT ;  /* 0x0000001918187212 */ /* 0x000fe400078e3cff */
[----:B------:R-:W-:Y:S01]  /*10d80*/  LOP3.LUT R26, R26, R15, RZ, 0x3c, !PT ;  /* 0x0000000f1a1a7212 */ /* 0x000fe200078e3cff */
[--C-:B------:R-:W-:Y:S01]  /*10d90*/  IMAD.X R15, RZ, RZ, R19.reuse, P6 ;  /* 0x000000ffff0f7224 */ /* 0x100fe200030e0613 */
[----:B------:R-:W-:Y:S01]  /*10da0*/  LOP3.LUT R30, R29, R82, RZ, 0x3c, !PT ;  /* 0x000000521d1e7212 */ /* 0x000fe200078e3cff */
[----:B------:R-:W-:Y:S01]  /*10db0*/  IMAD.X R29, RZ, RZ, R19, P4 ;  /* 0x000000ffff1d7224 */ /* 0x000fe200020e0613 */
[----:B------:R-:W-:-:S02]  /*10dc0*/  IADD3.X R25, RZ, R19, RZ, P3, !PT ;  /* 0x00000013ff197210 */ /* 0x000fc40001ffe4ff */
[C---:B------:R-:W-:Y:S02]  /*10dd0*/  IADD3 R83, P6, R18.reuse, 0x8020, RZ ;  /* 0x0000802012537810 */ /* 0x040fe40007fde0ff */
[----:B------:R-:W-:Y:S02]  /*10de0*/  IADD3 R123, P3, R18, 0x8060, RZ ;  /* 0x00008060127b7810 */ /* 0x000fe40007f7e0ff */
[----:B------:R-:W-:Y:S01]  /*10df0*/  F2FP.F16.F32.PACK_AB R5, R32, R121 ;  /* 0x000000792005723e */ /* 0x000fe200000000ff */
[----:B------:R-:W-:Y:S01]  /*10e00*/  BAR.SYNC.DEFER_BLOCKING 0x1, 0x100 ;  /* 0x0044000000007b1d */ /* 0x000fe20000010000 */
[----:B------:R-:W-:Y:S02]  /*10e10*/  LOP3.LUT R34, R83, 0x380, RZ, 0xc0, !PT ;  /* 0x0000038053227812 */ /* 0x000fe400078ec0ff */
[----:B------:R-:W-:Y:S02]  /*10e20*/  LOP3.LUT R32, R123, 0x380, RZ, 0xc0, !PT ;  /* 0x000003807b207812 */ /* 0x000fe400078ec0ff */
[----:B------:R-:W-:Y:S01]  /*10e30*/  MOV R121, R28 ;  /* 0x0000001c00797202 */ /* 0x000fe20000000f00 */
[----:B------:R-:W-:Y:S01]  /*10e40*/  IMAD.U32 R29, RZ, RZ, UR7 ;  /* 0x00000007ff1d7e24 */ /* 0x000fe2000f8e00ff */
[----:B------:R-:W-:Y:S01]  /*10e50*/  SHF.R.U64 R34, R34, 0x3, RZ ;  /* 0x0000000322227819 */ /* 0x000fe200000012ff */
[----:B------:R-:W-:Y:S01]  /*10e60*/  IMAD.U32 R29, RZ, RZ, UR5 ;  /* 0x00000005ff1d7e24 */ /* 0x000fe2000f8e00ff */
[----:B------:R-:W-:Y:S01]  /*10e70*/  USHF.R.S32.HI UR5, URZ, 0x1f, UR44 ;  /* 0x0000001f3f057899 */ /* 0x000fe2000801142c */
[----:B------:R-:W-:-:S02]  /*10e80*/  SHF.R.U64 R32, R32, 0x3, RZ ;  /* 0x0000000320207819 */ /* 0x000fc400000012ff */
[----:B------:R-:W-:Y:S02]  /*10e90*/  MOV R128, R8 ;  /* 0x0000000800807202 */ /* 0x000fe40000000f00 */
[----:B------:R-:W-:Y:S02]  /*10ea0*/  LOP3.LUT R34, R34, R83, RZ, 0x3c, !PT ;  /* 0x0000005322227212 */ /* 0x000fe400078e3cff */
[----:B------:R-:W-:Y:S02]  /*10eb0*/  LOP3.LUT R32, R32, R123, RZ, 0x3c, !PT ;  /* 0x0000007b20207212 */ /* 0x000fe400078e3cff */
[----:B------:R-:W-:Y:S02]  /*10ec0*/  MOV R127, R10 ;  /* 0x0000000a007f7202 */ /* 0x000fe40000000f00 */
[----:B------:R-:W-:Y:S02]  /*10ed0*/  MOV R82, R12 ;  /* 0x0000000c00527202 */ /* 0x000fe40000000f00 */
[----:B------:R-:W-:Y:S01]  /*10ee0*/  MOV R83, R14 ;  /* 0x0000000e00537202 */ /* 0x000fe20000000f00 */
[----:B------:R2:W-:Y:S01]  /*10ef0*/  STSM.16.M88.4 [R35], R4 ;  /* 0x0000000423007844 */ /* 0x0005e20000000200 */
[----:B------:R-:W-:Y:S01]  /*10f00*/  MOV R28, UR6 ;  /* 0x00000006001c7c02 */ /* 0x000fe20008000f00 */
[----:B------:R-:W-:Y:S01]  /*10f10*/  ULDC.64 UR6, c[0x0][0xb40] ;  /* 0x0002d00000067ab9 */ /* 0x000fe20000000a00 */
[----:B------:R-:W-:-:S02]  /*10f20*/  F2FP.F16.F32.PACK_AB R8, R41, R40 ;  /* 0x000000282908723e */ /* 0x000fc400000000ff */
[----:B------:R-:W-:Y:S02]  /*10f30*/  F2FP.F16.F32.PACK_AB R9, R43, R42 ;  /* 0x0000002a2b09723e */ /* 0x000fe400000000ff */
[----:B------:R-:W-:Y:S02]  /*10f40*/  F2FP.F16.F32.PACK_AB R10, R45, R44 ;  /* 0x0000002c2d0a723e */ /* 0x000fe400000000ff */
[----:B------:R-:W-:Y:S02]  /*10f50*/  F2FP.F16.F32.PACK_AB R11, R47, R46 ;  /* 0x0000002e2f0b723e */ /* 0x000fe400000000ff */
[----:B------:R-:W-:Y:S02]  /*10f60*/  MOV R123, R24 ;  /* 0x00000018007b7202 */ /* 0x000fe40000000f00 */
[----:B------:R-:W-:Y:S02]  /*10f70*/  MOV R122, R26 ;  /* 0x0000001a007a7202 */ /* 0x000fe40000000f00 */
[----:B------:R-:W-:-:S02]  /*10f80*/  F2FP.F16.F32.PACK_AB R12, R49, R48 ;  /* 0x00000030310c723e */ /* 0x000fc400000000ff */
[----:B--2---:R-:W-:Y:S01]  /*10f90*/  F2FP.F16.F32.PACK_AB R7, R124, R31 ;  /* 0x0000001f7c07723e */ /* 0x004fe200000000ff */
[--C-:B------:R-:W-:Y:S01]  /*10fa0*/  IMAD.X R31, RZ, RZ, R19.reuse, P5 ;  /* 0x000000ffff1f7224 */ /* 0x100fe200028e0613 */
[----:B------:R-:W-:Y:S01]  /*10fb0*/  F2FP.F16.F32.PACK_AB R5, R126, R33 ;  /* 0x000000217e05723e */ /* 0x000fe200000000ff */
[----:B------:R-:W-:Y:S01]  /*10fc0*/  IMAD.X R33, RZ, RZ, R19, P3 ;  /* 0x000000ffff217224 */ /* 0x000fe200018e0613 */
[----:B------:R-:W-:Y:S02]  /*10fd0*/  F2FP.F16.F32.PACK_AB R4, R120, R3 ;  /* 0x000000037804723e */ /* 0x000fe400000000ff */
[----:B------:R-:W-:Y:S02]  /*10fe0*/  F2FP.F16.F32.PACK_AB R6, R37, R36 ;  /* 0x000000242506723e */ /* 0x000fe400000000ff */
[----:B------:R-:W-:Y:S01]  /*10ff0*/  MOV R3, R30 ;  /* 0x0000001e00037202 */ /* 0x000fe20000000f00 */
[----:B-1----:R-:W-:Y:S01]  /*11000*/  IMAD R30, R20, UR5, RZ ;  /* 0x00000005141e7c24 */ /* 0x002fe2000f8e02ff */
[----:B------:R-:W-:Y:S01]  /*11010*/  F2FP.F16.F32.PACK_AB R13, R51, R50 ;  /* 0x00000032330d723e */ /* 0x000fe200000000ff */
[----:B------:R1:W-:Y:S01]  /*11020*/  STSM.16.M88.4 [R128], R4 ;  /* 0x0000000480007844 */ /* 0x0003e20000000200 */
[----:B------:R-:W-:-:S02]  /*11030*/  F2FP.F16.F32.PACK_AB R14, R53, R52 ;  /* 0x00000034350e723e */ /* 0x000fc400000000ff */
[----:B------:R-:W-:Y:S01]  /*11040*/  F2FP.F16.F32.PACK_AB R15, R55, R54 ;  /* 0x00000036370f723e */ /* 0x000fe200000000ff */
[----:B------:R-:W-:Y:S01]  /*11050*/  STSM.16.M88.4 [R127], R8 ;  /* 0x000000087f007844 */ /* 0x000fe20000000200 */
[----:B------:R-:W-:Y:S02]  /*11060*/  F2FP.F16.F32.PACK_AB R24, R57, R56 ;  /* 0x000000383918723e */ /* 0x000fe400000000ff */
[----:B------:R-:W-:Y:S01]  /*11070*/  F2FP.F16.F32.PACK_AB R25, R59, R58 ;  /* 0x0000003a3b19723e */ /* 0x000fe200000000ff */
[----:B------:R2:W-:Y:S01]  /*11080*/  STSM.16.M88.4 [R82], R12 ;  /* 0x0000000c52007844 */ /* 0x0005e20000000200 */
[----:B------:R-:W-:Y:S02]  /*11090*/  F2FP.F16.F32.PACK_AB R26, R61, R60 ;  /* 0x0000003c3d1a723e */ /* 0x000fe400000000ff */
[----:B------:R-:W-:Y:S02]  /*110a0*/  F2FP.F16.F32.PACK_AB R27, R63, R62 ;  /* 0x0000003e3f1b723e */ /* 0x000fe400000000ff */
[----:B------:R-:W-:Y:S01]  /*110b0*/  MOV R32, R32 ;  /* 0x0000002000207202 */ /* 0x000fe20000000f00 */
[----:B------:R-:W-:Y:S01]  /*110c0*/  IMAD R33, R21, UR44, R30 ;  /* 0x0000002c15217c24 */ /* 0x000fe2000f8e021e */
[----:B------:R-:W-:Y:S01]  /*110d0*/  IADD3.X R35, RZ, R19, RZ, P6, !PT ;  /* 0x00000013ff237210 */ /* 0x000fe200037fe4ff */
[----:B------:R-:W-:Y:S01]  /*110e0*/  IMAD.WIDE.U32 R20, R20, UR44, R28 ;  /* 0x0000002c14147c25 */ /* 0x000fe2000f8e001c */
[----:B-1----:R-:W-:Y:S01]  /*110f0*/  F2FP.F16.F32.PACK_AB R4, R65, R64 ;  /* 0x000000404104723e */ /* 0x002fe200000000ff */
[----:B------:R1:W-:Y:S01]  /*11100*/  STSM.16.M88.4 [R83], R24 ;  /* 0x0000001853007844 */ /* 0x0003e20000000200 */
[----:B------:R-:W-:-:S02]  /*11110*/  F2FP.F16.F32.PACK_AB R5, R67, R66 ;  /* 0x000000424305723e */ /* 0x000fc400000000ff */
[----:B------:R-:W-:Y:S02]  /*11120*/  F2FP.F16.F32.PACK_AB R6, R69, R68 ;  /* 0x000000444506723e */ /* 0x000fe400000000ff */
[----:B------:R-:W-:Y:S02]  /*11130*/  F2FP.F16.F32.PACK_AB R7, R71, R70 ;  /* 0x000000464707723e */ /* 0x000fe400000000ff */
[----:B------:R-:W-:Y:S02]  /*11140*/  F2FP.F16.F32.PACK_AB R28, R73, R72 ;  /* 0x00000048491c723e */ /* 0x000fe400000000ff */
[----:B------:R-:W-:Y:S01]  /*11150*/  F2FP.F16.F32.PACK_AB R29, R75, R74 ;  /* 0x0000004a4b1d723e */ /* 0x000fe200000000ff */
[----:B------:R3:W-:Y:S01]  /*11160*/  STSM.16.M88.4 [R125], R4 ;  /* 0x000000047d007844 */ /* 0x0007e20000000200 */
[----:B------:R-:W-:Y:S02]  /*11170*/  F2FP.F16.F32.PACK_AB R30, R77, R76 ;  /* 0x0000004c4d1e723e */ /* 0x000fe400000000ff */
[----:B------:R-:W-:-:S02]  /*11180*/  F2FP.F16.F32.PACK_AB R31, R79, R78 ;  /* 0x0000004e4f1f723e */ /* 0x000fc400000000ff */
[----:B------:R-:W-:Y:S02]  /*11190*/  F2FP.F16.F32.PACK_AB R80, R81, R80 ;  /* 0x000000505150723e */ /* 0x000fe400000000ff */
[----:B------:R-:W-:Y:S01]  /*111a0*/  F2FP.F16.F32.PACK_AB R88, R89, R88 ;  /* 0x000000585958723e */ /* 0x000fe200000000ff */
[----:B------:R-:W-:Y:S01]  /*111b0*/  STSM.16.M88.4 [R123], R28 ;  /* 0x0000001c7b007844 */ /* 0x000fe20000000200 */
[----:B------:R-:W-:Y:S02]  /*111c0*/  F2FP.F16.F32.PACK_AB R81, R39, R38 ;  /* 0x000000262751723e */ /* 0x000fe400000000ff */
[----:B--2---:R-:W-:Y:S02]  /*111d0*/  F2FP.F16.F32.PACK_AB R82, R85, R84 ;  /* 0x000000545552723e */ /* 0x004fe400000000ff */
[----:B-1----:R-:W-:Y:S02]  /*111e0*/  F2FP.F16.F32.PACK_AB R83, R87, R86 ;  /* 0x000000565753723e */ /* 0x002fe400000000ff */
[----:B------:R-:W-:-:S02]  /*111f0*/  F2FP.F16.F32.PACK_AB R89, R91, R90 ;  /* 0x0000005a5b59723e */ /* 0x000fc400000000ff */
[----:B------:R-:W-:Y:S01]  /*11200*/  F2FP.F16.F32.PACK_AB R96, R97, R96 ;  /* 0x000000606160723e */ /* 0x000fe200000000ff */
[----:B------:R-:W-:Y:S01]  /*11210*/  STSM.16.M88.4 [R122], R80 ;  /* 0x000000507a007844 */ /* 0x000fe20000000200 */
[----:B------:R-:W-:Y:S02]  /*11220*/  F2FP.F16.F32.PACK_AB R90, R93, R92 ;  /* 0x0000005c5d5a723e */ /* 0x000fe400000000ff */
[----:B------:R-:W-:Y:S02]  /*11230*/  F2FP.F16.F32.PACK_AB R91, R95, R94 ;  /* 0x0000005e5f5b723e */ /* 0x000fe400000000ff */
[----:B------:R-:W-:Y:S02]  /*11240*/  F2FP.F16.F32.PACK_AB R97, R99, R98 ;  /* 0x000000626361723e */ /* 0x000fe400000000ff */
[----:B------:R-:W-:Y:S01]  /*11250*/  F2FP.F16.F32.PACK_AB R104, R105, R104 ;  /* 0x000000686968723e */ /* 0x000fe200000000ff */
[----:B------:R-:W-:Y:S01]  /*11260*/  STSM.16.M88.4 [R121], R88 ;  /* 0x0000005879007844 */ /* 0x000fe20000000200 */
[----:B------:R-:W-:-:S02]  /*11270*/  MOV R34, R34 ;  /* 0x0000002200227202 */ /* 0x000fc40000000f00 */
[----:B---3--:R-:W-:Y:S02]  /*11280*/  SHF.R.S32.HI R5, RZ, 0x1f, R129 ;  /* 0x0000001fff057819 */ /* 0x008fe40000011481 */
[----:B------:R-:W-:Y:S02]  /*11290*/  IADD3 R6, P2, R129, R20, RZ ;  /* 0x0000001481067210 */ /* 0x000fe40007f5e0ff */
        /* <DEDUP_REMOVED lines=11> */
[----:B------:R-:W-:Y:S02]  /*11350*/  IADD3.X R5, R5, R21, R33, P2, !PT ;  /* 0x0000001505057210 */ /* 0x000fe400017fe421 */
[----:B------:R-:W-:Y:S01]  /*11360*/  LEA R4, P2, R6, UR6, 0x2 ;  /* 0x0000000606047c11 */ /* 0x000fe2000f8410ff */
[----:B------:R-:W-:Y:S01]  /*11370*/  STSM.16.M88.4 [R32], R112 ;  /* 0x0000007020007844 */ /* 0x000fe20000000200 */
[----:B------:R-:W-:-:S02]  /*11380*/  ISETP.GE.OR P0, PT, R129, UR10, P0 ;  /* 0x0000000a81007c0c */ /* 0x000fc40008706670 */
[----:B------:R-:W-:Y:S01]  /*11390*/  LEA.HI.X R5, R6, UR7, R5, 0x2, P2 ;  /* 0x0000000706057c11 */ /* 0x000fe200090f1405 */
[----:B------:R-:W-:Y:S01]  /*113a0*/  @!PT LDS RZ, [RZ] ;  /* 0x00000000fffff984 */ /* 0x000fe20000000800 */
[----:B------:R-:W-:Y:S01]  /*113b0*/  @!PT LDS RZ, [RZ] ;  /* 0x00000000fffff984 */ /* 0x000fe20000000800 */
[----:B------:R-:W-:Y:S01]  /*113c0*/  @!PT LDS RZ, [RZ] ;  /* 0x00000000fffff984 */ /* 0x000fe20000000800 */
[----:B------:R-:W-:Y:S01]  /*113d0*/  @!PT LDS RZ, [RZ] ;  /* 0x00000000fffff984 */ /* 0x000fe20000000800 */
[----:B------:R1:W-:Y:S06]  /*113e0*/  MEMBAR.ALL.CTA ;  /* 0x0000000000007992 */ /* 0x0003ec0000008000 */
[----:B-1----:R-:W1:Y:S04]  /*113f0*/  FENCE.VIEW.ASYNC.S ;  /* 0x00000000000073c6 */ /* 0x002e680000000000 */
        /* <DEDUP_REMOVED lines=32> */
.L_x_1892:
[----:B------:R-:W-:Y:S05]  /*11600*/  BSYNC B0 ;  /* 0x0000000000007941 */ /* 0x000fea0003800000 */
.L_x_1891:
[----:B------:R-:W-:Y:S05]  /*11610*/  BRA `(.L_x_1890) ;  /* 0x0000000800607947 */ /* 0x000fea0003800000 */
.L_x_1889:
        /* <DEDUP_REMOVED lines=16> */
[----:B------:R-:W-:Y:S01]  /*11720*/  ULDC.64 UR8, c[0x0][0xb40] ;  /* 0x0002d00000087ab9 */ /* 0x000fe20000000a00 */
[----:B------:R-:W-:-:S05]  /*11730*/  ULDC.64 UR10, c[0x0][0x208] ;  /* 0x00008200000a7ab9 */ /* 0x000fca0000000a00 */
[----:B------:R-:W5:Y:S01]  /*11740*/  LDC.64 R10, c[0x0][0xb78] ;  /* 0x0002de00ff0a7b82 */ /* 0x000f620000000a00 */
[C---:B----4-:R-:W-:Y:S02]  /*11750*/  IMAD R0, R4.reuse, UR6, RZ ;  /* 0x0000000604007c24 */ /* 0x050fe4000f8e02ff */
[----:B------:R-:W-:-:S04]  /*11760*/  IMAD.WIDE.U32 R2, R4, UR43, R2 ;  /* 0x0000002b04027c25 */ /* 0x000fc8000f8e0002 */
[----:B------:R-:W-:Y:S02]  /*11770*/  IMAD R5, R5, UR43, R0 ;  /* 0x0000002b05057c24 */ /* 0x000fe4000f8e0200 */
[----:B-----5:R-:W-:-:S03]  /*11780*/  IMAD R0, R10, UR7, RZ ;  /* 0x000000070a007c24 */ /* 0x020fc6000f8e02ff */
[----:B------:R-:W-:Y:S01]  /*11790*/  IADD3 R3, R3, R5, RZ ;  /* 0x0000000503037210 */ /* 0x000fe20007ffe0ff */
[----:B------:R-:W-:Y:S02]  /*117a0*/  IMAD R5, R11, UR44, R0 ;  /* 0x0000002c0b057c24 */ /* 0x000fe4000f8e0200 */
[----:B------:R-:W-:-:S04]  /*117b0*/  IMAD.WIDE.U32 R2, R10, UR44, R2 ;  /* 0x0000002c0a027c25 */ /* 0x000fc8000f8e0002 */
[----:B------:R-:W-:Y:S01]  /*117c0*/  IMAD.IADD R3, R3, 0x1, R5 ;  /* 0x0000000103037824 */ /* 0x000fe200078e0205 */
[----:B------:R-:W-:-:S04]  /*117d0*/  LEA R4, P0, R2, UR8, 0x2 ;  /* 0x0000000802047c11 */ /* 0x000fc8000f8010ff */
[----:B------:R-:W-:Y:S01]  /*117e0*/  LEA.HI.X R5, R2, UR9, R3, 0x2, P0 ;  /* 0x0000000902057c11 */ /* 0x000fe200080f1403 */
[----:B------:R-:W-:-:S05]  /*117f0*/  IMAD.MOV.U32 R3, RZ, RZ, -0x800000 ;  /* 0xff800000ff037424 */ /* 0x000fca00078e00ff */
[----:B------:R4:W-:Y:S03]  /*11800*/  STG.E desc[UR10][R4.64], R3 ;  /* 0x0000000304007986 */ /* 0x0009e6000c10190a */
.L_x_1894:
[----:B------:R-:W-:Y:S05]  /*11810*/  BSYNC B0 ;  /* 0x0000000000007941 */ /* 0x000fea0003800000 */
.L_x_1893:
[----:B------:R-:W-:Y:S01]  /*11820*/  R2UR UR8, R208 ;  /* 0x00000000d00872ca */ /* 0x000fe200000e0000 */
[----:B------:R-:W-:Y:S01]  /*11830*/  ULDC UR5, c[0x0][0xa88] ;  /* 0x0002a20000057ab9 */ /* 0x000fe20000000800 */
[C---:B--2---:R-:W-:Y:S01]  /*11840*/  IMAD R0, R6.reuse, UR6, RZ ;  /* 0x0000000606007c24 */ /* 0x044fe2000f8e02ff */
[----:B------:R-:W-:Y:S01]  /*11850*/  UIADD3 UR42, -UR42, UR5, URZ ;  /* 0x000000052a2a7290 */ /* 0x000fe2000fffe13f */
[----:B----4-:R-:W-:Y:S01]  /*11860*/  IMAD.WIDE.U32 R2, R6, UR43, R22 ;  /* 0x0000002b06027c25 */ /* 0x010fe2000f8e0016 */
[C---:B------:R-:W-:Y:S01]  /*11870*/  IADD3 R4, R206.reuse, 0x20, RZ ;  /* 0x00000020ce047810 */ /* 0x040fe20007ffe0ff */
[----:B------:R-:W-:Y:S01]  /*11880*/  BSSY B0, `(.L_x_1895) ;  /* 0x0000026000007945 */ /* 0x000fe20003800000 */
[----:B------:R-:W-:Y:S01]  /*11890*/  SHF.R.S32.HI R207, RZ, 0x1f, R206 ;  /* 0x0000001fffcf7819 */ /* 0x000fe200000114ce */
[----:B------:R-:W-:Y:S01]  /*118a0*/  IMAD R5, R7, UR43, R0 ;  /* 0x0000002b07057c24 */ /* 0x000fe2000f8e0200 */
[C---:B------:R-:W-:Y:S01]  /*118b0*/  ISETP.GE.AND P3, PT, R206.reuse, UR42, PT ;  /* 0x0000002ace007c0c */ /* 0x040fe2000bf66270 */
[----:B------:R-:W-:Y:S01]  /*118c0*/  VIADD R0, R206, 0x40 ;  /* 0x00000040ce007836 */ /* 0x000fe20000000000 */
[----:B------:R-:W-:Y:S01]  /*118d0*/  ISETP.GE.AND P0, PT, R4, UR42, PT ;  /* 0x0000002a04007c0c */ /* 0x000fe2000bf06270 */
[----:B------:R-:W-:Y:S01]  /*118e0*/  VIADD R4, R206, 0x60 ;  /* 0x00000060ce047836 */ /* 0x000fe20000000000 */
[----:B------:R-:W-:Y:S01]  /*118f0*/  ULOP3.LUT UR5, URZ, UR8, URZ, 0x33, !UPT ;  /* 0x000000083f057292 */ /* 0x000fe2000f8e333f */
[----:B------:R-:W-:-:S02]  /*11900*/  IADD3 R3, R3, R5, RZ ;  /* 0x0000000503037210 */ /* 0x000fc40007ffe0ff */
[----:B------:R-:W-:Y:S01]  /*11910*/  ISETP.GE.AND P1, PT, R0, UR42, PT ;  /* 0x0000002a00007c0c */ /* 0x000fe2000bf26270 */
[----:B---3--:R-:W-:Y:S01]  /*11920*/  IMAD R0, R8, UR7, RZ ;  /* 0x0000000708007c24 */ /* 0x008fe2000f8e02ff */
[----:B------:R-:W-:Y:S01]  /*11930*/  ISETP.GE.AND P2, PT, R4, UR42, PT ;  /* 0x0000002a04007c0c */ /* 0x000fe2000bf46270 */
[----:B-1----:R-:W-:Y:S02]  /*11940*/  VIADD R5, R12, UR5 ;  /* 0x000000050c057c36 */ /* 0x002fe40008000000 */
[----:B------:R-:W-:Y:S02]  /*11950*/  IMAD R9, R9, UR44, R0 ;  /* 0x0000002c09097c24 */ /* 0x000fe4000f8e0200 */
[----:B------:R-:W-:-:S04]  /*11960*/  IMAD.WIDE.U32 R6, R8, UR44, R2 ;  /* 0x0000002c08067c25 */ /* 0x000fc8000f8e0002 */
[----:B------:R-:W-:-:S04]  /*11970*/  IMAD.WIDE R4, R5, 0x80, R206 ;  /* 0x0000008005047825 */ /* 0x000fc800078e02ce */
[----:B------:R-:W-:Y:S01]  /*11980*/  IMAD.IADD R11, R7, 0x1, R9 ;  /* 0x00000001070b7824 */ /* 0x000fe200078e0209 */
        /* <DEDUP_REMOVED lines=13> */
[----:B------:R-:W-:Y:S01]  /*11a60*/  ULDC.64 UR6, c[0x0][0xa80] ;  /* 0x0002a00000067ab9 */ /* 0x000fe20000000a00 */
[----:B------:R-:W-:Y:S01]  /*11a70*/  ULDC.64 UR8, c[0x0][0x208] ;  /* 0x0000820000087ab9 */ /* 0x000fe20000000a00 */
[----:B------:R-:W-:Y:S01]  /*11a80*/  IMAD.IADD R3, R3, 0x1, R9 ;  /* 0x0000000103037824 */ /* 0x000fe200078e0209 */
[----:B------:R-:W-:-:S04]  /*11a90*/  LEA R8, P6, R2, UR6, 0x1 ;  /* 0x0000000602087c11 */ /* 0x000fc8000f8c08ff */
[----:B------:R-:W-:-:S05]  /*11aa0*/  LEA.HI.X R9, R2, UR7, R3, 0x1, P6 ;  /* 0x0000000702097c11 */ /* 0x000fca000b0f0c03 */
[----:B------:R1:W-:Y:S04]  /*11ab0*/  @!P3 STG.E.128 desc[UR8][R8.64], RZ ;  /* 0x000000ff0800b986 */ /* 0x0003e8000c101d08 */
[----:B------:R1:W-:Y:S04]  /*11ac0*/  @!P4 STG.E.128 desc[UR8][R8.64+0x80], RZ ;  /* 0x000080ff0800c986 */ /* 0x0003e8000c101d08 */
[----:B------:R1:W-:Y:S02]  /*11ad0*/  @!P5 STG.E.128 desc[UR8][R8.64+0x100], RZ ;  /* 0x000100ff0800d986 */ /* 0x0003e4000c101d08 */
.L_x_1896:
[----:B------:R-:W-:Y:S05]  /*11ae0*/  BSYNC B0 ;  /* 0x0000000000007941 */ /* 0x000fea0003800000 */
.L_x_1895:
[----:B------:R-:W-:Y:S04]  /*11af0*/  BSSY B0, `(.L_x_1897) ;  /* 0x0000018000007945 */ /* 0x000fe80003800000 */
[----:B------:R-:W-:Y:S05]  /*11b00*/  @P0 BRA `(.L_x_1898) ;  /* 0x0000000000580947 */ /* 0x000fea0003800000 */
[----:B-1----:R-:W-:Y:S01]  /*11b10*/  IADD3 R9, P0, R4, 0x20, RZ ;  /* 0x0000002004097810 */ /* 0x002fe20007f1e0ff */
[----:B------:R-:W-:Y:S01]  /*11b20*/  ULDC UR5, c[0x0][0xa8c] ;  /* 0x0002a30000057ab9 */ /* 0x000fe20000000800 */
[----:B------:R-:W-:Y:S01]  /*11b30*/  IADD3 R2, R22, 0x40, RZ ;  /* 0x0000004016027810 */ /* 0x000fe20007ffe0ff */
[----:B------:R-:W-:Y:S01]  /*11b40*/  ULDC.64 UR6, c[0x0][0xad8] ;  /* 0x0002b60000067ab9 */ /* 0x000fe20000000a00 */
[----:B------:R-:W-:Y:S01]  /*11b50*/  MOV R3, R11 ;  /* 0x0000000b00037202 */ /* 0x000fe20000000f00 */
[----:B------:R-:W-:Y:S01]  /*11b60*/  IMAD.X R0, RZ, RZ, R5, P0 ;  /* 0x000000ffff007224 */ /* 0x000fe200000e0605 */
[----:B------:R-:W-:Y:S01]  /*11b70*/  ISETP.GE.AND P4, PT, R2, UR5, PT ;  /* 0x0000000502007c0c */ /* 0x000fe2000bf86270 */
[----:B------:R-:W-:Y:S01]  /*11b80*/  IMAD.MOV.U32 R2, RZ, RZ, R6 ;  /* 0x000000ffff027224 */ /* 0x000fe200078e0006 */
[C---:B------:R-:W-:Y:S01]  /*11b90*/  ISETP.GE.AND P3, PT, R22.reuse, UR5, PT ;  /* 0x0000000516007c0c */ /* 0x040fe2000bf66270 */
[----:B------:R-:W-:Y:S01]  /*11ba0*/  VIADD R8, R22, 0x80 ;  /* 0x0000008016087836 */ /* 0x000fe20000000000 */
[----:B------:R-:W-:Y:S01]  /*11bb0*/  ULDC.64 UR8, c[0x0][0x208] ;  /* 0x0000820000087ab9 */ /* 0x000fe20000000a00 */
[----:B------:R-:W-:-:S02]  /*11bc0*/  IMAD R0, R0, UR6, RZ ;  /* 0x0000000600007c24 */ /* 0x000fc4000f8e02ff */
        /* <DEDUP_REMOVED lines=10> */
.L_x_1898:
[----:B------:R-:W-:Y:S05]  /*11c70*/  BSYNC B0 ;  /* 0x0000000000007941 */ /* 0x000fea0003800000 */
.L_x_1897:
[----:B------:R-:W-:Y:S04]  /*11c80*/  BSSY B0, `(.L_x_1899) ;  /* 0x0000018000007945 */ /* 0x000fe80003800000 */
[----:B------:R-:W-:Y:S05]  /*11c90*/  @P1 BRA `(.L_x_1900) ;  /* 0x0000000000581947 */ /* 0x000fea0003800000 */
[----:B-12---:R-:W-:Y:S01]  /*11ca0*/  IADD3 R9, P0, R4, 0x40, RZ ;  /* 0x0000004004097810 */ /* 0x006fe20007f1e0ff */
        /* <DEDUP_REMOVED lines=21> */
.L_x_1900:
[----:B------:R-:W-:Y:S05]  /*11e00*/  BSYNC B0 ;  /* 0x0000000000007941 */ /* 0x000fea0003800000 */
.L_x_1899:
[----:B------:R-:W-:Y:S04]  /*11e10*/  BSSY B0, `(.L_x_1890) ;  /* 0x0000018000007945 */ /* 0x000fe80003800000 */
[----:B------:R-:W-:Y:S05]  /*11e20*/  @P2 BRA `(.L_x_1901) ;  /* 0x0000000000582947 */ /* 0x000fea0003800000 */
[----:B------:R-:W-:Y:S01]  /*11e30*/  IADD3 R7, P0, R4, 0x60, RZ ;  /* 0x0000006004077810 */ /* 0x000fe20007f1e0ff */
[----:B------:R-:W-:Y:S01]  /*11e40*/  VIADD R0, R22, 0x40 ;  /* 0x0000004016007836 */ /* 0x000fe20000000000 */
[----:B------:R-:W-:Y:S01]  /*11e50*/  MOV R2, R6 ;  /* 0x0000000600027202 */ /* 0x000fe20000000f00 */
[----:B------:R-:W-:Y:S01]  /*11e60*/  ULDC.64 UR6, c[0x0][0xad8] ;  /* 0x0002b60000067ab9 */ /* 0x000fe20000000a00 */
[----:B------:R-:W-:Y:S01]  /*11e70*/  ULDC UR5, c[0x0][0xa8c] ;  /* 0x0002a30000057ab9 */ /* 0x000fe20000000800 */
[----:B------:R-:W-:Y:S01]  /*11e80*/  IMAD.X R4, RZ, RZ, R5, P0 ;  /* 0x000000ffff047224 */ /* 0x000fe200000e0605 */
[----:B------:R-:W-:Y:S01]  /*11e90*/  ISETP.GE.AND P2, PT, R0, UR5, PT ;  /* 0x0000000500007c0c */ /* 0x000fe2000bf46270 */
[----:B------:R-:W-:Y:S01]  /*11ea0*/  IMAD.MOV.U32 R3, RZ, RZ, R11 ;  /* 0x000000ffff037224 */ /* 0x000fe200078e000b */
[----:B------:R-:W-:Y:S01]  /*11eb0*/  IADD3 R0, R22, 0x80, RZ ;  /* 0x0000008016007810 */ /* 0x000fe20007ffe0ff */
[----:B------:R-:W-:Y:S01]  /*11ec0*/  IMAD R4, R4, UR6, RZ ;  /* 0x0000000604047c24 */ /* 0x000fe2000f8e02ff */
[----:B------:R-:W-:Y:S01]  /*11ed0*/  ISETP.GE.AND P1, PT, R22, UR5, PT ;  /* 0x0000000516007c0c */ /* 0x000fe2000bf26270 */
[----:B------:R-:W-:Y:S01]  /*11ee0*/  IMAD.WIDE.U32 R2, R7, UR6, R2 ;  /* 0x0000000607027c25 */ /* 0x000fe2000f8e0002 */
[----:B------:R-:W-:Y:S01]  /*11ef0*/  ISETP.GE.AND P3, PT, R0, UR5, PT ;  /* 0x0000000500007c0c */ /* 0x000fe2000bf66270 */
[----:B------:R-:W-:-:S02]  /*11f00*/  ULDC.64 UR8, c[0x0][0x208] ;  /* 0x0000820000087ab9 */ /* 0x000fc40000000a00 */
        /* <DEDUP_REMOVED lines=8> */
.L_x_1901:
[----:B------:R-:W-:Y:S05]  /*11f90*/  BSYNC B0 ;  /* 0x0000000000007941 */ /* 0x000fea0003800000 */
.L_x_1890:
[----:B--2---:R-:W2:Y:S02]  /*11fa0*/  LDC R0, c[0x0][0xda8] ;  /* 0x00036a00ff007b82 */ /* 0x004ea40000000800 */
[----:B--2---:R-:W-:-:S13]  /*11fb0*/  ISETP.LE.AND P0, PT, R0, UR4, PT ;  /* 0x0000000400007c0c */ /* 0x004fda000bf03270 */
[----:B------:R-:W-:Y:S05]  /*11fc0*/  @!P0 BRA `(.L_x_1902) ;  /* 0xfffffeec00708947 */ /* 0x000fea000383ffff */
[----:B------:R-:W-:Y:S05]  /*11fd0*/  EXIT ;  /* 0x000000000000794d */ /* 0x000fea0003800000 */
.L_x_1854:
[----:B------:R-:W-:-:S08]  /*11fe0*/  NOP ;  /* 0x0000000000007918 */ /* 0x000fd00000000000 */
[----:B-1----:R-:W1:-:S00]  /*11ff0*/  USETMAXREG.DEALLOC.CTAPOOL 0x18 ;  /* 0x00000018000079c8 */ /* 0x002e4000080e0500 */
[----:B-1----:R-:W-:-:S06]  /*12000*/  LOP3.LUT R0, R0, 0x3, RZ, 0xc0, !PT ;  /* 0x0000000300007812 */ /* 0x002fcc00078ec0ff */
[----:B------:R-:W1:Y:S02]  /*12010*/  SHFL.IDX PT, R0, R0, RZ, 0x1f ;  /* 0x00001fff00007589 */ /* 0x000e6400000e0000 */
[----:B-1----:R-:W-:-:S13]  /*12020*/  ISETP.NE.AND P0, PT, R0, RZ, PT ;  /* 0x000000ff0000720c */ /* 0x002fda0003f05270 */
[----:B--2---:R-:W-:Y:S05]  /*12030*/  @P0 EXIT ;  /* 0x000000000000094d */ /* 0x004fea0003800000 */
[----:B------:R-:W1:Y:S01]  /*12040*/  S2UR UR4, SR_CTAID.X ;  /* 0x00000000000479c3 */ /* 0x000e620000002500 */
[----:B------:R2:W-:Y:S01]  /*12050*/  STL [R1+0x4], RZ ;  /* 0x000004ff01007387 */ /* 0x0005e20000100800 */
[----:B------:R-:W-:Y:S01]  /*12060*/  MOV R17, 0x1 ;  /* 0x0000000100117802 */ /* 0x000fe20000000f00 */
[----:B------:R-:W-:-:S05]  /*12070*/  IMAD.MOV.U32 R16, RZ, RZ, RZ ;  /* 0x000000ffff107224 */ /* 0x000fca00078e00ff */
[----:B------:R-:W1:Y:S02]  /*12080*/  LDC R0, c[0x0][0xda8] ;  /* 0x00036a00ff007b82 */ /* 0x000e640000000800 */
[----:B-1----:R-:W-:-:S13]  /*12090*/  ISETP.LE.AND P0, PT, R0, UR4, PT ;  /* 0x0000000400007c0c */ /* 0x002fda000bf03270 */
[----:B--2---:R-:W-:Y:S05]  /*120a0*/  @P0 BRA `(.L_x_1903) ;  /* 0x0000002c00980947 */ /* 0x004fea0003800000 */
[----:B------:R-:W-:Y:S01]  /*120b0*/  MOV R0, UR4 ;  /* 0x0000000400007c02 */ /* 0x000fe20008000f00 */
[----:B------:R-:W-:Y:S01]  /*120c0*/  IMAD.MOV.U32 R16, RZ, RZ, RZ ;  /* 0x000000ffff107224 */ /* 0x000fe200078e00ff */
[----:B------:R-:W-:Y:S01]  /*120d0*/  MOV R17, 0x1 ;  /* 0x0000000100117802 */ /* 0x000fe20000000f00 */
[----:B------:R-:W-:Y:S01]  /*120e0*/  ULDC UR44, c[0x0][0xc] ;  /* 0x00000300002c7ab9 */ /* 0x000fe20000000800 */
[----:B------:R-:W-:Y:S01]  /*120f0*/  ULDC.64 UR38, c[0x0][0x198] ;  /* 0x0000660000267ab9 */ /* 0x000fe20000000a00 */
[----:B------:R1:W-:Y:S04]  /*12100*/  STL [R1], R0 ;  /* 0x0000000001007387 */ /* 0x0003e80000100800 */
[----:B------:R1:W-:Y:S02]  /*12110*/  STL [R1+0x4], RZ ;  /* 0x000004ff01007387 */ /* 0x0003e40000100800 */
.L_x_1951:
[----:B------:R-:W2:Y:S01]  /*12120*/  LDL R6, [R1] ;  /* 0x0000000001067983 */ /* 0x000ea20000100800 */
[----:B------:R-:W-:Y:S01]  /*12130*/  ULDC UR8, c[0x0][0xdd0] ;  /* 0x0003740000087ab9 */ /* 0x000fe20000000800 */
[----:B-1----:R-:W1:Y:S01]  /*12140*/  LDC R0, c[0x0][0xde8] ;  /* 0x00037a00ff007b82 */ /* 0x002e620000000800 */
[----:B------:R-:W-:-:S11]  /*12150*/  UISETP.NE.AND UP0, UPT, UR8, 0x1, UPT ;  /* 0x000000010800788c */ /* 0x000fd6000bf05270 */
[----:B------:R-:W-:Y:S01]  /*12160*/  @UP0 ULDC UR4, c[0x0][0xdd4] ;  /* 0x0003750000040ab9 */ /* 0x000fe20000000800 */
[----:B------:R-:W-:Y:S01]  /*12170*/  @UP0 ULDC UR9, c[0x0][0xdd8] ;  /* 0x0003760000090ab9 */ /* 0x000fe20000000800 */
[C---:B--2---:R-:W-:Y:S02]  /*12180*/  R2UR UR6, R6.reuse ;  /* 0x00000000060672ca */ /* 0x044fe400000e0000 */
[----:B------:R-:W-:-:S11]  /*12190*/  R2UR UR7, R6 ;  /* 0x00000000060772ca */ /* 0x000fd600000e0000 */
        /* <DEDUP_REMOVED lines=14> */
.L_x_1904:
[----:B------:R-:W-:Y:S01]  /*12280*/  ULDC UR9, c[0x0][0xdc4] ;  /* 0x0003710000097ab9 */ /* 0x000fe20000000800 */
[----:B------:R-:W-:Y:S01]  /*12290*/  UMOV UR7, UR8 ;  /* 0x0000000800077c82 */ /* 0x000fe20008000000 */
[----:B------:R-:W-:-:S11]  /*122a0*/  UISETP.NE.AND UP0, UPT, UR9, 0x1, UPT ;  /* 0x000000010900788c */ /* 0x000fd6000bf05270 */
[----:B------:R-:W-:Y:S02]  /*122b0*/  @UP0 ULDC.64 UR10, c[0x0][0xdc8] ;  /* 0x00037200000a0ab9 */ /* 0x000fe40000000a00 */
[----:B------:R-:W-:-:S04]  /*122c0*/  UIMAD.WIDE.U32 UR4, UR8, UR10, URZ ;  /* 0x0000000a080472a5 */ /* 0x000fc8000f8e003f */
[----:B------:R-:W-:-:S04]  /*122d0*/  @UP0 USHF.R.U32.HI UR7, URZ, UR11, UR5 ;  /* 0x0000000b3f070299 */ /* 0x000fc80008011605 */
[----:B------:R-:W-:-:S12]  /*122e0*/  UIMAD UR4, UR7, UR9, URZ ;  /* 0x00000009070472a4 */ /* 0x000fd8000f8e023f */
.L_x_1905:
[----:B------:R-:W1:Y:S01]  /*122f0*/  LDC R0, c[0x0][0x404] ;  /* 0x00010100ff007b82 */ /* 0x000e620000000800 */
[----:B------:R-:W-:Y:S01]  /*12300*/  ULOP3.LUT UR5, URZ, UR7, URZ, 0x33, !UPT ;  /* 0x000000073f057292 */ /* 0x000fe2000f8e333f */
[----:B------:R-:W-:Y:S01]  /*12310*/  BSSY B6, `(.L_x_1906) ;  /* 0x00002ad000067945 */ /* 0x000fe20003800000 */
[----:B------:R-:W-:Y:S01]  /*12320*/  ULDC.64 UR10, c[0x0][0x3f8] ;  /* 0x0000fe00000a7ab9 */ /* 0x000fe20000000a00 */
[----:B------:R-:W-:Y:S01]  /*12330*/  ULDC UR7, c[0x0][0xdac] ;  /* 0x00036b0000077ab9 */ /* 0x000fe20000000800 */
[----:B------:R-:W-:Y:S01]  /*12340*/  ISETP.NE.U32.AND P0, PT, RZ, UR10, PT ;  /* 0x0000000aff007c0c */ /* 0x000fe2000bf05070 */
[----:B------:R-:W-:Y:S02]  /*12350*/  UIADD3 UR5, UR5, UR7, URZ ;  /* 0x0000000705057290 */ /* 0x000fe4000fffe03f */
[----:B------:R-:W2:Y:S01]  /*12360*/  LDC R2, c[0x0][0x288] ;  /* 0x0000a200ff027b82 */ /* 0x000ea20000000800 */
[----:B------:R-:W-:Y:S01]  /*12370*/  ISETP.NE.AND.EX P0, PT, RZ, UR11, PT, P0 ;  /* 0x0000000bff007c0c */ /* 0x000fe2000bf05300 */
[----:B------:R-:W-:Y:S01]  /*12380*/  USHF.L.U32 UR41, UR5, 0x7, URZ ;  /* 0x0000000705297899 */ /* 0x000fe2000800063f */
[----:B------:R-:W-:Y:S01]  /*12390*/  ULDC UR7, c[0x0][0xdb8] ;  /* 0x00036e0000077ab9 */ /* 0x000fe20000000800 */
[----:B------:R-:W-:-:S02]  /*123a0*/  UIADD3 UR4, UR8, -UR4, URZ ;  /* 0x8000000408047290 */ /* 0x000fc4000fffe03f */
[----:B------:R-:W-:Y:S02]  /*123b0*/  UISETP.NE.AND UP0, UPT, UR7, 0x1, UPT ;  /* 0x000000010700788c */ /* 0x000fe4000bf05270 */
[----:B------:R-:W3:Y:S01]  /*123c0*/  LDC R4, c[0x0][0x2e0] ;  /* 0x0000b800ff047b82 */ /* 0x000ee20000000800 */
[----:B------:R-:W-:Y:S01]  /*123d0*/  IMAD.U32 R5, RZ, RZ, UR41 ;  /* 0x00000029ff057e24 */ /* 0x000fe2000f8e00ff */
[----:B------:R-:W-:Y:S02]  /*123e0*/  ULDC UR5, c[0x0][0xdc4] ;  /* 0x0003710000057ab9 */ /* 0x000fe40000000800 */
[----:B------:R-:W-:Y:S01]  /*123f0*/  UIMAD UR6, UR6, UR5, UR4 ;  /* 0x00000005060672a4 */ /* 0x000fe2000f8e0204 */
[----:B-1----:R-:W-:-:S04]  /*12400*/  SEL R3, R0, 0x1, P0 ;  /* 0x0000000100037807 */ /* 0x002fc80000000000 */
[----:B------:R-:W-:Y:S01]  /*12410*/  @UP0 ULDC UR4, c[0x0][0xdbc] ;  /* 0x00036f0000040ab9 */ /* 0x000fe20000000800 */
[----:B------:R-:W-:Y:S01]  /*12420*/  @UP0 ULDC UR8, c[0x0][0xdc0] ;  /* 0x0003700000080ab9 */ /* 0x000fe20000000800 */
[----:B------:R-:W-:Y:S02]  /*12430*/  UIMAD.WIDE.U32 UR4, UR6, UR4, URZ ;  /* 0x00000004060472a5 */ /* 0x000fe4000f8e003f */
[----:B------:R-:W-:Y:S01]  /*12440*/  UMOV UR43, UR6 ;  /* 0x00000006002b7c82 */ /* 0x000fe20008000000 */
[----:B--2---:R-:W-:Y:S01]  /*12450*/  IADD3 R2, R5, 0xef, -R2 ;  /* 0x000000ef05027810 */ /* 0x004fe20007ffe802 */
[----:B------:R-:W-:-:S04]  /*12460*/  @UP0 USHF.R.U32.HI UR43, URZ, UR8, UR5 ;  /* 0x000000083f2b0299 */ /* 0x000fc80008011605 */
[----:B------:R-:W-:Y:S01]  /*12470*/  UIADD3 UR42, -UR43, URZ, URZ ;  /* 0x0000003f2b2a7290 */ /* 0x000fe2000fffe13f */
[----:B---3--:R-:W-:-:S03]  /*12480*/  IMAD R5, R3, R4, 0x6f ;  /* 0x0000006f03057424 */ /* 0x008fc600078e0204 */
[----:B------:R-:W-:Y:S01]  /*12490*/  UIMAD UR42, UR7, UR42, UR6 ;  /* 0x0000002a072a72a4 */ /* 0x000fe2000f8e0206 */
[----:B------:R-:W-:Y:S01]  /*124a0*/  IMAD R3, R3, R4, R2 ;  /* 0x0000000403037224 */ /* 0x000fe200078e0202 */
[----:B------:R-:W-:Y:S01]  /*124b0*/  MOV R4, RZ ;  /* 0x000000ff00047202 */ /* 0x000fe20000000f00 */
[----:B------:R-:W-:-:S04]  /*124c0*/  IMAD.MOV.U32 R2, RZ, RZ, RZ ;  /* 0x000000ffff027224 */ /* 0x000fc800078e00ff */
[----:B------:R-:W-:-:S04]  /*124d0*/  IMAD.HI R4, R5, -0x6db6db6d, R4 ;  /* 0x9249249305047827 */ /* 0x000fc800078e0204 */
[----:B------:R-:W-:Y:S01]  /*124e0*/  IMAD.HI R2, R3, -0x6db6db6d, R2 ;  /* 0x9249249303027827 */ /* 0x000fe200078e0202 */
[----:B------:R-:W-:-:S04]  /*124f0*/  SHF.R.U32.HI R3, RZ, 0x1f, R4 ;  /* 0x0000001fff037819 */ /* 0x000fc80000011604 */
[----:B------:R-:W-:Y:S02]  /*12500*/  SHF.R.U32.HI R5, RZ, 0x1f, R2 ;  /* 0x0000001fff057819 */ /* 0x000fe40000011602 */
[----:B------:R-:W-:Y:S02]  /*12510*/  LEA.HI.SX32 R3, R4, R3, 0x1a ;  /* 0x0000000304037211 */ /* 0x000fe400078fd2ff */
[----:B------:R-:W-:-:S04]  /*12520*/  LEA.HI.SX32 R2, R2, R5, 0x1a ;  /* 0x0000000502027211 */ /* 0x000fc800078fd2ff */
[----:B------:R-:W-:-:S04]  /*12530*/  VIMNMX R19, R3, R2, PT ;  /* 0x0000000203137248 */ /* 0x000fc80003fe0100 */
[----:B------:R-:W-:-:S13]  /*12540*/  ISETP.GT.AND P0, PT, R19, RZ, PT ;  /* 0x000000ff1300720c */ /* 0x000fda0003f04270 */
[----:B------:R-:W-:Y:S05]  /*12550*/  @P0 BRA `(.L_x_1907) ;  /* 0x00000000004c0947 */ /* 0x000fea0003800000 */
[----:B------:R-:W1:Y:S01]  /*12560*/  S2R R7, SR_TID.X ;  /* 0x0000000000077919 */ /* 0x000e620000002100 */
[----:B------:R-:W-:Y:S02]  /*12570*/  MOV R13, R6 ;  /* 0x00000006000d7202 */ /* 0x000fe40000000f00 */
[----:B-1----:R-:W-:-:S04]  /*12580*/  LOP3.LUT R7, R7, 0x1f, RZ, 0xc0, !PT ;  /* 0x0000001f07077812 */ /* 0x002fc800078ec0ff */
[----:B------:R-:W-:-:S13]  /*12590*/  ISETP.NE.AND P0, PT, R7, RZ, PT ;  /* 0x000000ff0700720c */ /* 0x000fda0003f05270 */
[----:B------:R-:W-:Y:S05]  /*125a0*/  @P0 BRA `(.L_x_1908) ;  /* 0x00000028000c0947 */ /* 0x000fea0003800000 */
[----:B------:R-:W1:Y:S01]  /*125b0*/  S2R R5, SR_LANEID ;  /* 0x0000000000057919 */ /* 0x000e620000000000 */
[----:B------:R-:W-:Y:S01]  /*125c0*/  VOTEU.ANY UR4, UPT, PT ;  /* 0x0000000000047886 */ /* 0x000fe200038e0100 */
[----:B------:R-:W2:Y:S01]  /*125d0*/  LDC.64 R2, c[0x0][0xdf0] ;  /* 0x00037c00ff027b82 */ /* 0x000ea20000000a00 */
[----:B------:R-:W1:Y:S01]  /*125e0*/  FLO.U32 R0, UR4 ;  /* 0x0000000400007d00 */ /* 0x000e6200080e0000 */
[----:B------:R-:W-:Y:S01]  /*125f0*/  ULDC.64 UR6, c[0x0][0x208] ;  /* 0x0000820000067ab9 */ /* 0x000fe20000000a00 */
        /* <DEDUP_REMOVED lines=9> */
.L_x_1907:
[----:B------:R-:W1:Y:S01]  /*12690*/  S2R R3, SR_CgaCtaId ;  /* 0x0000000000037919 */ /* 0x000e620000008800 */
[----:B------:R-:W-:-:S04]  /*126a0*/  MOV R18, 0x400 ;  /* 0x0000040000127802 */ /* 0x000fc80000000f00 */
[----:B-1----:R-:W-:-:S05]  /*126b0*/  LEA R18, R3, R18, 0x18 ;  /* 0x0000001203127211 */ /* 0x002fca00078ec0ff */
[----:B------:R-:W-:-:S05]  /*126c0*/  VIADD R0, R18, 0x21400 ;  /* 0x0002140012007836 */ /* 0x000fca0000000000 */
[----:B------:R-:W-:-:S13]  /*126d0*/  LOP3.LUT P0, RZ, R0, 0x3ff, RZ, 0xc0, !PT ;  /* 0x000003ff00ff7812 */ /* 0x000fda000780c0ff */
[----:B------:R-:W-:Y:S05]  /*126e0*/  @!P0 BRA `(.L_x_1909) ;  /* 0x0000000000408947 */ /* 0x000fea0003800000 */
[----:B------:R-:W-:Y:S01]  /*126f0*/  MOV R2, 0x0 ;  /* 0x0000000000027802 */ /* 0x000fe20000000f00 */
[----:B------:R-:W-:Y:S01]  /*12700*/  ULDC.64 UR6, c[0x4][0xa8] ;  /* 0x01002a0000067ab9 */ /* 0x000fe20000000a00 */
[----:B------:R-:W-:Y:S01]  /*12710*/  ULDC.64 UR8, c[0x4][0xb0] ;  /* 0x01002c0000087ab9 */ /* 0x000fe20000000a00 */
[----:B------:R-:W-:Y:S01]  /*12720*/  ULDC.64 UR4, c[0x4][0x8] ;  /* 0x0100020000047ab9 */ /* 0x000fe20000000a00 */
[----:B------:R-:W-:Y:S01]  /*12730*/  MOV R4, UR6 ;  /* 0x0000000600047c02 */ /* 0x000fe20008000f00 */
[----:B------:R-:W-:Y:S01]  /*12740*/  IMAD.U32 R5, RZ, RZ, UR7 ;  /* 0x00000007ff057e24 */ /* 0x000fe2000f8e00ff */
[----:B------:R-:W1:Y:S01]  /*12750*/  LDC.64 R2, c[0x4][R2] ;  /* 0x0100000002027b82 */ /* 0x000e620000000a00 */
[----:B------:R-:W-:Y:S01]  /*12760*/  MOV R6, UR8 ;  /* 0x0000000800067c02 */ /* 0x000fe20008000f00 */
[----:B------:R-:W-:Y:S01]  /*12770*/  IMAD.U32 R7, RZ, RZ, UR9 ;  /* 0x00000009ff077e24 */ /* 0x000fe2000f8e00ff */
[----:B------:R-:W-:Y:S01]  /*12780*/  MOV R10, UR4 ;  /* 0x00000004000a7c02 */ /* 0x000fe20008000f00 */
[----:B------:R-:W-:Y:S01]  /*12790*/  IMAD.U32 R11, RZ, RZ, UR5 ;  /* 0x00000005ff0b7e24 */ /* 0x000fe2000f8e00ff */
[----:B------:R-:W-:Y:S01]  /*127a0*/  MOV R8, 0x70 ;  /* 0x0000007000087802 */ /* 0x000fe20000000f00 */
[----:B------:R-:W-:Y:S01]  /*127b0*/  IMAD.MOV.U32 R12, RZ, RZ, 0x1 ;  /* 0x00000001ff0c7424 */ /* 0x000fe200078e00ff */
[----:B------:R-:W-:-:S07]  /*127c0*/  MOV R13, RZ ;  /* 0x000000ff000d7202 */ /* 0x000fce0000000f00 */
[----:B------:R-:W-:-:S07]  /*127d0*/  LEPC R20, `(.L_x_1909) ;  /* 0x000000001014794e */ /* 0x000fce0000000000 */
[----:B-1----:R-:W-:Y:S05]  /*127e0*/  CALL.ABS.NOINC R2 ;  /* 0x0000000002007343 */ /* 0x002fea0003c00000 */
.L_x_1909:
[----:B------:R-:W-:-:S05]  /*127f0*/  VIADD R0, R18, 0x400 ;  /* 0x0000040012007836 */ /* 0x000fca0000000000 */
        /* <DEDUP_REMOVED lines=11> */
[----:B------:R-:W-:Y:S01]  /*128b0*/  MOV R10, UR4 ;  /* 0x00000004000a7c02 */ /* 0x000fe20008000f00 */
[----:B------:R-:W-:Y:S01]  /*128c0*/  IMAD.U32 R11, RZ, RZ, UR5 ;  /* 0x00000005ff0b7e24 */ /* 0x000fe2000f8e00ff */
[----:B------:R-:W-:Y:S01]  /*128d0*/  MOV R8, 0x70 ;  /* 0x0000007000087802 */ /* 0x000fe20000000f00 */
[----:B------:R-:W-:Y:S01]  /*128e0*/  IMAD.MOV.U32 R12, RZ, RZ, 0x1 ;  /* 0x00000001ff0c7424 */ /* 0x000fe200078e00ff */
[----:B-1----:R-:W-:-:S07]  /*128f0*/  MOV R13, RZ ;  /* 0x000000ff000d7202 */ /* 0x002fce0000000f00 */
[----:B------:R-:W-:-:S07]  /*12900*/  LEPC R20, `(.L_x_1911) ;  /* 0x000000001014794e */ /* 0x000fce0000000000 */
[----:B--2---:R-:W-:Y:S05]  /*12910*/  CALL.ABS.NOINC R2 ;  /* 0x0000000002007343 */ /* 0x004fea0003c00000 */
.L_x_1911:
        /* <DEDUP_REMOVED lines=15> */
[----:B-1----:R-:W-:Y:S05]  /*12a10*/  CALL.ABS.NOINC R2 ;  /* 0x0000000002007343 */ /* 0x002fea0003c00000 */
.L_x_1910:
[----:B------:R-:W-:Y:S01]  /*12a20*/  ULDC.64 UR4, c[0x0][0x9f8] ;  /* 0x00027e0000047ab9 */ /* 0x000fe20000000a00 */
[----:B------:R-:W-:Y:S01]  /*12a30*/  MOV R5, UR43 ;  /* 0x0000002b00057c02 */ /* 0x000fe20008000f00 */
[----:B------:R-:W-:Y:S01]  /*12a40*/  IMAD.U32 R0, RZ, RZ, UR43 ;  /* 0x0000002bff007e24 */ /* 0x000fe2000f8e00ff */
[----:B------:R-:W-:Y:S01]  /*12a50*/  ISETP.NE.U32.AND P0, PT, RZ, UR4, PT ;  /* 0x00000004ff007c0c */ /* 0x000fe2000bf05070 */
[----:B------:R-:W-:Y:S01]  /*12a60*/  ULDC.64 UR6, c[0x0][0x208] ;  /* 0x0000820000067ab9 */ /* 0x000fe20000000a00 */
[----:B------:R-:W1:Y:S01]  /*12a70*/  LDC R4, c[0x0][0x428] ;  /* 0x00010a00ff047b82 */ /* 0x000e620000000800 */
[----:B------:R-:W2:Y:S01]  /*12a80*/  S2R R6, SR_TID.X ;  /* 0x0000000000067919 */ /* 0x000ea20000002100 */
[----:B------:R-:W-:-:S13]  /*12a90*/  ISETP.NE.AND.EX P0, PT, RZ, UR5, PT, P0 ;  /* 0x00000005ff007c0c */ /* 0x000fda000bf05300 */
[----:B------:R-:W3:Y:S02]  /*12aa0*/  @P0 LDC.64 R2, c[0x0][0x9f8] ;  /* 0x00027e00ff020b82 */ /* 0x000ee40000000a00 */
[----:B---3--:R-:W-:-:S05]  /*12ab0*/  @P0 IMAD.WIDE R2, R5, 0x4, R2 ;  /* 0x0000000405020825 */ /* 0x008fca00078e0202 */
[----:B------:R3:W4:Y:S01]  /*12ac0*/  @P0 LDG.E R0, desc[UR6][R2.64] ;  /* 0x0000000602000981 */ /* 0x000722000c1e1900 */
[----:B-1----:R-:W-:Y:S01]  /*12ad0*/  ISETP.NE.AND P0, PT, R4, 0x1, PT ;  /* 0x000000010400780c */ /* 0x002fe20003f05270 */
[----:B------:R-:W-:Y:S01]  /*12ae0*/  UMOV UR40, URZ ;  /* 0x0000003f00287c82 */ /* 0x000fe20008000000 */
[----:B--2---:R-:W-:Y:S01]  /*12af0*/  LOP3.LUT R7, R6, 0x1f, RZ, 0xc0, !PT ;  /* 0x0000001f06077812 */ /* 0x004fe200078ec0ff */
[----:B------:R-:W-:Y:S01]  /*12b00*/  UMOV UR8, 0x40 ;  /* 0x0000004000087882 */ /* 0x000fe20000000000 */
[----:B------:R-:W-:Y:S01]  /*12b10*/  MOV R4, UR42 ;  /* 0x0000002a00047c02 */ /* 0x000fe20008000f00 */
        /* <DEDUP_REMOVED lines=19> */
[----:B------:R-:W-:Y:S01]  /*12c50*/  VIADD R5, R19, 0xffffffff ;  /* 0xffffffff13057836 */ /* 0x000fe20000000000 */
[----:B-1----:R-:W-:Y:S01]  /*12c60*/  ISETP.NE.U32.AND P0, PT, R2, RZ, PT ;  /* 0x000000ff0200720c */ /* 0x002fe20003f05070 */
[----:B------:R2:W-:Y:S03]  /*12c70*/  @!UP1 UTMAPF.L2.4D [UR12], [UR4] ;  /* 0x0000000c040095b8 */ /* 0x0005e60008018000 */
[----:B------:R-:W-:-:S04]  /*12c80*/  ISETP.NE.AND.EX P0, PT, R3, RZ, PT, P0 ;  /* 0x000000ff0300720c */ /* 0x000fc80003f05300 */
[----:B----4-:R-:W-:Y:S01]  /*12c90*/  SEL R6, R0, RZ, !P0 ;  /* 0x000000ff00067207 */ /* 0x010fe20004000000 */
[----:B--2---:R-:W-:Y:S08]  /*12ca0*/  BRA.DIV UR6, `(.L_x_1912) ;  /* 0x0000002a060c7947 */ /* 0x004ff0000b800000 */
.L_x_1963:
[----:B------:R-:W-:Y:S01]  /*12cb0*/  UMOV UR4, 0xffffffff ;  /* 0xffffffff00047882 */ /* 0x000fe20000000000 */
[----:B------:R-:W-:Y:S02]  /*12cc0*/  SHF.R.S32.HI R12, RZ, 0x1f, R0 ;  /* 0x0000001fff0c7819 */ /* 0x000fe40000011400 */
[----:B------:R-:W-:Y:S05]  /*12cd0*/  BRA.DIV UR4, `(.L_x_1913) ;  /* 0x0000002a042c7947 */ /* 0x000fea000b800000 */
[----:B------:R-:W-:-:S13]  /*12ce0*/  ELECT P6, URZ, PT ;  /* 0x00000000003f782f */ /* 0x000fda00038c0000 */
.L_x_1966:
[----:B------:R-:W-:Y:S05]  /*12cf0*/  @!P6 BRA `(.L_x_1914) ;  /* 0x0000000000f8e947 */ /* 0x000fea0003800000 */
[----:B------:R-:W-:Y:S01]  /*12d00*/  MOV R6, R0 ;  /* 0x0000000000067202 */ /* 0x000fe20000000f00 */
        /* <DEDUP_REMOVED lines=13> */
[----:B------:R-:W-:-:S03]  /*12de0*/  SHF.R.S32.HI R7, RZ, 0x1f, R6 ;  /* 0x0000001fff077819 */ /* 0x000fc60000011406 */
[----:B------:R-:W-:-:S04]  /*12df0*/  IMAD.WIDE.U32 R6, R0, UR4, R6 ;  /* 0x0000000400067c25 */ /* 0x000fc8000f8e0006 */
[----:B------:R-:W-:Y:S01]  /*12e00*/  IMAD.IADD R9, R7, 0x1, R9 ;  /* 0x0000000107097824 */ /* 0x000fe200078e0209 */
[----:B------:R-:W-:-:S04]  /*12e10*/  LEA R8, P2, R6, R2, 0x2 ;  /* 0x0000000206087211 */ /* 0x000fc800078410ff */
[----:B------:R-:W-:-:S05]  /*12e20*/  LEA.HI.X R9, R6, R3, R9, 0x2, P2 ;  /* 0x0000000306097211 */ /* 0x000fca00010f1409 */
[----:B------:R1:W5:Y:S04]  /*12e30*/  LDG.E R6, desc[UR6][R8.64] ;  /* 0x0000000608067981 */ /* 0x000368000c1e1900 */
.L_x_1915:
[----:B-1----:R-:W-:Y:S02]  /*12e40*/  LEA R8, R16, R18, 0x3 ;  /* 0x0000001210087211 */ /* 0x002fe400078e18ff */
[----:B------:R-:W-:-:S04]  /*12e50*/  SHF.L.U32 R7, R17, 0x1f, RZ ;  /* 0x0000001f11077819 */ /* 0x000fc800000006ff */
[----:B------:R-:W1:Y:S02]  /*12e60*/  SYNCS.PHASECHK.TRANS64.TRYWAIT P2, [R8+URZ+0x36840], R7 ;  /* 0x03684007080075a7 */ /* 0x000e64000804017f */
[----:B-1----:R-:W-:Y:S05]  /*12e70*/  @!P2 BRA `(.L_x_1916) ;  /* 0x0000002400e4a947 */ /* 0x002fea0003800000 */
.L_x_1967:
        /* <DEDUP_REMOVED lines=11> */
.L_x_1917:
[----:B-1----:R-:W-:Y:S01]  /*12f30*/  IMAD R7, R16, 0xa800, R18 ;  /* 0x0000a80010077824 */ /* 0x002fe200078e0212 */
        /* <DEDUP_REMOVED lines=26> */
.L_x_1914:
[----:B------:R-:W-:Y:S05]  /*130e0*/  WARPSYNC.ALL ;  /* 0x0000000000007948 */ /* 0x000fea0003800000 */
[----:B------:R-:W2:Y:S01]  /*130f0*/  LDL.LU R8, [R1+0x4] ;  /* 0x0000040001087983 */ /* 0x000ea20000300800 */
[----:B------:R-:W-:Y:S02]  /*13100*/  ELECT P2, URZ, PT ;  /* 0x00000000003f782f */ /* 0x000fe40003840000 */
[----:B------:R-:W-:Y:S01]  /*13110*/  ISETP.GE.AND P3, PT, R19, 0x2, PT ;  /* 0x000000021300780c */ /* 0x000fe20003f66270 */
[----:B------:R-:W-:Y:S01]  /*13120*/  UIADD3 UR4, UP0, UR38, 0x270, URZ ;  /* 0x0000027026047890 */ /* 0x000fe2000ff1e03f */
[----:B------:R-:W-:Y:S01]  /*13130*/  UMOV UR11, UR41 ;  /* 0x00000029000b7c82 */ /* 0x000fe20008000000 */
[----:B------:R-:W-:-:S02]  /*13140*/  UMOV UR12, UR42 ;  /* 0x0000002a000c7c82 */ /* 0x000fc40008000000 */
[----:B------:R-:W-:Y:S01]  /*13150*/  UIADD3.X UR5, URZ, UR39, URZ, UP0, !UPT ;  /* 0x000000273f057290 */ /* 0x000fe200087fe43f */
[----:B------:R-:W-:Y:S01]  /*13160*/  UMOV UR13, UR43 ;  /* 0x0000002b000d7c82 */ /* 0x000fe20008000000 */
[----:B------:R-:W-:Y:S01]  /*13170*/  UMOV UR6, 0x0 ;  /* 0x0000000000067882 */ /* 0x000fe20000000000 */
[----:B------:R-:W-:Y:S01]  /*13180*/  UMOV UR7, 0x12f00000 ;  /* 0x12f0000000077882 */ /* 0x000fe20000000000 */
[----:B------:R-:W-:Y:S01]  /*13190*/  UMOV UR10, URZ ;  /* 0x0000003f000a7c82 */ /* 0x000fe20008000000 */
[----:B------:R-:W-:Y:S01]  /*131a0*/  UMOV UR27, UR41 ;  /* 0x00000029001b7c82 */ /* 0x000fe20008000000 */
[----:B------:R-:W-:Y:S01]  /*131b0*/  @P2 MOV R7, 0xc000 ;  /* 0x0000c00000072802 */ /* 0x000fe20000000f00 */
[----:B------:R-:W-:Y:S06]  /*131c0*/  BAR.SYNC.DEFER_BLOCKING 0x8, 0x120 ;  /* 0x0204800000007b1d */ /* 0x000fec0000010000 */
[----:B------:R-:W-:Y:S01]  /*131d0*/  UMOV UR28, UR42 ;  /* 0x0000002a001c7c82 */ /* 0x000fe20008000000 */
[----:B------:R-:W-:Y:S01]  /*131e0*/  UMOV UR29, UR43 ;  /* 0x0000002b001d7c82 */ /* 0x000fe20008000000 */
[----:B------:R-:W-:Y:S01]  /*131f0*/  UMOV UR26, 0x40 ;  /* 0x00000040001a7882 */ /* 0x000fe20000000000 */
[----:B------:R-:W-:Y:S01]  /*13200*/  UMOV UR19, UR41 ;  /* 0x0000002900137c82 */ /* 0x000fe20008000000 */
[----:B------:R-:W-:Y:S01]  /*13210*/  UMOV UR20, UR42 ;  /* 0x0000002a00147c82 */ /* 0x000fe20008000000 */
[----:B------:R-:W-:Y:S01]  /*13220*/  UMOV UR21, UR43 ;  /* 0x0000002b00157c82 */ /* 0x000fe20008000000 */
[----:B------:R-:W-:Y:S01]  /*13230*/  UMOV UR18, 0x80 ;  /* 0x0000008000127882 */ /* 0x000fe20000000000 */
[----:B------:R1:W-:Y:S02]  /*13240*/  @P2 SYNCS.ARRIVE.TRANS64 RZ, [R18+URZ+0x36800], R7 ;  /* 0x0368000712ff29a7 */ /* 0x0003e4000800003f */
[----:B-1----:R-:W-:-:S05]  /*13250*/  @P2 VIADD R7, R18, 0x15400 ;  /* 0x0001540012072836 */ /* 0x002fca0000000000 */
[----:B------:R-:W-:Y:S02]  /*13260*/  @P2 R2UR UR8, R7 ;  /* 0x00000000070822ca */ /* 0x000fe400000e0000 */
[----:B------:R-:W-:-:S04]  /*13270*/  @P2 IADD3 R7, R18, 0x36800, RZ ;  /* 0x0003680012072810 */ /* 0x000fc80007ffe0ff */
[----:B------:R-:W-:Y:S01]  /*13280*/  @P2 R2UR UR9, R7 ;  /* 0x00000000070922ca */ /* 0x000fe200000e0000 */
[----:B------:R-:W-:-:S05]  /*13290*/  @P2 VIADD R7, R18, 0x19400 ;  /* 0x0001940012072836 */ /* 0x000fca0000000000 */
[----:B------:R-:W-:Y:S02]  /*132a0*/  @P2 R2UR UR24, R7 ;  /* 0x00000000071822ca */ /* 0x000fe400000e0000 */
[----:B------:R-:W-:-:S04]  /*132b0*/  @P2 IADD3 R7, R18, 0x1d400, RZ ;  /* 0x0001d40012072810 */ /* 0x000fc80007ffe0ff */
[----:B------:R-:W-:Y:S01]  /*132c0*/  @P2 R2UR UR16, R7 ;  /* 0x00000000071022ca */ /* 0x000fe200000e0000 */
[----:B------:R-:W-:Y:S01]  /*132d0*/  UMOV UR25, UR9 ;  /* 0x0000000900197c82 */ /* 0x000fe20008000000 */
[----:B------:R1:W-:Y:S01]  /*132e0*/  UTMALDG.4D [UR8], [UR4], desc[UR6] ;  /* 0x00000608040075b4 */ /* 0x0003e20008019000 */
[----:B------:R-:W-:-:S04]  /*132f0*/  UMOV UR17, UR9 ;  /* 0x0000000900117c82 */ /* 0x000fc80008000000 */
[----:B------:R1:W-:Y:S06]  /*13300*/  UTMALDG.4D [UR24], [UR4], desc[UR6] ;  /* 0x00000618040075b4 */ /* 0x0003ec0008019000 */
[----:B------:R1:W-:Y:S01]  /*13310*/  UTMALDG.4D [UR16], [UR4], desc[UR6] ;  /* 0x00000610040075b4 */ /* 0x0003e20008019000 */
[----:B--2---:R-:W-:-:S05]  /*13320*/  VIADD R8, R8, 0x1 ;  /* 0x0000000108087836 */ /* 0x004fca0000000000 */
[----:B------:R-:W-:Y:S01]  /*13330*/  LEA.HI R7, R8, R8, RZ, 0x1 ;  /* 0x0000000808077211 */ /* 0x000fe200078f08ff */
[----:B------:R1:W-:Y:S03]  /*13340*/  STL [R1+0x4], R8 ;  /* 0x0000040801007387 */ /* 0x0003e60000100800 */
[----:B------:R-:W-:-:S04]  /*13350*/  LOP3.LUT R7, R7, 0xfffffffe, RZ, 0xc0, !PT ;  /* 0xfffffffe07077812 */ /* 0x000fc800078ec0ff */
[----:B------:R-:W-:-:S04]  /*13360*/  IADD3 R7, R8, -R7, RZ ;  /* 0x8000000708077210 */ /* 0x000fc80007ffe0ff */
[----:B------:R-:W-:-:S04]  /*13370*/  SHF.L.U32 R7, R7, 0x1f, RZ ;  /* 0x0000001f07077819 */ /* 0x000fc800000006ff */
[----:B------:R-:W2:Y:S02]  /*13380*/  SYNCS.PHASECHK.TRANS64.TRYWAIT P2, [R18+URZ+0x36820], R7 ;  /* 0x03682007120075a7 */ /* 0x000ea4000804017f */
[----:B-12---:R-:W-:Y:S05]  /*13390*/  @!P2 BRA `(.L_x_1918) ;  /* 0x0000002000b0a947 */ /* 0x006fea0003800000 */
.L_x_1968:
[----:B------:R-:W-:Y:S05]  /*133a0*/  @!P3 BRA `(.L_x_1919) ;  /* 0x00000014007cb947 */ /* 0x000fea0003800000 */
[C---:B-1----:R-:W-:Y:S01]  /*133b0*/  LOP3.LUT R7, R19.reuse, 0x1, RZ, 0xc0, !PT ;  /* 0x0000000113077812 */ /* 0x042fe200078ec0ff */
[----:B------:R-:W-:Y:S01]  /*133c0*/  VIADD R10, R19, 0xfffffffe ;  /* 0xfffffffe130a7836 */ /* 0x000fe20000000000 */
[----:B------:R-:W-:Y:S02]  /*133d0*/  ULDC.64 UR36, c[0x0][0x408] ;  /* 0x0001020000247ab9 */ /* 0x000fe40000000a00 */
[----:B------:R-:W-:Y:S02]  /*133e0*/  ISETP.NE.U32.AND P2, PT, R7, 0x1, PT ;  /* 0x000000010700780c */ /* 0x000fe40003f45070 */
[----:B------:R-:W-:-:S11]  /*133f0*/  MOV R7, R10 ;  /* 0x0000000a00077202 */ /* 0x000fd60000000f00 */
[----:B------:R-:W-:Y:S05]  /*13400*/  @!P2 BRA `(.L_x_1920) ;  /* 0x0000000400cca947 */ /* 0x000fea0003800000 */
        /* <DEDUP_REMOVED lines=8> */
[----:B------:R-:W-:Y:S01]  /*13490*/  IMAD.MOV.U32 R7, RZ, RZ, R10 ;  /* 0x000000ffff077224 */ /* 0x000fe200078e000a */
[----:B------:R-:W-:Y:S06]  /*134a0*/  @!P0 BRA `(.L_x_1923) ;  /* 0x0000000000488947 */ /* 0x000fec0003800000 */
[----:B------:R-:W1:Y:S01]  /*134b0*/  LDC R14, c[0x0][0x41c] ;  /* 0x00010700ff0e7b82 */ /* 0x000e620000000800 */
[----:B------:R-:W-:Y:S01]  /*134c0*/  ULDC.64 UR4, c[0x0][0x408] ;  /* 0x0001020000047ab9 */ /* 0x000fe20000000a00 */
[----:B------:R-:W-:Y:S01]  /*134d0*/  ULDC.64 UR6, c[0x0][0x208] ;  /* 0x0000820000067ab9 */ /* 0x000fe20000000a00 */
        /* <DEDUP_REMOVED lines=8> */
[----:B------:R-:W-:Y:S02]  /*13560*/  IMAD R14, R12, UR4, RZ ;  /* 0x000000040c0e7c24 */ /* 0x000fe4000f8e02ff */
[----:B------:R-:W-:-:S04]  /*13570*/  IMAD.WIDE.U32 R8, R0, UR4, R8 ;  /* 0x0000000400087c25 */ /* 0x000fc8000f8e0008 */
[----:B------:R-:W-:Y:S01]  /*13580*/  IMAD R14, R0, UR5, R14 ;  /* 0x00000005000e7c24 */ /* 0x000fe2000f8e020e */
[----:B------:R-:W-:-:S04]  /*13590*/  LEA R2, P2, R8, R2, 0x2 ;  /* 0x0000000208027211 */ /* 0x000fc800078410ff */
[----:B------:R-:W-:-:S04]  /*135a0*/  IADD3 R9, R14, R9, RZ ;  /* 0x000000090e097210 */ /* 0x000fc80007ffe0ff */
[----:B------:R-:W-:-:S05]  /*135b0*/  LEA.HI.X R3, R8, R3, R9, 0x2, P2 ;  /* 0x0000000308037211 */ /* 0x000fca00010f1409 */
[----:B------:R1:W5:Y:S02]  /*135c0*/  LDG.E R8, desc[UR6][R2.64] ;  /* 0x0000000602087981 */ /* 0x000364000c1e1900 */
.L_x_1923:
[----:B-1----:R-:W-:Y:S01]  /*135d0*/  IMAD R3, R11, 0x8, R18 ;  /* 0x000000080b037824 */ /* 0x002fe200078e0212 */
[----:B------:R-:W-:-:S04]  /*135e0*/  SHF.L.U32 R2, R13, 0x1f, RZ ;  /* 0x0000001f0d027819 */ /* 0x000fc800000006ff */
[----:B------:R-:W1:Y:S02]  /*135f0*/  SYNCS.PHASECHK.TRANS64.TRYWAIT P2, [R3+URZ+0x36840], R2 ;  /* 0x03684002030075a7 */ /* 0x000e64000804017f */
[----:B-1----:R-:W-:Y:S05]  /*13600*/  @!P2 BRA `(.L_x_1924) ;  /* 0x000000200028a947 */ /* 0x002fea0003800000 */
.L_x_1969:
[----:B------:R-:W2:Y:S02]  /*13610*/  S2R R9, SR_TID.X ;  /* 0x0000000000097919 */ /* 0x000ea40000002100 */
[----:B--2---:R-:W-:-:S04]  /*13620*/  LOP3.LUT R9, R9, 0x7f, RZ, 0xc0, !PT ;  /* 0x0000007f09097812 */ /* 0x004fc800078ec0ff */
[----:B------:R-:W-:-:S13]  /*13630*/  ISETP.NE.AND P3, PT, R9, RZ, PT ;  /* 0x000000ff0900720c */ /* 0x000fda0003f65270 */
        /* <DEDUP_REMOVED lines=8> */
.L_x_1925:
        /* <DEDUP_REMOVED lines=11> */
[----:B------:R-:W-:Y:S01]  /*13770*/  VIADD R3, R18, 0x36800 ;  /* 0x0003680012037836 */ /* 0x000fe20000000000 */
[----:B------:R-:W-:Y:S01]  /*13780*/  UMOV UR16, 0x40 ;  /* 0x0000004000107882 */ /* 0x000fe20000000000 */
[----:B------:R-:W-:Y:S01]  /*13790*/  UMOV UR17, 0x80 ;  /* 0x0000008000117882 */ /* 0x000fe20000000000 */
[----:B------:R-:W-:Y:S01]  /*137a0*/  UIADD3 UR9, UR9, 0x36830, URZ ;  /* 0x0003683009097890 */ /* 0x000fe2000fffe03f */
[----:B------:R-:W-:Y:S01]  /*137b0*/  SHF.L.U32 R2, R17, 0x1f, RZ ;  /* 0x0000001f11027819 */ /* 0x000fe200000006ff */
[----:B------:R-:W-:Y:S01]  /*137c0*/  UIMAD UR11, UR11, 0x70, URZ ;  /* 0x000000700b0b78a4 */ /* 0x000fe2000f8e023f */
[----:B------:R-:W-:Y:S01]  /*137d0*/  LEA R3, R16, R3, 0x3 ;  /* 0x0000000310037211 */ /* 0x000fe200078e18ff */
[----:B------:R-:W-:-:S02]  /*137e0*/  UIADD3 UR8, UR14, 0x21400, URZ ;  /* 0x000214000e087890 */ /* 0x000fc4000fffe03f */
        /* <DEDUP_REMOVED lines=11> */
.L_x_1970:
[----:B------:R-:W-:Y:S05]  /*138a0*/  @P3 BRA `(.L_x_1927) ;  /* 0x0000000000203947 */ /* 0x000fea0003800000 */
[----:B------:R-:W2:Y:S01]  /*138b0*/  S2R R9, SR_TID.X ;  /* 0x0000000000097919 */ /* 0x000ea20000002100 */
[----:B-1----:R-:W-:Y:S01]  /*138c0*/  IMAD R2, R16, 0x8, R18 ;  /* 0x0000000810027824 */ /* 0x002fe200078e0212 */
[----:B------:R-:W-:-:S04]  /*138d0*/  MOV R3, 0xa800 ;  /* 0x0000a80000037802 */ /* 0x000fc80000000f00 */
[----:B------:R3:W-:Y:S01]  /*138e0*/  SYNCS.ARRIVE.TRANS64 RZ, [R2+URZ+0x36850], R3 ;  /* 0x0368500302ff79a7 */ /* 0x0007e2000800003f */
[----:B--2---:R-:W-:-:S04]  /*138f0*/  LOP3.LUT R9, R9, 0x1f, RZ, 0xc0, !PT ;  /* 0x0000001f09097812 */ /* 0x004fc800078ec0ff */
[----:B------:R-:W-:-:S13]  /*13900*/  ISETP.NE.AND P2, PT, R9, RZ, PT ;  /* 0x000000ff0900720c */ /* 0x000fda0003f45270 */
[----:B---3--:R-:W-:Y:S05]  /*13910*/  @!P2 BRA `(.L_x_1927) ;  /* 0x000000000004a947 */ /* 0x008fea0003800000 */
[----:B------:R-:W-:Y:S01]  /*13920*/  BPT.TRAP 0x1 ;  /* 0x000000040000795c */ /* 0x000fe20000300000 */
.L_x_1927:
[--C-:B-1----:R-:W-:Y:S01]  /*13930*/  IMAD R2, R16, 0x8, R18.reuse ;  /* 0x0000000810027824 */ /* 0x102fe200078e0212 */
[----:B------:R-:W-:Y:S01]  /*13940*/  R2UR UR11, R5 ;  /* 0x00000000050b72ca */ /* 0x000fe200000e0000 */
[----:B------:R-:W-:Y:S01]  /*13950*/  UIADD3 UR4, UP0, UR38, 0x470, URZ ;  /* 0x0000047026047890 */ /* 0x000fe2000ff1e03f */
[----:B------:R-:W-:Y:S01]  /*13960*/  R2UR UR13, R6 ;  /* 0x00000000060d72ca */ /* 0x000fe200000e0000 */
[----:B------:R-:W-:Y:S01]  /*13970*/  UMOV UR10, URZ ;  /* 0x0000003f000a7c82 */ /* 0x000fe20008000000 */
[----:B------:R-:W-:Y:S01]  /*13980*/  R2UR UR9, R2 ;  /* 0x00000000020972ca */ /* 0x000fe200000e0000 */
[----:B------:R-:W-:Y:S01]  /*13990*/  IMAD R2, R16, 0xa800, R18 ;  /* 0x0000a80010027824 */ /* 0x000fe200078e0212 */
[----:B------:R-:W-:Y:S01]  /*139a0*/  R2UR UR12, R4 ;  /* 0x00000000040c72ca */ /* 0x000fe200000e0000 */
[----:B------:R-:W-:Y:S01]  /*139b0*/  UIADD3.X UR5, URZ, UR39, URZ, UP0, !UPT ;  /* 0x000000273f057290 */ /* 0x000fe200087fe43f */
[----:B------:R-:W-:Y:S01]  /*139c0*/  MOV R6, R8 ;  /* 0x0000000800067202 */ /* 0x000fe20000000f00 */
[----:B------:R-:W-:Y:S01]  /*139d0*/  UMOV UR6, 0x0 ;  /* 0x0000000000067882 */ /* 0x000fe20000000000 */
[----:B------:R-:W-:Y:S01]  /*139e0*/  R2UR UR15, R2 ;  /* 0x00000000020f72ca */ /* 0x000fe200000e0000 */
[----:B------:R-:W-:Y:S01]  /*139f0*/  UMOV UR7, 0x14f00000 ;  /* 0x14f0000000077882 */ /* 0x000fe20000000000 */
[----:B------:R-:W-:Y:S01]  /*13a00*/  UMOV UR16, 0x40 ;  /* 0x0000004000107882 */ /* 0x000fe20000000000 */
[----:B------:R-:W-:Y:S01]  /*13a10*/  UIMAD UR11, UR11, 0x70, URZ ;  /* 0x000000700b0b78a4 */ /* 0x000fe2000f8e023f */
[----:B------:R-:W-:-:S03]  /*13a20*/  IMAD.MOV.U32 R5, RZ, RZ, R7 ;  /* 0x000000ffff057224 */ /* 0x000fc600078e0007 */
        /* <DEDUP_REMOVED lines=13> */
.L_x_1922:
[----:B------:R-:W-:Y:S05]  /*13b00*/  BSYNC B0 ;  /* 0x0000000000007941 */ /* 0x000fea0003800000 */
.L_x_1921:
[----:B------:R-:W-:Y:S01]  /*13b10*/  IADD3 R7, R19, -0x3, RZ ;  /* 0xfffffffd13077810 */ /* 0x000fe20007ffe0ff */
[----:B------:R-:W-:Y:S01]  /*13b20*/  IMAD.MOV.U32 R16, RZ, RZ, R11 ;  /* 0x000000ffff107224 */ /* 0x000fe200078e000b */
[----:B------:R-:W-:-:S07]  /*13b30*/  MOV R17, R13 ;  /* 0x0000000d00117202 */ /* 0x000fce0000000f00 */
.L_x_1920:
[----:B------:R-:W-:Y:S01]  /*13b40*/  ISETP.NE.AND P2, PT, R10, RZ, PT ;  /* 0x000000ff0a00720c */ /* 0x000fe20003f45270 */
[----:B------:R-:W-:-:S12]  /*13b50*/  BSSY B0, `(.L_x_1919) ;  /* 0x00000e4000007945 */ /* 0x000fd80003800000 */
[----:B------:R-:W-:Y:S05]  /*13b60*/  @!P2 BRA `(.L_x_1928) ;  /* 0x0000000c0088a947 */ /* 0x000fea0003800000 */
[----:B------:R-:W-:-:S07]  /*13b70*/  IMAD.MOV.U32 R8, RZ, RZ, R6 ;  /* 0x000000ffff087224 */ /* 0x000fce00078e0006 */
.L_x_1943:
[----:B------:R-:W-:Y:S01]  /*13b80*/  IADD3 R10, R16, 0x1, RZ ;  /* 0x00000001100a7810 */ /* 0x000fe20007ffe0ff */
        /* <DEDUP_REMOVED lines=13> */
[----:B-1----:R-:W-:Y:S01]  /*13c60*/  @P2 IMAD.HI.U32 R14, R7, R2, RZ ;  /* 0x00000002070e2227 */ /* 0x002fe200078e00ff */
[----:B------:R-:W-:-:S04]  /*13c70*/  MOV R2, R7 ;  /* 0x0000000700027202 */ /* 0x000fc80000000f00 */
[----:B------:R-:W-:Y:S01]  /*13c80*/  @P2 SHF.R.U32.HI R2, RZ, R3, R14 ;  /* 0x00000003ff022219 */ /* 0x000fe2000001160e */
[----:B------:R-:W-:-:S03]  /*13c90*/  IMAD R14, R12, UR36, RZ ;  /* 0x000000240c0e7c24 */ /* 0x000fc6000f8e02ff */
[--C-:B------:R-:W-:Y:S01]  /*13ca0*/  SHF.R.S32.HI R3, RZ, 0x1f, R2.reuse ;  /* 0x0000001fff037819 */ /* 0x100fe20000011402 */
[----:B------:R-:W-:Y:S02]  /*13cb0*/  IMAD.MOV R13, RZ, RZ, -R2 ;  /* 0x000000ffff0d7224 */ /* 0x000fe400078e0a02 */
[----:B------:R-:W-:Y:S02]  /*13cc0*/  IMAD R14, R0, UR37, R14 ;  /* 0x00000025000e7c24 */ /* 0x000fe4000f8e020e */
[----:B------:R-:W-:Y:S02]  /*13cd0*/  IMAD R13, R8, R13, R7 ;  /* 0x0000000d080d7224 */ /* 0x000fe400078e0207 */
[----:B------:R-:W1:Y:S01]  /*13ce0*/  LDC.64 R8, c[0x0][0x3f8] ;  /* 0x0000fe00ff087b82 */ /* 0x000e620000000a00 */
[----:B------:R-:W-:-:S05]  /*13cf0*/  IMAD.WIDE.U32 R2, R0, UR36, R2 ;  /* 0x0000002400027c25 */ /* 0x000fca000f8e0002 */
[----:B------:R-:W-:Y:S02]  /*13d00*/  IADD3 R14, R14, R3, RZ ;  /* 0x000000030e0e7210 */ /* 0x000fe40007ffe0ff */
[----:B-1----:R-:W-:-:S04]  /*13d10*/  LEA R8, P2, R2, R8, 0x2 ;  /* 0x0000000802087211 */ /* 0x002fc800078410ff */
[----:B------:R-:W-:-:S05]  /*13d20*/  LEA.HI.X R9, R2, R9, R14, 0x2, P2 ;  /* 0x0000000902097211 */ /* 0x000fca00010f140e */
[----:B------:R1:W5:Y:S04]  /*13d30*/  LDG.E R8, desc[UR4][R8.64] ;  /* 0x0000000408087981 */ /* 0x000368000c1e1900 */
.L_x_1931:
[----:B------:R-:W-:Y:S01]  /*13d40*/  IMAD R2, R10, 0x8, R18 ;  /* 0x000000080a027824 */ /* 0x000fe200078e0212 */
[----:B------:R-:W-:-:S04]  /*13d50*/  SHF.L.U32 R3, R11, 0x1f, RZ ;  /* 0x0000001f0b037819 */ /* 0x000fc800000006ff */
[----:B------:R-:W2:Y:S02]  /*13d60*/  SYNCS.PHASECHK.TRANS64.TRYWAIT P2, [R2+URZ+0x36840], R3 ;  /* 0x03684003020075a7 */ /* 0x000ea4000804017f */
[----:B--2---:R-:W-:Y:S05]  /*13d70*/  @!P2 BRA `(.L_x_1932) ;  /* 0x000000180074a947 */ /* 0x004fea0003800000 */
.L_x_1971:
        /* <DEDUP_REMOVED lines=11> */
.L_x_1933:
[----:B------:R-:W-:Y:S01]  /*13e30*/  R2UR UR9, R2 ;  /* 0x00000000020972ca */ /* 0x000fe200000e0000 */
[----:B--2---:R-:W-:Y:S01]  /*13e40*/  IMAD R2, R10, 0xa800, R18 ;  /* 0x0000a8000a027824 */ /* 0x004fe200078e0212 */
[----:B------:R-:W-:Y:S01]  /*13e50*/  R2UR UR11, R13 ;  /* 0x000000000d0b72ca */ /* 0x000fe200000e0000 */
        /* <DEDUP_REMOVED lines=8> */
[----:B------:R-:W-:Y:S01]  /*13ee0*/  VIADD R3, R18, 0x36800 ;  /* 0x0003680012037836 */ /* 0x000fe20000000000 */
[----:B------:R-:W-:Y:S01]  /*13ef0*/  UMOV UR16, 0x40 ;  /* 0x0000004000107882 */ /* 0x000fe20000000000 */
[----:B------:R-:W-:Y:S01]  /*13f00*/  UIADD3 UR9, UR9, 0x36830, URZ ;  /* 0x0003683009097890 */ /* 0x000fe2000fffe03f */
[----:B------:R-:W-:Y:S01]  /*13f10*/  SHF.L.U32 R17, R17, 0x1f, RZ ;  /* 0x0000001f11117819 */ /* 0x000fe200000006ff */
[----:B------:R-:W-:Y:S01]  /*13f20*/  UIMAD UR11, UR11, 0x70, URZ ;  /* 0x000000700b0b78a4 */ /* 0x000fe2000f8e023f */
[----:B------:R-:W-:Y:S01]  /*13f30*/  LEA R2, R16, R3, 0x3 ;  /* 0x0000000310027211 */ /* 0x000fe200078e18ff */
[----:B------:R-:W-:-:S02]  /*13f40*/  UMOV UR17, 0x80 ;  /* 0x0000008000117882 */ /* 0x000fc40000000000 */
        /* <DEDUP_REMOVED lines=12> */
.L_x_1972:
        /* <DEDUP_REMOVED lines=8> */
.L_x_1935:
[----:B------:R-:W-:Y:S01]  /*14090*/  IMAD R16, R16, 0xa800, R18 ;  /* 0x0000a80010107824 */ /* 0x000fe200078e0212 */
        /* <DEDUP_REMOVED lines=12> */
[----:B------:R-:W-:Y:S01]  /*14160*/  IMAD.MOV.U32 R6, RZ, RZ, R8 ;  /* 0x000000ffff067224 */ /* 0x000fe200078e0008 */
[----:B------:R-:W-:-:S02]  /*14170*/  UIMAD UR11, UR11, 0x70, URZ ;  /* 0x000000700b0b78a4 */ /* 0x000fc4000f8e023f */
        /* <DEDUP_REMOVED lines=14> */
.L_x_1930:
[----:B------:R-:W-:Y:S05]  /*14260*/  BSYNC B1 ;  /* 0x0000000000017941 */ /* 0x000fea0003800000 */
.L_x_1929:
        /* <DEDUP_REMOVED lines=10> */
[----:B------:R-:W-:Y:S01]  /*14310*/  IMAD R14, R12, UR36, RZ ;  /* 0x000000240c0e7c24 */ /* 0x000fe2000f8e02ff */
[----:B------:R-:W-:-:S03]  /*14320*/  ULDC.64 UR4, c[0x0][0x208] ;  /* 0x0000820000047ab9 */ /* 0x000fc60000000a00 */
        /* <DEDUP_REMOVED lines=15> */
.L_x_1938:
[----:B------:R-:W-:Y:S01]  /*14420*/  IMAD R2, R16, 0x8, R18 ;  /* 0x0000000810027824 */ /* 0x000fe200078e0212 */
[----:B------:R-:W-:-:S04]  /*14430*/  SHF.L.U32 R3, R17, 0x1f, RZ ;  /* 0x0000001f11037819 */ /* 0x000fc800000006ff */
[----:B------:R-:W2:Y:S02]  /*14440*/  SYNCS.PHASECHK.TRANS64.TRYWAIT P2, [R2+URZ+0x36840], R3 ;  /* 0x03684003020075a7 */ /* 0x000ea4000804017f */
[----:B--2---:R-:W-:Y:S05]  /*14450*/  @!P2 BRA `(.L_x_1939) ;  /* 0x0000001000e4a947 */ /* 0x004fea0003800000 */
.L_x_1973:
        /* <DEDUP_REMOVED lines=11> */
.L_x_1940:
[----:B--2---:R-:W-:Y:S01]  /*14510*/  VIADD R3, R18, 0x36800 ;  /* 0x0003680012037836 */ /* 0x004fe20000000000 */
[----:B------:R-:W-:Y:S01]  /*14520*/  R2UR UR11, R13 ;  /* 0x000000000d0b72ca */ /* 0x000fe200000e0000 */
[----:B------:R-:W-:Y:S01]  /*14530*/  UIADD3 UR4, UP0, UR38, 0x370, URZ ;  /* 0x0000037026047890 */ /* 0x000fe2000ff1e03f */
[----:B------:R-:W-:Y:S01]  /*14540*/  R2UR UR12, R4 ;  /* 0x00000000040c72ca */ /* 0x000fe200000e0000 */
[----:B------:R-:W-:Y:S01]  /*14550*/  UMOV UR10, URZ ;  /* 0x0000003f000a7c82 */ /* 0x000fe20008000000 */
[----:B------:R-:W-:Y:S01]  /*14560*/  LEA R2, R16, R3, 0x3 ;  /* 0x0000000310027211 */ /* 0x000fe200078e18ff */
[----:B------:R-:W-:Y:S01]  /*14570*/  UIADD3.X UR5, URZ, UR39, URZ, UP0, !UPT ;  /* 0x000000273f057290 */ /* 0x000fe200087fe43f */
[----:B-----5:R-:W-:Y:S01]  /*14580*/  R2UR UR13, R8 ;  /* 0x00000000080d72ca */ /* 0x020fe200000e0000 */
[----:B------:R-:W-:Y:S01]  /*14590*/  UMOV UR6, 0x0 ;  /* 0x0000000000067882 */ /* 0x000fe20000000000 */
[----:B------:R-:W-:Y:S01]  /*145a0*/  R2UR UR9, R2 ;  /* 0x00000000020972ca */ /* 0x000fe200000e0000 */
[----:B------:R-:W-:Y:S01]  /*145b0*/  IMAD R2, R16, 0xa800, R18 ;  /* 0x0000a80010027824 */ /* 0x000fe200078e0212 */
[----:B------:R-:W-:Y:S01]  /*145c0*/  UMOV UR7, 0x14f00000 ;  /* 0x14f0000000077882 */ /* 0x000fe20000000000 */
[----:B------:R-:W-:Y:S01]  /*145d0*/  UMOV UR17, 0x40 ;  /* 0x0000004000117882 */ /* 0x000fe20000000000 */
[----:B------:R-:W-:Y:S01]  /*145e0*/  UMOV UR18, 0x80 ;  /* 0x0000008000127882 */ /* 0x000fe20000000000 */
[----:B------:R-:W-:Y:S01]  /*145f0*/  UIMAD UR11, UR11, 0x70, URZ ;  /* 0x000000700b0b78a4 */ /* 0x000fe2000f8e023f */
[----:B------:R-:W-:Y:S01]  /*14600*/  R2UR UR8, R2 ;  /* 0x00000000020872ca */ /* 0x000fe200000e0000 */
[----:B------:R-:W-:Y:S01]  /*14610*/  IMAD R2, R10, 0x8, R3 ;  /* 0x000000080a027824 */ /* 0x000fe200078e0203 */
        /* <DEDUP_REMOVED lines=15> */
.L_x_1974:
[----:B------:R-:W-:Y:S05]  /*14710*/  @P3 BRA `(.L_x_1942) ;  /* 0x00000000001c3947 */ /* 0x000fea0003800000 */
[----:B------:R-:W2:Y:S02]  /*14720*/  S2R R3, SR_TID.X ;  /* 0x0000000000037919 */ /* 0x000ea40000002100 */
[----:B--2---:R-:W-:Y:S02]  /*14730*/  LOP3.LUT R9, R3, 0x1f, RZ, 0xc0, !PT ;  /* 0x0000001f03097812 */ /* 0x004fe400078ec0ff */
[----:B------:R-:W-:Y:S02]  /*14740*/  MOV R3, 0xa800 ;  /* 0x0000a80000037802 */ /* 0x000fe40000000f00 */
[----:B------:R-:W-:Y:S02]  /*14750*/  ISETP.NE.AND P2, PT, R9, RZ, PT ;  /* 0x000000ff0900720c */ /* 0x000fe40003f45270 */
[----:B------:R2:W-:Y:S11]  /*14760*/  SYNCS.ARRIVE.TRANS64 RZ, [R2+URZ+0x50], R3 ;  /* 0x0000500302ff79a7 */ /* 0x0005f6000800003f */
[----:B--2---:R-:W-:Y:S05]  /*14770*/  @!P2 BRA `(.L_x_1942) ;  /* 0x000000000004a947 */ /* 0x004fea0003800000 */
[----:B------:R-:W-:Y:S01]  /*14780*/  BPT.TRAP 0x1 ;  /* 0x000000040000795c */ /* 0x000fe20000300000 */
.L_x_1942:
        /* <DEDUP_REMOVED lines=13> */
[----:B------:R-:W-:Y:S01]  /*14860*/  MOV R6, R8 ;  /* 0x0000000800067202 */ /* 0x000fe20000000f00 */
[----:B------:R-:W-:-:S02]  /*14870*/  UIMAD UR11, UR11, 0x70, URZ ;  /* 0x000000700b0b78a4 */ /* 0x000fc4000f8e023f */
        /* <DEDUP_REMOVED lines=13> */
.L_x_1937:
[----:B------:R-:W-:Y:S05]  /*14950*/  BSYNC B1 ;  /* 0x0000000000017941 */ /* 0x000fea0003800000 */
.L_x_1936:
[C---:B------:R-:W-:Y:S01]  /*14960*/  ISETP.GT.AND P2, PT, R7.reuse, 0x1, PT ;  /* 0x000000010700780c */ /* 0x040fe20003f44270 */
[----:B------:R-:W-:-:S12]  /*14970*/  VIADD R7, R7, 0xfffffffe ;  /* 0xfffffffe07077836 */ /* 0x000fd80000000000 */
[----:B------:R-:W-:Y:S05]  /*14980*/  @P2 BRA `(.L_x_1943) ;  /* 0xfffffff0007c2947 */ /* 0x000fea000383ffff */
.L_x_1928:
[----:B------:R-:W-:Y:S05]  /*14990*/  BSYNC B0 ;  /* 0x0000000000007941 */ /* 0x000fea0003800000 */
.L_x_1919:
[----:B------:R-:W-:Y:S04]  /*149a0*/  BSSY B0, `(.L_x_1944) ;  /* 0x0000010000007945 */ /* 0x000fe80003800000 */
[----:B------:R-:W-:Y:S05]  /*149b0*/  @P1 BRA `(.L_x_1945) ;  /* 0x0000000000381947 */ /* 0x000fea0003800000 */
[----:B-1----:R-:W1:Y:S01]  /*149c0*/  S2R R7, SR_LANEID ;  /* 0x0000000000077919 */ /* 0x002e620000000000 */
        /* <DEDUP_REMOVED lines=11> */
[----:B-1----:R-:W-:-:S05]  /*14a80*/  IADD3 R0, R0, UR44, R9 ;  /* 0x0000002c00007c10 */ /* 0x002fca000fffe009 */
[----:B------:R2:W-:Y:S02]  /*14a90*/  STL [R1], R0 ;  /* 0x0000000001007387 */ /* 0x0005e40000100800 */
.L_x_1945:
[----:B------:R-:W-:Y:S05]  /*14aa0*/  BSYNC B0 ;  /* 0x0000000000007941 */ /* 0x000fea0003800000 */
.L_x_1944:
[----:B------:R-:W-:Y:S04]  /*14ab0*/  BSSY B0, `(.L_x_1946) ;  /* 0x000002c000007945 */ /* 0x000fe80003800000 */
[----:B------:R-:W-:Y:S05]  /*14ac0*/  @!P6 BRA `(.L_x_1947) ;  /* 0x0000000000a8e947 */ /* 0x000fea0003800000 */
[----:B--2---:R-:W1:Y:S01]  /*14ad0*/  S2R R0, SR_TID.X ;  /* 0x0000000000007919 */ /* 0x004e620000002100 */
[----:B------:R-:W-:Y:S02]  /*14ae0*/  LEA R3, R16, R18, 0x3 ;  /* 0x0000001210037211 */ /* 0x000fe400078e18ff */
[----:B-1----:R-:W-:Y:S02]  /*14af0*/  LOP3.LUT R2, R0, 0x7f, RZ, 0xc0, !PT ;  /* 0x0000007f00027812 */ /* 0x002fe400078ec0ff */
[----:B------:R-:W-:Y:S02]  /*14b00*/  SHF.L.U32 R0, R17, 0x1f, RZ ;  /* 0x0000001f11007819 */ /* 0x000fe400000006ff */
[----:B------:R-:W-:Y:S02]  /*14b10*/  ISETP.NE.AND P1, PT, R2, RZ, PT ;  /* 0x000000ff0200720c */ /* 0x000fe40003f25270 */
[----:B------:R-:W1:Y:S02]  /*14b20*/  SYNCS.PHASECHK.TRANS64.TRYWAIT P0, [R3+URZ+0x36860], R0 ;  /* 0x03686000030075a7 */ /* 0x000e64000800017f */
[----:B-1----:R-:W-:Y:S09]  /*14b30*/  @!P0 BRA `(.L_x_1948) ;  /* 0x0000000c00548947 */ /* 0x002ff20003800000 */
.L_x_1975:
        /* <DEDUP_REMOVED lines=8> */
.L_x_1949:
        /* <DEDUP_REMOVED lines=26> */
[----:B---3--:R-:W-:Y:S01]  /*14d60*/  NOP ;  /* 0x0000000000007918 */ /* 0x008fe20000000000 */
.L_x_1947:
[----:B------:R-:W-:Y:S05]  /*14d70*/  BSYNC B0 ;  /* 0x0000000000007941 */ /* 0x000fea0003800000 */
.L_x_1946:
[----:B------:R3:W5:Y:S01]  /*14d80*/  LDL.LU R13, [R1] ;  /* 0x00000000010d7983 */ /* 0x0007620000300800 */
[----:B------:R-:W-:-:S04]  /*14d90*/  IADD3 R16, R16, 0x1, RZ ;  /* 0x0000000110107810 */ /* 0x000fc80007ffe0ff */
[----:B------:R-:W-:-:S04]  /*14da0*/  ISETP.NE.AND P0, PT, R16, 0x2, PT ;  /* 0x000000021000780c */ /* 0x000fc80003f05270 */
[----:B-12---:R-:W-:Y:S02]  /*14db0*/  SEL R0, RZ, 0x1, P0 ;  /* 0x00000001ff007807 */ /* 0x006fe40000000000 */
[----:B------:R-:W-:Y:S02]  /*14dc0*/  SEL R16, R16, RZ, P0 ;  /* 0x000000ff10107207 */ /* 0x000fe40000000000 */
[----:B---3--:R-:W-:-:S07]  /*14dd0*/  LOP3.LUT R17, R17, R0, RZ, 0x3c, !PT ;  /* 0x0000000011117212 */ /* 0x008fce00078e3cff */
.L_x_1908:
[----:B------:R-:W-:Y:S05]  /*14de0*/  BSYNC B6 ;  /* 0x0000000000067941 */ /* 0x000fea0003800000 */
.L_x_1906:
[----:B------:R-:W-:-:S03]  /*14df0*/  UMOV UR4, 0xffffffff ;  /* 0xffffffff00047882 */ /* 0x000fc60000000000 */
[----:B------:R-:W-:Y:S05]  /*14e00*/  BRA.DIV UR4, `(.L_x_1950) ;  /* 0x0000000a04b47947 */ /* 0x000fea000b800000 */
[----:B-----5:R1:W2:Y:S02]  /*14e10*/  SHFL.IDX PT, R14, R13, RZ, 0x1f ;  /* 0x00001fff0d0e7589 */ /* 0x0202a400000e0000 */
.L_x_1978:
[----:B------:R-:W3:Y:S01]  /*14e20*/  S2R R0, SR_TID.X ;  /* 0x0000000000007919 */ /* 0x000ee20000002100 */
[----:B------:R-:W-:Y:S05]  /*14e30*/  WARPSYNC.ALL ;  /* 0x0000000000007948 */ /* 0x000fea0003800000 */
[----:B------:R-:W-:Y:S01]  /*14e40*/  BAR.SYNC.DEFER_BLOCKING 0x4, 0x120 ;  /* 0x0104800000007b1d */ /* 0x000fe20000010000 */
[----:B--2---:R-:W-:-:S05]  /*14e50*/  IMAD.MOV.U32 R2, RZ, RZ, R14 ;  /* 0x000000ffff027224 */ /* 0x004fca00078e000e */
[----:B------:R-:W-:Y:S01]  /*14e60*/  ULDC UR4, c[0x0][0xda8] ;  /* 0x00036a0000047ab9 */ /* 0x000fe20000000800 */
[----:B------:R2:W-:Y:S01]  /*14e70*/  STL [R1], R2 ;  /* 0x0000000201007387 */ /* 0x0005e20000100800 */
[----:B---3--:R-:W-:-:S04]  /*14e80*/  LOP3.LUT R0, R0, 0x1f, RZ, 0xc0, !PT ;  /* 0x0000001f00007812 */ /* 0x008fc800078ec0ff */
[----:B------:R-:W-:-:S13]  /*14e90*/  ISETP.NE.AND P0, PT, R0, RZ, PT ;  /* 0x000000ff0000720c */ /* 0x000fda0003f05270 */
[----:B------:R-:W3:Y:S01]  /*14ea0*/  @!P0 S2R R3, SR_CgaCtaId ;  /* 0x0000000000038919 */ /* 0x000ee20000008800 */
[----:B------:R-:W-:-:S04]  /*14eb0*/  @!P0 MOV R0, 0x400 ;  /* 0x0000040000008802 */ /* 0x000fc80000000f00 */
[----:B---3--:R-:W-:-:S05]  /*14ec0*/  @!P0 LEA R0, R3, R0, 0x18 ;  /* 0x0000000003008211 */ /* 0x008fca00078ec0ff */
[----:B------:R2:W-:Y:S01]  /*14ed0*/  @!P0 STS [R0+0x368d0], R13 ;  /* 0x0368d00d00008388 */ /* 0x0005e20000000800 */
[----:B------:R-:W-:Y:S06]  /*14ee0*/  BAR.ARV 0x5, 0x120 ;  /* 0x0144800000007b1d */ /* 0x000fec0000002000 */
[----:B------:R-:W-:-:S13]  /*14ef0*/  ISETP.GE.AND P0, PT, R2, UR4, PT ;  /* 0x0000000402007c0c */ /* 0x000fda000bf06270 */
[----:B--2---:R-:W-:Y:S05]  /*14f00*/  @!P0 BRA `(.L_x_1951) ;  /* 0xffffffd000848947 */ /* 0x004fea000383ffff */
.L_x_1903:
[----:B------:R-:W2:Y:S01]  /*14f10*/  LDL.LU R0, [R1+0x4] ;  /* 0x0000040001007983 */ /* 0x000ea20000300800 */
[----:B------:R-:W3:Y:S01]  /*14f20*/  S2R R5, SR_CgaCtaId ;  /* 0x0000000000057919 */ /* 0x000ee20000008800 */
[----:B--2---:R-:W-:-:S04]  /*14f30*/  IADD3 R0, R0, 0x1, RZ ;  /* 0x0000000100007810 */ /* 0x004fc80007ffe0ff */
[----:B------:R-:W-:-:S04]  /*14f40*/  LEA.HI R2, R0, R0, RZ, 0x1 ;  /* 0x0000000000027211 */ /* 0x000fc800078f08ff */
[----:B------:R-:W-:Y:S02]  /*14f50*/  LOP3.LUT R3, R2, 0xfffffffe, RZ, 0xc0, !PT ;  /* 0xfffffffe02037812 */ /* 0x000fe400078ec0ff */
[----:B------:R-:W-:-:S03]  /*14f60*/  MOV R2, 0x400 ;  /* 0x0000040000027802 */ /* 0x000fc60000000f00 */
[----:B------:R-:W-:Y:S01]  /*14f70*/  IMAD.IADD R0, R0, 0x1, -R3 ;  /* 0x0000000100007824 */ /* 0x000fe200078e0a03 */
[----:B---3--:R-:W-:-:S04]  /*14f80*/  LEA R7, R5, R2, 0x18 ;  /* 0x0000000205077211 */ /* 0x008fc800078ec0ff */
[----:B------:R-:W-:-:S04]  /*14f90*/  SHF.L.U32 R0, R0, 0x1f, RZ ;  /* 0x0000001f00007819 */ /* 0x000fc800000006ff */
[----:B------:R-:W2:Y:S02]  /*14fa0*/  SYNCS.PHASECHK.TRANS64.TRYWAIT P0, [R7+URZ+0x36820], R0 ;  /* 0x03682000070075a7 */ /* 0x000ea4000800017f */
[----:B--2---:R-:W-:Y:S05]  /*14fb0*/  @!P0 BRA `(.L_x_1952) ;  /* 0x00000008006c8947 */ /* 0x004fea0003800000 */
.L_x_1979:
        /* <DEDUP_REMOVED lines=9> */
[----:B------:R-:W2:Y:S02]  /*15050*/  LDL.LU R2, [R1+0x8] ;  /* 0x0000080001027983 */ /* 0x000ea40000300800 */
[----:B--2---:R-:W-:-:S04]  /*15060*/  LOP3.LUT R0, R2, 0x2, RZ, 0xfc, !PT ;  /* 0x0000000202007812 */ /* 0x004fc800078efcff */
[----:B------:R-:W-:-:S13]  /*15070*/  ISETP.NE.AND P2, PT, R0, 0x3, PT ;  /* 0x000000030000780c */ /* 0x000fda0003f45270 */
[----:B------:R-:W-:Y:S05]  /*15080*/  @!P2 BRA `(.L_x_1955) ;  /* 0x000000000004a947 */ /* 0x000fea0003800000 */
[----:B------:R-:W-:Y:S01]  /*15090*/  BPT.TRAP 0x1 ;  /* 0x000000040000795c */ /* 0x000fe20000300000 */
.L_x_1955:
[----:B------:R-:W-:Y:S02]  /*150a0*/  IADD3 R3, R7, 0x36840, RZ ;  /* 0x0003684007037810 */ /* 0x000fe40007ffe0ff */
[----:B------:R-:W-:Y:S02]  /*150b0*/  SHF.L.U32 R4, R17, 0x1f, RZ ;  /* 0x0000001f11047819 */ /* 0x000fe400000006ff */
[C---:B------:R-:W-:Y:S01]  /*150c0*/  IADD3 R0, R16.reuse, 0x1, RZ ;  /* 0x0000000110007810 */ /* 0x040fe20007ffe0ff */
        /* <DEDUP_REMOVED lines=9> */
.L_x_1980:
[----:B------:R-:W3:Y:S02]  /*15160*/  SYNCS.PHASECHK.TRANS64.TRYWAIT P0, [R3+URZ], R0 ;  /* 0x00000000030075a7 */ /* 0x000ee4000800017f */
[----:B---3--:R-:W-:Y:S05]  /*15170*/  @!P0 BRA `(.L_x_1957) ;  /* 0x0000000800248947 */ /* 0x008fea0003800000 */
.L_x_1981:
[----:B------:R-:W-:Y:S05]  /*15180*/  @!P2 BRA `(.L_x_1958) ;  /* 0x000000000004a947 */ /* 0x000fea0003800000 */
[----:B------:R-:W-:Y:S01]  /*15190*/  BPT.TRAP 0x1 ;  /* 0x000000040000795c */ /* 0x000fe20000300000 */
.L_x_1958:
[----:B---3--:R-:W-:-:S05]  /*151a0*/  IADD3 R3, R7, 0x36860, RZ ;  /* 0x0003686007037810 */ /* 0x008fca0007ffe0ff */
[----:B--2---:R-:W-:-:S04]  /*151b0*/  IMAD R5, R16, 0x8, R3 ;  /* 0x0000000810057824 */ /* 0x004fc800078e0203 */
[----:B------:R-:W2:Y:S02]  /*151c0*/  SYNCS.PHASECHK.TRANS64.TRYWAIT P0, [R5+URZ], R4 ;  /* 0x00000004050075a7 */ /* 0x000ea4000800017f */
[----:B--2---:R-:W-:Y:S05]  /*151d0*/  @!P0 BRA `(.L_x_1959) ;  /* 0x0000000800208947 */ /* 0x004fea0003800000 */
.L_x_1982:
[----:B------:R-:W-:-:S07]  /*151e0*/  LEA R3, R2, R3, 0x3 ;  /* 0x0000000302037211 */ /* 0x000fce00078e18ff */
.L_x_1960:
[----:B---3--:R3:W4:Y:S02]  /*151f0*/  SYNCS.PHASECHK.TRANS64.TRYWAIT P0, [R3+URZ], R0 ;  /* 0x00000000030075a7 */ /* 0x008724000800017f */
[----:B----4-:R-:W-:Y:S05]  /*15200*/  @!P0 NANOSLEEP.SYNCS 0x989680 ;  /* 0x009896800000895d */ /* 0x010fea0003900000 */
[----:B------:R-:W4:Y:S02]  /*15210*/  @!P0 SYNCS.PHASECHK.TRANS64 P0, [R3+URZ], R0 ;  /* 0x00000000030085a7 */ /* 0x000f24000800007f */
[----:B----4-:R-:W-:Y:S05]  /*15220*/  @!P0 BRA `(.L_x_1960) ;  /* 0xfffffffc00f08947 */ /* 0x010fea000383ffff */
.L_x_1954:
[----:B------:R-:W-:Y:S05]  /*15230*/  BSYNC B0 ;  /* 0x0000000000007941 */ /* 0x000fea0003800000 */
.L_x_1953:
[----:B------:R-:W-:Y:S05]  /*15240*/  EXIT ;  /* 0x000000000000794d */ /* 0x000fea0003800000 */
.L_x_1860:
[----:B-1----:R-:W-:-:S04]  /*15250*/  IMAD.U32 R3, RZ, RZ, UR61 ;  /* 0x0000003dff037e24 */ /* 0x002fc8000f8e00ff */
[----:B------:R1:W2:Y:S03]  /*15260*/  SYNCS.PHASECHK.TRANS64.TRYWAIT P1, [R3+URZ+0x36800], R0 ;  /* 0x03680000030075a7 */ /* 0x0002a6000802017f */
[----:B--2---:R-:W-:Y:S05]  /*15270*/  @!P1 NANOSLEEP.SYNCS 0x989680 ;  /* 0x009896800000995d */ /* 0x004fea0003900000 */
[----:B------:R-:W2:Y:S02]  /*15280*/  @!P1 SYNCS.PHASECHK.TRANS64 P1, [R3+URZ+0x36800], R0 ;  /* 0x03680000030095a7 */ /* 0x000ea4000802007f */
[----:B--2---:R-:W-:Y:S05]  /*15290*/  @!P1 BRA `(.L_x_1860) ;  /* 0xfffffffc00ec9947 */ /* 0x004fea000383ffff */
[----:B------:R-:W-:Y:S05]  /*152a0*/  BRA `(.L_x_1961) ;  /* 0xfffffec4002c7947 */ /* 0x000fea000383ffff */
.L_x_1864:
[----:B--2---:R2:W3:Y:S02]  /*152b0*/  SYNCS.PHASECHK.TRANS64.TRYWAIT P2, [R0+URZ+0x36830], R3 ;  /* 0x03683003000075a7 */ /* 0x0044e4000804017f */
[----:B---3--:R-:W-:Y:S05]  /*152c0*/  @!P2 NANOSLEEP.SYNCS 0x989680 ;  /* 0x009896800000a95d */ /* 0x008fea0003900000 */
[----:B------:R-:W3:Y:S02]  /*152d0*/  @!P2 SYNCS.PHASECHK.TRANS64 P2, [R0+URZ+0x36830], R3 ;  /* 0x036830030000a5a7 */ /* 0x000ee4000804007f */
[----:B---3--:R-:W-:Y:S05]  /*152e0*/  @!P2 BRA `(.L_x_1864) ;  /* 0xfffffffc00f0a947 */ /* 0x008fea000383ffff */
[----:B------:R-:W-:Y:S05]  /*152f0*/  BRA `(.L_x_1863) ;  /* 0xfffffec400587947 */ /* 0x000fea000383ffff */
.L_x_1869:
[----:B--2---:R-:W-:-:S04]  /*15300*/  MOV R9, UR60 ;  /* 0x0000003c00097c02 */ /* 0x004fc80008000f00 */
[----:B------:R2:W3:Y:S03]  /*15310*/  SYNCS.PHASECHK.TRANS64.TRYWAIT P2, [R9+URZ+0x36830], R6 ;  /* 0x03683006090075a7 */ /* 0x0004e6000804017f */
[----:B---3--:R-:W-:Y:S05]  /*15320*/  @!P2 NANOSLEEP.SYNCS 0x989680 ;  /* 0x009896800000a95d */ /* 0x008fea0003900000 */
[----:B------:R-:W3:Y:S02]  /*15330*/  @!P2 SYNCS.PHASECHK.TRANS64 P2, [R9+URZ+0x36830], R6 ;  /* 0x036830060900a5a7 */ /* 0x000ee4000804007f */
[----:B---3--:R-:W-:Y:S05]  /*15340*/  @!P2 BRA `(.L_x_1869) ;  /* 0xfffffffc00eca947 */ /* 0x008fea000383ffff */
[----:B------:R-:W-:Y:S05]  /*15350*/  BRA `(.L_x_1868) ;  /* 0xffffff1400447947 */ /* 0x000fea000383ffff */
.L_x_1873:
[----:B--2---:R-:W-:-:S04]  /*15360*/  IMAD.U32 R9, RZ, RZ, UR10 ;  /* 0x0000000aff097e24 */ /* 0x004fc8000f8e00ff */
[----:B------:R2:W4:Y:S03]  /*15370*/  SYNCS.PHASECHK.TRANS64.TRYWAIT P2, [R9+URZ+0x36850], R0 ;  /* 0x03685000090075a7 */ /* 0x000526000804017f */
[----:B----4-:R-:W-:Y:S05]  /*15380*/  @!P2 NANOSLEEP.SYNCS 0x989680 ;  /* 0x009896800000a95d */ /* 0x010fea0003900000 */
[----:B------:R-:W4:Y:S02]  /*15390*/  @!P2 SYNCS.PHASECHK.TRANS64 P2, [R9+URZ+0x36850], R0 ;  /* 0x036850000900a5a7 */ /* 0x000f24000804007f */
[----:B----4-:R-:W-:Y:S05]  /*153a0*/  @!P2 BRA `(.L_x_1873) ;  /* 0xfffffffc00eca947 */ /* 0x010fea000383ffff */
[----:B------:R-:W-:Y:S05]  /*153b0*/  BRA `(.L_x_1872) ;  /* 0xffffff3800f87947 */ /* 0x000fea000383ffff */
.L_x_1879:
[----:B--2---:R-:W-:-:S04]  /*153c0*/  MOV R9, UR6 ;  /* 0x0000000600097c02 */ /* 0x004fc80008000f00 */
[----:B------:R2:W3:Y:S03]  /*153d0*/  SYNCS.PHASECHK.TRANS64.TRYWAIT P2, [R9+URZ+0x36830], R6 ;  /* 0x03683006090075a7 */ /* 0x0004e6000804017f */
[----:B---3--:R-:W-:Y:S05]  /*153e0*/  @!P2 NANOSLEEP.SYNCS 0x989680 ;  /* 0x009896800000a95d */ /* 0x008fea0003900000 */
[----:B------:R-:W3:Y:S02]  /*153f0*/  @!P2 SYNCS.PHASECHK.TRANS64 P2, [R9+URZ+0x36830], R6 ;  /* 0x036830060900a5a7 */ /* 0x000ee4000804007f */
[----:B---3--:R-:W-:Y:S05]  /*15400*/  @!P2 BRA `(.L_x_1879) ;  /* 0xfffffffc00eca947 */ /* 0x008fea000383ffff */
[----:B------:R-:W-:Y:S05]  /*15410*/  BRA `(.L_x_1878) ;  /* 0xffffff6000347947 */ /* 0x000fea000383ffff */
.L_x_1883:
[----:B--2---:R-:W-:-:S04]  /*15420*/  IMAD.U32 R9, RZ, RZ, UR7 ;  /* 0x00000007ff097e24 */ /* 0x004fc8000f8e00ff */
[----:B------:R2:W4:Y:S03]  /*15430*/  SYNCS.PHASECHK.TRANS64.TRYWAIT P2, [R9+URZ+0x36850], R0 ;  /* 0x03685000090075a7 */ /* 0x000526000804017f */
[----:B----4-:R-:W-:Y:S05]  /*15440*/  @!P2 NANOSLEEP.SYNCS 0x989680 ;  /* 0x009896800000a95d */ /* 0x010fea0003900000 */
[----:B------:R-:W4:Y:S02]  /*15450*/  @!P2 SYNCS.PHASECHK.TRANS64 P2, [R9+URZ+0x36850], R0 ;  /* 0x036850000900a5a7 */ /* 0x000f24000804007f */
[----:B----4-:R-:W-:Y:S05]  /*15460*/  @!P2 BRA `(.L_x_1883) ;  /* 0xfffffffc00eca947 */ /* 0x010fea000383ffff */
[----:B------:R-:W-:Y:S05]  /*15470*/  BRA `(.L_x_1882) ;  /* 0xffffff8400e47947 */ /* 0x000fea000383ffff */
.L_x_1888:
[----:B--2---:R-:W-:-:S04]  /*15480*/  MOV R5, UR5 ;  /* 0x0000000500057c02 */ /* 0x004fc80008000f00 */
[----:B------:R2:W3:Y:S03]  /*15490*/  SYNCS.PHASECHK.TRANS64.TRYWAIT P0, [R5+URZ+0x36850], R0 ;  /* 0x03685000050075a7 */ /* 0x0004e6000800017f */
[----:B---3--:R-:W-:Y:S05]  /*154a0*/  @!P0 NANOSLEEP.SYNCS 0x989680 ;  /* 0x009896800000895d */ /* 0x008fea0003900000 */
[----:B------:R-:W3:Y:S02]  /*154b0*/  @!P0 SYNCS.PHASECHK.TRANS64 P0, [R5+URZ+0x36850], R0 ;  /* 0x03685000050085a7 */ /* 0x000ee4000800007f */
[----:B---3--:R-:W-:Y:S05]  /*154c0*/  @!P0 BRA `(.L_x_1888) ;  /* 0xfffffffc00ec8947 */ /* 0x008fea000383ffff */
[----:B------:R-:W-:Y:S05]  /*154d0*/  BRA `(.L_x_1887) ;  /* 0xffffffa8005c7947 */ /* 0x000fea000383ffff */
.L_x_1912:
[----:B------:R-:W1:Y:S01]  /*154e0*/  S2R R7, SR_TID.X ;  /* 0x0000000000077919 */ /* 0x000e620000002100 */
        /* <DEDUP_REMOVED lines=9> */
.L_x_1962:
[----:B------:R-:W-:Y:S05]  /*15580*/  BRA `(.L_x_1963) ;  /* 0xffffffd400c87947 */ /* 0x000fea000383ffff */
.L_x_1913:
[----:B------:R-:W-:Y:S01]  /*15590*/  BSSY B0, `(.L_x_1964) ;  /* 0x0000006000007945 */ /* 0x000fe20003800000 */
[----:B------:R-:W-:-:S07]  /*155a0*/  IMAD.MOV.U32 R15, RZ, RZ, -0x1 ;  /* 0xffffffffff0f7424 */ /* 0x000fce00078e00ff */
[----:B------:R-:W-:Y:S05]  /*155b0*/  WARPSYNC.COLLECTIVE R15, `(.L_x_1965) ;  /* 0x000000000f0c7348 */ /* 0x000fea0003c00000 */
[----:B------:R-:W-:Y:S02]  /*155c0*/  ELECT P6, UR62, PT ;  /* 0x00000000003e782f */ /* 0x000fe400038c0000 */
[----:B------:R-:W-:Y:S01]  /*155d0*/  MOV R14, UR62 ;  /* 0x0000003e000e7c02 */ /* 0x000fe20008000f00 */
[----:B------:R-:W-:Y:S10]  /*155e0*/  ENDCOLLECTIVE ;  /* 0x000000000000791b */ /* 0x000ff40003800000 */
.L_x_1965:
[----:B------:R-:W-:Y:S05]  /*155f0*/  BSYNC B0 ;  /* 0x0000000000007941 */ /* 0x000fea0003800000 */
.L_x_1964:
[----:B------:R-:W-:Y:S05]  /*15600*/  BRA `(.L_x_1966) ;  /* 0xffffffd400b87947 */ /* 0x000fea000383ffff */
.L_x_1916:
[----:B-1----:R1:W2:Y:S02]  /*15610*/  SYNCS.PHASECHK.TRANS64.TRYWAIT P2, [R8+URZ+0x36840], R7 ;  /* 0x03684007080075a7 */ /* 0x0022a4000804017f */
[----:B--2---:R-:W-:Y:S05]  /*15620*/  @!P2 NANOSLEEP.SYNCS 0x989680 ;  /* 0x009896800000a95d */ /* 0x004fea0003900000 */
[----:B------:R-:W2:Y:S02]  /*15630*/  @!P2 SYNCS.PHASECHK.TRANS64 P2, [R8+URZ+0x36840], R7 ;  /* 0x036840070800a5a7 */ /* 0x000ea4000804007f */
[----:B--2---:R-:W-:Y:S05]  /*15640*/  @!P2 BRA `(.L_x_1916) ;  /* 0xfffffffc00f0a947 */ /* 0x004fea000383ffff */
[----:B------:R-:W-:Y:S05]  /*15650*/  BRA `(.L_x_1967) ;  /* 0xffffffd800087947 */ /* 0x000fea000383ffff */
.L_x_1918:
[----:B-1----:R1:W2:Y:S02]  /*15660*/  SYNCS.PHASECHK.TRANS64.TRYWAIT P2, [R18+URZ+0x36820], R7 ;  /* 0x03682007120075a7 */ /* 0x0022a4000804017f */
[----:B--2---:R-:W-:Y:S05]  /*15670*/  @!P2 NANOSLEEP.SYNCS 0x989680 ;  /* 0x009896800000a95d */ /* 0x004fea0003900000 */
[----:B------:R-:W2:Y:S02]  /*15680*/  @!P2 SYNCS.PHASECHK.TRANS64 P2, [R18+URZ+0x36820], R7 ;  /* 0x036820071200a5a7 */ /* 0x000ea4000804007f */
[----:B--2---:R-:W-:Y:S05]  /*15690*/  @!P2 BRA `(.L_x_1918) ;  /* 0xfffffffc00f0a947 */ /* 0x004fea000383ffff */
[----:B------:R-:W-:Y:S05]  /*156a0*/  BRA `(.L_x_1968) ;  /* 0xffffffdc003c7947 */ /* 0x000fea000383ffff */
.L_x_1924:
[----:B-1----:R1:W2:Y:S02]  /*156b0*/  SYNCS.PHASECHK.TRANS64.TRYWAIT P2, [R3+URZ+0x36840], R2 ;  /* 0x03684002030075a7 */ /* 0x0022a4000804017f */
[----:B--2---:R-:W-:Y:S05]  /*156c0*/  @!P2 NANOSLEEP.SYNCS 0x989680 ;  /* 0x009896800000a95d */ /* 0x004fea0003900000 */
[----:B------:R-:W2:Y:S02]  /*156d0*/  @!P2 SYNCS.PHASECHK.TRANS64 P2, [R3+URZ+0x36840], R2 ;  /* 0x036840020300a5a7 */ /* 0x000ea4000804007f */
[----:B--2---:R-:W-:Y:S05]  /*156e0*/  @!P2 BRA `(.L_x_1924) ;  /* 0xfffffffc00f0a947 */ /* 0x004fea000383ffff */
[----:B------:R-:W-:Y:S05]  /*156f0*/  BRA `(.L_x_1969) ;  /* 0xffffffdc00c47947 */ /* 0x000fea000383ffff */
.L_x_1926:
[----:B-1----:R1:W2:Y:S02]  /*15700*/  SYNCS.PHASECHK.TRANS64.TRYWAIT P2, [R3+URZ+0x60], R2 ;  /* 0x00006002030075a7 */ /* 0x0022a4000804017f */
[----:B--2---:R-:W-:Y:S05]  /*15710*/  @!P2 NANOSLEEP.SYNCS 0x989680 ;  /* 0x009896800000a95d */ /* 0x004fea0003900000 */
[----:B------:R-:W2:Y:S02]  /*15720*/  @!P2 SYNCS.PHASECHK.TRANS64 P2, [R3+URZ+0x60], R2 ;  /* 0x000060020300a5a7 */ /* 0x000ea4000804007f */
[----:B--2---:R-:W-:Y:S05]  /*15730*/  @!P2 BRA `(.L_x_1926) ;  /* 0xfffffffc00f0a947 */ /* 0x004fea000383ffff */
[----:B------:R-:W-:Y:S05]  /*15740*/  BRA `(.L_x_1970) ;  /* 0xffffffe000547947 */ /* 0x000fea000383ffff */
.L_x_1932:
[----:B--2---:R2:W3:Y:S02]  /*15750*/  SYNCS.PHASECHK.TRANS64.TRYWAIT P2, [R2+URZ+0x36840], R3 ;  /* 0x03684003020075a7 */ /* 0x0044e4000804017f */
[----:B---3--:R-:W-:Y:S05]  /*15760*/  @!P2 NANOSLEEP.SYNCS 0x989680 ;  /* 0x009896800000a95d */ /* 0x008fea0003900000 */
[----:B------:R-:W3:Y:S02]  /*15770*/  @!P2 SYNCS.PHASECHK.TRANS64 P2, [R2+URZ+0x36840], R3 ;  /* 0x036840030200a5a7 */ /* 0x000ee4000804007f */
[----:B---3--:R-:W-:Y:S05]  /*15780*/  @!P2 BRA `(.L_x_1932) ;  /* 0xfffffffc00f0a947 */ /* 0x008fea000383ffff */
[----:B------:R-:W-:Y:S05]  /*15790*/  BRA `(.L_x_1971) ;  /* 0xffffffe400787947 */ /* 0x000fea000383ffff */
.L_x_1934:
[----:B-1----:R1:W2:Y:S02]  /*157a0*/  SYNCS.PHASECHK.TRANS64.TRYWAIT P2, [R2+URZ+0x60], R17 ;  /* 0x00006011020075a7 */ /* 0x0022a4000804017f */
[----:B--2---:R-:W-:Y:S05]  /*157b0*/  @!P2 NANOSLEEP.SYNCS 0x989680 ;  /* 0x009896800000a95d */ /* 0x004fea0003900000 */
[----:B------:R-:W2:Y:S02]  /*157c0*/  @!P2 SYNCS.PHASECHK.TRANS64 P2, [R2+URZ+0x60], R17 ;  /* 0x000060110200a5a7 */ /* 0x000ea4000804007f */
[----:B--2---:R-:W-:Y:S05]  /*157d0*/  @!P2 BRA `(.L_x_1934) ;  /* 0xfffffffc00f0a947 */ /* 0x004fea000383ffff */
[----:B------:R-:W-:Y:S05]  /*157e0*/  BRA `(.L_x_1972) ;  /* 0xffffffe800087947 */ /* 0x000fea000383ffff */
.L_x_1939:
[----:B--2---:R2:W3:Y:S02]  /*157f0*/  SYNCS.PHASECHK.TRANS64.TRYWAIT P2, [R2+URZ+0x36840], R3 ;  /* 0x03684003020075a7 */ /* 0x0044e4000804017f */
[----:B---3--:R-:W-:Y:S05]  /*15800*/  @!P2 NANOSLEEP.SYNCS 0x989680 ;  /* 0x009896800000a95d */ /* 0x008fea0003900000 */
[----:B------:R-:W3:Y:S02]  /*15810*/  @!P2 SYNCS.PHASECHK.TRANS64 P2, [R2+URZ+0x36840], R3 ;  /* 0x036840030200a5a7 */ /* 0x000ee4000804007f */
[----:B---3--:R-:W-:Y:S05]  /*15820*/  @!P2 BRA `(.L_x_1939) ;  /* 0xfffffffc00f0a947 */ /* 0x008fea000383ffff */
[----:B------:R-:W-:Y:S05]  /*15830*/  BRA `(.L_x_1973) ;  /* 0xffffffec00087947 */ /* 0x000fea000383ffff */
.L_x_1941:
[----:B-1----:R1:W2:Y:S02]  /*15840*/  SYNCS.PHASECHK.TRANS64.TRYWAIT P2, [R2+URZ+0x60], R11 ;  /* 0x0000600b020075a7 */ /* 0x0022a4000804017f */
[----:B--2---:R-:W-:Y:S05]  /*15850*/  @!P2 NANOSLEEP.SYNCS 0x989680 ;  /* 0x009896800000a95d */ /* 0x004fea0003900000 */
[----:B------:R-:W2:Y:S02]  /*15860*/  @!P2 SYNCS.PHASECHK.TRANS64 P2, [R2+URZ+0x60], R11 ;  /* 0x0000600b0200a5a7 */ /* 0x000ea4000804007f */
[----:B--2---:R-:W-:Y:S05]  /*15870*/  @!P2 BRA `(.L_x_1941) ;  /* 0xfffffffc00f0a947 */ /* 0x004fea000383ffff */
[----:B------:R-:W-:Y:S05]  /*15880*/  BRA `(.L_x_1974) ;  /* 0xffffffec00a07947 */ /* 0x000fea000383ffff */
.L_x_1948:
[----:B-1----:R1:W2:Y:S02]  /*15890*/  SYNCS.PHASECHK.TRANS64.TRYWAIT P0, [R3+URZ+0x36860], R0 ;  /* 0x03686000030075a7 */ /* 0x0022a4000800017f */
[----:B--2---:R-:W-:Y:S05]  /*158a0*/  @!P0 NANOSLEEP.SYNCS 0x989680 ;  /* 0x009896800000895d */ /* 0x004fea0003900000 */
[----:B------:R-:W2:Y:S02]  /*158b0*/  @!P0 SYNCS.PHASECHK.TRANS64 P0, [R3+URZ+0x36860], R0 ;  /* 0x03686000030085a7 */ /* 0x000ea4000800007f */
[----:B--2---:R-:W-:Y:S05]  /*158c0*/  @!P0 BRA `(.L_x_1948) ;  /* 0xfffffffc00f08947 */ /* 0x004fea000383ffff */
[----:B------:R-:W-:Y:S05]  /*158d0*/  BRA `(.L_x_1975) ;  /* 0xfffffff000987947 */ /* 0x000fea000383ffff */
.L_x_1950:
[----:B------:R-:W-:Y:S01]  /*158e0*/  BSSY B0, `(.L_x_1976) ;  /* 0x0000007000007945 */ /* 0x000fe20003800000 */
[----:B------:R-:W-:Y:S01]  /*158f0*/  MOV R12, RZ ;  /* 0x000000ff000c7202 */ /* 0x000fe20000000f00 */
[----:B------:R-:W-:Y:S01]  /*15900*/  IMAD.MOV.U32 R11, RZ, RZ, 0x1f ;  /* 0x0000001fff0b7424 */ /* 0x000fe200078e00ff */
[----:B------:R-:W-:-:S07]  /*15910*/  MOV R15, 0xffffffff ;  /* 0xffffffff000f7802 */ /* 0x000fce0000000f00 */
[----:B-----5:R-:W-:Y:S05]  /*15920*/  WARPSYNC.COLLECTIVE R15, `(.L_x_1977) ;  /* 0x000000000f087348 */ /* 0x020fea0003c00000 */
[----:B-----5:R1:W2:Y:S02]  /*15930*/  SHFL.IDX P6, R14, R13, R12, R11 ;  /* 0x0000000c0d0e7389 */ /* 0x0202a400000c000b */
[----:B-12---:R-:W-:Y:S01]  /*15940*/  ENDCOLLECTIVE ;  /* 0x000000000000791b */ /* 0x006fe20003800000 */
.L_x_1977:
[----:B------:R-:W-:Y:S05]  /*15950*/  BSYNC B0 ;  /* 0x0000000000007941 */ /* 0x000fea0003800000 */
.L_x_1976:
[----:B------:R-:W-:Y:S05]  /*15960*/  BRA `(.L_x_1978) ;  /* 0xfffffff4002c7947 */ /* 0x000fea000383ffff */
.L_x_1952:
[----:B--2---:R2:W3:Y:S02]  /*15970*/  SYNCS.PHASECHK.TRANS64.TRYWAIT P0, [R7+URZ+0x36820], R0 ;  /* 0x03682000070075a7 */ /* 0x0044e4000800017f */
[----:B---3--:R-:W-:Y:S05]  /*15980*/  @!P0 NANOSLEEP.SYNCS 0x989680 ;  /* 0x009896800000895d */ /* 0x008fea0003900000 */
[----:B------:R-:W3:Y:S02]  /*15990*/  @!P0 SYNCS.PHASECHK.TRANS64 P0, [R7+URZ+0x36820], R0 ;  /* 0x03682000070085a7 */ /* 0x000ee4000800007f */
[----:B---3--:R-:W-:Y:S05]  /*159a0*/  @!P0 BRA `(.L_x_1952) ;  /* 0xfffffffc00f08947 */ /* 0x008fea000383ffff */
[----:B------:R-:W-:Y:S05]  /*159b0*/  BRA `(.L_x_1979) ;  /* 0xfffffff400807947 */ /* 0x000fea000383ffff */
.L_x_1956:
[----:B--2---:R2:W3:Y:S02]  /*159c0*/  SYNCS.PHASECHK.TRANS64.TRYWAIT P0, [R5+URZ], R4 ;  /* 0x00000004050075a7 */ /* 0x0044e4000800017f */
[----:B---3--:R-:W-:Y:S05]  /*159d0*/  @!P0 NANOSLEEP.SYNCS 0x989680 ;  /* 0x009896800000895d */ /* 0x008fea0003900000 */
[----:B------:R-:W3:Y:S02]  /*159e0*/  @!P0 SYNCS.PHASECHK.TRANS64 P0, [R5+URZ], R4 ;  /* 0x00000004050085a7 */ /* 0x000ee4000800007f */
[----:B---3--:R-:W-:Y:S05]  /*159f0*/  @!P0 BRA `(.L_x_1956) ;  /* 0xfffffffc00f08947 */ /* 0x008fea000383ffff */
[----:B------:R-:W-:Y:S05]  /*15a00*/  BRA `(.L_x_1980) ;  /* 0xfffffff400d47947 */ /* 0x000fea000383ffff */
.L_x_1957:
[----:B---3--:R3:W4:Y:S02]  /*15a10*/  SYNCS.PHASECHK.TRANS64.TRYWAIT P0, [R3+URZ], R0 ;  /* 0x00000000030075a7 */ /* 0x008724000800017f */
[----:B----4-:R-:W-:Y:S05]  /*15a20*/  @!P0 NANOSLEEP.SYNCS 0x989680 ;  /* 0x009896800000895d */ /* 0x010fea0003900000 */
[----:B------:R-:W4:Y:S02]  /*15a30*/  @!P0 SYNCS.PHASECHK.TRANS64 P0, [R3+URZ], R0 ;  /* 0x00000000030085a7 */ /* 0x000f24000800007f */
[----:B----4-:R-:W-:Y:S05]  /*15a40*/  @!P0 BRA `(.L_x_1957) ;  /* 0xfffffffc00f08947 */ /* 0x010fea000383ffff */
[----:B------:R-:W-:Y:S05]  /*15a50*/  BRA `(.L_x_1981) ;  /* 0xfffffff400c87947 */ /* 0x000fea000383ffff */
.L_x_1959:
[----:B--2---:R2:W3:Y:S02]  /*15a60*/  SYNCS.PHASECHK.TRANS64.TRYWAIT P0, [R5+URZ], R4 ;  /* 0x00000004050075a7 */ /* 0x0044e4000800017f */
[----:B---3--:R-:W-:Y:S05]  /*15a70*/  @!P0 NANOSLEEP.SYNCS 0x989680 ;  /* 0x009896800000895d */ /* 0x008fea0003900000 */
[----:B------:R-:W3:Y:S02]  /*15a80*/  @!P0 SYNCS.PHASECHK.TRANS64 P0, [R5+URZ], R4 ;  /* 0x00000004050085a7 */ /* 0x000ee4000800007f */
[----:B---3--:R-:W-:Y:S05]  /*15a90*/  @!P0 BRA `(.L_x_1959) ;  /* 0xfffffffc00f08947 */ /* 0x008fea000383ffff */
[----:B------:R-:W-:Y:S05]  /*15aa0*/  BRA `(.L_x_1982) ;  /* 0xfffffff400cc7947 */ /* 0x000fea000383ffff */
.L_x_1983:
        /* <DEDUP_REMOVED lines=13> */
.L_x_2662:


//--------------------- .text._ZN7cutlass13device_kernelIN5flash11enable_sm90INS1_16FlashAttnFwdSm90INS1_25CollectiveMainloopFwdSm90ILi2EN4cute5tupleIJNS5_1CILi1EEES8_S8_EEENS6_IJNS7_ILi128EEENS7_ILi112EEENS7_ILi192EEEEEELi192ENS_6half_tEfNS_4arch4Sm90ELb1ELb0ELb1ELb1ELb0ELb0ELb0ELb1ELb1ELb0ELb0ELb0EEENS1_21CollectiveEpilogueFwdINS6_IJSA_SC_SB_EEES9_SE_SG_Li256ELb1ELb0ELb0ELb0EEENS1_36VarlenDynamicPersistentTileSchedulerILi128ELi112ELi256ELi32ELb0ELb0ELb1ELb1ELb1ELb1EEEEEEEEEvNT_6ParamsE --------------------------
	.section	.text._ZN7cutlass13device_kernelIN5flash11enable_sm90INS1_16FlashAttnFwdSm90INS1_25CollectiveMainloopFwdSm90ILi2EN4cute5tupleIJNS5_1CILi1EEES8_S8_EEENS6_IJNS7_ILi128EEENS7_ILi112EEENS7_ILi192EEEEEELi192ENS_6half_tEfNS_4arch4Sm90ELb1ELb0ELb1ELb1ELb0ELb0ELb0ELb1ELb1ELb0ELb0ELb0EEENS1_21CollectiveEpilogueFwdINS6_IJSA_SC_SB_EEES9_SE_SG_Li256ELb1ELb0ELb0ELb0EEENS1_36VarlenDynamicPersistentTileSchedulerILi128ELi112ELi256ELi32ELb0ELb0ELb1ELb1ELb1ELb1EEEEEEEEEvNT_6ParamsE,"ax",@progbits
	.align	128
.text._ZN7cutlass13device_kernelIN5flash11enable_sm90INS1_16FlashAttnFwdSm90INS1_25CollectiveMainloopFwdSm90ILi2EN4cute5tupleIJNS5_1CILi1EEES8_S8_EEENS6_IJNS7_ILi128EEENS7_ILi112EEENS7_ILi192EEEEEELi192ENS_6half_tEfNS_4arch4Sm90ELb1ELb0ELb1ELb1ELb0ELb0ELb0ELb1ELb1ELb0ELb0ELb0EEENS1_21CollectiveEpilogueFwdINS6_IJSA_SC_SB_EEES9_SE_SG_Li256ELb1ELb0ELb0ELb0EEENS1_36VarlenDynamicPersistentTileSchedulerILi128ELi112ELi256ELi32ELb0ELb0ELb1ELb1ELb1ELb1EEEEEEEEEvNT_6ParamsE:
        .type           _ZN7cutlass13device_kernelIN5flash11enable_sm90INS1_16FlashAttnFwdSm90INS1_25CollectiveMainloopFwdSm90ILi2EN4cute5tupleIJNS5_1CILi1EEES8_S8_EEENS6_IJNS7_ILi128EEENS7_ILi112EEENS7_ILi192EEEEEELi192ENS_6half_tEfNS_4arch4Sm90ELb1ELb0ELb1ELb1ELb0ELb0ELb0ELb1ELb1ELb0ELb0ELb0EEENS1_21CollectiveEpilogueFwdINS6_IJSA_SC_SB_EEES9_SE_SG_Li256ELb1ELb0ELb0ELb0EEENS1_36VarlenDynamicPersistentTileSchedulerILi128ELi112ELi256ELi32ELb0ELb0ELb1ELb1ELb1ELb1EEEEEEEEEvNT_6ParamsE,@function
        .size           _ZN7cutlass13device_kernelIN5flash11enable_sm90INS1_16FlashAttnFwdSm90INS1_25CollectiveMainloopFwdSm90ILi2EN4cute5tupleIJNS5_1CILi1EEES8_S8_EEENS6_IJNS7_ILi128EEENS7_ILi112EEENS7_ILi192EEEEEELi192ENS_6half_tEfNS_4arch4Sm90ELb1ELb0ELb1ELb1ELb0ELb0ELb0ELb1ELb1ELb0ELb0ELb0EEENS1_21CollectiveEpilogueFwdINS6_IJSA_SC_SB_EEES9_SE_SG_Li256ELb1ELb0ELb0ELb0EEENS1_36VarlenDynamicPersistentTileSchedulerILi128ELi112ELi256ELi32ELb0ELb0ELb1ELb1ELb1ELb1EEEEEEEEEvNT_6ParamsE,(.L_x_2663 - _ZN7cutlass13device_kernelIN5flash11enable_sm90INS1_16FlashAttnFwdSm90INS1_25CollectiveMainloopFwdSm90ILi2EN4cute5tupleIJNS5_1CILi1EEES8_S8_EEENS6_IJNS7_ILi128EEENS7_ILi112EEENS7_ILi192EEEEEELi192ENS_6half_tEfNS_4arch4Sm90ELb1ELb0ELb1ELb1ELb0ELb0ELb0ELb1ELb1ELb0ELb0ELb0EEENS1_21CollectiveEpilogueFwdINS6_IJSA_SC_SB_EEES9_SE_SG_Li256ELb1ELb0ELb0ELb0EEENS1_36VarlenDynamicPersistentTileSchedulerILi128ELi112ELi256ELi32ELb0ELb0ELb1ELb1ELb1ELb1EEEEEEEEEvNT_6ParamsE)
        .other          _ZN7cutlass13device_kernelIN5flash11enable_sm90INS1_16FlashAttnFwdSm90INS1_25CollectiveMainloopFwdSm90ILi2EN4cute5tupleIJNS5_1CILi1EEES8_S8_EEENS6_IJNS7_ILi128EEENS7_ILi112EEENS7_ILi192EEEEEELi192ENS_6half_tEfNS_4arch4Sm90ELb1ELb0ELb1ELb1ELb0ELb0ELb0ELb1ELb1ELb0ELb0ELb0EEENS1_21CollectiveEpilogueFwdINS6_IJSA_SC_SB_EEES9_SE_SG_Li256ELb1ELb0ELb0ELb0EEENS1_36VarlenDynamicPersistentTileSchedulerILi128ELi112ELi256ELi32ELb0ELb0ELb1ELb1ELb1ELb1EEEEEEEEEvNT_6ParamsE,@"STO_CUDA_ENTRY STV_DEFAULT"
_ZN7cutlass13device_kernelIN5flash11enable_sm90INS1_16FlashAttnFwdSm90INS1_25CollectiveMainloopFwdSm90ILi2EN4cute5tupleIJNS5_1CILi1EEES8_S8_EEENS6_IJNS7_ILi128EEENS7_ILi112EEENS7_ILi192EEEEEELi192ENS_6half_tEfNS_4arch4Sm90ELb1ELb0ELb1ELb1ELb0ELb0ELb0ELb1ELb1ELb0ELb0ELb0EEENS1_21CollectiveEpilogueFwdINS6_IJSA_SC_SB_EEES9_SE_SG_Li256ELb1ELb0ELb0ELb0EEENS1_36VarlenDynamicPersistentTileSchedulerILi128ELi112ELi256ELi32ELb0ELb0ELb1ELb1ELb1ELb1EEEEEEEEEvNT_6ParamsE:
        /* <DEDUP_REMOVED lines=21> */
.L_x_1985:
[----:B------:R-:W-:Y:S05]  /*0150*/  BSYNC B0 ;  /* 0x0000000000007941 */ /* 0x000fea0003800000 */
.L_x_1984:
        /* <DEDUP_REMOVED lines=41> */
.L_x_1986:
        /* <DEDUP_REMOVED lines=22> */
.L_x_1987:
        /* <DEDUP_REMOVED lines=18> */
.L_x_1988:
        /* <DEDUP_REMOVED lines=22> */
.L_x_1989:
        /* <DEDUP_REMOVED lines=22> */
.L_x_1990:
        /* <DEDUP_REMOVED lines=8> */
.L_x_1992:
        /* <DEDUP_REMOVED lines=17> */
[----:B------:R-:W-:Y:S01]  /*0ac0*/  UMOV UR36, URZ ;  /* 0x0000003f00247c82 */ /* 0x000fe20008000000 */
[----:B------:R-:W0:Y:S10]  /*0ad0*/  S2R R0, SR_TID.X ;  /* 0x0000000000007919 */ /* 0x000e340000002100 */
[----:B------:R-:W-:Y:S01]  /*0ae0*/  IMAD.U32 R17, RZ, RZ, UR5 ;  /* 0x00000005ff117e24 */ /* 0x000fe2000f8e00ff */
[----:B------:R-:W-:Y:S01]  /*0af0*/  R2UR UR5, R82 ;  /* 0x00000000520572ca */ /* 0x000fe200000e0000 */
[----:B0-----:R-:W-:-:S05]  /*0b00*/  VIADD R215, R0, 0xffffff80 ;  /* 0xffffff8000d77836 */ /* 0x001fca0000000000 */
[----:B------:R-:W-:-:S04]  /*0b10*/  SHF.R.S32.HI R0, RZ, 0x1f, R215 ;  /* 0x0000001fff007819 */ /* 0x000fc800000114d7 */
[CC--:B------:R-:W-:Y:S02]  /*0b20*/  LEA.HI R3, R0.reuse, R215.reuse, RZ, 0x7 ;  /* 0x000000d700037211 */ /* 0x0c0fe400078f38ff */
[----:B------:R-:W-:Y:S02]  /*0b30*/  LEA.HI R4, R0, R215, RZ, 0x5 ;  /* 0x000000d700047211 */ /* 0x000fe400078f28ff */
[----:B------:R-:W-:Y:S02]  /*0b40*/  SHF.R.S32.HI R212, RZ, 0x7, R3 ;  /* 0x00000007ffd47819 */ /* 0x000fe40000011403 */
[----:B--2---:R-:W-:Y:S02]  /*0b50*/  R2UR UR4, R2 ;  /* 0x00000000020472ca */ /* 0x004fe400000e0000 */
[C---:B------:R-:W-:Y:S02]  /*0b60*/  LOP3.LUT R2, R3.reuse, 0xffffff80, RZ, 0xc0, !PT ;  /* 0xffffff8003027812 */ /* 0x040fe400078ec0ff */
[----:B------:R-:W-:-:S03]  /*0b70*/  LEA.HI R3, R3, R212, RZ, 0x1 ;  /* 0x000000d403037211 */ /* 0x000fc600078f08ff */
[----:B------:R-:W-:Y:S01]  /*0b80*/  IMAD.IADD R211, R215, 0x1, -R2 ;  /* 0x00000001d7d37824 */ /* 0x000fe200078e0a02 */
[----:B------:R-:W-:-:S04]  /*0b90*/  LOP3.LUT R3, R3, 0x3fffffe, RZ, 0xc0, !PT ;  /* 0x03fffffe03037812 */ /* 0x000fc800078ec0ff */
[----:B------:R-:W-:Y:S01]  /*0ba0*/  SHF.R.S32.HI R8, RZ, 0x1f, R211 ;  /* 0x0000001fff087819 */ /* 0x000fe200000114d3 */
[----:B------:R-:W-:Y:S01]  /*0bb0*/  ULOP3.LUT UR4, UR4, 0x1, URZ, 0xfc, !UPT ;  /* 0x0000000104047892 */ /* 0x000fe2000f8efc3f */
[----:B------:R-:W-:Y:S02]  /*0bc0*/  IADD3 R3, R212, -R3, RZ ;  /* 0x80000003d4037210 */ /* 0x000fe40007ffe0ff */
[CC--:B------:R-:W-:Y:S02]  /*0bd0*/  LEA.HI R9, R8.reuse, R211.reuse, RZ, 0x2 ;  /* 0x000000d308097211 */ /* 0x0c0fe400078f10ff */
[----:B------:R-:W-:Y:S01]  /*0be0*/  LEA.HI R8, R8, R211, RZ, 0x5 ;  /* 0x000000d308087211 */ /* 0x000fe200078f28ff */
[----:B------:R-:W-:Y:S01]  /*0bf0*/  IMAD.U32 R214, RZ, RZ, UR4 ;  /* 0x00000004ffd67e24 */ /* 0x000fe2000f8e00ff */
[--C-:B------:R-:W-:Y:S01]  /*0c00*/  SHF.R.S32.HI R5, RZ, 0x2, R9.reuse ;  /* 0x00000002ff057819 */ /* 0x100fe20000011409 */
[----:B------:R-:W-:Y:S01]  /*0c10*/  UMOV UR4, URZ ;  /* 0x0000003f00047c82 */ /* 0x000fe20008000000 */
[----:B------:R-:W-:-:S02]  /*0c20*/  SHF.R.S32.HI R2, RZ, 0x1f, R9 ;  /* 0x0000001fff027819 */ /* 0x000fc40000011409 */
[----:B------:R-:W-:Y:S02]  /*0c30*/  SHF.R.S32.HI R8, RZ, 0x5, R8 ;  /* 0x00000005ff087819 */ /* 0x000fe40000011408 */
[----:B------:R-:W-:Y:S02]  /*0c40*/  LEA.HI R2, R2, R5, RZ, 0x3 ;  /* 0x0000000502027211 */ /* 0x000fe400078f18ff */
[----:B------:R-:W-:Y:S02]  /*0c50*/  LOP3.LUT R204, R9, 0x7ffffffc, RZ, 0xc0, !PT ;  /* 0x7ffffffc09cc7812 */ /* 0x000fe400078ec0ff */
[----:B------:R-:W-:Y:S02]  /*0c60*/  LOP3.LUT R6, R2, 0xfffffff8, RZ, 0xc0, !PT ;  /* 0xfffffff802067812 */ /* 0x000fe400078ec0ff */
[CC--:B------:R-:W-:Y:S01]  /*0c70*/  LEA.HI R2, R0.reuse, R215.reuse, RZ, 0x4 ;  /* 0x000000d700027211 */ /* 0x0c0fe200078f20ff */
[----:B------:R-:W-:Y:S01]  /*0c80*/  IMAD.IADD R204, R211, 0x1, -R204 ;  /* 0x00000001d3cc7824 */ /* 0x000fe200078e0acc */
[----:B------:R-:W-:Y:S01]  /*0c90*/  LEA.HI R0, R0, R215, RZ, 0x3 ;  /* 0x000000d700007211 */ /* 0x000fe200078f18ff */
[----:B------:R-:W-:Y:S01]  /*0ca0*/  IMAD.IADD R11, R5, 0x1, -R6 ;  /* 0x00000001050b7824 */ /* 0x000fe200078e0a06 */
[----:B------:R-:W-:-:S02]  /*0cb0*/  SHF.R.S32.HI R5, RZ, 0x4, R2 ;  /* 0x00000004ff057819 */ /* 0x000fc40000011402 */
[----:B------:R-:W-:Y:S01]  /*0cc0*/  SHF.L.U32 R6, R4, 0x5, RZ ;  /* 0x0000000504067819 */ /* 0x000fe200000006ff */
[----:B------:R-:W-:Y:S01]  /*0cd0*/  IMAD R8, R8, 0x10, R11 ;  /* 0x0000001008087824 */ /* 0x000fe200078e020b */
[C---:B------:R-:W-:Y:S02]  /*0ce0*/  LOP3.LUT R4, R2.reuse, 0x3fffff0, RZ, 0xc0, !PT ;  /* 0x03fffff002047812 */ /* 0x040fe400078ec0ff */
[----:B------:R-:W-:Y:S01]  /*0cf0*/  LEA.HI R2, R2, R5, RZ, 0x1 ;  /* 0x0000000502027211 */ /* 0x000fe200078f08ff */
[----:B------:R-:W-:Y:S01]  /*0d00*/  IMAD R205, R3, 0x40, R8 ;  /* 0x0000004003cd7824 */ /* 0x000fe200078e0208 */
[----:B------:R-:W-:Y:S01]  /*0d10*/  LOP3.LUT R7, R6, 0xfffffc00, RZ, 0xc0, !PT ;  /* 0xfffffc0006077812 */ /* 0x000fe200078ec0ff */
[----:B------:R-:W-:Y:S01]  /*0d20*/  IMAD.IADD R4, R215, 0x1, -R4 ;  /* 0x00000001d7047824 */ /* 0x000fe200078e0a04 */
[----:B------:R-:W-:Y:S02]  /*0d30*/  LOP3.LUT R2, R2, 0x1ffffffe, RZ, 0xc0, !PT ;  /* 0x1ffffffe02027812 */ /* 0x000fe400078ec0ff */
[----:B------:R-:W-:Y:S01]  /*0d40*/  SHF.R.S32.HI R22, RZ, 0x3, R0 ;  /* 0x00000003ff167819 */ /* 0x000fe20000011400 */
[----:B------:R-:W-:Y:S01]  /*0d50*/  IMAD R7, R4, 0x40, R7 ;  /* 0x0000004004077824 */ /* 0x000fe200078e0207 */
[----:B------:R-:W-:Y:S01]  /*0d60*/  MOV R210, UR4 ;  /* 0x0000000400d27c02 */ /* 0x000fe20008000f00 */
[----:B------:R-:W-:-:S04]  /*0d70*/  IMAD.IADD R2, R5, 0x1, -R2 ;  /* 0x0000000105027824 */ /* 0x000fc800078e0a02 */
[----:B------:R-:W-:Y:S01]  /*0d80*/  IMAD R213, R2, 0x8, R7 ;  /* 0x0000000802d57824 */ /* 0x000fe200078e0207 */
[----:B------:R-:W-:-:S05]  /*0d90*/  LOP3.LUT R2, R0, 0x1ffffff8, RZ, 0xc0, !PT ;  /* 0x1ffffff800027812 */ /* 0x000fca00078ec0ff */
[----:B------:R-:W-:-:S04]  /*0da0*/  IMAD.IADD R2, R215, 0x1, -R2 ;  /* 0x00000001d7027824 */ /* 0x000fc800078e0a02 */
[----:B------:R-:W-:-:S07]  /*0db0*/  IMAD.SHL.U32 R16, R2, 0x8, RZ ;  /* 0x0000000802107824 */ /* 0x000fce00078e00ff */
.L_x_2046:
[----:B0-----:R-:W0:Y:S01]  /*0dc0*/  LDC.64 R2, c[0x0][0xc60] ;  /* 0x00031800ff027b82 */ /* 0x001e220000000a00 */
[----:B------:R-:W-:Y:S01]  /*0dd0*/  ULDC.64 UR10, c[0x0][0x208] ;  /* 0x00008200000a7ab9 */ /* 0x000fe20000000a00 */
[----:B------:R-:W-:Y:S01]  /*0de0*/  ULDC.64 UR6, c[0x0][0xa28] ;  /* 0x00028a0000067ab9 */ /* 0x000fe20000000a00 */
[----:B------:R-:W-:Y:S01]  /*0df0*/  ULDC.64 UR8, c[0x0][0xa18] ;  /* 0x0002860000087ab9 */ /* 0x000fe20000000a00 */
[----:B0-----:R-:W-:-:S06]  /*0e00*/  IMAD.WIDE R2, R83, 0x4, R2 ;  /* 0x0000000453027825 */ /* 0x001fcc00078e0202 */
[----:B--2---:R-:W2:Y:S01]  /*0e10*/  LDG.E R2, desc[UR10][R2.64] ;  /* 0x0000000a02027981 */ /* 0x004ea2000c1e1900 */
[----:B------:R-:W-:Y:S02]  /*0e20*/  UISETP.NE.U32.AND UP0, UPT, UR6, URZ, UPT ;  /* 0x0000003f0600728c */ /* 0x000fe4000bf05070 */
[----:B------:R-:W-:Y:S02]  /*0e30*/  UISETP.NE.U32.AND UP1, UPT, UR8, URZ, UPT ;  /* 0x0000003f0800728c */ /* 0x000fe4000bf25070 */
[----:B------:R-:W-:Y:S02]  /*0e40*/  UISETP.NE.AND.EX UP0, UPT, UR7, URZ, UPT, UP0 ;  /* 0x0000003f0700728c */ /* 0x000fe4000bf05300 */
[----:B------:R-:W-:-:S04]  /*0e50*/  UISETP.NE.AND.EX UP1, UPT, UR9, URZ, UPT, UP1 ;  /* 0x0000003f0900728c */ /* 0x000fc8000bf25310 */
[----:B------:R-:W-:Y:S02]  /*0e60*/  PLOP3.LUT P0, PT, PT, PT, UP0, 0x80, 0x0 ;  /* 0x000000000000781c */ /* 0x000fe40003f0f008 */
[----:B------:R-:W-:Y:S02]  /*0e70*/  PLOP3.LUT P2, PT, PT, PT, UP1, 0x80, 0x0 ;  /* 0x000000000000781c */ /* 0x000fe40003f4f018 */
[----:B--2---:R-:W-:-:S13]  /*0e80*/  R2UR UR4, R2 ;  /* 0x00000000020472ca */ /* 0x004fda00000e0000 */
[----:B------:R-:W-:Y:S02]  /*0e90*/  USHF.R.S32.HI UR12, URZ, 0x1f, UR4 ;  /* 0x0000001f3f0c7899 */ /* 0x000fe40008011404 */
[----:B------:R-:W-:Y:S01]  /*0ea0*/  IMAD.U32 R206, RZ, RZ, UR4 ;  /* 0x00000004ffce7e24 */ /* 0x000fe2000f8e00ff */
[----:B------:R-:W-:-:S04]  /*0eb0*/  @UP0 ULEA UR6, UP2, UR4, UR6, 0x2 ;  /* 0x0000000604060291 */ /* 0x000fc8000f84103f */
[----:B------:R-:W-:Y:S02]  /*0ec0*/  @UP0 ULEA.HI.X UR7, UR4, UR7, UR12, 0x2, UP2 ;  /* 0x0000000704070291 */ /* 0x000fe400090f140c */
[----:B------:R-:W-:Y:S01]  /*0ed0*/  IMAD.U32 R208, RZ, RZ, UR12 ;  /* 0x0000000cffd07e24 */ /* 0x000fe2000f8e00ff */
[----:B------:R-:W-:Y:S01]  /*0ee0*/  @UP1 ULEA UR8, UP0, UR4, UR8, 0x2 ;  /* 0x0000000804081291 */ /* 0x000fe2000f80103f */
[----:B------:R-:W-:-:S03]  /*0ef0*/  IMAD.U32 R2, RZ, RZ, UR6 ;  /* 0x00000006ff027e24 */ /* 0x000fc6000f8e00ff */
[----:B------:R-:W-:Y:S01]  /*0f00*/  @UP1 ULEA.HI.X UR9, UR4, UR9, UR12, 0x2, UP0 ;  /* 0x0000000904091291 */ /* 0x000fe200080f140c */
[----:B------:R-:W-:Y:S01]  /*0f10*/  IMAD.U32 R3, RZ, RZ, UR7 ;  /* 0x00000007ff037e24 */ /* 0x000fe2000f8e00ff */
[----:B---345:R-:W-:Y:S01]  /*0f20*/  MOV R4, UR8 ;  /* 0x0000000800047c02 */ /* 0x038fe20008000f00 */
[----:B------:R-:W-:Y:S01]  /*0f30*/  ULDC.64 UR6, c[0x0][0x3f8] ;  /* 0x0000fe0000067ab9 */ /* 0x000fe20000000a00 */
[----:B------:R-:W-:Y:S02]  /*0f40*/  ULDC UR8, c[0x0][0x2e0] ;  /* 0x0000b80000087ab9 */ /* 0x000fe40000000800 */
[----:B------:R-:W-:Y:S01]  /*0f50*/  IMAD.U32 R5, RZ, RZ, UR9 ;  /* 0x00000009ff057e24 */ /* 0x000fe2000f8e00ff */
[----:B------:R-:W2:Y:S04]  /*0f60*/  @P0 LDG.E R2, desc[UR10][R2.64] ;  /* 0x0000000a02020981 */ /* 0x000ea8000c1e1900 */
[----:B------:R-:W3:Y:S01]  /*0f70*/  @P2 LDG.E R4, desc[UR10][R4.64] ;  /* 0x0000000a04042981 */ /* 0x000ee2000c1e1900 */
[----:B------:R-:W-:Y:S01]  /*0f80*/  ULDC UR9, c[0x0][0x288] ;  /* 0x0000a20000097ab9 */ /* 0x000fe20000000800 */
[----:B------:R-:W-:Y:S01]  /*0f90*/  UISETP.NE.U32.AND UP0, UPT, UR6, URZ, UPT ;  /* 0x0000003f0600728c */ /* 0x000fe2000bf05070 */
[----:B------:R-:W-:Y:S01]  /*0fa0*/  IMAD.U32 R207, RZ, RZ, UR5 ;  /* 0x00000005ffcf7e24 */ /* 0x000fe2000f8e00ff */
[----:B------:R-:W-:Y:S01]  /*0fb0*/  ULDC.64 UR10, c[0x0][0xa20] ;  /* 0x00028800000a7ab9 */ /* 0x000fe20000000a00 */
[----:B------:R-:W-:Y:S01]  /*0fc0*/  ULDC UR6, c[0x0][0x404] ;  /* 0x0001010000067ab9 */ /* 0x000fe20000000800 */
[----:B------:R-:W-:Y:S01]  /*0fd0*/  UISETP.NE.AND.EX UP0, UPT, UR7, URZ, UPT, UP0 ;  /* 0x0000003f0700728c */ /* 0x000fe2000bf05300 */
[----:B------:R-:W-:Y:S01]  /*0fe0*/  ISETP.NE.U32.AND P1, PT, RZ, UR10, PT ;  /* 0x0000000aff007c0c */ /* 0x000fe2000bf25070 */
[----:B------:R-:W-:-:S02]  /*0ff0*/  UMOV UR4, URZ ;  /* 0x0000003f00047c82 */ /* 0x000fc40008000000 */
[----:B------:R-:W-:Y:S01]  /*1000*/  USEL UR6, UR6, 0x1, UP0 ;  /* 0x0000000106067887 */ /* 0x000fe20008000000 */
[----:B------:R-:W-:-:S03]  /*1010*/  ISETP.NE.AND.EX P1, PT, RZ, UR11, PT, P1 ;  /* 0x0000000bff007c0c */ /* 0x000fc6000bf25310 */
[----:B------:R-:W-:Y:S01]  /*1020*/  UIMAD UR8, UR6, UR8, URZ ;  /* 0x00000008060872a4 */ /* 0x000fe2000f8e023f */
[----:B--2---:R-:W-:Y:S02]  /*1030*/  @P0 R2UR UR4, R2 ;  /* 0x00000000020402ca */ /* 0x004fe400000e0000 */
[----:B---3--:R-:W-:-:S13]  /*1040*/  @P2 R2UR UR9, R4 ;  /* 0x00000000040922ca */ /* 0x008fda00000e0000 */
[----:B------:R-:W-:Y:S01]  /*1050*/  IMAD.U32 R18, RZ, RZ, UR9 ;  /* 0x00000009ff127e24 */ /* 0x000fe2000f8e00ff */
[----:B-1----:R-:W-:Y:S06]  /*1060*/  @P2 BRA `(.L_x_1993) ;  /* 0x0000000000402947 */ /* 0x002fec0003800000 */
[----:B------:R-:W-:Y:S02]  /*1070*/  ULDC.64 UR6, c[0x0][0xa00] ;  /* 0x0002800000067ab9 */ /* 0x000fe40000000a00 */
[----:B------:R-:W-:-:S04]  /*1080*/  ISETP.NE.U32.AND P0, PT, RZ, UR6, PT ;  /* 0x00000006ff007c0c */ /* 0x000fc8000bf05070 */
[----:B------:R-:W-:-:S13]  /*1090*/  ISETP.NE.AND.EX P0, PT, RZ, UR7, PT, P0 ;  /* 0x00000007ff007c0c */ /* 0x000fda000bf05300 */
[----:B------:R-:W-:Y:S05]  /*10a0*/  @!P0 BRA `(.L_x_1993) ;  /* 0x0000000000308947 */ /* 0x000fea0003800000 */
[----:B------:R-:W-:Y:S01]  /*10b0*/  R2UR UR5, R206 ;  /* 0x00000000ce0572ca */ /* 0x000fe200000e0000 */
[----:B------:R-:W-:Y:S01]  /*10c0*/  ULDC.64 UR6, c[0x0][0xa00] ;  /* 0x0002800000067ab9 */ /* 0x000fe20000000a00 */
[----:B------:R-:W-:-:S11]  /*10d0*/  ULDC.64 UR12, c[0x0][0x208] ;  /* 0x00008200000c7ab9 */ /* 0x000fd60000000a00 */
[----:B------:R-:W-:-:S06]  /*10e0*/  UIMAD.WIDE UR6, UR5, 0x4, UR6 ;  /* 0x00000004050678a5 */ /* 0x000fcc000f8e0206 */
[----:B------:R-:W-:Y:S02]  /*10f0*/  IMAD.U32 R2, RZ, RZ, UR6 ;  /* 0x00000006ff027e24 */ /* 0x000fe4000f8e00ff */
[----:B------:R-:W-:-:S05]  /*1100*/  IMAD.U32 R3, RZ, RZ, UR7 ;  /* 0x00000007ff037e24 */ /* 0x000fca000f8e00ff */
[----:B------:R-:W2:Y:S04]  /*1110*/  LDG.E R4, desc[UR12][R2.64] ;  /* 0x0000000c02047981 */ /* 0x000ea8000c1e1900 */
[----:B------:R-:W3:Y:S01]  /*1120*/  LDG.E R0, desc[UR12][R2.64+0x4] ;  /* 0x0000040c02007981 */ /* 0x000ee2000c1e1900 */
[----:B--2---:R-:W-:Y:S02]  /*1130*/  R2UR UR5, R4 ;  /* 0x00000000040572ca */ /* 0x004fe400000e0000 */
[----:B---3--:R-:W-:-:S13]  /*1140*/  R2UR UR6, R0 ;  /* 0x00000000000672ca */ /* 0x008fda00000e0000 */
[----:B------:R-:W-:-:S06]  /*1150*/  UIADD3 UR5, -UR5, UR6, URZ ;  /* 0x0000000605057290 */ /* 0x000fcc000fffe13f */
[----:B------:R-:W-:-:S07]  /*1160*/  MOV R18, UR5 ;  /* 0x0000000500127c02 */ /* 0x000fce0008000f00 */
.L_x_1993:
[----:B------:R-:W-:-:S13]  /*1170*/  R2UR UR5, R17 ;  /* 0x00000000110572ca */ /* 0x000fda00000e0000 */
[----:B------:R-:W-:Y:S01]  /*1180*/  IMAD.U32 R209, RZ, RZ, UR5 ;  /* 0x00000005ffd17e24 */ /* 0x000fe2000f8e00ff */
[----:B------:R-:W-:Y:S06]  /*1190*/  @!P1 BRA `(.L_x_1994) ;  /* 0x0000000000289947 */ /* 0x000fec0003800000 */
[----:B------:R-:W-:Y:S01]  /*11a0*/  R2UR UR6, R206 ;  /* 0x00000000ce0672ca */ /* 0x000fe200000e0000 */
[----:B------:R-:W-:Y:S01]  /*11b0*/  ULDC.64 UR8, c[0x0][0x208] ;  /* 0x0000820000087ab9 */ /* 0x000fe20000000a00 */
[----:B------:R-:W-:-:S11]  /*11c0*/  R2UR UR7, R208 ;  /* 0x00000000d00772ca */ /* 0x000fd600000e0000 */
[----:B------:R-:W-:-:S04]  /*11d0*/  ULEA UR5, UP0, UR6, UR10, 0x2 ;  /* 0x0000000a06057291 */ /* 0x000fc8000f80103f */
[----:B------:R-:W-:Y:S02]  /*11e0*/  ULEA.HI.X UR6, UR6, UR11, UR7, 0x2, UP0 ;  /* 0x0000000b06067291 */ /* 0x000fe400080f1407 */
[----:B------:R-:W-:-:S04]  /*11f0*/  IMAD.U32 R2, RZ, RZ, UR5 ;  /* 0x00000005ff027e24 */ /* 0x000fc8000f8e00ff */
[----:B------:R-:W-:-:S05]  /*1200*/  IMAD.U32 R3, RZ, RZ, UR6 ;  /* 0x00000006ff037e24 */ /* 0x000fca000f8e00ff */
[----:B------:R-:W2:Y:S02]  /*1210*/  LDG.E R2, desc[UR8][R2.64] ;  /* 0x0000000802027981 */ /* 0x000ea4000c1e1900 */
[----:B--2---:R-:W-:Y:S01]  /*1220*/  R2UR UR8, R2 ;  /* 0x00000000020872ca */ /* 0x004fe200000e0000 */
[----:B------:R-:W-:-:S14]  /*1230*/  BRA `(.L_x_1995) ;  /* 0x00000000003c7947 */ /* 0x000fdc0003800000 */
.L_x_1994:
        /* <DEDUP_REMOVED lines=14> */
[----:B------:R-:W-:-:S12]  /*1320*/  UIADD3 UR8, -UR8, UR5, URZ ;  /* 0x0000000508087290 */ /* 0x000fd8000fffe13f */
.L_x_1995:
[----:B------:R-:W-:Y:S01]  /*1330*/  R2UR UR5, R17 ;  /* 0x00000000110572ca */ /* 0x000fe200000e0000 */
[----:B------:R-:W-:Y:S01]  /*1340*/  UIADD3 UR7, -UR4, UR8, URZ ;  /* 0x0000000804077290 */ /* 0x000fe2000fffe13f */
[----:B------:R-:W-:Y:S02]  /*1350*/  R2UR UR8, R18 ;  /* 0x00000000120872ca */ /* 0x000fe400000e0000 */
[----:B------:R-:W-:Y:S01]  /*1360*/  CS2R R2, SRZ ;  /* 0x0000000000027805 */ /* 0x000fe2000001ff00 */
[----:B------:R-:W-:Y:S01]  /*1370*/  UMOV UR4, URZ ;  /* 0x0000003f00047c82 */ /* 0x000fe20008000000 */
[----:B------:R-:W-:Y:S02]  /*1380*/  PLOP3.LUT P0, PT, PT, PT, PT, 0x80, 0x0 ;  /* 0x000000000000781c */ /* 0x000fe40003f0f070 */
[----:B------:R-:W-:Y:S01]  /*1390*/  CS2R R118, SRZ ;  /* 0x0000000000767805 */ /* 0x000fe2000001ff00 */
[----:B------:R-:W-:Y:S01]  /*13a0*/  IMAD.U32 R19, RZ, RZ, UR7 ;  /* 0x00000007ff137e24 */ /* 0x000fe2000f8e00ff */
[----:B------:R-:W-:-:S02]  /*13b0*/  MOV R0, RZ ;  /* 0x000000ff00007202 */ /* 0x000fc40000000f00 */
[----:B------:R-:W-:Y:S02]  /*13c0*/  CS2R R116, SRZ ;  /* 0x0000000000747805 */ /* 0x000fe4000001ff00 */
[----:B------:R-:W-:Y:S02]  /*13d0*/  CS2R R114, SRZ ;  /* 0x0000000000727805 */ /* 0x000fe4000001ff00 */
[----:B------:R-:W-:Y:S02]  /*13e0*/  CS2R R112, SRZ ;  /* 0x0000000000707805 */ /* 0x000fe4000001ff00 */
[----:B------:R-:W-:Y:S01]  /*13f0*/  CS2R R110, SRZ ;  /* 0x00000000006e7805 */ /* 0x000fe2000001ff00 */
[----:B------:R-:W-:Y:S01]  /*1400*/  ULEA UR6, UR5, 0xef, 0x7 ;  /* 0x000000ef05067891 */ /* 0x000fe2000f8e383f */
[----:B------:R-:W-:Y:S01]  /*1410*/  CS2R R108, SRZ ;  /* 0x00000000006c7805 */ /* 0x000fe2000001ff00 */
[----:B------:R-:W-:Y:S01]  /*1420*/  UIADD3 UR5, UR7, 0x6f, URZ ;  /* 0x0000006f07057890 */ /* 0x000fe2000fffe03f */
[----:B------:R-:W-:Y:S01]  /*1430*/  CS2R R106, SRZ ;  /* 0x00000000006a7805 */ /* 0x000fe2000001ff00 */
[----:B------:R-:W-:Y:S01]  /*1440*/  UIADD3 UR7, UR7, UR6, -UR8 ;  /* 0x0000000607077290 */ /* 0x000fe2000fffe808 */
[----:B------:R-:W-:Y:S01]  /*1450*/  CS2R R104, SRZ ;  /* 0x0000000000687805 */ /* 0x000fe2000001ff00 */
[----:B------:R-:W-:Y:S01]  /*1460*/  UIMAD.WIDE UR4, UR5, -0x6db6db6d, UR4 ;  /* 0x92492493050478a5 */ /* 0x000fe2000f8e0204 */
[----:B------:R-:W-:Y:S01]  /*1470*/  CS2R R102, SRZ ;  /* 0x0000000000667805 */ /* 0x000fe2000001ff00 */
[----:B------:R-:W-:Y:S01]  /*1480*/  UMOV UR6, URZ ;  /* 0x0000003f00067c82 */ /* 0x000fe20008000000 */
[----:B------:R-:W-:Y:S01]  /*1490*/  CS2R R100, SRZ ;  /* 0x0000000000647805 */ /* 0x000fe2000001ff00 */
[----:B------:R-:W-:Y:S01]  /*14a0*/  UIMAD.WIDE UR6, UR7, -0x6db6db6d, UR6 ;  /* 0x92492493070678a5 */ /* 0x000fe2000f8e0206 */
[----:B------:R-:W-:Y:S01]  /*14b0*/  CS2R R98, SRZ ;  /* 0x0000000000627805 */ /* 0x000fe2000001ff00 */
[----:B------:R-:W-:Y:S01]  /*14c0*/  USHF.R.U32.HI UR4, URZ, 0x1f, UR5 ;  /* 0x0000001f3f047899 */ /* 0x000fe20008011605 */
[----:B------:R-:W-:Y:S01]  /*14d0*/  CS2R R96, SRZ ;  /* 0x0000000000607805 */ /* 0x000fe2000001ff00 */
[----:B------:R-:W-:Y:S01]  /*14e0*/  USHF.R.U32.HI UR6, URZ, 0x1f, UR7 ;  /* 0x0000001f3f067899 */ /* 0x000fe20008011607 */
[----:B------:R-:W-:Y:S01]  /*14f0*/  IMAD.MOV.U32 R86, RZ, RZ, RZ ;  /* 0x000000ffff567224 */ /* 0x000fe200078e00ff */
[----:B------:R-:W-:Y:S01]  /*1500*/  ULEA.HI.SX32 UR4, UR5, UR4, 0x1a ;  /* 0x0000000405047291 */ /* 0x000fe2000f8fd23f */
[----:B------:R-:W-:Y:S01]  /*1510*/  CS2R R90, SRZ ;  /* 0x00000000005a7805 */ /* 0x000fe2000001ff00 */
[----:B------:R-:W-:Y:S01]  /*1520*/  ULEA.HI.SX32 UR6, UR7, UR6, 0x1a ;  /* 0x0000000607067291 */ /* 0x000fe2000f8fd23f */
[----:B------:R-:W-:Y:S01]  /*1530*/  CS2R R92, SRZ ;  /* 0x00000000005c7805 */ /* 0x000fe2000001ff00 */
[----:B------:R-:W-:Y:S01]  /*1540*/  IMAD.MOV.U32 R43, RZ, RZ, RZ ;  /* 0x000000ffff2b7224 */ /* 0x000fe200078e00ff */
[----:B------:R-:W-:Y:S01]  /*1550*/  CS2R R88, SRZ ;  /* 0x0000000000587805 */ /* 0x000fe2000001ff00 */
[----:B------:R-:W-:Y:S01]  /*1560*/  UISETP.LT.AND UP0, UPT, UR4, UR6, UPT ;  /* 0x000000060400728c */ /* 0x000fe2000bf01270 */
[----:B------:R-:W-:-:S02]  /*1570*/  CS2R R128, SRZ ;  /* 0x0000000000807805 */ /* 0x000fc4000001ff00 */
[----:B------:R-:W-:Y:S02]  /*1580*/  CS2R R38, SRZ ;  /* 0x0000000000267805 */ /* 0x000fe4000001ff00 */
[----:B------:R-:W-:Y:S01]  /*1590*/  CS2R R84, SRZ ;  /* 0x0000000000547805 */ /* 0x000fe2000001ff00 */
[----:B------:R-:W-:Y:S01]  /*15a0*/  USEL UR37, UR4, UR6, UP0 ;  /* 0x0000000604257287 */ /* 0x000fe20008000000 */
[----:B------:R-:W-:Y:S02]  /*15b0*/  CS2R R46, SRZ ;  /* 0x00000000002e7805 */ /* 0x000fe4000001ff00 */
[----:B------:R-:W-:Y:S02]  /*15c0*/  CS2R R36, SRZ ;  /* 0x0000000000247805 */ /* 0x000fe4000001ff00 */
[----:B------:R-:W-:Y:S01]  /*15d0*/  CS2R R78, SRZ ;  /* 0x00000000004e7805 */ /* 0x000fe2000001ff00 */
[----:B------:R-:W-:Y:S01]  /*15e0*/  UISETP.GE.AND UP0, UPT, UR37, 0x1, UPT ;  /* 0x000000012500788c */ /* 0x000fe2000bf06270 */
[----:B------:R-:W-:-:S02]  /*15f0*/  CS2R R76, SRZ ;  /* 0x00000000004c7805 */ /* 0x000fc4000001ff00 */
[----:B------:R-:W-:Y:S02]  /*1600*/  CS2R R74, SRZ ;  /* 0x00000000004a7805 */ /* 0x000fe4000001ff00 */
[----:B------:R-:W-:Y:S02]  /*1610*/  CS2R R72, SRZ ;  /* 0x0000000000487805 */ /* 0x000fe4000001ff00 */
[----:B------:R-:W-:Y:S02]  /*1620*/  CS2R R70, SRZ ;  /* 0x0000000000467805 */ /* 0x000fe4000001ff00 */
[----:B------:R-:W-:Y:S02]  /*1630*/  CS2R R68, SRZ ;  /* 0x0000000000447805 */ /* 0x000fe4000001ff00 */
[----:B------:R-:W-:Y:S02]  /*1640*/  PLOP3.LUT P1, PT, PT, PT, UP0, 0x80, 0x0 ;  /* 0x000000000000781c */ /* 0x000fe40003f2f008 */
        /* <DEDUP_REMOVED lines=19> */
[----:B------:R-:W-:Y:S01]  /*1780*/  CS2R R6, SRZ ;  /* 0x0000000000067805 */ /* 0x000fe2000001ff00 */
[----:B------:R-:W-:Y:S01]  /*1790*/  IMAD.MOV.U32 R32, RZ, RZ, RZ ;  /* 0x000000ffff207224 */ /* 0x000fe200078e00ff */
[----:B------:R-:W-:Y:S01]  /*17a0*/  MOV R135, RZ ;  /* 0x000000ff00877202 */ /* 0x000fe20000000f00 */
        /* <DEDUP_REMOVED lines=32> */
.L_x_1997:
        /* <DEDUP_REMOVED lines=11> */
.L_x_2134:
[----:B------:R-:W-:Y:S05]  /*1a60*/  @!P0 BRA `(.L_x_1999) ;  /* 0x0000000000048947 */ /* 0x000fea0003800000 */
[----:B------:R-:W-:Y:S01]  /*1a70*/  BPT.TRAP 0x1 ;  /* 0x000000040000795c */ /* 0x000fe20000300000 */
.L_x_1999:
[----:B0-----:R-:W-:Y:S01]  /*1a80*/  IMAD.U32 R3, RZ, RZ, UR60 ;  /* 0x0000003cff037e24 */ /* 0x001fe2000f8e00ff */
[----:B------:R-:W-:-:S04]  /*1a90*/  MOV R0, UR36 ;  /* 0x0000002400007c02 */ /* 0x000fc80008000f00 */
[----:B------:R-:W-:Y:S02]  /*1aa0*/  LEA R0, R0, UR38, 0x3 ;  /* 0x0000002600007c11 */ /* 0x000fe4000f8e18ff */
[----:B------:R-:W-:-:S04]  /*1ab0*/  SHF.L.U32 R3, R3, 0x1f, RZ ;  /* 0x0000001f03037819 */ /* 0x000fc800000006ff */
[----:B------:R0:W1:Y:S01]  /*1ac0*/  SYNCS.PHASECHK.TRANS64.TRYWAIT P2, [R0+URZ+0x36830], R3 ;  /* 0x03683003000075a7 */ /* 0x000062000804017f */
[----:B------:R-:W-:Y:S05]  /*1ad0*/  @!P0 BRA `(.L_x_2000) ;  /* 0x0000000000048947 */ /* 0x000fea0003800000 */
[----:B------:R-:W-:Y:S01]  /*1ae0*/  BPT.TRAP 0x1 ;  /* 0x000000040000795c */ /* 0x000fe20000300000 */
.L_x_2000:
[----:B------:R-:W2:Y:S01]  /*1af0*/  S2R R2, SR_TID.X ;  /* 0x0000000000027919 */ /* 0x000ea20000002100 */
[----:B------:R-:W-:Y:S01]  /*1b00*/  IMAD.MOV.U32 R119, RZ, RZ, RZ ;  /* 0x000000ffff777224 */ /* 0x000fe200078e00ff */
[----:B--2---:R-:W-:Y:S01]  /*1b10*/  LOP3.LUT P1, RZ, R2, 0x7f, RZ, 0xc0, !PT ;  /* 0x0000007f02ff7812 */ /* 0x004fe2000782c0ff */
[----:B-1----:R-:W-:-:S12]  /*1b20*/  @P2 BRA `(.L_x_2001) ;  /* 0x0000000000082947 */ /* 0x002fd80003800000 */
[----:B------:R-:W1:Y:S02]  /*1b30*/  SYNCS.PHASECHK.TRANS64.TRYWAIT P2, [R0+URZ+0x36830], R3 ;  /* 0x03683003000075a7 */ /* 0x000e64000804017f */
[----:B-1----:R-:W-:Y:S05]  /*1b40*/  @!P2 BRA `(.L_x_2002) ;  /* 0x00000168000ca947 */ /* 0x002fea0003800000 */
.L_x_2001:
[----:B------:R-:W-:Y:S05]  /*1b50*/  WARPSYNC.ALL ;  /* 0x0000000000007948 */ /* 0x000fea0003800000 */
[----:B------:R-:W-:Y:S01]  /*1b60*/  UIADD3 UR4, UR38, 0x21400, URZ ;  /* 0x0002140026047890 */ /* 0x000fe2000fffe03f */
[----:B------:R-:W-:Y:S01]  /*1b70*/  WARPGROUP.ARRIVE ;  /* 0x00000000000079c5 */ /* 0x000fe20000000000 */
[----:B------:R-:W-:Y:S01]  /*1b80*/  ULOP3.LUT UR5, UR39, 0x10000, URZ, 0xfc, !UPT ;  /* 0x0001000027057892 */ /* 0x000fe2000f8efc3f */
[----:B------:R-:W-:Y:S01]  /*1b90*/  MOV R7, UR38 ;  /* 0x0000002600077c02 */ /* 0x000fe20008000f00 */
[----:B------:R-:W-:Y:S01]  /*1ba0*/  USHF.R.U32.HI UR4, URZ, 0x4, UR4 ;  /* 0x000000043f047899 */ /* 0x000fe20008011604 */
[----:B------:R-:W-:Y:S01]  /*1bb0*/  MOV R8, UR37 ;  /* 0x0000002500087c02 */ /* 0x000fe20008000f00 */
[----:B------:R-:W-:Y:S01]  /*1bc0*/  UMOV UR57, 0x40000040 ;  /* 0x4000004000397882 */ /* 0x000fe20000000000 */
[----:B------:R-:W-:Y:S01]  /*1bd0*/  UMOV UR59, 0x40000040 ;  /* 0x40000040003b7882 */ /* 0x000fe20000000000 */
[----:B------:R-:W-:Y:S01]  /*1be0*/  ULOP3.LUT UR4, UR4, 0x3fff, URZ, 0xc0, !UPT ;  /* 0x00003fff04047892 */ /* 0x000fe2000f8ec03f */
[----:B------:R-:W-:Y:S01]  /*1bf0*/  MOV R9, UR36 ;  /* 0x0000002400097c02 */ /* 0x000fe20008000f00 */
[----:B------:R-:W-:Y:S01]  /*1c00*/  UMOV UR56, UR5 ;  /* 0x0000000500387c82 */ /* 0x000fe20008000000 */
[----:B------:R-:W-:Y:S01]  /*1c10*/  UMOV UR9, UR57 ;  /* 0x0000003900097c82 */ /* 0x000fe20008000000 */
[----:B------:R-:W-:Y:S01]  /*1c20*/  ULOP3.LUT UR6, UR4, 0x10000, URZ, 0xfc, !UPT ;  /* 0x0001000004067892 */ /* 0x000fe2000f8efc3f */
[----:B------:R-:W-:Y:S01]  /*1c30*/  MOV R4, UR57 ;  /* 0x0000003900047c02 */ /* 0x000fe20008000f00 */
[----:B------:R-:W-:Y:S01]  /*1c40*/  UMOV UR8, UR56 ;  /* 0x0000003800087c82 */ /* 0x000fe20008000000 */
[----:B------:R-:W-:Y:S01]  /*1c50*/  UMOV UR11, 0x40000040 ;  /* 0x40000040000b7882 */ /* 0x000fe20000000000 */
[----:B------:R-:W-:Y:S01]  /*1c60*/  UIMAD UR4, UR36, 0xa80, UR6 ;  /* 0x00000a80240478a4 */ /* 0x000fe2000f8e0206 */
[----:B------:R-:W-:Y:S01]  /*1c70*/  MOV R6, UR56 ;  /* 0x0000003800067c02 */ /* 0x000fe20008000f00 */
[----:B------:R-:W-:Y:S01]  /*1c80*/  UMOV UR12, UR56 ;  /* 0x00000038000c7c82 */ /* 0x000fe20008000000 */
[----:B------:R-:W-:Y:S01]  /*1c90*/  UMOV UR13, UR57 ;  /* 0x00000039000d7c82 */ /* 0x000fe20008000000 */
[----:B------:R-:W-:Y:S01]  /*1ca0*/  UIADD3 UR10, UR4, 0x80, URZ ;  /* 0x00000080040a7890 */ /* 0x000fe2000fffe03f */
[----:B------:R-:W-:Y:S01]  /*1cb0*/  IMAD.U32 R5, RZ, RZ, UR6 ;  /* 0x00000006ff057e24 */ /* 0x000fe2000f8e00ff */
[----:B------:R-:W-:Y:S01]  /*1cc0*/  UIADD3 UR14, UR4, 0x100, URZ ;  /* 0x00000100040e7890 */ /* 0x000fe2000fffe03f */
[----:B01----:R-:W-:Y:S01]  /*1cd0*/  @!P1 VIADD R0, R0, 0x36840 ;  /* 0x0003684000009836 */ /* 0x003fe20000000000 */
[----:B------:R-:W-:Y:S01]  /*1ce0*/  UMOV UR58, UR4 ;  /* 0x00000004003a7c82 */ /* 0x000fe20008000000 */
[----:B------:R-:W-:Y:S01]  /*1cf0*/  UMOV UR15, 0x40000040 ;  /* 0x40000040000f7882 */ /* 0x000fe20000000000 */
[----:B------:R-:W-:Y:S01]  /*1d00*/  HGMMA.64x16x16.F32 R72, gdesc[UR56], RZ, !UPT, gsb0 ;  /* 0x00200000384879f0 */ /* 0x000fe2000c0008ff */
[----:B------:R-:W-:Y:S01]  /*1d10*/  UIADD3 UR18, UR4, 0x180, URZ ;  /* 0x0000018004127890 */ /* 0x000fe2000fffe03f */
[----:B------:R-:W-:Y:S01]  /*1d20*/  @!P1 PRMT R0, RZ, 0x654, R0 ;  /* 0x00000654ff009816 */ /* 0x000fe20000000000 */
[----:B------:R-:W-:Y:S01]  /*1d30*/  UMOV UR16, UR56 ;  /* 0x0000003800107c82 */ /* 0x000fe20008000000 */
[----:B------:R-:W-:Y:S01]  /*1d40*/  UMOV UR17, UR57 ;  /* 0x0000003900117c82 */ /* 0x000fe20008000000 */
[----:B------:R-:W-:Y:S01]  /*1d50*/  UMOV UR19, 0x40000040 ;  /* 0x4000004000137882 */ /* 0x000fe20000000000 */
[----:B------:R-:W-:Y:S01]  /*1d60*/  UIADD3 UR22, UR4, 0x200, URZ ;  /* 0x0000020004167890 */ /* 0x000fe2000fffe03f */
[-C--:B------:R-:W-:Y:S01]  /*1d70*/  MOV R118, R119.reuse ;  /* 0x0000007700767202 */ /* 0x080fe20000000f00 */
        /* <DEDUP_REMOVED lines=9> */
[--C-:B------:R-:W-:Y:S01]  /*1e10*/  IMAD.MOV.U32 R116, RZ, RZ, R119.reuse ;  /* 0x000000ffff747224 */ /* 0x100fe200078e0077 */
[----:B------:R-:W-:Y:S01]  /*1e20*/  UIADD3 UR7, UR4, 0x2, URZ ;  /* 0x0000000204077890 */ /* 0x000fe2000fffe03f */
[--C-:B------:R-:W-:Y:S01]  /*1e30*/  IMAD.MOV.U32 R115, RZ, RZ, R119.reuse ;  /* 0x000000ffff737224 */ /* 0x100fe200078e0077 */
        /* <DEDUP_REMOVED lines=18> */
[----:B------:R-:W-:Y:S01]  /*1f60*/  UMOV UR39, 0x40000040 ;  /* 0x4000004000277882 */ /* 0x000fe20000000000 */
[----:B------:R-:W-:Y:S01]  /*1f70*/  UMOV UR59, 0x40000040 ;  /* 0x40000040003b7882 */ /* 0x000fe20000000000 */
        /* <DEDUP_REMOVED lines=9> */
[--C-:B------:R-:W-:Y:S01]  /*2010*/  IMAD.MOV.U32 R90, RZ, RZ, R119.reuse ;  /* 0x000000ffff5a7224 */ /* 0x100fe200078e0077 */
[----:B------:R-:W-:Y:S02]  /*2020*/  WARPGROUP.DEPBAR.LE gsb0, 0x0 ;  /* 0x00008000000079c5 */ /* 0x000fe40000010000 */
[----:B------:R-:W-:Y:S01]  /*2030*/  WARPGROUP.ARRIVE ;  /* 0x00000000000079c5 */ /* 0x000fe20000000000 */
[--C-:B------:R-:W-:Y:S02]  /*2040*/  IMAD.MOV.U32 R86, RZ, RZ, R119.reuse ;  /* 0x000000ffff567224 */ /* 0x100fe400078e0077 */
[--C-:B------:R-:W-:Y:S02]  /*2050*/  IMAD.MOV.U32 R84, RZ, RZ, R119.reuse ;  /* 0x000000ffff547224 */ /* 0x100fe400078e0077 */
[----:B------:R-:W-:Y:S01]  /*2060*/  IMAD.MOV.U32 R80, RZ, RZ, R119 ;  /* 0x000000ffff507224 */ /* 0x000fe200078e0077 */
[----:B------:R-:W-:Y:S01]  /*2070*/  HGMMA.64x16x16.F32 R64, gdesc[UR8], RZ, !UPT, gsb0 ;  /* 0x00200000084079f0 */ /* 0x000fe2000c0008ff */
[----:B------:R-:W-:Y:S01]  /*2080*/  UIADD3 UR10, UR4, 0x300, URZ ;  /* 0x00000300040a7890 */ /* 0x000fe2000fffe03f */
[----:B------:R-:W-:Y:S01]  /*2090*/  UMOV UR8, UR56 ;  /* 0x0000003800087c82 */ /* 0x000fe20008000000 */
[----:B------:R-:W-:Y:S01]  /*20a0*/  UMOV UR9, UR57 ;  /* 0x0000003900097c82 */ /* 0x000fe20008000000 */
[----:B------:R-:W-:Y:S01]  /*20b0*/  UMOV UR11, 0x40000040 ;  /* 0x40000040000b7882 */ /* 0x000fe20000000000 */
[----:B------:R-:W-:-:S02]  /*20c0*/  WARPGROUP.DEPBAR.LE gsb0, 0x0 ;  /* 0x00008000000079c5 */ /* 0x000fc40000010000 */
        /* <DEDUP_REMOVED lines=382> */
[----:B------:R-:W-:Y:S02]  /*38b0*/  UIADD3 UR6, UR5, 0x804, URZ ;  /* 0x0000080405067890 */ /* 0x000fe4000fffe03f */
        /* <DEDUP_REMOVED lines=89> */
[----:B------:R-:W-:Y:S01]  /*3e50*/  UMOV UR50, UR6 ;  /* 0x0000000600327c82 */ /* 0x000fe20008000000 */
[----:B------:R-:W-:Y:S01]  /*3e60*/  UMOV UR51, 0x40000040 ;  /* 0x4000004000337882 */ /* 0x000fe20000000000 */
[----:B------:R-:W-:Y:S01]  /*3e70*/  UIMAD UR6, UR37, -0x70, UR11 ;  /* 0xffffff90250678a4 */ /* 0x000fe2000f8e020b */
[----:B------:R-:W-:Y:S02]  /*3e80*/  WARPGROUP.DEPBAR.LE gsb0, 0x0 ;  /* 0x00008000000079c5 */ /* 0x000fe40000010000 */
[----:B------:R-:W-:-:S06]  /*3e90*/  WARPGROUP.ARRIVE ;  /* 0x00000000000079c5 */ /* 0x000fcc0000000000 */
[----:B------:R-:W-:Y:S01]  /*3ea0*/  HGMMA.64x16x16.F32 R32, gdesc[UR52], R32, gsb0 ;  /* 0x00200000342079f0 */ /* 0x000fe20008000820 */
[----:B------:R-:W-:Y:S01]  /*3eb0*/  UMOV UR52, UR5 ;  /* 0x0000000500347c82 */ /* 0x000fe20008000000 */
[----:B------:R-:W-:Y:S01]  /*3ec0*/  UMOV UR53, 0x40000040 ;  /* 0x4000004000357882 */ /* 0x000fe20000000000 */
[----:B------:R-:W-:Y:S01]  /*3ed0*/  UMOV UR54, UR7 ;  /* 0x0000000700367c82 */ /* 0x000fe20008000000 */
[----:B------:R-:W-:Y:S01]  /*3ee0*/  UMOV UR55, 0x40000040 ;  /* 0x4000004000377882 */ /* 0x000fe20000000000 */
[----:B------:R-:W-:Y:S01]  /*3ef0*/  UIADD3 UR7, -UR14, 0x71, UR6 ;  /* 0x000000710e077890 */ /* 0x000fe2000fffe106 */
[----:B------:R-:W-:Y:S01]  /*3f00*/  ULDC UR5, c[0x0][0x9d8] ;  /* 0x0002760000057ab9 */ /* 0x000fe20000000800 */
[----:B------:R-:W-:-:S06]  /*3f10*/  UIADD3 UR6, UR6, 0x70, URZ ;  /* 0x0000007006067890 */ /* 0x000fcc000fffe03f */
[----:B------:R-:W-:Y:S01]  /*3f20*/  MOV R7, UR6 ;  /* 0x0000000600077c02 */ /* 0x000fe20008000f00 */
        /* <DEDUP_REMOVED lines=21> */
[----:B------:R-:W-:Y:S01]  /*4080*/  FMUL.FTZ R8, R76, UR5 ;  /* 0x000000054c087c20 */ /* 0x000fe20008410000 */
[----:B------:R-:W-:Y:S01]  /*4090*/  MOV R76, R119 ;  /* 0x00000077004c7202 */ /* 0x000fe20000000f00 */
[----:B------:R-:W-:-:S02]  /*40a0*/  IMAD.MOV.U32 R72, RZ, RZ, R119 ;  /* 0x000000ffff487224 */ /* 0x000fc400078e0077 */
[----:B------:R-:W1:Y:S08]  /*40b0*/  MUFU.TANH R75, R75 ;  /* 0x0000004b004b7308 */ /* 0x000e700000002400 */
[----:B------:R-:W2:Y:S08]  /*40c0*/  MUFU.TANH R78, R78 ;  /* 0x0000004e004e7308 */ /* 0x000eb00000002400 */
[----:B------:R-:W3:Y:S08]  /*40d0*/  MUFU.TANH R79, R79 ;  /* 0x0000004f004f7308 */ /* 0x000ef00000002400 */
        /* <DEDUP_REMOVED lines=12> */
[----:B------:R-:W4:Y:S01]  /*41a0*/  MUFU.TANH R66, R66 ;  /* 0x0000004200427308 */ /* 0x000f220000002400 */
[----:B------:R-:W-:Y:S01]  /*41b0*/  UMOV UR55, 0x40000040 ;  /* 0x4000004000377882 */ /* 0x000fe20000000000 */
[----:B------:R-:W-:Y:S01]  /*41c0*/  FMUL.FTZ R9, R64, UR5 ;  /* 0x0000000540097c20 */ /* 0x000fe20008410000 */
[----:B------:R-:W-:Y:S01]  /*41d0*/  FMUL.FTZ R11, R69, UR5 ;  /* 0x00000005450b7c20 */ /* 0x000fe20008410000 */
[----:B------:R-:W-:Y:S01]  /*41e0*/  FMUL.FTZ R12, R68, UR5 ;  /* 0x00000005440c7c20 */ /* 0x000fe20008410000 */
[----:B------:R-:W-:-:S03]  /*41f0*/  IMAD.MOV.U32 R68, RZ, RZ, R119 ;  /* 0x000000ffff447224 */ /* 0x000fc600078e0077 */
[----:B------:R-:W5:Y:S08]  /*4200*/  MUFU.TANH R67, R67 ;  /* 0x0000004300437308 */ /* 0x000f700000002400 */
[----:B------:R-:W5:Y:S08]  /*4210*/  MUFU.TANH R70, R70 ;  /* 0x0000004600467308 */ /* 0x000f700000002400 */
[----:B------:R-:W5:Y:S08]  /*4220*/  MUFU.TANH R71, R71 ;  /* 0x0000004700477308 */ /* 0x000f700000002400 */
[----:B------:R-:W-:Y:S08]  /*4230*/  MUFU.TANH R4, R4 ;  /* 0x0000000400047308 */ /* 0x000ff00000002400 */
[----:B------:R-:W-:Y:S08]  /*4240*/  MUFU.TANH R9, R9 ;  /* 0x0000000900097308 */ /* 0x000ff00000002400 */
[----:B------:R-:W-:Y:S01]  /*4250*/  MUFU.TANH R10, R10 ;  /* 0x0000000a000a7308 */ /* 0x000fe20000002400 */
[----:B------:R-:W-:-:S02]  /*4260*/  WARPGROUP.DEPBAR.LE gsb0, 0x0 ;  /* 0x00008000000079c5 */ /* 0x000fc40000010000 */
[----:B------:R-:W-:Y:S01]  /*4270*/  WARPGROUP.ARRIVE ;  /* 0x00000000000079c5 */ /* 0x000fe20000000000 */
[----:B------:R-:W-:Y:S01]  /*4280*/  FMUL.FTZ R14, R57, UR5 ;  /* 0x00000005390e7c20 */ /* 0x000fe20008410000 */
[----:B------:R-:W-:Y:S01]  /*4290*/  FMUL.FTZ R20, R60, UR5 ;  /* 0x000000053c147c20 */ /* 0x000fe20008410000 */
[----:B------:R-:W-:Y:S02]  /*42a0*/  IMAD.U32 R57, RZ, RZ, UR7 ;  /* 0x00000007ff397e24 */ /* 0x000fe4000f8e00ff */
[----:B------:R-:W-:Y:S01]  /*42b0*/  FMUL.FTZ R13, R56, UR5 ;  /* 0x00000005380d7c20 */ /* 0x000fe20008410000 */
[----:B------:R-:W-:Y:S01]  /*42c0*/  IMAD.U32 R60, RZ, RZ, UR10 ;  /* 0x0000000aff3c7e24 */ /* 0x000fe2000f8e00ff */
[----:B------:R-:W-:Y:S01]  /*42d0*/  HGMMA.64x16x16.F32 R48, gdesc[UR52], R48, gsb0 ;  /* 0x00200000343079f0 */ /* 0x000fe20008000830 */
[----:B------:R-:W-:Y:S01]  /*42e0*/  UIADD3 UR54, UR4, 0x906, URZ ;  /* 0x0000090604367890 */ /* 0x000fe2000fffe03f */
[----:B------:R-:W-:Y:S01]  /*42f0*/  IMAD R57, R204, -0x2, R57 ;  /* 0xfffffffecc397824 */ /* 0x000fe200078e0239 */
[----:B------:R-:W-:Y:S01]  /*4300*/  UMOV UR55, 0x40000040 ;  /* 0x4000004000377882 */ /* 0x000fe20000000000 */
[----:B------:R-:W-:-:S02]  /*4310*/  IMAD R60, R60, 0x80, R205 ;  /* 0x000000803c3c7824 */ /* 0x000fc400078e02cd */
[----:B------:R-:W-:Y:S01]  /*4320*/  FMUL.FTZ R15, R61, UR5 ;  /* 0x000000053d0f7c20 */ /* 0x000fe20008410000 */
[----:B------:R-:W-:Y:S02]  /*4330*/  IMAD R56, R204, -0x2, R7 ;  /* 0xfffffffecc387824 */ /* 0x000fe400078e0207 */
[----:B------:R-:W-:Y:S01]  /*4340*/  FMUL.FTZ R58, R58, UR5 ;  /* 0x000000053a3a7c20 */ /* 0x000fe20008410000 */
[----:B------:R-:W-:Y:S01]  /*4350*/  FMUL.FTZ R59, R59, UR5 ;  /* 0x000000053b3b7c20 */ /* 0x000fe20008410000 */
[----:B------:R-:W-:Y:S01]  /*4360*/  IADD3 R7, R57, 0x8, R60 ;  /* 0x0000000839077810 */ /* 0x000fe20007ffe03c */
[----:B------:R-:W-:Y:S01]  /*4370*/  FMUL.FTZ R62, R62, UR5 ;  /* 0x000000053e3e7c20 */ /* 0x000fe20008410000 */
[----:B------:R-:W-:Y:S01]  /*4380*/  FMUL.FTZ R63, R63, UR5 ;  /* 0x000000053f3f7c20 */ /* 0x000fe20008410000 */
[----:B------:R-:W-:Y:S01]  /*4390*/  MUFU.TANH R12, R12 ;  /* 0x0000000c000c7308 */ /* 0x000fe20000002400 */
[----:B------:R-:W-:Y:S01]  /*43a0*/  VIMNMX R61, R56, R7, PT ;  /* 0x00000007383d7248 */ /* 0x000fe20003fe0100 */
[----:B------:R-:W-:Y:S01]  /*43b0*/  UIADD3 UR7, UR37, -0x2, URZ ;  /* 0xfffffffe25077890 */ /* 0x000fe2000fffe03f */
[----:B------:R-:W-:Y:S01]  /*43c0*/  VIADDMNMX R56, R60, R57, R56, PT ;  /* 0x000000393c387246 */ /* 0x000fe20003800138 */
[----:B------:R-:W-:Y:S01]  /*43d0*/  IMAD.MOV.U32 R60, RZ, RZ, R119 ;  /* 0x000000ffff3c7224 */ /* 0x000fe200078e0077 */
[----:B------:R-:W-:-:S02]  /*43e0*/  ISETP.GT.AND P3, PT, R61, RZ, PT ;  /* 0x000000ff3d00720c */ /* 0x000fc40003f64270 */
[C---:B------:R-:W-:Y:S01]  /*43f0*/  ISETP.GT.AND P4, PT, R61.reuse, 0x1, PT ;  /* 0x000000013d00780c */ /* 0x040fe20003f84270 */
[----:B------:R-:W5:Y:S01]  /*4400*/  MUFU.TANH R58, R58 ;  /* 0x0000003a003a7308 */ /* 0x000f620000002400 */
[----:B------:R-:W-:Y:S02]  /*4410*/  ISETP.GT.AND P5, PT, R61, 0x8, PT ;  /* 0x000000083d00780c */ /* 0x000fe40003fa4270 */
[----:B0-----:R-:W-:Y:S01]  /*4420*/  FSEL R65, R74, -INF , P3 ;  /* 0xff8000004a417808 */ /* 0x001fe20001800000 */
[--C-:B------:R-:W-:Y:S01]  /*4430*/  IMAD.MOV.U32 R74, RZ, RZ, R119.reuse ;  /* 0x000000ffff4a7224 */ /* 0x100fe200078e0077 */
[----:B-1----:R-:W-:Y:S02]  /*4440*/  FSEL R75, R75, -INF , P4 ;  /* 0xff8000004b4b7808 */ /* 0x002fe40002000000 */
[----:B------:R-:W-:Y:S01]  /*4450*/  ISETP.GT.AND P6, PT, R61, 0x9, PT ;  /* 0x000000093d00780c */ /* 0x000fe20003fc4270 */
[----:B------:R-:W0:Y:S01]  /*4460*/  MUFU.TANH R59, R59 ;  /* 0x0000003b003b7308 */ /* 0x000e220000002400 */
[----:B--2---:R-:W-:Y:S01]  /*4470*/  FSEL R69, R78, -INF , P5 ;  /* 0xff8000004e457808 */ /* 0x004fe20002800000 */
[----:B------:R-:W-:Y:S01]  /*4480*/  IMAD.MOV.U32 R78, RZ, RZ, R119 ;  /* 0x000000ffff4e7224 */ /* 0x000fe200078e0077 */
[----:B------:R-:W-:-:S02]  /*4490*/  FMNMX.FTZ R64, R65, R75, !PT ;  /* 0x0000004b41407209 */ /* 0x000fc40007810000 */
[----:B------:R-:W-:Y:S02]  /*44a0*/  ISETP.GT.AND P2, PT, R61, 0x10, PT ;  /* 0x000000103d00780c */ /* 0x000fe40003f44270 */
[----:B---3--:R-:W-:Y:S01]  /*44b0*/  FSEL R79, R79, -INF , P6 ;  /* 0xff8000004f4f7808 */ /* 0x008fe20003000000 */
[----:B------:R-:W1:Y:S01]  /*44c0*/  MUFU.TANH R62, R62 ;  /* 0x0000003e003e7308 */ /* 0x000e620000002400 */
[----:B------:R-:W-:Y:S02]  /*44d0*/  FMNMX.FTZ R64, R69, R64, !PT ;  /* 0x0000004045407209 */ /* 0x000fe40007810000 */
[----:B------:R-:W-:Y:S02]  /*44e0*/  ISETP.GT.AND P3, PT, R61, 0x11, PT ;  /* 0x000000113d00780c */ /* 0x000fe40003f64270 */
[----:B----4-:R-:W-:Y:S01]  /*44f0*/  FSEL R73, R66, -INF , P2 ;  /* 0xff80000042497808 */ /* 0x010fe20001000000 */
[----:B------:R-:W-:Y:S01]  /*4500*/  IMAD.MOV.U32 R66, RZ, RZ, R119 ;  /* 0x000000ffff427224 */ /* 0x000fe200078e0077 */
[----:B------:R-:W-:Y:S01]  /*4510*/  FMNMX.FTZ R64, R79, R64, !PT ;  /* 0x000000404f407209 */ /* 0x000fe20007810000 */
[----:B------:R-:W2:Y:S01]  /*4520*/  MUFU.TANH R63, R63 ;  /* 0x0000003f003f7308 */ /* 0x000ea20000002400 */
[----:B------:R-:W-:-:S02]  /*4530*/  ISETP.GT.AND P2, PT, R61, 0x18, PT ;  /* 0x000000183d00780c */ /* 0x000fc40003f44270 */
[----:B-----5:R-:W-:Y:S02]  /*4540*/  FSEL R67, R67, -INF , P3 ;  /* 0xff80000043437808 */ /* 0x020fe40001800000 */
        /* <DEDUP_REMOVED lines=12> */
[----:B------:R-:W-:Y:S01]  /*4610*/  UMOV UR55, 0x40000040 ;  /* 0x4000004000377882 */ /* 0x000fe20000000000 */
[----:B------:R-:W-:Y:S01]  /*4620*/  FMNMX.FTZ R64, R77, R64, !PT ;  /* 0x000000404d407209 */ /* 0x000fe20007810000 */
[----:B------:R-:W3:Y:S01]  /*4630*/  MUFU.TANH R50, R50 ;  /* 0x0000003200327308 */ /* 0x000ee20000002400 */
[----:B------:R-:W-:Y:S01]  /*4640*/  ISETP.GT.AND P3, PT, R61, 0x21, PT ;  /* 0x000000213d00780c */ /* 0x000fe20003f64270 */
[----:B------:R-:W-:Y:S01]  /*4650*/  FMUL.FTZ R54, R54, UR5 ;  /* 0x0000000536367c20 */ /* 0x000fe20008410000 */
[----:B------:R-:W-:Y:S01]  /*4660*/  FSEL R81, R58, -INF , P2 ;  /* 0xff8000003a517808 */ /* 0x000fe20001000000 */
[----:B------:R-:W-:Y:S01]  /*4670*/  FMUL.FTZ R55, R55, UR5 ;  /* 0x0000000537377c20 */ /* 0x000fe20008410000 */
[----:B------:R-:W-:Y:S01]  /*4680*/  FMNMX.FTZ R64, R71, R64, !PT ;  /* 0x0000004047407209 */ /* 0x000fe20007810000 */
[----:B------:R-:W-:Y:S01]  /*4690*/  FMUL.FTZ R21, R48, UR5 ;  /* 0x0000000530157c20 */ /* 0x000fe20008410000 */
[----:B------:R-:W-:Y:S01]  /*46a0*/  ISETP.GT.AND P2, PT, R61, 0x28, PT ;  /* 0x000000283d00780c */ /* 0x000fe20003f44270 */
[----:B------:R-:W4:Y:S01]  /*46b0*/  MUFU.TANH R51, R51 ;  /* 0x0000003300337308 */ /* 0x000f220000002400 */
[----:B0-----:R-:W-:Y:S01]  /*46c0*/  FSEL R83, R59, -INF , P3 ;  /* 0xff8000003b537808 */ /* 0x001fe20001800000 */
[----:B------:R-:W-:Y:S01]  /*46d0*/  FMUL.FTZ R48, R49, UR5 ;  /* 0x0000000531307c20 */ /* 0x000fe20008410000 */
[----:B------:R-:W-:Y:S01]  /*46e0*/  FMNMX.FTZ R64, R81, R64, !PT ;  /* 0x0000004051407209 */ /* 0x000fe20007810000 */
[----:B------:R-:W-:Y:S01]  /*46f0*/  FMUL.FTZ R52, R52, UR5 ;  /* 0x0000000534347c20 */ /* 0x000fe20008410000 */
[----:B------:R-:W-:Y:S01]  /*4700*/  ISETP.GT.AND P3, PT, R61, 0x29, PT ;  /* 0x000000293d00780c */ /* 0x000fe20003f64270 */
[----:B------:R-:W-:Y:S01]  /*4710*/  FMUL.FTZ R53, R53, UR5 ;  /* 0x0000000535357c20 */ /* 0x000fe20008410000 */
[----:B-1----:R-:W-:Y:S01]  /*4720*/  FSEL R85, R62, -INF , P2 ;  /* 0xff8000003e557808 */ /* 0x002fe20001000000 */
[----:B------:R-:W-:Y:S01]  /*4730*/  MUFU.TANH R54, R54 ;  /* 0x0000003600367308 */ /* 0x000fe20000002400 */
[----:B------:R-:W-:Y:S01]  /*4740*/  FMNMX.FTZ R64, R83, R64, !PT ;  /* 0x0000004053407209 */ /* 0x000fe20007810000 */
[----:B------:R-:W-:Y:S01]  /*4750*/  IMAD.MOV.U32 R62, RZ, RZ, R119 ;  /* 0x000000ffff3e7224 */ /* 0x000fe200078e0077 */
[----:B------:R-:W-:-:S02]  /*4760*/  ISETP.GT.AND P2, PT, R61, 0x30, PT ;  /* 0x000000303d00780c */ /* 0x000fc40003f44270 */
[----:B--2---:R-:W-:Y:S02]  /*4770*/  FSEL R87, R63, -INF , P3 ;  /* 0xff8000003f577808 */ /* 0x004fe40001800000 */
[----:B------:R-:W-:Y:S01]  /*4780*/  FMNMX.FTZ R64, R85, R64, !PT ;  /* 0x0000004055407209 */ /* 0x000fe20007810000 */
[----:B------:R-:W0:Y:S01]  /*4790*/  MUFU.TANH R55, R55 ;  /* 0x0000003700377308 */ /* 0x000e220000002400 */
[----:B------:R-:W-:Y:S02]  /*47a0*/  ISETP.GT.AND P3, PT, R61, 0x31, PT ;  /* 0x000000313d00780c */ /* 0x000fe40003f64270 */
[----:B---3--:R-:W-:Y:S02]  /*47b0*/  FSEL R89, R50, -INF , P2 ;  /* 0xff80000032597808 */ /* 0x008fe40001000000 */
[----:B------:R-:W-:Y:S02]  /*47c0*/  FMNMX.FTZ R64, R87, R64, !PT ;  /* 0x0000004057407209 */ /* 0x000fe40007810000 */
[----:B------:R-:W-:Y:S01]  /*47d0*/  ISETP.GT.AND P2, PT, R61, 0x38, PT ;  /* 0x000000383d00780c */ /* 0x000fe20003f44270 */
[----:B------:R-:W-:Y:S01]  /*47e0*/  MUFU.TANH R11, R11 ;  /* 0x0000000b000b7308 */ /* 0x000fe20000002400 */
[----:B----4-:R-:W-:-:S02]  /*47f0*/  FSEL R91, R51, -INF , P3 ;  /* 0xff800000335b7808 */ /* 0x010fc40001800000 */
[----:B------:R-:W-:Y:S02]  /*4800*/  FMNMX.FTZ R64, R89, R64, !PT ;  /* 0x0000004059407209 */ /* 0x000fe40007810000 */
[----:B------:R-:W-:Y:S02]  /*4810*/  ISETP.GT.AND P3, PT, R61, 0x39, PT ;  /* 0x000000393d00780c */ /* 0x000fe40003f64270 */
[----:B------:R-:W-:Y:S01]  /*4820*/  FMNMX.FTZ R64, R91, R64, !PT ;  /* 0x000000405b407209 */ /* 0x000fe20007810000 */
[----:B------:R-:W-:Y:S01]  /*4830*/  MUFU.TANH R13, R13 ;  /* 0x0000000d000d7308 */ /* 0x000fe20000002400 */
[----:B------:R-:W-:Y:S02]  /*4840*/  ISETP.GT.AND P4, PT, R56, 0x8, PT ;  /* 0x000000083800780c */ /* 0x000fe40003f84270 */
[-C--:B------:R-:W-:Y:S02]  /*4850*/  MOV R70, R119.reuse ;  /* 0x0000007700467202 */ /* 0x080fe40000000f00 */
[----:B------:R-:W-:Y:S01]  /*4860*/  MOV R58, R119 ;  /* 0x00000077003a7202 */ /* 0x000fe20000000f00 */
[----:B------:R-:W-:-:S02]  /*4870*/  WARPGROUP.DEPBAR.LE gsb0, 0x0 ;  /* 0x00008000000079c5 */ /* 0x000fc40000010000 */
        /* <DEDUP_REMOVED lines=9> */
[----:B------:R-:W-:Y:S01]  /*4910*/  UMOV UR55, 0x40000040 ;  /* 0x4000004000377882 */ /* 0x000fe20000000000 */
[----:B------:R-:W-:Y:S01]  /*4920*/  ULDC UR4, c[0x0][0x988] ;  /* 0x0002620000047ab9 */ /* 0x000fe20000000800 */
[----:B------:R-:W-:Y:S01]  /*4930*/  FMUL.FTZ R41, R41, UR5 ;  /* 0x0000000529297c20 */ /* 0x000fe20008410000 */
[----:B------:R-:W-:Y:S01]  /*4940*/  FMUL.FTZ R44, R44, UR5 ;  /* 0x000000052c2c7c20 */ /* 0x000fe20008410000 */
[----:B------:R-:W-:Y:S01]  /*4950*/  MUFU.TANH R42, R42 ;  /* 0x0000002a002a7308 */ /* 0x000fe20000002400 */
[----:B------:R-:W-:-:S07]  /*4960*/  FMUL.FTZ R45, R45, UR5 ;  /* 0x000000052d2d7c20 */ /* 0x000fce0008410000 */
[----:B------:R-:W1:Y:S08]  /*4970*/  MUFU.TANH R6, R43 ;  /* 0x0000002b00067308 */ /* 0x000e700000002400 */
[----:B------:R-:W2:Y:S08]  /*4980*/  MUFU.TANH R46, R46 ;  /* 0x0000002e002e7308 */ /* 0x000eb00000002400 */
[----:B------:R1:W3:Y:S08]  /*4990*/  MUFU.TANH R7, R47 ;  /* 0x0000002f00077308 */ /* 0x0002f00000002400 */
[----:B------:R-:W-:Y:S08]  /*49a0*/  MUFU.TANH R20, R20 ;  /* 0x0000001400147308 */ /* 0x000ff00000002400 */
[----:B------:R-:W-:Y:S01]  /*49b0*/  MUFU.TANH R15, R15 ;  /* 0x0000000f000f7308 */ /* 0x000fe20000002400 */
[----:B------:R-:W-:-:S02]  /*49c0*/  WARPGROUP.DEPBAR.LE gsb0, 0x0 ;  /* 0x00008000000079c5 */ /* 0x000fc40000010000 */
[----:B------:R-:W-:Y:S01]  /*49d0*/  WARPGROUP.ARRIVE ;  /* 0x00000000000079c5 */ /* 0x000fe20000000000 */
[----:B------:R-:W-:Y:S01]  /*49e0*/  FMUL.FTZ R35, R35, UR5 ;  /* 0x0000000523237c20 */ /* 0x000fe20008410000 */
[----:B------:R-:W-:Y:S01]  /*49f0*/  FMUL.FTZ R34, R34, UR5 ;  /* 0x0000000522227c20 */ /* 0x000fe20008410000 */
[----:B------:R-:W-:Y:S01]  /*4a00*/  FMUL.FTZ R50, R39, UR5 ;  /* 0x0000000527327c20 */ /* 0x000fe20008410000 */
[----:B0-----:R-:W-:Y:S01]  /*4a10*/  FSEL R39, R55, -INF , P3 ;  /* 0xff80000037277808 */ /* 0x001fe20001800000 */
[----:B------:R0:W-:Y:S01]  /*4a20*/  MUFU.TANH R49, R35 ;  /* 0x0000002300317308 */ /* 0x0001e20000002400 */
[----:B------:R-:W-:Y:S01]  /*4a30*/  HGMMA.64x16x16.F32 R24, gdesc[UR52], R24, gsb0 ;  /* 0x00200000341879f0 */ /* 0x000fe20008000818 */
[----:B------:R-:W-:Y:S01]  /*4a40*/  ISETP.GT.AND P3, PT, R61, 0x41, PT ;  /* 0x000000413d00780c */ /* 0x000fe20003f64270 */
[----:B------:R-:W-:Y:S01]  /*4a50*/  FMUL.FTZ R38, R38, UR5 ;  /* 0x0000000526267c20 */ /* 0x000fe20008410000 */
[----:B------:R-:W-:Y:S01]  /*4a60*/  FMUL.FTZ R32, R32, UR5 ;  /* 0x0000000520207c20 */ /* 0x000fe20008410000 */
[----:B------:R-:W-:Y:S01]  /*4a70*/  FMUL.FTZ R33, R33, UR5 ;  /* 0x0000000521217c20 */ /* 0x000fe20008410000 */
[----:B-1----:R-:W-:Y:S01]  /*4a80*/  FSEL R47, R6, -INF , P3 ;  /* 0xff800000062f7808 */ /* 0x002fe20001800000 */
[----:B------:R-:W-:Y:S01]  /*4a90*/  FMUL.FTZ R36, R36, UR5 ;  /* 0x0000000524247c20 */ /* 0x000fe20008410000 */
[----:B------:R-:W1:Y:S01]  /*4aa0*/  MUFU.TANH R34, R34 ;  /* 0x0000002200227308 */ /* 0x000e620000002400 */
[----:B0-----:R-:W-:Y:S01]  /*4ab0*/  FSEL R35, R54, -INF , P2 ;  /* 0xff80000036237808 */ /* 0x001fe20001000000 */
[----:B------:R-:W-:Y:S01]  /*4ac0*/  FMUL.FTZ R37, R37, UR5 ;  /* 0x0000000525257c20 */ /* 0x000fe20008410000 */
[----:B------:R-:W-:Y:S01]  /*4ad0*/  ISETP.GT.AND P2, PT, R61, 0x40, PT ;  /* 0x000000403d00780c */ /* 0x000fe20003f44270 */
[----:B------:R-:W-:Y:S01]  /*4ae0*/  IMAD.MOV.U32 R54, RZ, RZ, R119 ;  /* 0x000000ffff367224 */ /* 0x000fe200078e0077 */
[----:B------:R-:W-:-:S02]  /*4af0*/  FMNMX.FTZ R64, R35, R64, !PT ;  /* 0x0000004023407209 */ /* 0x000fc40007810000 */
[----:B------:R-:W-:Y:S01]  /*4b00*/  FSEL R43, R42, -INF , P2 ;  /* 0xff8000002a2b7808 */ /* 0x000fe20001000000 */
[----:B------:R-:W0:Y:S01]  /*4b10*/  MUFU.TANH R38, R38 ;  /* 0x0000002600267308 */ /* 0x000e220000002400 */
[----:B------:R-:W-:Y:S02]  /*4b20*/  FMNMX.FTZ R64, R39, R64, !PT ;  /* 0x0000004027407209 */ /* 0x000fe40007810000 */
[----:B------:R-:W-:Y:S02]  /*4b30*/  ISETP.GT.AND P2, PT, R61, 0x48, PT ;  /* 0x000000483d00780c */ /* 0x000fe40003f44270 */
[----:B------:R-:W-:Y:S02]  /*4b40*/  FMNMX.FTZ R64, R43, R64, !PT ;  /* 0x000000402b407209 */ /* 0x000fe40007810000 */
[----:B------:R-:W-:Y:S01]  /*4b50*/  ISETP.GT.AND P3, PT, R61, 0x49, PT ;  /* 0x000000493d00780c */ /* 0x000fe20003f64270 */
[----:B------:R-:W4:Y:S01]  /*4b60*/  MUFU.TANH R50, R50 ;  /* 0x0000003200327308 */ /* 0x000f220000002400 */
[----:B--2---:R-:W-:-:S02]  /*4b70*/  FSEL R93, R46, -INF , P2 ;  /* 0xff8000002e5d7808 */ /* 0x004fc40001000000 */
[----:B------:R-:W-:Y:S02]  /*4b80*/  FMNMX.FTZ R64, R47, R64, !PT ;  /* 0x000000402f407209 */ /* 0x000fe40007810000 */
[----:B------:R-:W-:Y:S02]  /*4b90*/  ISETP.GT.AND P2, PT, R61, 0x50, PT ;  /* 0x000000503d00780c */ /* 0x000fe40003f44270 */
[----:B---3--:R-:W-:Y:S01]  /*4ba0*/  FSEL R95, R7, -INF , P3 ;  /* 0xff800000075f7808 */ /* 0x008fe20001800000 */
[----:B------:R-:W-:Y:S01]  /*4bb0*/  MUFU.TANH R21, R21 ;  /* 0x0000001500157308 */ /* 0x000fe20000002400 */
[----:B------:R-:W-:Y:S02]  /*4bc0*/  FMNMX.FTZ R64, R93, R64, !PT ;  /* 0x000000405d407209 */ /* 0x000fe40007810000 */
[----:B------:R-:W-:Y:S02]  /*4bd0*/  ISETP.GT.AND P3, PT, R61, 0x51, PT ;  /* 0x000000513d00780c */ /* 0x000fe40003f64270 */
[----:B-1----:R-:W-:-:S02]  /*4be0*/  FSEL R97, R34, -INF , P2 ;  /* 0xff80000022617808 */ /* 0x002fc40001000000 */
[----:B------:R-:W-:Y:S01]  /*4bf0*/  FMNMX.FTZ R64, R95, R64, !PT ;  /* 0x000000405f407209 */ /* 0x000fe20007810000 */
[----:B------:R-:W-:Y:S01]  /*4c00*/  MUFU.TANH R48, R48 ;  /* 0x0000003000307308 */ /* 0x000fe20000002400 */
[----:B------:R-:W-:Y:S02]  /*4c10*/  ISETP.GT.AND P2, PT, R61, 0x58, PT ;  /* 0x000000583d00780c */ /* 0x000fe40003f44270 */
[----:B------:R-:W-:Y:S02]  /*4c20*/  FSEL R99, R49, -INF , P3 ;  /* 0xff80000031637808 */ /* 0x000fe40001800000 */
[----:B------:R-:W-:Y:S02]  /*4c30*/  FMNMX.FTZ R64, R97, R64, !PT ;  /* 0x0000004061407209 */ /* 0x000fe40007810000 */
[----:B------:R-:W-:Y:S01]  /*4c40*/  ISETP.GT.AND P3, PT, R61, 0x59, PT ;  /* 0x000000593d00780c */ /* 0x000fe20003f64270 */
[----:B------:R-:W-:Y:S01]  /*4c50*/  MUFU.TANH R52, R52 ;  /* 0x0000003400347308 */ /* 0x000fe20000002400 */
[----:B0-----:R-:W-:-:S02]  /*4c60*/  FSEL R101, R38, -INF , P2 ;  /* 0xff80000026657808 */ /* 0x001fc40001000000 */
[----:B------:R-:W-:Y:S01]  /*4c70*/  FMNMX.FTZ R64, R99, R64, !PT ;  /* 0x0000004063407209 */ /* 0x000fe20007810000 */
[----:B------:R-:W-:Y:S02]  /*4c80*/  WARPGROUP.DEPBAR.LE gsb0, 0x0 ;  /* 0x00008000000079c5 */ /* 0x000fe40000010000 */
[----:B------:R-:W-:Y:S01]  /*4c90*/  FMUL.FTZ R26, R26, UR5 ;  /* 0x000000051a1a7c20 */ /* 0x000fe20008410000 */
[----:B------:R-:W-:Y:S01]  /*4ca0*/  FMUL.FTZ R27, R27, UR5 ;  /* 0x000000051b1b7c20 */ /* 0x000fe20008410000 */
[----:B------:R-:W-:Y:S01]  /*4cb0*/  FMUL.FTZ R30, R30, UR5 ;  /* 0x000000051e1e7c20 */ /* 0x000fe20008410000 */
[----:B------:R-:W-:Y:S01]  /*4cc0*/  FMUL.FTZ R31, R31, UR5 ;  /* 0x000000051f1f7c20 */ /* 0x000fe20008410000 */
[----:B------:R-:W-:Y:S01]  /*4cd0*/  ISETP.GT.AND P2, PT, R61, 0x60, PT ;  /* 0x000000603d00780c */ /* 0x000fe20003f44270 */
[----:B------:R-:W-:Y:S01]  /*4ce0*/  MUFU.TANH R53, R53 ;  /* 0x0000003500357308 */ /* 0x000fe20000002400 */
[----:B----4-:R-:W-:Y:S01]  /*4cf0*/  FSEL R103, R50, -INF , P3 ;  /* 0xff80000032677808 */ /* 0x010fe20001800000 */
[----:B------:R-:W-:Y:S01]  /*4d00*/  FMUL.FTZ R24, R24, UR5 ;  /* 0x0000000518187c20 */ /* 0x000fe20008410000 */
[----:B------:R-:W-:Y:S01]  /*4d10*/  FMNMX.FTZ R64, R101, R64, !PT ;  /* 0x0000004065407209 */ /* 0x000fe20007810000 */
[----:B------:R-:W-:Y:S01]  /*4d20*/  FMUL.FTZ R25, R25, UR5 ;  /* 0x0000000519197c20 */ /* 0x000fe20008410000 */
[----:B------:R-:W-:Y:S01]  /*4d30*/  ISETP.GT.AND P3, PT, R61, 0x61, PT ;  /* 0x000000613d00780c */ /* 0x000fe20003f64270 */
[----:B------:R-:W-:Y:S01]  /*4d40*/  FMUL.FTZ R28, R28, UR5 ;  /* 0x000000051c1c7c20 */ /* 0x000fe20008410000 */
[----:B------:R-:W-:Y:S01]  /*4d50*/  FMNMX.FTZ R64, R103, R64, !PT ;  /* 0x0000004067407209 */ /* 0x000fe20007810000 */
[----:B------:R-:W0:Y:S01]  /*4d60*/  MUFU.TANH R26, R26 ;  /* 0x0000001a001a7308 */ /* 0x000e220000002400 */
[----:B------:R-:W-:Y:S01]  /*4d70*/  FMUL.FTZ R29, R29, UR5 ;  /* 0x000000051d1d7c20 */ /* 0x000fe20008410000 */
[----:B------:R1:W-:Y:S01]  /*4d80*/  @!P1 SYNCS.ARRIVE.TRANS64.RED.A1T0 RZ, [R0+URZ], RZ ;  /* 0x000000ff00ff99a7 */ /* 0x0003e2000810043f */
[----:B------:R-:W-:Y:S01]  /*4d90*/  IMAD.MOV.U32 R50, RZ, RZ, R119 ;  /* 0x000000ffff327224 */ /* 0x000fe200078e0077 */
[----:B------:R-:W-:-:S04]  /*4da0*/  MOV R46, R119 ;  /* 0x00000077002e7202 */ /* 0x000fc80000000f00 */
[----:B------:R-:W2:Y:S08]  /*4db0*/  MUFU.TANH R27, R27 ;  /* 0x0000001b001b7308 */ /* 0x000eb00000002400 */
[----:B------:R-:W3:Y:S01]  /*4dc0*/  MUFU.TANH R30, R30 ;  /* 0x0000001e001e7308 */ /* 0x000ee20000002400 */
[----:B0-----:R-:W-:Y:S02]  /*4dd0*/  FSEL R105, R26, -INF , P2 ;  /* 0xff8000001a697808 */ /* 0x001fe40001000000 */
[----:B------:R-:W-:-:S02]  /*4de0*/  ISETP.GT.AND P2, PT, R61, 0x68, PT ;  /* 0x000000683d00780c */ /* 0x000fc40003f44270 */
[----:B------:R-:W-:-:S03]  /*4df0*/  FMNMX.FTZ R64, R105, R64, !PT ;  /* 0x0000004069407209 */ /* 0x000fc60007810000 */
[----:B------:R-:W0:Y:S01]  /*4e00*/  MUFU.TANH R31, R31 ;  /* 0x0000001f001f7308 */ /* 0x000e220000002400 */
[----:B--2---:R-:W-:Y:S02]  /*4e10*/  FSEL R107, R27, -INF , P3 ;  /* 0xff8000001b6b7808 */ /* 0x004fe40001800000 */
[----:B------:R-:W-:Y:S02]  /*4e20*/  ISETP.GT.AND P3, PT, R61, 0x69, PT ;  /* 0x000000693d00780c */ /* 0x000fe40003f64270 */
[----:B------:R-:W-:-:S03]  /*4e30*/  FMNMX.FTZ R64, R107, R64, !PT ;  /* 0x000000406b407209 */ /* 0x000fc60007810000 */
[----:B------:R-:W-:Y:S01]  /*4e40*/  MUFU.TANH R40, R40 ;  /* 0x0000002800287308 */ /* 0x000fe20000002400 */
[----:B---3--:R-:W-:-:S04]  /*4e50*/  FSEL R109, R30, -INF , P2 ;  /* 0xff8000001e6d7808 */ /* 0x008fc80001000000 */
[----:B------:R-:W-:-:S03]  /*4e60*/  FMNMX.FTZ R64, R109, R64, !PT ;  /* 0x000000406d407209 */ /* 0x000fc60007810000 */
[----:B------:R-:W-:Y:S01]  /*4e70*/  MUFU.TANH R41, R41 ;  /* 0x0000002900297308 */ /* 0x000fe20000002400 */
[----:B0-----:R-:W-:Y:S02]  /*4e80*/  FSEL R111, R31, -INF , P3 ;  /* 0xff8000001f6f7808 */ /* 0x001fe40001800000 */
[----:B------:R-:W-:Y:S02]  /*4e90*/  ISETP.GT.AND P3, PT, R56, 0x1, PT ;  /* 0x000000013800780c */ /* 0x000fe40003f64270 */
[----:B------:R-:W-:Y:S02]  /*4ea0*/  FMNMX.FTZ R64, R111, R64, !PT ;  /* 0x000000406f407209 */ /* 0x000fe40007810000 */
[----:B------:R-:W-:Y:S01]  /*4eb0*/  FSEL R3, R3, -INF , P3 ;  /* 0xff80000003037808 */ /* 0x000fe20001800000 */
[----:B------:R-:W-:Y:S01]  /*4ec0*/  MUFU.TANH R44, R44 ;  /* 0x0000002c002c7308 */ /* 0x000fe20000002400 */
[----:B------:R-:W-:Y:S01]  /*4ed0*/  FSEL R31, R8, -INF , P4 ;  /* 0xff800000081f7808 */ /* 0x000fe20002000000 */
[----:B------:R-:W0:Y:S01]  /*4ee0*/  SHFL.BFLY PT, R7, R64, 0x2, 0x1f ;  /* 0x0c401f0040077f89 */ /* 0x000e2200000e0000 */
[----:B------:R-:W-:-:S04]  /*4ef0*/  ISETP.GT.AND P3, PT, R56, 0x10, PT ;  /* 0x000000103800780c */ /* 0x000fc80003f64270 */
[----:B------:R-:W-:Y:S01]  /*4f00*/  FSEL R9, R9, -INF , P3 ;  /* 0xff80000009097808 */ /* 0x000fe20001800000 */
[----:B------:R-:W-:Y:S01]  /*4f10*/  MUFU.TANH R45, R45 ;  /* 0x0000002d002d7308 */ /* 0x000fe20000002400 */
[----:B------:R-:W-:-:S04]  /*4f20*/  ISETP.GT.AND P3, PT, R56, 0x18, PT ;  /* 0x000000183800780c */ /* 0x000fc80003f64270 */
[----:B------:R-:W-:Y:S02]  /*4f30*/  FSEL R55, R12, -INF , P3 ;  /* 0xff8000000c377808 */ /* 0x000fe40001800000 */
[C---:B------:R-:W-:Y:S01]  /*4f40*/  ISETP.GT.AND P3, PT, R56.reuse, 0x20, PT ;  /* 0x000000203800780c */ /* 0x040fe20003f64270 */
[----:B------:R-:W-:Y:S03]  /*4f50*/  MUFU.TANH R32, R32 ;  /* 0x0000002000207308 */ /* 0x000fe60000002400 */
[----:B------:R-:W-:Y:S02]  /*4f60*/  FSEL R13, R13, -INF , P3 ;  /* 0xff8000000d0d7808 */ /* 0x000fe40001800000 */
[----:B------:R-:W-:-:S03]  /*4f70*/  ISETP.GT.AND P3, PT, R56, 0x28, PT ;  /* 0x000000283800780c */ /* 0x000fc60003f64270 */
[----:B------:R-:W-:Y:S01]  /*4f80*/  MUFU.TANH R33, R33 ;  /* 0x0000002100217308 */ /* 0x000fe20000002400 */
[----:B------:R-:W-:Y:S02]  /*4f90*/  FSEL R59, R20, -INF , P3 ;  /* 0xff800000143b7808 */ /* 0x000fe40001800000 */
[----:B0-----:R-:W-:Y:S02]  /*4fa0*/  FMNMX.FTZ R6, R64, R7, !PT ;  /* 0x0000000740067209 */ /* 0x001fe40007810000 */
[C---:B------:R-:W-:Y:S02]  /*4fb0*/  ISETP.GT.AND P3, PT, R56.reuse, 0x30, PT ;  /* 0x000000303800780c */ /* 0x040fe40003f64270 */
[----:B------:R-:W-:Y:S01]  /*4fc0*/  MOV R64, R119 ;  /* 0x0000007700407202 */ /* 0x000fe20000000f00 */
[----:B------:R-:W0:Y:S01]  /*4fd0*/  SHFL.BFLY PT, R7, R6, 0x1, 0x1f ;  /* 0x0c201f0006077f89 */ /* 0x000e2200000e0000 */
[----:B------:R-:W-:Y:S01]  /*4fe0*/  FSEL R21, R21, -INF , P3 ;  /* 0xff80000015157808 */ /* 0x000fe20001800000 */
[----:B------:R-:W-:Y:S01]  /*4ff0*/  MUFU.TANH R36, R36 ;  /* 0x0000002400247308 */ /* 0x000fe20000002400 */
[----:B------:R-:W-:-:S04]  /*5000*/  ISETP.GT.AND P3, PT, R56, 0x38, PT ;  /* 0x000000383800780c */ /* 0x000fc80003f64270 */
[----:B------:R-:W-:Y:S02]  /*5010*/  FSEL R63, R52, -INF , P3 ;  /* 0xff800000343f7808 */ /* 0x000fe40001800000 */
[----:B------:R-:W-:Y:S01]  /*5020*/  ISETP.GT.AND P3, PT, R56, 0x40, PT ;  /* 0x000000403800780c */ /* 0x000fe20003f64270 */
[----:B------:R-:W-:Y:S01]  /*5030*/  MUFU.TANH R37, R37 ;  /* 0x0000002500257308 */ /* 0x000fe20000002400 */
[----:B------:R-:W-:-:S07]  /*5040*/  MOV R52, R119 ;  /* 0x0000007700347202 */ /* 0x000fce0000000f00 */
[----:B------:R-:W-:Y:S01]  /*5050*/  MUFU.TANH R24, R24 ;  /* 0x0000001800187308 */ /* 0x000fe20000002400 */
[----:B0-----:R-:W-:Y:S01]  /*5060*/  FMNMX.FTZ R7, R6, R7, !PT ;  /* 0x0000000706077209 */ /* 0x001fe20007810000 */
[----:B------:R-:W-:-:S06]  /*5070*/  IMAD.U32 R6, RZ, RZ, UR4 ;  /* 0x00000004ff067e24 */ /* 0x000fcc000f8e00ff */
[----:B------:R-:W-:Y:S01]  /*5080*/  MUFU.TANH R25, R25 ;  /* 0x0000001900197308 */ /* 0x000fe20000002400 */
[----:B------:R-:W-:Y:S01]  /*5090*/  UIADD3 UR4, UR11, -UR14, URZ ;  /* 0x8000000e0b047290 */ /* 0x000fe2000fffe03f */
[C---:B------:R-:W-:Y:S01]  /*50a0*/  FSETP.NEU.FTZ.AND P2, PT, R7.reuse, -INF , PT ;  /* 0xff8000000700780b */ /* 0x040fe20003f5d000 */
[----:B------:R-:W-:Y:S02]  /*50b0*/  FMUL.FTZ R26, R7, R6 ;  /* 0x00000006071a7220 */ /* 0x000fe40000410000 */
[----:B------:R-:W-:-:S03]  /*50c0*/  ULEA UR5, UR10, UR4, 0x7 ;  /* 0x000000040a057291 */ /* 0x000fc6000f8e383f */
[----:B------:R-:W-:Y:S01]  /*50d0*/  FSEL R26, R26, RZ, P2 ;  /* 0x000000ff1a1a7208 */ /* 0x000fe20001000000 */
[----:B------:R-:W-:Y:S01]  /*50e0*/  MUFU.TANH R28, R28 ;  /* 0x0000001c001c7308 */ /* 0x000fe20000002400 */
[----:B------:R-:W-:Y:S01]  /*50f0*/  ISETP.GT.AND P2, PT, R56, RZ, PT ;  /* 0x000000ff3800720c */ /* 0x000fe20003f44270 */
[----:B------:R-:W-:Y:S02]  /*5100*/  UMOV UR4, URZ ;  /* 0x0000003f00047c82 */ /* 0x000fe40008000000 */
[-CC-:B------:R-:W-:Y:S01]  /*5110*/  FFMA.FTZ R201, R65, R6.reuse, -R26.reuse ;  /* 0x0000000641c97223 */ /* 0x180fe2000001081a */
[----:B------:R-:W-:Y:S01]  /*5120*/  FSEL R27, R2, -INF , P2 ;  /* 0xff800000021b7808 */ /* 0x000fe20001000000 */
[-CC-:B------:R-:W-:Y:S01]  /*5130*/  FFMA.FTZ R203, R69, R6.reuse, -R26.reuse ;  /* 0x0000000645cb7223 */ /* 0x180fe2000001081a */
[----:B------:R-:W-:Y:S01]  /*5140*/  ISETP.GT.AND P2, PT, R56, 0x9, PT ;  /* 0x000000093800780c */ /* 0x000fe20003f44270 */
[-CC-:B------:R-:W-:Y:S01]  /*5150*/  FFMA.FTZ R12, R71, R6.reuse, -R26.reuse ;  /* 0x00000006470c7223 */ /* 0x180fe2000001081a */
[----:B------:R-:W-:Y:S01]  /*5160*/  FMNMX.FTZ R8, R27, R3, !PT ;  /* 0x000000031b087209 */ /* 0x000fe20007810000 */
[----:B------:R-:W-:Y:S01]  /*5170*/  MUFU.TANH R29, R29 ;  /* 0x0000001d001d7308 */ /* 0x000fe20000002400 */
[----:B------:R-:W-:Y:S01]  /*5180*/  FSEL R49, R4, -INF , P2 ;  /* 0xff80000004317808 */ /* 0x000fe20001000000 */
[--C-:B------:R-:W-:Y:S01]  /*5190*/  FFMA.FTZ R197, R73, R6, -R26.reuse ;  /* 0x0000000649c57223 */ /* 0x100fe2000001081a */
[----:B------:R-:W-:Y:S01]  /*51a0*/  FMNMX.FTZ R8, R31, R8, !PT ;  /* 0x000000081f087209 */ /* 0x000fe20007810000 */
[-CC-:B------:R-:W-:Y:S01]  /*51b0*/  FFMA.FTZ R2, R75, R6.reuse, -R26.reuse ;  /* 0x000000064b027223 */ /* 0x180fe2000001081a */
[----:B------:R-:W-:Y:S01]  /*51c0*/  ISETP.GT.AND P2, PT, R56, 0x11, PT ;  /* 0x000000113800780c */ /* 0x000fe20003f44270 */
[--C-:B------:R-:W-:Y:S01]  /*51d0*/  FFMA.FTZ R20, R35, R6, -R26.reuse ;  /* 0x0000000623147223 */ /* 0x100fe2000001081a */
[----:B------:R-:W-:Y:S01]  /*51e0*/  FMNMX.FTZ R8, R49, R8, !PT ;  /* 0x0000000831087209 */ /* 0x000fe20007810000 */
[----:B------:R-:W-:Y:S01]  /*51f0*/  MUFU.EX2 R201, R201 ;  /* 0x000000c900c97308 */ /* 0x000fe20000000800 */
[----:B------:R-:W-:Y:S01]  /*5200*/  FSEL R51, R10, -INF , P2 ;  /* 0xff8000000a337808 */ /* 0x000fe20001000000 */
[--C-:B------:R-:W-:Y:S01]  /*5210*/  FFMA.FTZ R10, R67, R6, -R26.reuse ;  /* 0x00000006430a7223 */ /* 0x100fe2000001081a */
[----:B------:R-:W-:Y:S01]  /*5220*/  FMNMX.FTZ R8, R9, R8, !PT ;  /* 0x0000000809087209 */ /* 0x000fe20007810000 */
[-CC-:B------:R-:W-:Y:S01]  /*5230*/  FFMA.FTZ R4, R79, R6.reuse, -R26.reuse ;  /* 0x000000064f047223 */ /* 0x180fe2000001081a */
[C---:B------:R-:W-:Y:S01]  /*5240*/  ISETP.GT.AND P2, PT, R56.reuse, 0x19, PT ;  /* 0x000000193800780c */ /* 0x040fe20003f44270 */
[--C-:B------:R-:W-:Y:S01]  /*5250*/  FFMA.FTZ R199, R77, R6, -R26.reuse ;  /* 0x000000064dc77223 */ /* 0x100fe2000001081a */
[----:B------:R-:W-:Y:S01]  /*5260*/  FMNMX.FTZ R8, R51, R8, !PT ;  /* 0x0000000833087209 */ /* 0x000fe20007810000 */
[----:B------:R-:W0:Y:S01]  /*5270*/  MUFU.EX2 R2, R2 ;  /* 0x0000000200027308 */ /* 0x000e220000000800 */
        /* <DEDUP_REMOVED lines=13> */
[----:B------:R-:W-:Y:S01]  /*5350*/  FFMA.FTZ R91, R91, R6, -R26 ;  /* 0x000000065b5b7223 */ /* 0x000fe2000001081a */
[----:B------:R-:W-:Y:S01]  /*5360*/  FMNMX.FTZ R8, R57, R8, !PT ;  /* 0x0000000839087209 */ /* 0x000fe20007810000 */
[----:B------:R-:W-:Y:S01]  /*5370*/  MUFU.EX2 R191, R20 ;  /* 0x0000001400bf7308 */ /* 0x000fe20000000800 */
[----:B------:R-:W-:Y:S01]  /*5380*/  FSEL R15, R15, -INF , P2 ;  /* 0xff8000000f0f7808 */ /* 0x000fe20001000000 */
[----:B0-----:R-:W-:Y:S01]  /*5390*/  FADD.FTZ R42, R201, R2 ;  /* 0x00000002c92a7221 */ /* 0x001fe20000010000 */
        /* <DEDUP_REMOVED lines=33> */
[----:B------:R-:W-:Y:S01]  /*55b0*/  FFMA.FTZ R26, R111, R6, -R26 ;  /* 0x000000066f1a7223 */ /* 0x000fe2000001081a */
[----:B------:R-:W-:Y:S01]  /*55c0*/  FMNMX.FTZ R8, R41, R8, !PT ;  /* 0x0000000829087209 */ /* 0x000fe20007810000 */
[----:B------:R-:W-:Y:S01]  /*55d0*/  UIMAD.WIDE UR4, UR5, -0x6db6db6d, UR4 ;  /* 0x92492493050478a5 */ /* 0x000fe2000f8e0204 */
[C---:B------:R-:W-:Y:S01]  /*55e0*/  ISETP.GT.AND P3, PT, R56.reuse, 0x50, PT ;  /* 0x000000503800780c */ /* 0x040fe20003f64270 */
[----:B------:R-:W-:Y:S01]  /*55f0*/  MUFU.EX2 R12, R12 ;  /* 0x0000000c000c7308 */ /* 0x000fe20000000800 */
[----:B------:R-:W-:Y:S01]  /*5600*/  FSEL R45, R45, -INF , P2 ;  /* 0xff8000002d2d7808 */ /* 0x000fe20001000000 */
[----:B------:R-:W-:Y:S01]  /*5610*/  USHF.R.U32.HI UR4, URZ, 0x1f, UR5 ;  /* 0x0000001f3f047899 */ /* 0x000fe20008011605 */
[----:B------:R-:W-:Y:S01]  /*5620*/  FMNMX.FTZ R8, R67, R8, !PT ;  /* 0x0000000843087209 */ /* 0x000fe20007810000 */
[--C-:B------:R-:W-:Y:S01]  /*5630*/  IMAD.MOV.U32 R111, RZ, RZ, R119.reuse ;  /* 0x000000ffff6f7224 */ /* 0x100fe200078e0077 */
[----:B------:R-:W-:Y:S01]  /*5640*/  ISETP.GT.AND P2, PT, R56, 0x51, PT ;  /* 0x000000513800780c */ /* 0x000fe20003f44270 */
[----:B------:R-:W-:Y:S01]  /*5650*/  ULEA.HI.SX32 UR4, UR5, UR4, 0x1a ;  /* 0x0000000405047291 */ /* 0x000fe2000f8fd23f */
[----:B------:R-:W-:Y:S01]  /*5660*/  FSEL R69, R32, -INF , P3 ;  /* 0xff80000020457808 */ /* 0x000fe20001800000 */
[----:B------:R-:W-:Y:S01]  /*5670*/  MUFU.EX2 R193, R193 ;  /* 0x000000c100c17308 */ /* 0x000fe20000000800 */
[----:B------:R-:W-:Y:S01]  /*5680*/  FMNMX.FTZ R8, R45, R8, !PT ;  /* 0x000000082d087209 */ /* 0x000fe20007810000 */
[----:B------:R-:W-:Y:S01]  /*5690*/  UISETP.LT.AND UP0, UPT, URZ, UR4, UPT ;  /* 0x000000043f00728c */ /* 0x000fe2000bf01270 */
[C---:B------:R-:W-:Y:S01]  /*56a0*/  ISETP.GT.AND P3, PT, R56.reuse, 0x58, PT ;  /* 0x000000583800780c */ /* 0x040fe20003f64270 */
[--C-:B------:R-:W-:Y:S01]  /*56b0*/  IMAD.MOV.U32 R83, RZ, RZ, R119.reuse ;  /* 0x000000ffff537224 */ /* 0x100fe200078e0077 */
[----:B------:R-:W-:Y:S01]  /*56c0*/  FSEL R33, R33, -INF , P2 ;  /* 0xff80000021217808 */ /* 0x000fe20001000000 */
[----:B------:R-:W-:Y:S01]  /*56d0*/  USEL UR61, URZ, UR4, !UP0 ;  /* 0x000000043f3d7287 */ /* 0x000fe2000c000000 */
[----:B------:R-:W-:Y:S01]  /*56e0*/  FMNMX.FTZ R8, R69, R8, !PT ;  /* 0x0000000845087209 */ /* 0x000fe20007810000 */
[----:B------:R-:W-:Y:S01]  /*56f0*/  MUFU.EX2 R14, R14 ;  /* 0x0000000e000e7308 */ /* 0x000fe20000000800 */
[----:B------:R-:W-:Y:S01]  /*5700*/  ISETP.GT.AND P2, PT, R56, 0x59, PT ;  /* 0x000000593800780c */ /* 0x000fe20003f44270 */
[----:B------:R-:W-:Y:S01]  /*5710*/  UISETP.GE.AND UP0, UPT, UR7, UR61, UPT ;  /* 0x0000003d0700728c */ /* 0x000fe2000bf06270 */
[----:B------:R-:W-:Y:S01]  /*5720*/  FSEL R71, R36, -INF , P3 ;  /* 0xff80000024477808 */ /* 0x000fe20001800000 */
[--C-:B------:R-:W-:Y:S01]  /*5730*/  IMAD.MOV.U32 R81, RZ, RZ, R119.reuse ;  /* 0x000000ffff517224 */ /* 0x100fe200078e0077 */
[----:B------:R-:W-:Y:S01]  /*5740*/  FMNMX.FTZ R8, R33, R8, !PT ;  /* 0x0000000821087209 */ /* 0x000fe20007810000 */
[--C-:B------:R-:W-:Y:S01]  /*5750*/  IMAD.MOV.U32 R79, RZ, RZ, R119.reuse ;  /* 0x000000ffff4f7224 */ /* 0x100fe200078e0077 */
[C---:B------:R-:W-:Y:S01]  /*5760*/  ISETP.GT.AND P3, PT, R56.reuse, 0x60, PT ;  /* 0x000000603800780c */ /* 0x040fe20003f64270 */
[----:B------:R-:W-:Y:S01]  /*5770*/  MUFU.EX2 R85, R85 ;  /* 0x0000005500557308 */ /* 0x000fe20000000800 */
[----:B------:R-:W-:Y:S01]  /*5780*/  FSEL R37, R37, -INF , P2 ;  /* 0xff80000025257808 */ /* 0x000fe20001000000 */
[--C-:B------:R-:W-:Y:S01]  /*5790*/  IMAD.MOV.U32 R77, RZ, RZ, R119.reuse ;  /* 0x000000ffff4d7224 */ /* 0x100fe200078e0077 */
[----:B------:R-:W-:Y:S01]  /*57a0*/  FMNMX.FTZ R8, R71, R8, !PT ;  /* 0x0000000847087209 */ /* 0x000fe20007810000 */
[----:B------:R-:W-:Y:S01]  /*57b0*/  IMAD.MOV.U32 R48, RZ, RZ, R119 ;  /* 0x000000ffff307224 */ /* 0x000fe200078e0077 */
[----:B------:R-:W-:-:S02]  /*57c0*/  ISETP.GT.AND P2, PT, R56, 0x61, PT ;  /* 0x000000613800780c */ /* 0x000fc40003f44270 */
[----:B------:R-:W-:Y:S01]  /*57d0*/  FSEL R73, R24, -INF , P3 ;  /* 0xff80000018497808 */ /* 0x000fe20001800000 */
[----:B------:R0:W2:Y:S01]  /*57e0*/  MUFU.EX2 R30, R87 ;  /* 0x00000057001e7308 */ /* 0x0000a20000000800 */
[----:B------:R-:W-:Y:S02]  /*57f0*/  FMNMX.FTZ R8, R37, R8, !PT ;  /* 0x0000000825087209 */ /* 0x000fe40007810000 */
[C---:B------:R-:W-:Y:S02]  /*5800*/  ISETP.GT.AND P3, PT, R56.reuse, 0x68, PT ;  /* 0x000000683800780c */ /* 0x040fe40003f64270 */
[----:B------:R-:W-:Y:S02]  /*5810*/  FSEL R25, R25, -INF , P2 ;  /* 0xff80000019197808 */ /* 0x000fe40001000000 */
[----:B------:R-:W-:Y:S01]  /*5820*/  FMNMX.FTZ R8, R73, R8, !PT ;  /* 0x0000000849087209 */ /* 0x000fe20007810000 */
[----:B------:R-:W-:Y:S01]  /*5830*/  MUFU.EX2 R89, R89 ;  /* 0x0000005900597308 */ /* 0x000fe20000000800 */
[----:B------:R-:W-:Y:S01]  /*5840*/  ISETP.GT.AND P2, PT, R56, 0x69, PT ;  /* 0x000000693800780c */ /* 0x000fe20003f44270 */
[--C-:B0-----:R-:W-:Y:S01]  /*5850*/  IMAD.MOV.U32 R87, RZ, RZ, R119.reuse ;  /* 0x000000ffff577224 */ /* 0x101fe200078e0077 */
[----:B------:R-:W-:Y:S01]  /*5860*/  FSEL R75, R28, -INF , P3 ;  /* 0xff8000001c4b7808 */ /* 0x000fe20001800000 */
[----:B------:R-:W-:Y:S01]  /*5870*/  IMAD.MOV.U32 R56, RZ, RZ, R119 ;  /* 0x000000ffff387224 */ /* 0x000fe200078e0077 */
[----:B------:R-:W-:-:S02]  /*5880*/  FMNMX.FTZ R8, R25, R8, !PT ;  /* 0x0000000819087209 */ /* 0x000fc40007810000 */
[----:B------:R-:W-:Y:S01]  /*5890*/  FSEL R29, R29, -INF , P2 ;  /* 0xff8000001d1d7808 */ /* 0x000fe20001000000 */
[----:B------:R0:W3:Y:S01]  /*58a0*/  MUFU.EX2 R24, R91 ;  /* 0x0000005b00187308 */ /* 0x0000e20000000800 */
[----:B------:R-:W-:Y:S02]  /*58b0*/  FMNMX.FTZ R8, R75, R8, !PT ;  /* 0x000000084b087209 */ /* 0x000fe40007810000 */
[----:B------:R-:W-:Y:S02]  /*58c0*/  F2FP.F16.F32.PACK_AB R201, R2, R201 ;  /* 0x000000c902c9723e */ /* 0x000fe400000000ff */
[----:B------:R-:W-:Y:S02]  /*58d0*/  FMNMX.FTZ R8, R29, R8, !PT ;  /* 0x000000081d087209 */ /* 0x000fe40007810000 */
[----:B--2---:R-:W-:Y:S01]  /*58e0*/  F2FP.F16.F32.PACK_AB R195, R30, R85 ;  /* 0x000000551ec3723e */ /* 0x004fe200000000ff */
[----:B------:R2:W-:Y:S01]  /*58f0*/  MUFU.EX2 R28, R39 ;  /* 0x00000027001c7308 */ /* 0x0005e20000000800 */
[--C-:B0-----:R-:W-:Y:S01]  /*5900*/  IMAD.MOV.U32 R91, RZ, RZ, R119.reuse ;  /* 0x000000ffff5b7224 */ /* 0x101fe200078e0077 */
[----:B------:R-:W0:Y:S06]  /*5910*/  SHFL.BFLY PT, R35, R8, 0x2, 0x1f ;  /* 0x0c401f0008237f89 */ /* 0x000e2c00000e0000 */
[----:B------:R-:W-:Y:S01]  /*5920*/  MUFU.EX2 R43, R43 ;  /* 0x0000002b002b7308 */ /* 0x000fe20000000800 */
[----:B---3--:R-:W-:Y:S01]  /*5930*/  F2FP.F16.F32.PACK_AB R189, R24, R89 ;  /* 0x0000005918bd723e */ /* 0x008fe200000000ff */
[----:B--2---:R-:W-:-:S06]  /*5940*/  IMAD.MOV.U32 R39, RZ, RZ, R119 ;  /* 0x000000ffff277224 */ /* 0x004fcc00078e0077 */
[----:B------:R2:W3:Y:S08]  /*5950*/  MUFU.EX2 R32, R47 ;  /* 0x0000002f00207308 */ /* 0x0004f00000000800 */
[----:B------:R-:W-:Y:S01]  /*5960*/  MUFU.EX2 R93, R93 ;  /* 0x0000005d005d7308 */ /* 0x000fe20000000800 */
[----:B--2---:R-:W-:Y:S01]  /*5970*/  IMAD.MOV.U32 R47, RZ, RZ, R119 ;  /* 0x000000ffff2f7224 */ /* 0x004fe200078e0077 */
[----:B0-----:R-:W-:-:S05]  /*5980*/  FMNMX.FTZ R35, R8, R35, !PT ;  /* 0x0000002308237209 */ /* 0x001fca0007810000 */
[----:B------:R-:W0:Y:S01]  /*5990*/  SHFL.BFLY PT, R8, R35, 0x1, 0x1f ;  /* 0x0c201f0023087f89 */ /* 0x000e2200000e0000 */
[----:B------:R2:W4:Y:S01]  /*59a0*/  MUFU.EX2 R34, R95 ;  /* 0x0000005f00227308 */ /* 0x0005220000000800 */
[----:B---3--:R-:W-:-:S07]  /*59b0*/  F2FP.F16.F32.PACK_AB R185, R32, R43 ;  /* 0x0000002b20b9723e */ /* 0x008fce00000000ff */
[----:B------:R-:W-:Y:S01]  /*59c0*/  MUFU.EX2 R97, R97 ;  /* 0x0000006100617308 */ /* 0x000fe20000000800 */
[----:B--2---:R-:W-:-:S07]  /*59d0*/  IMAD.MOV.U32 R95, RZ, RZ, R119 ;  /* 0x000000ffff5f7224 */ /* 0x004fce00078e0077 */
[----:B------:R2:W3:Y:S01]  /*59e0*/  MUFU.EX2 R36, R99 ;  /* 0x0000006300247308 */ /* 0x0004e20000000800 */
[----:B----4-:R-:W-:Y:S02]  /*59f0*/  F2FP.F16.F32.PACK_AB R187, R34, R93 ;  /* 0x0000005d22bb723e */ /* 0x010fe400000000ff */
[----:B0-----:R-:W-:-:S05]  /*5a00*/  FMNMX.FTZ R8, R35, R8, !PT ;  /* 0x0000000823087209 */ /* 0x001fca0007810000 */
[----:B------:R-:W-:Y:S01]  /*5a10*/  MUFU.EX2 R101, R101 ;  /* 0x0000006500657308 */ /* 0x000fe20000000800 */
[--C-:B--2---:R-:W-:Y:S01]  /*5a20*/  IMAD.MOV.U32 R99, RZ, RZ, R119.reuse ;  /* 0x000000ffff637224 */ /* 0x104fe200078e0077 */
[C---:B------:R-:W-:Y:S01]  /*5a30*/  FSETP.NEU.FTZ.AND P2, PT, R8.reuse, -INF , PT ;  /* 0xff8000000800780b */ /* 0x040fe20003f5d000 */
[----:B------:R-:W-:Y:S01]  /*5a40*/  FMUL.FTZ R20, R8, R6 ;  /* 0x0000000608147220 */ /* 0x000fe20000410000 */
[----:B------:R-:W-:-:S04]  /*5a50*/  IMAD.MOV.U32 R35, RZ, RZ, R119 ;  /* 0x000000ffff237224 */ /* 0x000fc800078e0077 */
[----:B------:R-:W-:Y:S01]  /*5a60*/  MUFU.EX2 R38, R103 ;  /* 0x0000006700267308 */ /* 0x000fe20000000800 */
[----:B------:R-:W-:Y:S02]  /*5a70*/  FSEL R20, R20, RZ, P2 ;  /* 0x000000ff14147208 */ /* 0x000fe40001000000 */
[----:B------:R-:W-:Y:S02]  /*5a80*/  PLOP3.LUT P2, PT, PT, PT, UP0, 0x80, 0x0 ;  /* 0x000000000000781c */ /* 0x000fe40003f4f008 */
[----:B---3--:R-:W-:Y:S01]  /*5a90*/  F2FP.F16.F32.PACK_AB R181, R36, R97 ;  /* 0x0000006124b5723e */ /* 0x008fe200000000ff */
        /* <DEDUP_REMOVED lines=29> */
[----:B------:R3:W4:Y:S01]  /*5c70*/  MUFU.EX2 R202, R49 ;  /* 0x0000003100ca7308 */ /* 0x0007220000000800 */
[----:B------:R-:W-:Y:S01]  /*5c80*/  FADD.FTZ R3, R199, R42 ;  /* 0x0000002ac7037221 */ /* 0x000fe20000010000 */
[----:B--2---:R-:W-:Y:S01]  /*5c90*/  FADD.FTZ R42, R27, R200 ;  /* 0x000000c81b2a7221 */ /* 0x004fe20000010000 */
[-CC-:B------:R-:W-:Y:S01]  /*5ca0*/  FFMA.FTZ R71, R71, R6.reuse, -R20.reuse ;  /* 0x0000000647477223 */ /* 0x180fe20000010814 */
[-CC-:B------:R-:W-:Y:S01]  /*5cb0*/  FFMA.FTZ R37, R37, R6.reuse, -R20.reuse ;  /* 0x0000000625257223 */ /* 0x180fe20000010814 */
[----:B------:R-:W-:Y:S01]  /*5cc0*/  FADD.FTZ R44, R12, R3 ;  /* 0x000000030c2c7221 */ /* 0x000fe20000010000 */
[-CC-:B------:R-:W-:Y:S01]  /*5cd0*/  FFMA.FTZ R73, R73, R6.reuse, -R20.reuse ;  /* 0x0000000649497223 */ /* 0x180fe20000010814 */
[-C--:B------:R-:W-:Y:S01]  /*5ce0*/  FFMA.FTZ R25, R25, R6.reuse, -R20 ;  /* 0x0000000619197223 */ /* 0x080fe20000010814 */
[----:B------:R-:W2:Y:S01]  /*5cf0*/  MUFU.EX2 R9, R9 ;  /* 0x0000000900097308 */ /* 0x000ea20000000800 */
[----:B0-----:R-:W-:Y:S01]  /*5d00*/  FADD.FTZ R3, R31, R42 ;  /* 0x0000002a1f037221 */ /* 0x001fe20000010000 */
[-CC-:B------:R-:W-:Y:S01]  /*5d10*/  FFMA.FTZ R75, R75, R6.reuse, -R20.reuse ;  /* 0x000000064b4b7223 */ /* 0x180fe20000010814 */
[----:B------:R-:W-:Y:S01]  /*5d20*/  FFMA.FTZ R20, R29, R6, -R20 ;  /* 0x000000061d147223 */ /* 0x000fe20000010814 */
[----:B------:R-:W-:Y:S01]  /*5d30*/  F2FP.F16.F32.PACK_AB R203, R4, R203 ;  /* 0x000000cb04cb723e */ /* 0x000fe200000000ff */
[--C-:B------:R-:W-:Y:S01]  /*5d40*/  IMAD.MOV.U32 R103, RZ, RZ, R119.reuse ;  /* 0x000000ffff677224 */ /* 0x100fe200078e0077 */
[----:B------:R-:W-:Y:S01]  /*5d50*/  F2FP.F16.F32.PACK_AB R183, R38, R101 ;  /* 0x0000006526b7723e */ /* 0x000fe200000000ff */
[----:B---3--:R-:W-:Y:S01]  /*5d60*/  IMAD.MOV.U32 R49, RZ, RZ, R119 ;  /* 0x000000ffff317224 */ /* 0x008fe200078e0077 */
[----:B------:R0:W3:Y:S01]  /*5d70*/  MUFU.EX2 R196, R51 ;  /* 0x0000003300c47308 */ /* 0x0000e20000000800 */
[----:B----4-:R-:W-:Y:S01]  /*5d80*/  FADD.FTZ R42, R202, R3 ;  /* 0x00000003ca2a7221 */ /* 0x010fe20000010000 */
[----:B------:R-:W-:Y:S01]  /*5d90*/  F2FP.F16.F32.PACK_AB R200, R200, R27 ;  /* 0x0000001bc8c8723e */ /* 0x000fe200000000ff */
[--C-:B------:R-:W-:Y:S01]  /*5da0*/  IMAD.MOV.U32 R29, RZ, RZ, R119.reuse ;  /* 0x000000ffff1d7224 */ /* 0x100fe200078e0077 */
[----:B------:R-:W-:Y:S01]  /*5db0*/  F2FP.F16.F32.PACK_AB R202, R202, R31 ;  /* 0x0000001fcaca723e */ /* 0x000fe200000000ff */
[--C-:B------:R-:W-:Y:S01]  /*5dc0*/  IMAD.MOV.U32 R31, RZ, RZ, R119.reuse ;  /* 0x000000ffff1f7224 */ /* 0x100fe200078e0077 */
[----:B------:R-:W-:Y:S01]  /*5dd0*/  F2FP.F16.F32.PACK_AB R197, R10, R197 ;  /* 0x000000c50ac5723e */ /* 0x000fe200000000ff */
[--C-:B------:R-:W-:Y:S01]  /*5de0*/  IMAD.MOV.U32 R27, RZ, RZ, R119.reuse ;  /* 0x000000ffff1b7224 */ /* 0x100fe200078e0077 */
[----:B------:R-:W4:Y:S01]  /*5df0*/  MUFU.EX2 R55, R55 ;  /* 0x0000003700377308 */ /* 0x000f220000000800 */
[----:B--2---:R-:W-:Y:S01]  /*5e00*/  FADD.FTZ R3, R9, R42 ;  /* 0x0000002a09037221 */ /* 0x004fe20000010000 */
[----:B------:R-:W-:Y:S01]  /*5e10*/  F2FP.F16.F32.PACK_AB R199, R12, R199 ;  /* 0x000000c70cc7723e */ /* 0x000fe200000000ff */
[----:B0-----:R-:W-:-:S05]  /*5e20*/  IMAD.MOV.U32 R51, RZ, RZ, R119 ;  /* 0x000000ffff337224 */ /* 0x001fca00078e0077 */
[----:B------:R0:W2:Y:S01]  /*5e30*/  MUFU.EX2 R198, R11 ;  /* 0x0000000b00c67308 */ /* 0x0000a20000000800 */
[C---:B---3--:R-:W-:Y:S01]  /*5e40*/  FADD.FTZ R42, R196.reuse, R3 ;  /* 0x00000003c42a7221 */ /* 0x048fe20000010000 */
[----:B------:R-:W-:-:S06]  /*5e50*/  F2FP.F16.F32.PACK_AB R196, R196, R9 ;  /* 0x00000009c4c4723e */ /* 0x000fcc00000000ff */
[----:B------:R-:W3:Y:S01]  /*5e60*/  MUFU.EX2 R13, R13 ;  /* 0x0000000d000d7308 */ /* 0x000ee20000000800 */
[----:B0-----:R-:W-:Y:S01]  /*5e70*/  FADD.FTZ R11, R193, R44 ;  /* 0x0000002cc10b7221 */ /* 0x001fe20000010000 */
[----:B----4-:R-:W-:Y:S01]  /*5e80*/  FADD.FTZ R3, R55, R42 ;  /* 0x0000002a37037221 */ /* 0x010fe20000010000 */
[C---:B------:R-:W-:Y:S02]  /*5e90*/  F2FP.F16.F32.PACK_AB R193, R14.reuse, R193 ;  /* 0x000000c10ec1723e */ /* 0x040fe400000000ff */
[----:B------:R-:W-:-:S03]  /*5ea0*/  FADD.FTZ R44, R14, R11 ;  /* 0x0000000b0e2c7221 */ /* 0x000fc60000010000 */
[----:B------:R0:W4:Y:S01]  /*5eb0*/  MUFU.EX2 R192, R57 ;  /* 0x0000003900c07308 */ /* 0x0001220000000800 */
[----:B------:R-:W-:Y:S01]  /*5ec0*/  FADD.FTZ R11, R85, R44 ;  /* 0x0000002c550b7221 */ /* 0x000fe20000010000 */
[C---:B--2---:R-:W-:Y:S01]  /*5ed0*/  FADD.FTZ R42, R198.reuse, R3 ;  /* 0x00000003c62a7221 */ /* 0x044fe20000010000 */
[----:B------:R-:W-:Y:S01]  /*5ee0*/  F2FP.F16.F32.PACK_AB R198, R198, R55 ;  /* 0x00000037c6c6723e */ /* 0x000fe200000000ff */
[----:B------:R-:W-:Y:S02]  /*5ef0*/  IMAD.MOV.U32 R85, RZ, RZ, R119 ;  /* 0x000000ffff557224 */ /* 0x000fe400078e0077 */
[----:B------:R-:W-:Y:S01]  /*5f00*/  FADD.FTZ R44, R30, R11 ;  /* 0x0000000b1e2c7221 */ /* 0x000fe20000010000 */
[--C-:B------:R-:W-:Y:S01]  /*5f10*/  IMAD.MOV.U32 R55, RZ, RZ, R119.reuse ;  /* 0x000000ffff377224 */ /* 0x100fe200078e0077 */
[----:B------:R-:W2:Y:S02]  /*5f20*/  MUFU.EX2 R59, R59 ;  /* 0x0000003b003b7308 */ /* 0x000ea40000000800 */
[----:B------:R-:W-:Y:S01]  /*5f30*/  FADD.FTZ R11, R89, R44 ;  /* 0x0000002c590b7221 */ /* 0x000fe20000010000 */
[----:B---3--:R-:W-:Y:S01]  /*5f40*/  FADD.FTZ R3, R13, R42 ;  /* 0x0000002a0d037221 */ /* 0x008fe20000010000 */
[----:B------:R-:W-:-:S02]  /*5f50*/  IMAD.MOV.U32 R89, RZ, RZ, R119 ;  /* 0x000000ffff597224 */ /* 0x000fc400078e0077 */
[----:B-1----:R-:W-:Y:S01]  /*5f60*/  FADD.FTZ R0, R24, R11 ;  /* 0x0000000b18007221 */ /* 0x002fe20000010000 */
[----:B0-----:R-:W-:Y:S01]  /*5f70*/  IMAD.MOV.U32 R57, RZ, RZ, R119 ;  /* 0x000000ffff397224 */ /* 0x001fe200078e0077 */
[----:B------:R-:W0:Y:S02]  /*5f80*/  MUFU.EX2 R194, R15 ;  /* 0x0000000f00c27308 */ /* 0x000e240000000800 */
[----:B------:R-:W-:Y:S01]  /*5f90*/  FADD.FTZ R11, R191, R0 ;  /* 0x00000000bf0b7221 */ /* 0x000fe20000010000 */
[----:B----4-:R-:W-:Y:S01]  /*5fa0*/  FADD.FTZ R0, R192, R3 ;  /* 0x00000003c0007221 */ /* 0x010fe20000010000 */
[C---:B------:R-:W-:Y:S01]  /*5fb0*/  F2FP.F16.F32.PACK_AB R191, R28.reuse, R191 ;  /* 0x000000bf1cbf723e */ /* 0x040fe200000000ff */
[----:B------:R-:W-:Y:S02]  /*5fc0*/  IMAD.MOV.U32 R44, RZ, RZ, R119 ;  /* 0x000000ffff2c7224 */ /* 0x000fe400078e0077 */
[----:B------:R-:W-:Y:S01]  /*5fd0*/  FADD.FTZ R42, R28, R11 ;  /* 0x0000000b1c2a7221 */ /* 0x000fe20000010000 */
[----:B------:R-:W-:Y:S01]  /*5fe0*/  F2FP.F16.F32.PACK_AB R192, R192, R13 ;  /* 0x0000000dc0c0723e */ /* 0x000fe200000000ff */
[--C-:B------:R-:W-:Y:S01]  /*5ff0*/  IMAD.MOV.U32 R30, RZ, RZ, R119.reuse ;  /* 0x000000ffff1e7224 */ /* 0x100fe200078e0077 */
[----:B------:R-:W1:Y:S01]  /*6000*/  MUFU.EX2 R21, R21 ;  /* 0x0000001500157308 */ /* 0x000e620000000800 */
[----:B--2---:R-:W-:Y:S01]  /*6010*/  FADD.FTZ R3, R59, R0 ;  /* 0x000000003b037221 */ /* 0x004fe20000010000 */
[----:B------:R-:W-:Y:S01]  /*6020*/  FADD.FTZ R11, R43, R42 ;  /* 0x0000002a2b0b7221 */ /* 0x000fe20000010000 */
[--C-:B------:R-:W-:Y:S01]  /*6030*/  IMAD.MOV.U32 R43, RZ, RZ, R119.reuse ;  /* 0x000000ffff2b7224 */ /* 0x100fe200078e0077 */
[----:B------:R-:W-:Y:S01]  /*6040*/  MOV R28, R119 ;  /* 0x00000077001c7202 */ /* 0x000fe20000000f00 */
[----:B------:R-:W-:-:S02]  /*6050*/  IMAD.MOV.U32 R24, RZ, RZ, R119 ;  /* 0x000000ffff187224 */ /* 0x000fc400078e0077 */
[----:B------:R-:W-:Y:S01]  /*6060*/  FADD.FTZ R42, R32, R11 ;  /* 0x0000000b202a7221 */ /* 0x000fe20000010000 */
[----:B------:R-:W-:Y:S01]  /*6070*/  IMAD.MOV.U32 R32, RZ, RZ, R119 ;  /* 0x000000ffff207224 */ /* 0x000fe200078e0077 */
[----:B------:R2:W3:Y:S01]  /*6080*/  MUFU.EX2 R188, R61 ;  /* 0x0000003d00bc7308 */ /* 0x0004e20000000800 */
[C---:B0-----:R-:W-:Y:S01]  /*6090*/  FADD.FTZ R0, R194.reuse, R3 ;  /* 0x00000003c2007221 */ /* 0x041fe20000010000 */
[----:B------:R-:W-:Y:S01]  /*60a0*/  FADD.FTZ R11, R93, R42 ;  /* 0x0000002a5d0b7221 */ /* 0x000fe20000010000 */
[----:B------:R-:W-:Y:S01]  /*60b0*/  F2FP.F16.F32.PACK_AB R194, R194, R59 ;  /* 0x0000003bc2c2723e */ /* 0x000fe200000000ff */
[----:B------:R-:W-:Y:S02]  /*60c0*/  IMAD.MOV.U32 R93, RZ, RZ, R119 ;  /* 0x000000ffff5d7224 */ /* 0x000fe400078e0077 */
[----:B------:R-:W-:Y:S01]  /*60d0*/  FADD.FTZ R2, R34, R11 ;  /* 0x0000000b22027221 */ /* 0x000fe20000010000 */
[--C-:B------:R-:W-:Y:S01]  /*60e0*/  IMAD.MOV.U32 R59, RZ, RZ, R119.reuse ;  /* 0x000000ffff3b7224 */ /* 0x100fe200078e0077 */
[----:B------:R-:W0:Y:S01]  /*60f0*/  MUFU.EX2 R63, R63 ;  /* 0x0000003f003f7308 */ /* 0x000e220000000800 */
[----:B-1----:R-:W-:Y:S01]  /*6100*/  FADD.FTZ R3, R21, R0 ;  /* 0x0000000015037221 */ /* 0x002fe20000010000 */
[----:B------:R-:W-:Y:S01]  /*6110*/  FADD.FTZ R11, R97, R2 ;  /* 0x00000002610b7221 */ /* 0x000fe20000010000 */
[--C-:B------:R-:W-:Y:S01]  /*6120*/  IMAD.MOV.U32 R97, RZ, RZ, R119.reuse ;  /* 0x000000ffff617224 */ /* 0x100fe200078e0077 */
[----:B------:R-:W-:Y:S01]  /*6130*/  MOV R34, R119 ;  /* 0x0000007700227202 */ /* 0x000fe20000000f00 */
[----:B--2---:R-:W-:-:S02]  /*6140*/  IMAD.MOV.U32 R61, RZ, RZ, R119 ;  /* 0x000000ffff3d7224 */ /* 0x004fc400078e0077 */
[----:B------:R-:W-:Y:S01]  /*6150*/  FADD.FTZ R2, R36, R11 ;  /* 0x0000000b24027221 */ /* 0x000fe20000010000 */
[----:B------:R-:W-:Y:S01]  /*6160*/  IMAD.MOV.U32 R42, RZ, RZ, R119 ;  /* 0x000000ffff2a7224 */ /* 0x000fe200078e0077 */
[----:B------:R1:W2:Y:S01]  /*6170*/  MUFU.EX2 R190, R53 ;  /* 0x0000003500be7308 */ /* 0x0002a20000000800 */
[C---:B---3--:R-:W-:Y:S01]  /*6180*/  FADD.FTZ R0, R188.reuse, R3 ;  /* 0x00000003bc007221 */ /* 0x048fe20000010000 */
[----:B------:R-:W-:Y:S01]  /*6190*/  FADD.FTZ R11, R101, R2 ;  /* 0x00000002650b7221 */ /* 0x000fe20000010000 */
[----:B------:R-:W-:Y:S01]  /*61a0*/  F2FP.F16.F32.PACK_AB R188, R188, R21 ;  /* 0x00000015bcbc723e */ /* 0x000fe200000000ff */
[----:B------:R-:W-:Y:S02]  /*61b0*/  IMAD.MOV.U32 R101, RZ, RZ, R119 ;  /* 0x000000ffff657224 */ /* 0x000fe400078e0077 */
[----:B------:R-:W-:Y:S01]  /*61c0*/  FADD.FTZ R2, R38, R11 ;  /* 0x0000000b26027221 */ /* 0x000fe20000010000 */
[--C-:B------:R-:W-:Y:S01]  /*61d0*/  IMAD.MOV.U32 R38, RZ, RZ, R119.reuse ;  /* 0x000000ffff267224 */ /* 0x100fe200078e0077 */
[----:B------:R-:W3:Y:S01]  /*61e0*/  MUFU.EX2 R65, R65 ;  /* 0x0000004100417308 */ /* 0x000ee20000000800 */
[----:B0-----:R-:W-:Y:S01]  /*61f0*/  FADD.FTZ R3, R63, R0 ;  /* 0x000000003f037221 */ /* 0x001fe20000010000 */
[----:B-1----:R-:W-:-:S02]  /*6200*/  IMAD.MOV.U32 R53, RZ, RZ, R119 ;  /* 0x000000ffff357224 */ /* 0x002fc400078e0077 */
[----:B------:R-:W-:-:S04]  /*6210*/  IMAD.MOV.U32 R36, RZ, RZ, R119 ;  /* 0x000000ffff247224 */ /* 0x000fc800078e0077 */
[----:B------:R0:W1:Y:S01]  /*6220*/  MUFU.EX2 R184, R41 ;  /* 0x0000002900b87308 */ /* 0x0000620000000800 */
[C---:B--2---:R-:W-:Y:S01]  /*6230*/  FADD.FTZ R0, R190.reuse, R3 ;  /* 0x00000003be007221 */ /* 0x044fe20000010000 */
[----:B------:R-:W-:Y:S01]  /*6240*/  F2FP.F16.F32.PACK_AB R190, R190, R63 ;  /* 0x0000003fbebe723e */ /* 0x000fe200000000ff */
[----:B------:R-:W-:-:S05]  /*6250*/  IMAD.MOV.U32 R63, RZ, RZ, R119 ;  /* 0x000000ffff3f7224 */ /* 0x000fca00078e0077 */
[----:B------:R-:W2:Y:S01]  /*6260*/  MUFU.EX2 R67, R67 ;  /* 0x0000004300437308 */ /* 0x000ea20000000800 */
[----:B---3--:R-:W-:Y:S01]  /*6270*/  FADD.FTZ R3, R65, R0 ;  /* 0x0000000041037221 */ /* 0x008fe20000010000 */
[----:B0-----:R-:W-:-:S06]  /*6280*/  IMAD.MOV.U32 R41, RZ, RZ, R119 ;  /* 0x000000ffff297224 */ /* 0x001fcc00078e0077 */
[----:B------:R-:W0:Y:S01]  /*6290*/  MUFU.EX2 R105, R105 ;  /* 0x0000006900697308 */ /* 0x000e220000000800 */
[C---:B-1----:R-:W-:Y:S01]  /*62a0*/  FADD.FTZ R0, R184.reuse, R3 ;  /* 0x00000003b8007221 */ /* 0x042fe20000010000 */
[----:B------:R-:W-:Y:S01]  /*62b0*/  F2FP.F16.F32.PACK_AB R184, R184, R65 ;  /* 0x00000041b8b8723e */ /* 0x000fe200000000ff */
[----:B------:R-:W-:-:S05]  /*62c0*/  IMAD.MOV.U32 R65, RZ, RZ, R119 ;  /* 0x000000ffff417224 */ /* 0x000fca00078e0077 */
[----:B------:R1:W3:Y:S01]  /*62d0*/  MUFU.EX2 R186, R45 ;  /* 0x0000002d00ba7308 */ /* 0x0002e20000000800 */
[----:B--2---:R-:W-:-:S07]  /*62e0*/  FADD.FTZ R3, R67, R0 ;  /* 0x0000000043037221 */ /* 0x004fce0000010000 */
[----:B------:R2:W4:Y:S01]  /*62f0*/  MUFU.EX2 R40, R107 ;  /* 0x0000006b00287308 */ /* 0x0005220000000800 */
[----:B0-----:R-:W-:Y:S01]  /*6300*/  FADD.FTZ R11, R105, R2 ;  /* 0x00000002690b7221 */ /* 0x001fe20000010000 */
[----:B-1----:R-:W-:-:S06]  /*6310*/  IMAD.MOV.U32 R45, RZ, RZ, R119 ;  /* 0x000000ffff2d7224 */ /* 0x002fcc00078e0077 */
[----:B------:R-:W0:Y:S01]  /*6320*/  MUFU.EX2 R69, R69 ;  /* 0x0000004500457308 */ /* 0x000e220000000800 */
[C---:B---3--:R-:W-:Y:S01]  /*6330*/  FADD.FTZ R0, R186.reuse, R3 ;  /* 0x00000003ba007221 */ /* 0x048fe20000010000 */
[----:B------:R-:W-:Y:S01]  /*6340*/  F2FP.F16.F32.PACK_AB R186, R186, R67 ;  /* 0x00000043baba723e */ /* 0x000fe200000000ff */
[--C-:B--2---:R-:W-:Y:S02]  /*6350*/  IMAD.MOV.U32 R107, RZ, RZ, R119.reuse ;  /* 0x000000ffff6b7224 */ /* 0x104fe400078e0077 */
[----:B------:R-:W-:-:S03]  /*6360*/  IMAD.MOV.U32 R67, RZ, RZ, R119 ;  /* 0x000000ffff437224 */ /* 0x000fc600078e0077 */
[----:B------:R-:W1:Y:S01]  /*6370*/  MUFU.EX2 R109, R109 ;  /* 0x0000006d006d7308 */ /* 0x000e620000000800 */
[C---:B----4-:R-:W-:Y:S01]  /*6380*/  FADD.FTZ R2, R40.reuse, R11 ;  /* 0x0000000b28027221 */ /* 0x050fe20000010000 */
[----:B------:R-:W-:Y:S01]  /*6390*/  F2FP.F16.F32.PACK_AB R177, R40, R105 ;  /* 0x0000006928b1723e */ /* 0x000fe200000000ff */
[----:B------:R-:W-:Y:S01]  /*63a0*/  IMAD.MOV.U32 R105, RZ, RZ, R119 ;  /* 0x000000ffff697224 */ /* 0x000fe200078e0077 */
[----:B------:R-:W-:-:S04]  /*63b0*/  MOV R40, R119 ;  /* 0x0000007700287202 */ /* 0x000fc80000000f00 */
[----:B------:R2:W3:Y:S01]  /*63c0*/  MUFU.EX2 R180, R33 ;  /* 0x0000002100b47308 */ /* 0x0004e20000000800 */
[----:B0-----:R-:W-:-:S07]  /*63d0*/  FADD.FTZ R3, R69, R0 ;  /* 0x0000000045037221 */ /* 0x001fce0000010000 */
[----:B------:R-:W0:Y:S01]  /*63e0*/  MUFU.EX2 R26, R26 ;  /* 0x0000001a001a7308 */ /* 0x000e220000000800 */
[----:B-1----:R-:W-:Y:S01]  /*63f0*/  FADD.FTZ R11, R109, R2 ;  /* 0x000000026d0b7221 */ /* 0x002fe20000010000 */
[----:B------:R-:W-:Y:S02]  /*6400*/  IMAD.MOV.U32 R2, RZ, RZ, 0x3f800000 ;  /* 0x3f800000ff027424 */ /* 0x000fe400078e00ff */
[----:B--2---:R-:W-:-:S04]  /*6410*/  IMAD.MOV.U32 R33, RZ, RZ, R119 ;  /* 0x000000ffff217224 */ /* 0x004fc800078e0077 */
[----:B------:R-:W1:Y:S01]  /*6420*/  MUFU.EX2 R71, R71 ;  /* 0x0000004700477308 */ /* 0x000e620000000800 */
[C---:B---3--:R-:W-:Y:S01]  /*6430*/  FADD.FTZ R0, R180.reuse, R3 ;  /* 0x00000003b4007221 */ /* 0x048fe20000010000 */
[----:B------:R-:W-:Y:S01]  /*6440*/  F2FP.F16.F32.PACK_AB R180, R180, R69 ;  /* 0x00000045b4b4723e */ /* 0x000fe200000000ff */
[----:B------:R-:W-:-:S05]  /*6450*/  IMAD.MOV.U32 R69, RZ, RZ, R119 ;  /* 0x000000ffff457224 */ /* 0x000fca00078e0077 */
[----:B------:R2:W3:Y:S01]  /*6460*/  MUFU.EX2 R182, R37 ;  /* 0x0000002500b67308 */ /* 0x0004e20000000800 */
[C---:B0-----:R-:W-:Y:S01]  /*6470*/  FADD.FTZ R3, R26.reuse, R11 ;  /* 0x0000000b1a037221 */ /* 0x041fe20000010000 */
[----:B------:R-:W-:Y:S01]  /*6480*/  F2FP.F16.F32.PACK_AB R179, R26, R109 ;  /* 0x0000006d1ab3723e */ /* 0x000fe200000000ff */
[--C-:B------:R-:W-:Y:S02]  /*6490*/  IMAD.MOV.U32 R109, RZ, RZ, R119.reuse ;  /* 0x000000ffff6d7224 */ /* 0x100fe400078e0077 */
[----:B------:R-:W-:-:S03]  /*64a0*/  IMAD.MOV.U32 R26, RZ, RZ, R119 ;  /* 0x000000ffff1a7224 */ /* 0x000fc600078e0077 */
[----:B------:R-:W0:Y:S01]  /*64b0*/  MUFU.EX2 R73, R73 ;  /* 0x0000004900497308 */ /* 0x000e220000000800 */
[----:B-1----:R-:W-:Y:S01]  /*64c0*/  FADD.FTZ R11, R71, R0 ;  /* 0x00000000470b7221 */ /* 0x002fe20000010000 */
[----:B--2---:R-:W-:-:S06]  /*64d0*/  IMAD.MOV.U32 R37, RZ, RZ, R119 ;  /* 0x000000ffff257224 */ /* 0x004fcc00078e0077 */
[----:B------:R1:W2:Y:S01]  /*64e0*/  MUFU.EX2 R176, R25 ;  /* 0x0000001900b07308 */ /* 0x0002a20000000800 */
[C---:B---3--:R-:W-:Y:S01]  /*64f0*/  FADD.FTZ R0, R182.reuse, R11 ;  /* 0x0000000bb6007221 */ /* 0x048fe20000010000 */
[----:B------:R-:W-:Y:S01]  /*6500*/  F2FP.F16.F32.PACK_AB R182, R182, R71 ;  /* 0x00000047b6b6723e */ /* 0x000fe200000000ff */
[----:B------:R-:W-:-:S05]  /*6510*/  IMAD.MOV.U32 R71, RZ, RZ, R119 ;  /* 0x000000ffff477224 */ /* 0x000fca00078e0077 */
[----:B------:R-:W3:Y:S01]  /*6520*/  MUFU.EX2 R75, R75 ;  /* 0x0000004b004b7308 */ /* 0x000ee20000000800 */
[----:B0-----:R-:W-:Y:S01]  /*6530*/  FADD.FTZ R9, R73, R0 ;  /* 0x0000000049097221 */ /* 0x001fe20000010000 */
[----:B-1----:R-:W-:-:S06]  /*6540*/  IMAD.MOV.U32 R25, RZ, RZ, R119 ;  /* 0x000000ffff197224 */ /* 0x002fcc00078e0077 */
[----:B------:R-:W0:Y:S01]  /*6550*/  MUFU.EX2 R20, R20 ;  /* 0x0000001400147308 */ /* 0x000e220000000800 */
[C---:B--2---:R-:W-:Y:S01]  /*6560*/  FADD.FTZ R0, R176.reuse, R9 ;  /* 0x00000009b0007221 */ /* 0x044fe20000010000 */
[----:B------:R-:W-:Y:S01]  /*6570*/  F2FP.F16.F32.PACK_AB R176, R176, R73 ;  /* 0x00000049b0b0723e */ /* 0x000fe200000000ff */
[----:B------:R-:W-:Y:S02]  /*6580*/  IMAD.MOV.U32 R73, RZ, RZ, R119 ;  /* 0x000000ffff497224 */ /* 0x000fe400078e0077 */
[----:B---3--:R-:W-:Y:S01]  /*6590*/  FADD.FTZ R9, R75, R0 ;  /* 0x000000004b097221 */ /* 0x008fe20000010000 */
[----:B------:R-:W-:Y:S01]  /*65a0*/  IMAD.MOV.U32 R0, RZ, RZ, 0x3f800000 ;  /* 0x3f800000ff007424 */ /* 0x000fe200078e00ff */
[C---:B0-----:R-:W-:Y:S02]  /*65b0*/  F2FP.F16.F32.PACK_AB R178, R20.reuse, R75 ;  /* 0x0000004b14b2723e */ /* 0x041fe400000000ff */
[----:B------:R-:W-:Y:S01]  /*65c0*/  FADD.FTZ R4, R20, R9 ;  /* 0x0000000914047221 */ /* 0x000fe20000010000 */
[----:B------:R-:W-:Y:S01]  /*65d0*/  IMAD.MOV.U32 R75, RZ, RZ, R119 ;  /* 0x000000ffff4b7224 */ /* 0x000fe200078e0077 */
[----:B------:R-:W-:Y:S06]  /*65e0*/  @!P2 BRA `(.L_x_2003) ;  /* 0x0000004c0054a947 */ /* 0x000fec0003800000 */
[----:B------:R-:W-:Y:S01]  /*65f0*/  IMAD.MOV.U32 R9, RZ, RZ, R7 ;  /* 0x000000ffff097224 */ /* 0x000fe200078e0007 */
[----:B------:R-:W-:Y:S01]  /*6600*/  MOV R10, R8 ;  /* 0x00000008000a7202 */ /* 0x000fe20000000f00 */
[----:B------:R-:W-:Y:S01]  /*6610*/  IMAD.MOV.U32 R2, RZ, RZ, 0x3f800000 ;  /* 0x3f800000ff027424 */ /* 0x000fe200078e00ff */
        /* <DEDUP_REMOVED lines=48> */
[----:B------:R-:W-:Y:S01]  /*6920*/  UMOV UR39, UR60 ;  /* 0x0000003c00277c82 */ /* 0x000fe20008000000 */
[----:B------:R-:W-:Y:S01]  /*6930*/  UMOV UR6, UR36 ;  /* 0x0000002400067c82 */ /* 0x000fe20008000000 */
[----:B------:R-:W-:-:S05]  /*6940*/  ULDC UR5, c[0x0][0x9d8] ;  /* 0x0002760000057ab9 */ /* 0x000fca0000000800 */
.L_x_2012:
[----:B------:R-:W-:-:S04]  /*6950*/  UIADD3 UR4, UR6, 0x1, URZ ;  /* 0x0000000106047890 */ /* 0x000fc8000fffe03f */
[----:B------:R-:W-:-:S04]  /*6960*/  UISETP.NE.AND UP0, UPT, UR4, 0x2, UPT ;  /* 0x000000020400788c */ /* 0x000fc8000bf05270 */
[----:B------:R-:W-:Y:S02]  /*6970*/  USEL UR60, URZ, 0x1, UP0 ;  /* 0x000000013f3c7887 */ /* 0x000fe40008000000 */
[----:B------:R-:W-:Y:S02]  /*6980*/  USEL UR36, UR4, URZ, UP0 ;  /* 0x0000003f04247287 */ /* 0x000fe40008000000 */
[----:B------:R-:W-:Y:S01]  /*6990*/  ULOP3.LUT UR60, UR39, UR60, URZ, 0x3c, !UPT ;  /* 0x0000003c273c7292 */ /* 0x000fe2000f8e3c3f */
[----:B------:R-:W-:Y:S11]  /*69a0*/  @!P0 BRA `(.L_x_2004) ;  /* 0x0000000000048947 */ /* 0x000ff60003800000 */
[----:B------:R-:W-:Y:S01]  /*69b0*/  BPT.TRAP 0x1 ;  /* 0x000000040000795c */ /* 0x000fe20000300000 */
.L_x_2004:
[----:B------:R-:W-:Y:S01]  /*69c0*/  ULEA UR37, UR36, UR38, 0x3 ;  /* 0x0000002624257291 */ /* 0x000fe2000f8e183f */
[----:B------:R-:W-:-:S05]  /*69d0*/  IMAD.U32 R6, RZ, RZ, UR60 ;  /* 0x0000003cff067e24 */ /* 0x000fca000f8e00ff */
[----:B------:R-:W-:-:S04]  /*69e0*/  SHF.L.U32 R6, R6, 0x1f, RZ ;  /* 0x0000001f06067819 */ /* 0x000fc800000006ff */
[----:B------:R0:W1:Y:S01]  /*69f0*/  SYNCS.PHASECHK.TRANS64.TRYWAIT P2, [UR37+0x36830], R6 ;  /* 0x03683006ff0075a7 */ /* 0x0000620008040165 */
[----:B------:R-:W-:Y:S05]  /*6a00*/  @!P0 BRA `(.L_x_2005) ;  /* 0x0000000000048947 */ /* 0x000fea0003800000 */
[----:B------:R-:W-:Y:S01]  /*6a10*/  BPT.TRAP 0x1 ;  /* 0x000000040000795c */ /* 0x000fe20000300000 */
.L_x_2005:
[----:B-1----:R-:W-:Y:S05]  /*6a20*/  @P2 BRA `(.L_x_2006) ;  /* 0x0000000000082947 */ /* 0x002fea0003800000 */
[----:B------:R-:W1:Y:S02]  /*6a30*/  SYNCS.PHASECHK.TRANS64.TRYWAIT P2, [UR37+0x36830], R6 ;  /* 0x03683006ff0075a7 */ /* 0x000e640008040165 */
[----:B-1----:R-:W-:Y:S05]  /*6a40*/  @!P2 BRA `(.L_x_2007) ;  /* 0x000001180060a947 */ /* 0x002fea0003800000 */
.L_x_2006:
        /* <DEDUP_REMOVED lines=12> */
[-C--:B------:R-:W-:Y:S01]  /*6b10*/  FMUL.FTZ R24, R24, R0.reuse ;  /* 0x0000000018187220 */ /* 0x080fe20000410000 */
[----:B------:R-:W-:Y:S01]  /*6b20*/  UIMAD UR4, UR36, 0xa80, UR4 ;  /* 0x00000a80240478a4 */ /* 0x000fe2000f8e0204 */
[-C--:B------:R-:W-:Y:S01]  /*6b30*/  FMUL.FTZ R25, R25, R0.reuse ;  /* 0x0000000019197220 */ /* 0x080fe20000410000 */
[-C--:B------:R-:W-:Y:S01]  /*6b40*/  FMUL.FTZ R28, R28, R0.reuse ;  /* 0x000000001c1c7220 */ /* 0x080fe20000410000 */
[-C--:B------:R-:W-:Y:S01]  /*6b50*/  FMUL.FTZ R29, R29, R0.reuse ;  /* 0x000000001d1d7220 */ /* 0x080fe20000410000 */
        /* <DEDUP_REMOVED lines=63> */
[----:B------:R-:W-:Y:S01]  /*6f50*/  FMUL.FTZ R117, R117, R0 ;  /* 0x0000000075757220 */ /* 0x000fe20000410000 */
        /* <DEDUP_REMOVED lines=75> */
[----:B------:R-:W-:Y:S01]  /*7410*/  UMOV UR11, 0x40000040 ;  /* 0x40000040000b7882 */ /* 0x000fe20000000000 */
        /* <DEDUP_REMOVED lines=435> */
.L_x_2008:
[----:B------:R-:W-:Y:S01]  /*8f50*/  ULEA UR4, UR6, UR38, 0x3 ;  /* 0x0000002606047291 */ /* 0x000fe2000f8e183f */
[----:B------:R-:W-:-:S05]  /*8f60*/  IMAD.U32 R0, RZ, RZ, UR39 ;  /* 0x00000027ff007e24 */ /* 0x000fca000f8e00ff */
[----:B------:R-:W-:-:S04]  /*8f70*/  SHF.L.U32 R0, R0, 0x1f, RZ ;  /* 0x0000001f00007819 */ /* 0x000fc800000006ff */
[----:B------:R2:W3:Y:S01]  /*8f80*/  SYNCS.PHASECHK.TRANS64.TRYWAIT P2, [UR4+0x36850], R0 ;  /* 0x03685000ff0075a7 */ /* 0x0004e20008040144 */
[----:B------:R-:W-:Y:S05]  /*8f90*/  @!P0 BRA `(.L_x_2009) ;  /* 0x0000000000048947 */ /* 0x000fea0003800000 */
[----:B------:R-:W-:Y:S01]  /*8fa0*/  BPT.TRAP 0x1 ;  /* 0x000000040000795c */ /* 0x000fe20000300000 */
.L_x_2009:
[----:B---3--:R-:W-:Y:S05]  /*8fb0*/  @P2 BRA `(.L_x_2010) ;  /* 0x0000000000082947 */ /* 0x008fea0003800000 */
[----:B------:R-:W3:Y:S02]  /*8fc0*/  SYNCS.PHASECHK.TRANS64.TRYWAIT P2, [UR4+0x36850], R0 ;  /* 0x03685000ff0075a7 */ /* 0x000ee40008040144 */
[----:B---3--:R-:W-:Y:S05]  /*8fd0*/  @!P2 BRA `(.L_x_2011) ;  /* 0x000000f40014a947 */ /* 0x008fea0003800000 */
.L_x_2010:
[----:B------:R-:W-:Y:S01]  /*8fe0*/  UIADD3 UR10, UR38, 0x400, URZ ;  /* 0x00000400260a7890 */ /* 0x000fe2000fffe03f */
[----:B------:R-:W-:Y:S01]  /*8ff0*/  WARPGROUP.ARRIVE ;  /* 0x00000000000079c5 */ /* 0x000fe20000000000 */
[----:B------:R-:W-:Y:S01]  /*9000*/  UMOV UR11, 0x40000040 ;  /* 0x40000040000b7882 */ /* 0x000fe20000000000 */
[----:B------:R-:W-:Y:S01]  /*9010*/  R2UR UR18, R17 ;  /* 0x00000000111272ca */ /* 0x000fe200000e0000 */
[----:B------:R-:W-:Y:S01]  /*9020*/  USHF.R.U32.HI UR10, URZ, 0x4, UR10 ;  /* 0x000000043f0a7899 */ /* 0x000fe2000801160a */
[----:B------:R-:W-:Y:S01]  /*9030*/  R2UR UR15, R19 ;  /* 0x00000000130f72ca */ /* 0x000fe200000e0000 */
[----:B------:R-:W-:Y:S01]  /*9040*/  FMUL.FTZ R11, R175, UR5 ;  /* 0x00000005af0b7c20 */ /* 0x000fe20008410000 */
[----:B------:R-:W-:Y:S01]  /*9050*/  R2UR UR14, R18 ;  /* 0x00000000120e72ca */ /* 0x000fe200000e0000 */
[----:B------:R-:W-:Y:S01]  /*9060*/  ULOP3.LUT UR10, UR10, 0x3fff, URZ, 0xc0, !UPT ;  /* 0x00003fff0a0a7892 */ /* 0x000fe2000f8ec03f */
[----:B------:R-:W-:Y:S01]  /*9070*/  FMUL.FTZ R175, R152, UR5 ;  /* 0x0000000598af7c20 */ /* 0x000fe20008410000 */
[----:B------:R-:W-:Y:S01]  /*9080*/  FMUL.FTZ R152, R154, UR5 ;  /* 0x000000059a987c20 */ /* 0x000fe20008410000 */
[----:B------:R-:W-:Y:S01]  /*9090*/  FMUL.FTZ R154, R144, UR5 ;  /* 0x00000005909a7c20 */ /* 0x000fe20008410000 */
[----:B------:R-:W-:Y:S01]  /*90a0*/  ULOP3.LUT UR10, UR10, 0x3800000, URZ, 0xfc, !UPT ;  /* 0x038000000a0a7892 */ /* 0x000fe2000f8efc3f */
[----:B------:R-:W-:Y:S01]  /*90b0*/  FMUL.FTZ R144, R147, UR5 ;  /* 0x0000000593907c20 */ /* 0x000fe20008410000 */
[----:B01----:R-:W-:Y:S01]  /*90c0*/  FMUL.FTZ R6, R168, UR5 ;  /* 0x00000005a8067c20 */ /* 0x003fe20008410000 */
[----:B------:R-:W-:Y:S01]  /*90d0*/  FMUL.FTZ R8, R169, UR5 ;  /* 0x00000005a9087c20 */ /* 0x000fe20008410000 */
[----:B------:R-:W-:Y:S01]  /*90e0*/  UIMAD UR6, UR6, 0xa80, UR10 ;  /* 0x00000a80060678a4 */ /* 0x000fe2000f8e020a */
[----:B------:R-:W-:Y:S01]  /*90f0*/  FMUL.FTZ R168, R172, UR5 ;  /* 0x00000005aca87c20 */ /* 0x000fe20008410000 */
[----:B------:R-:W-:Y:S01]  /*9100*/  FMUL.FTZ R169, R173, UR5 ;  /* 0x00000005ada97c20 */ /* 0x000fe20008410000 */
[----:B------:R-:W-:Y:S01]  /*9110*/  FMUL.FTZ R173, R153, UR5 ;  /* 0x0000000599ad7c20 */ /* 0x000fe20008410000 */
[----:B------:R-:W0:Y:S01]  /*9120*/  MUFU.TANH R6, R6 ;  /* 0x0000000600067308 */ /* 0x000e220000002400 */
        /* <DEDUP_REMOVED lines=19> */
[----:B------:R-:W-:Y:S01]  /*9260*/  FMUL.FTZ R124, R124, UR5 ;  /* 0x000000057c7c7c20 */ /* 0x000fe20008410000 */
[----:B------:R-:W-:Y:S01]  /*9270*/  FMUL.FTZ R2, R171, UR5 ;  /* 0x00000005ab027c20 */ /* 0x000fe20008410000 */
[----:B------:R-:W-:Y:S01]  /*9280*/  FMUL.FTZ R12, R163, UR5 ;  /* 0x00000005a30c7c20 */ /* 0x000fe20008410000 */
[----:B------:R-:W-:Y:S01]  /*9290*/  FMUL.FTZ R13, R167, UR5 ;  /* 0x00000005a70d7c20 */ /* 0x000fe20008410000 */
[----:B--2---:R-:W-:Y:S01]  /*92a0*/  FMUL.FTZ R0, R170, UR5 ;  /* 0x00000005aa007c20 */ /* 0x004fe20008410000 */
[----:B------:R-:W2:Y:S01]  /*92b0*/  MUFU.TANH R169, R169 ;  /* 0x000000a900a97308 */ /* 0x000ea20000002400 */
[----:B------:R-:W-:Y:S01]  /*92c0*/  FMUL.FTZ R7, R174, UR5 ;  /* 0x00000005ae077c20 */ /* 0x000fe20008410000 */
[----:B------:R-:W-:Y:S01]  /*92d0*/  FMUL.FTZ R14, R162, UR5 ;  /* 0x00000005a20e7c20 */ /* 0x000fe20008410000 */
[----:B------:R-:W-:Y:S01]  /*92e0*/  FMUL.FTZ R20, R166, UR5 ;  /* 0x00000005a6147c20 */ /* 0x000fe20008410000 */
[----:B------:R-:W-:Y:S01]  /*92f0*/  FMUL.FTZ R153, R158, UR5 ;  /* 0x000000059e997c20 */ /* 0x000fe20008410000 */
[----:B------:R-:W-:Y:S01]  /*9300*/  FMUL.FTZ R130, R130, UR5 ;  /* 0x0000000582827c20 */ /* 0x000fe20008410000 */
[----:B------:R-:W-:Y:S01]  /*9310*/  FMUL.FTZ R134, R134, UR5 ;  /* 0x0000000586867c20 */ /* 0x000fe20008410000 */
[----:B------:R-:W-:Y:S01]  /*9320*/  UISETP.GT.AND UP0, UPT, UR7, UR61, UPT ;  /* 0x0000003d0700728c */ /* 0x000fe2000bf04270 */
[----:B------:R-:W-:Y:S01]  /*9330*/  MUFU.TANH R175, R175 ;  /* 0x000000af00af7308 */ /* 0x000fe20000002400 */
[----:B------:R-:W-:-:S07]  /*9340*/  UMOV UR39, UR60 ;  /* 0x0000003c00277c82 */ /* 0x000fce0008000000 */
        /* <DEDUP_REMOVED lines=11> */
[----:B------:R4:W-:Y:S08]  /*9400*/  MUFU.TANH R171, R124 ;  /* 0x0000007c00ab7308 */ /* 0x0009f00000002400 */
[----:B------:R-:W-:Y:S01]  /*9410*/  MUFU.TANH R0, R0 ;  /* 0x0000000000007308 */ /* 0x000fe20000002400 */
[----:B----4-:R-:W-:Y:S01]  /*9420*/  FMUL.FTZ R124, R150, UR5 ;  /* 0x00000005967c7c20 */ /* 0x010fe20008410000 */
[----:B------:R-:W-:-:S06]  /*9430*/  FMUL.FTZ R150, R122, UR5 ;  /* 0x000000057a967c20 */ /* 0x000fcc0008410000 */
        /* <DEDUP_REMOVED lines=24> */
[----:B------:R-:W-:Y:S01]  /*95c0*/  USHF.L.U32 UR10, UR18, 0x7, URZ ;  /* 0x00000007120a7899 */ /* 0x000fe2000800063f */
[----:B------:R-:W-:-:S03]  /*95d0*/  UMOV UR11, 0x40000040 ;  /* 0x40000040000b7882 */ /* 0x000fc60000000000 */
[----:B------:R-:W-:Y:S02]  /*95e0*/  UIMAD UR10, UR7, -0x70, UR10 ;  /* 0xffffff90070a78a4 */ /* 0x000fe4000f8e020a */
[----:B------:R-:W-:Y:S02]  /*95f0*/  UIADD3 UR7, UR7, -0x1, URZ ;  /* 0xffffffff07077890 */ /* 0x000fe4000fffe03f */
[----:B------:R-:W-:-:S04]  /*9600*/  UIADD3 UR10, UR10, 0x1, UR15 ;  /* 0x000000010a0a7890 */ /* 0x000fc8000fffe00f */
[----:B------:R-:W-:-:S06]  /*9610*/  UIADD3 UR10, UR10, -UR14, URZ ;  /* 0x8000000e0a0a7290 */ /* 0x000fcc000fffe03f */
[----:B------:R-:W-:Y:S01]  /*9620*/  IMAD.U32 R147, RZ, RZ, UR10 ;  /* 0x0000000aff937e24 */ /* 0x000fe2000f8e00ff */
[----:B------:R-:W-:Y:S01]  /*9630*/  UIADD3 UR10, UR6, 0x180, URZ ;  /* 0x00000180060a7890 */ /* 0x000fe2000fffe03f */
        /* <DEDUP_REMOVED lines=9> */
[----:B------:R-:W-:Y:S01]  /*96d0*/  IMAD R146, R204, -0x2, R147 ;  /* 0xfffffffecc927824 */ /* 0x000fe200078e0293 */
[----:B------:R-:W-:Y:S01]  /*96e0*/  UMOV UR11, 0x40000040 ;  /* 0x40000040000b7882 */ /* 0x000fe20000000000 */
[----:B------:R-:W-:Y:S01]  /*96f0*/  FMUL.FTZ R195, R160, UR5 ;  /* 0x00000005a0c37c20 */ /* 0x000fe20008410000 */
[----:B------:R-:W-:Y:S01]  /*9700*/  FMUL.FTZ R160, R164, UR5 ;  /* 0x00000005a4a07c20 */ /* 0x000fe20008410000 */
[----:B------:R-:W-:Y:S01]  /*9710*/  IMAD.IADD R146, R205, 0x1, R146 ;  /* 0x00000001cd927824 */ /* 0x000fe200078e0292 */
[----:B------:R-:W-:Y:S04]  /*9720*/  MUFU.TANH R193, R193 ;  /* 0x000000c100c17308 */ /* 0x000fe80000002400 */
[----:B------:R-:W-:-:S02]  /*9730*/  ISETP.GT.AND P2, PT, R146, RZ, PT ;  /* 0x000000ff9200720c */ /* 0x000fc40003f44270 */
[----:B------:R-:W-:Y:S02]  /*9740*/  ISETP.GT.AND P3, PT, R146, 0x1, PT ;  /* 0x000000019200780c */ /* 0x000fe40003f64270 */
[----:B------:R-:W4:Y:S01]  /*9750*/  MUFU.TANH R195, R195 ;  /* 0x000000c300c37308 */ /* 0x000f220000002400 */
[----:B0-----:R-:W-:Y:S02]  /*9760*/  FSEL R201, R6, -INF , P2 ;  /* 0xff80000006c97808 */ /* 0x001fe40001000000 */
[----:B------:R-:W-:Y:S02]  /*9770*/  ISETP.GT.AND P2, PT, R146, 0x8, PT ;  /* 0x000000089200780c */ /* 0x000fe40003f44270 */
[----:B-1----:R-:W-:Y:S02]  /*9780*/  FSEL R203, R8, -INF , P3 ;  /* 0xff80000008cb7808 */ /* 0x002fe40001800000 */
[----:B------:R-:W-:Y:S01]  /*9790*/  FMNMX.FTZ R6, R201, R10, !PT ;  /* 0x0000000ac9067209 */ /* 0x000fe20007810000 */
[----:B------:R-:W0:Y:S01]  /*97a0*/  MUFU.TANH R160, R160 ;  /* 0x000000a000a07308 */ /* 0x000e220000002400 */
[----:B------:R-:W-:-:S02]  /*97b0*/  ISETP.GT.AND P3, PT, R146, 0x9, PT ;  /* 0x000000099200780c */ /* 0x000fc40003f64270 */
[----:B---3--:R-:W-:Y:S02]  /*97c0*/  FSEL R199, R168, -INF , P2 ;  /* 0xff800000a8c77808 */ /* 0x008fe40001000000 */
[----:B------:R-:W-:Y:S02]  /*97d0*/  FMNMX.FTZ R8, R203, R6, !PT ;  /* 0x00000006cb087209 */ /* 0x000fe40007810000 */
[C---:B------:R-:W-:Y:S01]  /*97e0*/  ISETP.GT.AND P2, PT, R146.reuse, 0x10, PT ;  /* 0x000000109200780c */ /* 0x040fe20003f44270 */
[----:B------:R-:W1:Y:S01]  /*97f0*/  MUFU.TANH R161, R161 ;  /* 0x000000a100a17308 */ /* 0x000e620000002400 */
[----:B--2---:R-:W-:Y:S02]  /*9800*/  FSEL R197, R169, -INF , P3 ;  /* 0xff800000a9c57808 */ /* 0x004fe40001800000 */
[----:B------:R-:W-:Y:S02]  /*9810*/  FMNMX.FTZ R8, R199, R8, !PT ;  /* 0x00000008c7087209 */ /* 0x000fe40007810000 */
[----:B------:R-:W-:-:S02]  /*9820*/  ISETP.GT.AND P3, PT, R146, 0x11, PT ;  /* 0x000000119200780c */ /* 0x000fc40003f64270 */
[----:B----4-:R-:W-:Y:S01]  /*9830*/  FSEL R195, R195, -INF , P2 ;  /* 0xff800000c3c37808 */ /* 0x010fe20001000000 */
[----:B------:R-:W2:Y:S01]  /*9840*/  MUFU.TANH R165, R165 ;  /* 0x000000a500a57308 */ /* 0x000ea20000002400 */
[----:B------:R-:W-:Y:S02]  /*9850*/  FMNMX.FTZ R8, R197, R8, !PT ;  /* 0x00000008c5087209 */ /* 0x000fe40007810000 */
[C---:B------:R-:W-:Y:S02]  /*9860*/  ISETP.GT.AND P2, PT, R146.reuse, 0x18, PT ;  /* 0x000000189200780c */ /* 0x040fe40003f44270 */
[----:B------:R-:W-:Y:S02]  /*9870*/  FSEL R193, R193, -INF , P3 ;  /* 0xff800000c1c17808 */ /* 0x000fe40001800000 */
[----:B------:R-:W-:Y:S01]  /*9880*/  FMNMX.FTZ R8, R195, R8, !PT ;  /* 0x00000008c3087209 */ /* 0x000fe20007810000 */
[----:B------:R-:W3:Y:S01]  /*9890*/  MUFU.TANH R156, R156 ;  /* 0x0000009c009c7308 */ /* 0x000ee20000002400 */
[----:B------:R-:W-:-:S02]  /*98a0*/  ISETP.GT.AND P3, PT, R146, 0x19, PT ;  /* 0x000000199200780c */ /* 0x000fc40003f64270 */
[----:B------:R-:W-:-:S05]  /*98b0*/  FMNMX.FTZ R8, R193, R8, !PT ;  /* 0x00000008c1087209 */ /* 0x000fca0007810000 */
[----:B------:R3:W4:Y:S08]  /*98c0*/  MUFU.TANH R6, R137 ;  /* 0x0000008900067308 */ /* 0x0007300000002400 */
[----:B------:R-:W-:Y:S01]  /*98d0*/  MUFU.TANH R145, R145 ;  /* 0x0000009100917308 */ /* 0x000fe20000002400 */
[----:B------:R-:W-:Y:S02]  /*98e0*/  WARPGROUP.DEPBAR.LE gsb0, 0x0 ;  /* 0x00008000000079c5 */ /* 0x000fe40000010000 */
[----:B------:R-:W-:Y:S01]  /*98f0*/  WARPGROUP.ARRIVE ;  /* 0x00000000000079c5 */ /* 0x000fe20000000000 */
[----:B0-----:R-:W-:-:S02]  /*9900*/  FSEL R191, R160, -INF , P2 ;  /* 0xff800000a0bf7808 */ /* 0x001fc40001000000 */
[C---:B------:R-:W-:Y:S02]  /*9910*/  ISETP.GT.AND P2, PT, R146.reuse, 0x20, PT ;  /* 0x000000209200780c */ /* 0x040fe40003f44270 */
[----:B-1----:R-:W-:Y:S01]  /*9920*/  FSEL R189, R161, -INF , P3 ;  /* 0xff800000a1bd7808 */ /* 0x002fe20001800000 */
[----:B------:R-:W-:Y:S01]  /*9930*/  HGMMA.64x192x16.F32 R24, R184, gdesc[UR8].tnspB, R24, gsb0 ;  /* 0x42e00008b8187df0 */ /* 0x000fe20008000818 */
[----:B------:R-:W-:Y:S01]  /*9940*/  FMNMX.FTZ R8, R191, R8, !PT ;  /* 0x00000008bf087209 */ /* 0x000fe20007810000 */
[----:B------:R0:W1:Y:S01]  /*9950*/  MUFU.TANH R161, R129 ;  /* 0x0000008100a17308 */ /* 0x0000620000002400 */
        /* <DEDUP_REMOVED lines=9> */
[----:B--2---:R-:W-:Y:S02]  /*99f0*/  FSEL R165, R165, -INF , P2 ;  /* 0xff800000a5a57808 */ /* 0x004fe40001000000 */
        /* <DEDUP_REMOVED lines=8> */
[----:B---3--:R-:W-:Y:S01]  /*9a80*/  FSEL R137, R156, -INF , P3 ;  /* 0xff8000009c897808 */ /* 0x008fe20001800000 */
[----:B------:R-:W-:Y:S01]  /*9a90*/  FMUL.FTZ R156, R126, UR5 ;  /* 0x000000057e9c7c20 */ /* 0x000fe20008410000 */
[----:B------:R-:W-:Y:S01]  /*9aa0*/  FMNMX.FTZ R154, R147, R8, !PT ;  /* 0x00000008939a7209 */ /* 0x000fe20007810000 */
[----:B------:R-:W-:Y:S01]  /*9ab0*/  FMUL.FTZ R8, R133, UR5 ;  /* 0x0000000585087c20 */ /* 0x000fe20008410000 */
[----:B------:R-:W-:Y:S01]  /*9ac0*/  ISETP.GT.AND P3, PT, R146, 0x39, PT ;  /* 0x000000399200780c */ /* 0x000fe20003f64270 */
[----:B------:R-:W-:Y:S01]  /*9ad0*/  FMUL.FTZ R126, R127, UR5 ;  /* 0x000000057f7e7c20 */ /* 0x000fe20008410000 */
[----:B0-----:R-:W-:Y:S01]  /*9ae0*/  FSEL R129, R148, -INF , P2 ;  /* 0xff80000094817808 */ /* 0x001fe20001000000 */
[----:B------:R-:W-:Y:S01]  /*9af0*/  FMUL.FTZ R148, R135, UR5 ;  /* 0x0000000587947c20 */ /* 0x000fe20008410000 */
[----:B------:R-:W-:Y:S01]  /*9b00*/  FMNMX.FTZ R154, R137, R154, !PT ;  /* 0x0000009a899a7209 */ /* 0x000fe20007810000 */
[----:B------:R-:W0:Y:S01]  /*9b10*/  MUFU.TANH R8, R8 ;  /* 0x0000000800087308 */ /* 0x000e220000002400 */
[----:B------:R-:W-:-:S02]  /*9b20*/  ISETP.GT.AND P2, PT, R146, 0x40, PT ;  /* 0x000000409200780c */ /* 0x000fc40003f44270 */
[----:B------:R-:W-:Y:S02]  /*9b30*/  FSEL R133, R149, -INF , P3 ;  /* 0xff80000095857808 */ /* 0x000fe40001800000 */
[----:B------:R-:W-:Y:S02]  /*9b40*/  FMNMX.FTZ R154, R129, R154, !PT ;  /* 0x0000009a819a7209 */ /* 0x000fe40007810000 */
[----:B------:R-:W-:Y:S01]  /*9b50*/  ISETP.GT.AND P3, PT, R146, 0x41, PT ;  /* 0x000000419200780c */ /* 0x000fe20003f64270 */
[----:B------:R-:W-:Y:S01]  /*9b60*/  MUFU.TANH R148, R148 ;  /* 0x0000009400947308 */ /* 0x000fe20000002400 */
[----:B------:R-:W-:Y:S01]  /*9b70*/  FSEL R141, R136, -INF , P2 ;  /* 0xff800000888d7808 */ /* 0x000fe20001000000 */
[----:B------:R-:W-:Y:S01]  /*9b80*/  FMUL.FTZ R136, R139, UR5 ;  /* 0x000000058b887c20 */ /* 0x000fe20008410000 */
[----:B------:R-:W-:Y:S02]  /*9b90*/  FMNMX.FTZ R154, R133, R154, !PT ;  /* 0x0000009a859a7209 */ /* 0x000fe40007810000 */
[----:B------:R-:W-:-:S02]  /*9ba0*/  ISETP.GT.AND P2, PT, R146, 0x48, PT ;  /* 0x000000489200780c */ /* 0x000fc40003f44270 */
[----:B----4-:R-:W-:Y:S01]  /*9bb0*/  FSEL R149, R6, -INF , P3 ;  /* 0xff80000006957808 */ /* 0x010fe20001800000 */
[----:B------:R-:W-:Y:S01]  /*9bc0*/  FMUL.FTZ R6, R121, UR5 ;  /* 0x0000000579067c20 */ /* 0x000fe20008410000 */
[----:B------:R-:W-:Y:S01]  /*9bd0*/  FMNMX.FTZ R154, R141, R154, !PT ;  /* 0x0000009a8d9a7209 */ /* 0x000fe20007810000 */
[----:B------:R-:W-:Y:S01]  /*9be0*/  MUFU.TANH R136, R136 ;  /* 0x0000008800887308 */ /* 0x000fe20000002400 */
[----:B------:R-:W-:Y:S02]  /*9bf0*/  ISETP.GT.AND P3, PT, R146, 0x49, PT ;  /* 0x000000499200780c */ /* 0x000fe40003f64270 */
[----:B------:R-:W-:Y:S01]  /*9c00*/  FSEL R121, R140, -INF , P2 ;  /* 0xff8000008c797808 */ /* 0x000fe20001000000 */
[----:B------:R-:W-:Y:S01]  /*9c10*/  FMUL.FTZ R140, R143, UR5 ;  /* 0x000000058f8c7c20 */ /* 0x000fe20008410000 */
[----:B------:R-:W-:Y:S02]  /*9c20*/  FMNMX.FTZ R154, R149, R154, !PT ;  /* 0x0000009a959a7209 */ /* 0x000fe40007810000 */
[----:B------:R-:W-:Y:S01]  /*9c30*/  ISETP.GT.AND P2, PT, R146, 0x50, PT ;  /* 0x000000509200780c */ /* 0x000fe20003f44270 */
[----:B------:R-:W2:Y:S01]  /*9c40*/  MUFU.TANH R6, R6 ;  /* 0x0000000600067308 */ /* 0x000ea20000002400 */
[----:B------:R-:W-:-:S02]  /*9c50*/  FSEL R157, R157, -INF , P3 ;  /* 0xff8000009d9d7808 */ /* 0x000fc40001800000 */
[----:B------:R-:W-:Y:S02]  /*9c60*/  FMNMX.FTZ R154, R121, R154, !PT ;  /* 0x0000009a799a7209 */ /* 0x000fe40007810000 */
[----:B------:R-:W-:Y:S02]  /*9c70*/  ISETP.GT.AND P3, PT, R146, 0x51, PT ;  /* 0x000000519200780c */ /* 0x000fe40003f64270 */
[----:B------:R-:W-:Y:S01]  /*9c80*/  FSEL R159, R128, -INF , P2 ;  /* 0xff800000809f7808 */ /* 0x000fe20001000000 */
[----:B------:R-:W-:Y:S01]  /*9c90*/  FMUL.FTZ R128, R125, UR5 ;  /* 0x000000057d807c20 */ /* 0x000fe20008410000 */
[----:B------:R-:W-:Y:S01]  /*9ca0*/  FMNMX.FTZ R154, R157, R154, !PT ;  /* 0x0000009a9d9a7209 */ /* 0x000fe20007810000 */
[----:B------:R-:W-:Y:S01]  /*9cb0*/  MUFU.TANH R140, R140 ;  /* 0x0000008c008c7308 */ /* 0x000fe20000002400 */
[----:B------:R-:W-:Y:S02]  /*9cc0*/  ISETP.GT.AND P2, PT, R146, 0x58, PT ;  /* 0x000000589200780c */ /* 0x000fe40003f44270 */
[----:B-1----:R-:W-:-:S02]  /*9cd0*/  FSEL R161, R161, -INF , P3 ;  /* 0xff800000a1a17808 */ /* 0x002fc40001800000 */
[----:B------:R-:W-:Y:S02]  /*9ce0*/  FMNMX.FTZ R154, R159, R154, !PT ;  /* 0x0000009a9f9a7209 */ /* 0x000fe40007810000 */
[----:B------:R-:W-:Y:S01]  /*9cf0*/  ISETP.GT.AND P3, PT, R146, 0x59, PT ;  /* 0x000000599200780c */ /* 0x000fe20003f64270 */
[----:B------:R-:W-:Y:S01]  /*9d00*/  MUFU.TANH R156, R156 ;  /* 0x0000009c009c7308 */ /* 0x000fe20000002400 */
[----:B------:R-:W-:Y:S02]  /*9d10*/  FSEL R125, R132, -INF , P2 ;  /* 0xff800000847d7808 */ /* 0x000fe40001000000 */
[----:B------:R-:W-:Y:S02]  /*9d20*/  FMNMX.FTZ R154, R161, R154, !PT ;  /* 0x0000009aa19a7209 */ /* 0x000fe40007810000 */
[----:B------:R-:W-:Y:S02]  /*9d30*/  ISETP.GT.AND P2, PT, R146, 0x60, PT ;  /* 0x000000609200780c */ /* 0x000fe40003f44270 */
[----:B0-----:R-:W-:Y:S01]  /*9d40*/  FSEL R163, R8, -INF , P3 ;  /* 0xff80000008a37808 */ /* 0x001fe20001800000 */
[----:B------:R0:W1:Y:S01]  /*9d50*/  MUFU.TANH R132, R128 ;  /* 0x0000008000847308 */ /* 0x0000620000002400 */
[----:B------:R-:W-:-:S02]  /*9d60*/  FMNMX.FTZ R154, R125, R154, !PT ;  /* 0x0000009a7d9a7209 */ /* 0x000fc40007810000 */
[----:B------:R-:W-:Y:S02]  /*9d70*/  ISETP.GT.AND P3, PT, R146, 0x61, PT ;  /* 0x000000619200780c */ /* 0x000fe40003f64270 */
[----:B------:R-:W-:Y:S02]  /*9d80*/  FSEL R167, R120, -INF , P2 ;  /* 0xff80000078a77808 */ /* 0x000fe40001000000 */
[----:B------:R-:W-:Y:S01]  /*9d90*/  FMNMX.FTZ R154, R163, R154, !PT ;  /* 0x0000009aa39a7209 */ /* 0x000fe20007810000 */
[----:B------:R-:W-:Y:S01]  /*9da0*/  MUFU.TANH R126, R126 ;  /* 0x0000007e007e7308 */ /* 0x000fe20000002400 */
[----:B------:R-:W-:Y:S01]  /*9db0*/  ISETP.GT.AND P2, PT, R146, 0x68, PT ;  /* 0x000000689200780c */ /* 0x000fe20003f44270 */
[----:B0-----:R-:W-:Y:S01]  /*9dc0*/  FMUL.FTZ R128, R151, UR5 ;  /* 0x0000000597807c20 */ /* 0x001fe20008410000 */
[----:B--2---:R-:W-:Y:S02]  /*9dd0*/  FSEL R169, R6, -INF , P3 ;  /* 0xff80000006a97808 */ /* 0x004fe40001800000 */
[----:B------:R-:W-:Y:S01]  /*9de0*/  FMNMX.FTZ R154, R167, R154, !PT ;  /* 0x0000009aa79a7209 */ /* 0x000fe20007810000 */
[----:B------:R-:W0:Y:S01]  /*9df0*/  LDC R6, c[0x0][0x988] ;  /* 0x00026200ff067b82 */ /* 0x000e220000000800 */
[----:B------:R-:W-:Y:S01]  /*9e00*/  ISETP.GT.AND P3, PT, R146, 0x69, PT ;  /* 0x000000699200780c */ /* 0x000fe20003f64270 */
[----:B------:R-:W2:Y:S01]  /*9e10*/  MUFU.TANH R128, R128 ;  /* 0x0000008000807308 */ /* 0x000ea20000002400 */
[----:B------:R-:W-:-:S02]  /*9e20*/  FSEL R171, R171, -INF , P2 ;  /* 0xff800000abab7808 */ /* 0x000fc40001000000 */
[----:B------:R-:W-:Y:S02]  /*9e30*/  FMNMX.FTZ R154, R169, R154, !PT ;  /* 0x0000009aa99a7209 */ /* 0x000fe40007810000 */
[----:B-1----:R-:W-:Y:S01]  /*9e40*/  FSEL R151, R132, -INF , P3 ;  /* 0xff80000084977808 */ /* 0x002fe20001800000 */
[----:B------:R-:W-:Y:S01]  /*9e50*/  FMUL.FTZ R132, R138, UR5 ;  /* 0x000000058a847c20 */ /* 0x000fe20008410000 */
[----:B------:R-:W-:Y:S01]  /*9e60*/  FMNMX.FTZ R154, R171, R154, !PT ;  /* 0x0000009aab9a7209 */ /* 0x000fe20007810000 */
[----:B------:R-:W-:Y:S01]  /*9e70*/  FMUL.FTZ R138, R142, UR5 ;  /* 0x000000058e8a7c20 */ /* 0x000fe20008410000 */
[----:B------:R-:W-:Y:S01]  /*9e80*/  IADD3 R146, R146, 0x8, RZ ;  /* 0x0000000892927810 */ /* 0x000fe20007ffe0ff */
[----:B------:R-:W-:Y:S01]  /*9e90*/  FMUL.FTZ R142, R131, UR5 ;  /* 0x00000005838e7c20 */ /* 0x000fe20008410000 */
[----:B------:R-:W-:Y:S01]  /*9ea0*/  FMNMX.FTZ R154, R151, R154, !PT ;  /* 0x0000009a979a7209 */ /* 0x000fe20007810000 */
[----:B------:R-:W1:Y:S01]  /*9eb0*/  MUFU.TANH R132, R132 ;  /* 0x0000008400847308 */ /* 0x000e620000002400 */
[----:B------:R-:W-:-:S02]  /*9ec0*/  ISETP.GT.AND P3, PT, R146, RZ, PT ;  /* 0x000000ff9200720c */ /* 0x000fc40003f64270 */
[----:B------:R-:W-:Y:S01]  /*9ed0*/  ISETP.GT.AND P4, PT, R146, 0x1, PT ;  /* 0x000000019200780c */ /* 0x000fe20003f84270 */
[----:B------:R-:W3:Y:S01]  /*9ee0*/  SHFL.BFLY PT, R217, R154, 0x2, 0x1f ;  /* 0x0c401f009ad97f89 */ /* 0x000ee200000e0000 */
[----:B------:R-:W-:Y:S02]  /*9ef0*/  FSEL R122, R0, -INF , P3 ;  /* 0xff800000007a7808 */ /* 0x000fe40001800000 */
[----:B------:R-:W-:Y:S01]  /*9f00*/  ISETP.GT.AND P3, PT, R146, 0x8, PT ;  /* 0x000000089200780c */ /* 0x000fe20003f64270 */
[----:B------:R-:W4:Y:S01]  /*9f10*/  MUFU.TANH R138, R138 ;  /* 0x0000008a008a7308 */ /* 0x000f220000002400 */
[----:B------:R-:W-:Y:S02]  /*9f20*/  FSEL R127, R2, -INF , P4 ;  /* 0xff800000027f7808 */ /* 0x000fe40002000000 */
[----:B------:R-:W-:Y:S02]  /*9f30*/  FMNMX.FTZ R0, R122, R9, !PT ;  /* 0x000000097a007209 */ /* 0x000fe40007810000 */
[----:B------:R-:W-:-:S02]  /*9f40*/  ISETP.GT.AND P4, PT, R146, 0x9, PT ;  /* 0x000000099200780c */ /* 0x000fc40003f84270 */
[----:B------:R-:W-:Y:S01]  /*9f50*/  FSEL R131, R7, -INF , P3 ;  /* 0xff80000007837808 */ /* 0x000fe20001800000 */
[----:B------:R-:W5:Y:S01]  /*9f60*/  MUFU.TANH R142, R142 ;  /* 0x0000008e008e7308 */ /* 0x000f620000002400 */
[----:B------:R-:W-:Y:S02]  /*9f70*/  FMNMX.FTZ R0, R127, R0, !PT ;  /* 0x000000007f007209 */ /* 0x000fe40007810000 */
[C---:B------:R-:W-:Y:S02]  /*9f80*/  ISETP.GT.AND P3, PT, R146.reuse, 0x10, PT ;  /* 0x000000109200780c */ /* 0x040fe40003f64270 */
[----:B------:R-:W-:Y:S02]  /*9f90*/  FSEL R135, R11, -INF , P4 ;  /* 0xff8000000b877808 */ /* 0x000fe40002000000 */
[----:B------:R-:W-:Y:S02]  /*9fa0*/  FMNMX.FTZ R0, R131, R0, !PT ;  /* 0x0000000083007209 */ /* 0x000fe40007810000 */
[----:B------:R-:W-:-:S02]  /*9fb0*/  ISETP.GT.AND P4, PT, R146, 0x11, PT ;  /* 0x000000119200780c */ /* 0x000fc40003f84270 */
[----:B------:R-:W-:Y:S02]  /*9fc0*/  FSEL R139, R14, -INF , P3 ;  /* 0xff8000000e8b7808 */ /* 0x000fe40001800000 */
[----:B---3--:R-:W-:Y:S01]  /*9fd0*/  FMNMX.FTZ R217, R154, R217, !PT ;  /* 0x000000d99ad97209 */ /* 0x008fe20007810000 */
[----:B------:R-:W-:Y:S01]  /*9fe0*/  FMUL.FTZ R154, R123, UR5 ;  /* 0x000000057b9a7c20 */ /* 0x000fe20008410000 */
[----:B------:R-:W-:Y:S02]  /*9ff0*/  FMNMX.FTZ R0, R135, R0, !PT ;  /* 0x0000000087007209 */ /* 0x000fe40007810000 */
[----:B------:R-:W-:Y:S01]  /*a000*/  ISETP.GT.AND P3, PT, R146, 0x18, PT ;  /* 0x000000189200780c */ /* 0x000fe20003f64270 */
[----:B------:R-:W3:Y:S01]  /*a010*/  SHFL.BFLY PT, R8, R217, 0x1, 0x1f ;  /* 0x0c201f00d9087f89 */ /* 0x000ee200000e0000 */
[----:B------:R-:W-:Y:S01]  /*a020*/  FSEL R143, R12, -INF , P4 ;  /* 0xff8000000c8f7808 */ /* 0x000fe20002000000 */
[----:B------:R-:W5:Y:S01]  /*a030*/  MUFU.TANH R154, R154 ;  /* 0x0000009a009a7308 */ /* 0x000f620000002400 */
[----:B------:R-:W-:-:S02]  /*a040*/  FMNMX.FTZ R0, R139, R0, !PT ;  /* 0x000000008b007209 */ /* 0x000fc40007810000 */
[----:B------:R-:W-:Y:S02]  /*a050*/  ISETP.GT.AND P4, PT, R146, 0x19, PT ;  /* 0x000000199200780c */ /* 0x000fe40003f84270 */
[----:B------:R-:W-:Y:S02]  /*a060*/  FMNMX.FTZ R0, R143, R0, !PT ;  /* 0x000000008f007209 */ /* 0x000fe40007810000 */
[----:B---3--:R-:W-:-:S04]  /*a070*/  FMNMX.FTZ R8, R217, R8, !PT ;  /* 0x00000008d9087209 */ /* 0x008fc80007810000 */
[C---:B------:R-:W-:Y:S01]  /*a080*/  FSETP.NEU.FTZ.AND P2, PT, R8.reuse, -INF , PT ;  /* 0xff8000000800780b */ /* 0x040fe20003f5d000 */
[----:B0-----:R-:W-:-:S05]  /*a090*/  FMUL.FTZ R120, R8, R6 ;  /* 0x0000000608787220 */ /* 0x001fca0000410000 */
[----:B------:R-:W-:-:S05]  /*a0a0*/  FSEL R120, R120, RZ, P2 ;  /* 0x000000ff78787208 */ /* 0x000fca0001000000 */
        /* <DEDUP_REMOVED lines=9> */
[----:B------:R-:W-:Y:S02]  /*a140*/  WARPGROUP.DEPBAR.LE gsb0, 0x0 ;  /* 0x00008000000079c5 */ /* 0x000fe40000010000 */
[----:B------:R-:W-:Y:S01]  /*a150*/  WARPGROUP.ARRIVE ;  /* 0x00000000000079c5 */ /* 0x000fe20000000000 */
[----:B------:R-:W-:Y:S01]  /*a160*/  FSEL R185, R20, -INF , P3 ;  /* 0xff80000014b97808 */ /* 0x000fe20001800000 */
[-CC-:B------:R-:W-:Y:S01]  /*a170*/  FFMA.FTZ R186, R121, R6.reuse, -R120.reuse ;  /* 0x0000000679ba7223 */ /* 0x180fe20000010878 */
[C---:B------:R-:W-:Y:S01]  /*a180*/  ISETP.GT.AND P3, PT, R146.reuse, 0x20, PT ;  /* 0x000000209200780c */ /* 0x040fe20003f64270 */
[--C-:B------:R-:W-:Y:S01]  /*a190*/  FFMA.FTZ R121, R157, R6, -R120.reuse ;  /* 0x000000069d797223 */ /* 0x100fe20000010878 */
[----:B------:R-:W-:Y:S01]  /*a1a0*/  FSEL R187, R13, -INF , P4 ;  /* 0xff8000000dbb7808 */ /* 0x000fe20002000000 */
[----:B------:R-:W-:Y:S01]  /*a1b0*/  HGMMA.64x192x16.F32 R24, R180, gdesc[UR8].tnspB, R24, gsb0 ;  /* 0x42e00008b4187df0 */ /* 0x000fe20008000818 */
[----:B------:R-:W-:Y:S01]  /*a1c0*/  FMNMX.FTZ R0, R185, R0, !PT ;  /* 0x00000000b9007209 */ /* 0x000fe20007810000 */
[--C-:B------:R-:W-:Y:S01]  /*a1d0*/  FFMA.FTZ R13, R193, R6, -R120.reuse ;  /* 0x00000006c10d7223 */ /* 0x100fe20000010878 */
[----:B------:R-:W-:Y:S01]  /*a1e0*/  ISETP.GT.AND P4, PT, R146, 0x21, PT ;  /* 0x000000219200780c */ /* 0x000fe20003f84270 */
[----:B------:R-:W-:Y:S01]  /*a1f0*/  UIADD3 UR10, UR6, 0x300, URZ ;  /* 0x00000300060a7890 */ /* 0x000fe2000fffe03f */
[----:B------:R-:W-:Y:S01]  /*a200*/  FSEL R193, R152, -INF , P3 ;  /* 0xff80000098c17808 */ /* 0x000fe20001800000 */
[----:B------:R-:W-:Y:S01]  /*a210*/  UMOV UR11, 0x40000040 ;  /* 0x40000040000b7882 */ /* 0x000fe20000000000 */
[----:B------:R-:W-:Y:S01]  /*a220*/  FMNMX.FTZ R0, R187, R0, !PT ;  /* 0x00000000bb007209 */ /* 0x000fe20007810000 */
[----:B------:R-:W-:Y:S01]  /*a230*/  MUFU.EX2 R123, R123 ;  /* 0x0000007b007b7308 */ /* 0x000fe20000000800 */
[C---:B------:R-:W-:Y:S01]  /*a240*/  ISETP.GT.AND P3, PT, R146.reuse, 0x28, PT ;  /* 0x000000289200780c */ /* 0x040fe20003f64270 */
        /* <DEDUP_REMOVED lines=23> */
[----:B------:R-:W-:Y:S01]  /*a3c0*/  ISETP.GT.AND P3, PT, R146, 0x38, PT ;  /* 0x000000389200780c */ /* 0x000fe20003f64270 */
        /* <DEDUP_REMOVED lines=10> */
[----:B------:R-:W-:Y:S01]  /*a470*/  FFMA.FTZ R151, R151, R6, -R120 ;  /* 0x0000000697977223 */ /* 0x000fe20000010878 */
[----:B------:R-:W-:Y:S01]  /*a480*/  ISETP.GT.AND P3, PT, R146, 0x40, PT ;  /* 0x000000409200780c */ /* 0x000fe20003f64270 */
[----:B------:R-:W-:Y:S01]  /*a490*/  UMOV UR6, UR36 ;  /* 0x0000002400067c82 */ /* 0x000fe20008000000 */
[----:B--2---:R-:W-:-:S02]  /*a4a0*/  FSEL R195, R128, -INF , P4 ;  /* 0xff80000080c37808 */ /* 0x004fc40002000000 */
[----:B------:R-:W-:Y:S01]  /*a4b0*/  FMNMX.FTZ R0, R175, R0, !PT ;  /* 0x00000000af007209 */ /* 0x000fe20007810000 */
[----:B------:R-:W-:Y:S01]  /*a4c0*/  MUFU.EX2 R13, R13 ;  /* 0x0000000d000d7308 */ /* 0x000fe20000000800 */
[----:B------:R-:W-:Y:S02]  /*a4d0*/  ISETP.GT.AND P4, PT, R146, 0x41, PT ;  /* 0x000000419200780c */ /* 0x000fe40003f84270 */
[----:B-1----:R-:W-:Y:S02]  /*a4e0*/  FSEL R197, R132, -INF , P3 ;  /* 0xff80000084c57808 */ /* 0x002fe40001800000 */
[----:B------:R-:W-:Y:S02]  /*a4f0*/  FMNMX.FTZ R0, R195, R0, !PT ;  /* 0x00000000c3007209 */ /* 0x000fe40007810000 */
[----:B------:R-:W-:Y:S01]  /*a500*/  ISETP.GT.AND P3, PT, R146, 0x48, PT ;  /* 0x000000489200780c */ /* 0x000fe20003f64270 */
[----:B------:R-:W-:Y:S01]  /*a510*/  MUFU.EX2 R198, R198 ;  /* 0x000000c600c67308 */ /* 0x000fe20000000800 */
[----:B------:R-:W-:Y:S01]  /*a520*/  FSEL R199, R136, -INF , P4 ;  /* 0xff80000088c77808 */ /* 0x000fe20002000000 */
[----:B------:R-:W-:Y:S01]  /*a530*/  IMAD.U32 R136, RZ, RZ, UR37 ;  /* 0x00000025ff887e24 */ /* 0x000fe2000f8e00ff */
[----:B------:R-:W-:-:S02]  /*a540*/  FMNMX.FTZ R0, R197, R0, !PT ;  /* 0x00000000c5007209 */ /* 0x000fc40007810000 */
[----:B------:R-:W-:Y:S02]  /*a550*/  ISETP.GT.AND P4, PT, R146, 0x49, PT ;  /* 0x000000499200780c */ /* 0x000fe40003f84270 */
[----:B----4-:R-:W-:Y:S01]  /*a560*/  FSEL R201, R138, -INF , P3 ;  /* 0xff8000008ac97808 */ /* 0x010fe20001800000 */
[----:B------:R-:W-:Y:S01]  /*a570*/  MUFU.EX2 R21, R21 ;  /* 0x0000001500157308 */ /* 0x000fe20000000800 */
[----:B------:R-:W-:Y:S02]  /*a580*/  FMNMX.FTZ R0, R199, R0, !PT ;  /* 0x00000000c7007209 */ /* 0x000fe40007810000 */
[----:B------:R-:W-:Y:S02]  /*a590*/  ISETP.GT.AND P3, PT, R146, 0x50, PT ;  /* 0x000000509200780c */ /* 0x000fe40003f64270 */
[----:B------:R-:W-:Y:S02]  /*a5a0*/  FSEL R165, R140, -INF , P4 ;  /* 0xff8000008ca57808 */ /* 0x000fe40002000000 */
[----:B------:R-:W-:Y:S01]  /*a5b0*/  FMNMX.FTZ R0, R201, R0, !PT ;  /* 0x00000000c9007209 */ /* 0x000fe20007810000 */
[----:B------:R-:W-:Y:S01]  /*a5c0*/  MUFU.EX2 R192, R192 ;  /* 0x000000c000c07308 */ /* 0x000fe20000000800 */
[----:B------:R-:W-:-:S02]  /*a5d0*/  ISETP.GT.AND P4, PT, R146, 0x51, PT ;  /* 0x000000519200780c */ /* 0x000fc40003f84270 */
[----:B------:R-:W-:Y:S02]  /*a5e0*/  FSEL R203, R130, -INF , P3 ;  /* 0xff80000082cb7808 */ /* 0x000fe40001800000 */
[----:B------:R-:W-:Y:S02]  /*a5f0*/  FMNMX.FTZ R0, R165, R0, !PT ;  /* 0x00000000a5007209 */ /* 0x000fe40007810000 */
[----:B------:R-:W-:Y:S01]  /*a600*/  ISETP.GT.AND P3, PT, R146, 0x58, PT ;  /* 0x000000589200780c */ /* 0x000fe20003f64270 */
[----:B------:R-:W-:Y:S01]  /*a610*/  MUFU.EX2 R173, R173 ;  /* 0x000000ad00ad7308 */ /* 0x000fe20000000800 */
[----:B-----5:R-:W-:Y:S02]  /*a620*/  FSEL R217, R142, -INF , P4 ;  /* 0xff8000008ed97808 */ /* 0x020fe40002000000 */
[----:B------:R-:W-:Y:S02]  /*a630*/  FMNMX.FTZ R0, R203, R0, !PT ;  /* 0x00000000cb007209 */ /* 0x000fe40007810000 */
[----:B------:R-:W-:-:S02]  /*a640*/  ISETP.GT.AND P4, PT, R146, 0x59, PT ;  /* 0x000000599200780c */ /* 0x000fc40003f84270 */
[----:B------:R-:W-:Y:S01]  /*a650*/  FSEL R147, R134, -INF , P3 ;  /* 0xff80000086937808 */ /* 0x000fe20001800000 */
        /* <DEDUP_REMOVED lines=11> */
[----:B------:R-:W-:Y:S02]  /*a710*/  FSEL R223, R154, -INF , P4 ;  /* 0xff8000009adf7808 */ /* 0x000fe40002000000 */
[----:B------:R-:W-:Y:S02]  /*a720*/  FMNMX.FTZ R0, R221, R0, !PT ;  /* 0x00000000dd007209 */ /* 0x000fe40007810000 */
[----:B------:R-:W-:-:S02]  /*a730*/  ISETP.GT.AND P4, PT, R146, 0x69, PT ;  /* 0x000000699200780c */ /* 0x000fc40003f84270 */
[----:B------:R-:W-:Y:S01]  /*a740*/  FSEL R225, R156, -INF , P3 ;  /* 0xff8000009ce17808 */ /* 0x000fe20001800000 */
[----:B------:R-:W-:Y:S01]  /*a750*/  MUFU.EX2 R137, R137 ;  /* 0x0000008900897308 */ /* 0x000fe20000000800 */
[----:B------:R-:W-:Y:S02]  /*a760*/  FMNMX.FTZ R0, R223, R0, !PT ;  /* 0x00000000df007209 */ /* 0x000fe40007810000 */
[----:B------:R-:W-:Y:S02]  /*a770*/  FSEL R227, R126, -INF , P4 ;  /* 0xff8000007ee37808 */ /* 0x000fe40002000000 */
[----:B------:R-:W-:Y:S02]  /*a780*/  FMNMX.FTZ R0, R225, R0, !PT ;  /* 0x00000000e1007209 */ /* 0x000fe40007810000 */
[----:B------:R-:W-:Y:S01]  /*a790*/  FSEL R157, R8, RZ, P2 ;  /* 0x000000ff089d7208 */ /* 0x000fe20001000000 */
[----:B------:R-:W-:Y:S01]  /*a7a0*/  MUFU.EX2 R190, R190 ;  /* 0x000000be00be7308 */ /* 0x000fe20000000800 */
[----:B------:R-:W-:-:S03]  /*a7b0*/  FMNMX.FTZ R0, R227, R0, !PT ;  /* 0x00000000e3007209 */ /* 0x000fc60007810000 */
[----:B------:R-:W-:Y:S02]  /*a7c0*/  FADD.FTZ R157, -R157, R10 ;  /* 0x0000000a9d9d7221 */ /* 0x000fe40000010100 */
[----:B------:R-:W0:Y:S02]  /*a7d0*/  SHFL.BFLY PT, R7, R0, 0x2, 0x1f ;  /* 0x0c401f0000077f89 */ /* 0x000e2400000e0000 */
[----:B------:R-:W-:Y:S08]  /*a7e0*/  MUFU.EX2 R129, R129 ;  /* 0x0000008100817308 */ /* 0x000ff00000000800 */
[----:B------:R-:W-:Y:S08]  /*a7f0*/  MUFU.EX2 R184, R184 ;  /* 0x000000b800b87308 */ /* 0x000ff00000000800 */
[----:B------:R-:W-:Y:S01]  /*a800*/  MUFU.EX2 R133, R133 ;  /* 0x0000008500857308 */ /* 0x000fe20000000800 */
[----:B0-----:R-:W-:-:S07]  /*a810*/  FMNMX.FTZ R0, R0, R7, !PT ;  /* 0x0000000700007209 */ /* 0x001fce0007810000 */
[----:B------:R-:W-:Y:S01]  /*a820*/  MUFU.EX2 R186, R186 ;  /* 0x000000ba00ba7308 */ /* 0x000fe20000000800 */
[----:B------:R-:W0:Y:S07]  /*a830*/  SHFL.BFLY PT, R7, R0, 0x1, 0x1f ;  /* 0x0c201f0000077f89 */ /* 0x000e2e00000e0000 */
[----:B------:R-:W-:Y:S08]  /*a840*/  MUFU.EX2 R121, R121 ;  /* 0x0000007900797308 */ /* 0x000ff00000000800 */
[----:B------:R-:W-:Y:S08]  /*a850*/  MUFU.EX2 R12, R12 ;  /* 0x0000000c000c7308 */ /* 0x000ff00000000800 */
[----:B------:R-:W-:Y:S01]  /*a860*/  MUFU.EX2 R141, R141 ;  /* 0x0000008d008d7308 */ /* 0x000fe20000000800 */
[----:B0-----:R-:W-:Y:S01]  /*a870*/  FMNMX.FTZ R7, R0, R7, !PT ;  /* 0x0000000700077209 */ /* 0x001fe20007810000 */
[----:B------:R-:W-:-:S03]  /*a880*/  FMUL.FTZ R0, R157, R6 ;  /* 0x000000069d007220 */ /* 0x000fc60000410000 */
[C---:B------:R-:W-:Y:S01]  /*a890*/  FSETP.NEU.FTZ.AND P2, PT, R7.reuse, -INF , PT ;  /* 0xff8000000700780b */ /* 0x040fe20003f5d000 */
[CC--:B------:R-:W-:Y:S02]  /*a8a0*/  FMUL.FTZ R124, R7.reuse, R6.reuse ;  /* 0x00000006077c7220 */ /* 0x0c0fe40000410000 */
[----:B------:R-:W-:Y:S01]  /*a8b0*/  MUFU.EX2 R14, R14 ;  /* 0x0000000e000e7308 */ /* 0x000fe20000000800 */
[----:B------:R-:W-:Y:S02]  /*a8c0*/  FSEL R2, R7, RZ, P2 ;  /* 0x000000ff07027208 */ /* 0x000fe40001000000 */
[----:B------:R-:W-:Y:S02]  /*a8d0*/  FSEL R124, R124, RZ, P2 ;  /* 0x000000ff7c7c7208 */ /* 0x000fe40001000000 */
[----:B------:R-:W-:Y:S01]  /*a8e0*/  PLOP3.LUT P2, PT, PT, PT, UP0, 0x80, 0x0 ;  /* 0x000000000000781c */ /* 0x000fe20003f4f008 */
[----:B------:R-:W-:Y:S02]  /*a8f0*/  FADD.FTZ R9, -R2, R9 ;  /* 0x0000000902097221 */ /* 0x000fe40000010100 */
[----:B------:R-:W0:Y:S01]  /*a900*/  MUFU.EX2 R0, R0 ;  /* 0x0000000000007308 */ /* 0x000e220000000800 */
        /* <DEDUP_REMOVED lines=9> */
[----:B------:R-:W-:Y:S01]  /*a9a0*/  FFMA.FTZ R128, R15, R6, -R124 ;  /* 0x000000060f807223 */ /* 0x000fe2000001087c */
[----:B------:R-:W-:-:S02]  /*a9b0*/  WARPGROUP.DEPBAR.LE gsb0, 0x0 ;  /* 0x00008000000079c5 */ /* 0x000fc40000010000 */
[----:B------:R-:W-:Y:S01]  /*a9c0*/  WARPGROUP.ARRIVE ;  /* 0x00000000000079c5 */ /* 0x000fe20000000000 */
[-CC-:B------:R-:W-:Y:S01]  /*a9d0*/  FFMA.FTZ R182, R125, R6.reuse, -R120.reuse ;  /* 0x000000067db67223 */ /* 0x180fe20000010878 */
[----:B------:R-:W-:Y:S01]  /*a9e0*/  FFMA.FTZ R125, R163, R6, -R120 ;  /* 0x00000006a37d7223 */ /* 0x000fe20000010878 */
[----:B------:R-:W1:Y:S01]  /*a9f0*/  MUFU.EX2 R2, R9 ;  /* 0x0000000900027308 */ /* 0x000e620000000800 */
[----:B0-----:R-:W-:Y:S01]  /*aa00*/  FFMA.FTZ R139, R0, R4, R123 ;  /* 0x00000004008b7223 */ /* 0x001fe2000001007b */
[-CC-:B------:R-:W-:Y:S01]  /*aa10*/  FFMA.FTZ R120, R131, R6.reuse, -R124.reuse ;  /* 0x0000000683787223 */ /* 0x180fe2000001087c */
[----:B------:R-:W-:Y:S01]  /*aa20*/  HGMMA.64x192x16.F32 R24, R176, gdesc[UR8].tnspB, R24, gsb0 ;  /* 0x42e00008b0187df0 */ /* 0x000fe20008000818 */
[-CC-:B------:R-:W-:Y:S01]  /*aa30*/  FFMA.FTZ R131, R143, R6.reuse, -R124.reuse ;  /* 0x000000068f837223 */ /* 0x180fe2000001087c */
[----:B------:R-:W-:Y:S01]  /*aa40*/  FADD.FTZ R139, R200, R139 ;  /* 0x0000008bc88b7221 */ /* 0x000fe20000010000 */
[-CC-:B------:R-:W-:Y:S01]  /*aa50*/  FFMA.FTZ R15, R153, R6.reuse, -R124.reuse ;  /* 0x00000006990f7223 */ /* 0x180fe2000001087c */
[-CC-:B------:R-:W-:Y:S01]  /*aa60*/  FFMA.FTZ R130, R191, R6.reuse, -R124.reuse ;  /* 0x00000006bf827223 */ /* 0x180fe2000001087c */
[----:B------:R-:W0:Y:S01]  /*aa70*/  MUFU.EX2 R10, R10 ;  /* 0x0000000a000a7308 */ /* 0x000e220000000800 */
[----:B------:R-:W-:Y:S01]  /*aa80*/  FADD.FTZ R4, R202, R139 ;  /* 0x0000008bca047221 */ /* 0x000fe20000010000 */
[-CC-:B------:R-:W-:Y:S01]  /*aa90*/  FFMA.FTZ R132, R145, R6.reuse, -R124.reuse ;  /* 0x0000000691847223 */ /* 0x180fe2000001087c */
[-CC-:B------:R-:W-:Y:S01]  /*aaa0*/  FFMA.FTZ R189, R189, R6.reuse, -R124.reuse ;  /* 0x00000006bdbd7223 */ /* 0x180fe2000001087c */
[-C--:B------:R-:W-:Y:S01]  /*aab0*/  FFMA.FTZ R191, R175, R6.reuse, -R124 ;  /* 0x00000006afbf7223 */ /* 0x080fe2000001087c */
[----:B------:R-:W-:Y:S01]  /*aac0*/  FADD.FTZ R139, R11, R4 ;  /* 0x000000040b8b7221 */ /* 0x000fe20000010000 */
[-CC-:B------:R-:W-:Y:S01]  /*aad0*/  FFMA.FTZ R134, R195, R6.reuse, -R124.reuse ;  /* 0x00000006c3867223 */ /* 0x180fe2000001087c */
[----:B------:R-:W-:Y:S01]  /*aae0*/  FFMA.FTZ R185, R197, R6, -R124 ;  /* 0x00000006c5b97223 */ /* 0x000fe2000001087c */
[----:B------:R-:W2:Y:S01]  /*aaf0*/  MUFU.EX2 R120, R120 ;  /* 0x0000007800787308 */ /* 0x000ea20000000800 */
[----:B------:R-:W-:Y:S01]  /*ab00*/  FADD.FTZ R4, R196, R139 ;  /* 0x0000008bc4047221 */ /* 0x000fe20000010000 */
[----:B-1----:R-:W-:Y:S01]  /*ab10*/  FFMA.FTZ R9, R2, R3, R157 ;  /* 0x0000000302097223 */ /* 0x002fe2000001009d */
[----:B------:R-:W-:-:S02]  /*ab20*/  @!P1 VIADD R3, R136, 0x36840 ;  /* 0x0003684088039836 */ /* 0x000fc40000000000 */
[-C--:B------:R-:W-:Y:S01]  /*ab30*/  FFMA.FTZ R136, R199, R6.reuse, -R124 ;  /* 0x00000006c7887223 */ /* 0x080fe2000001087c */
[----:B------:R-:W-:Y:S01]  /*ab40*/  FADD.FTZ R139, R13, R4 ;  /* 0x000000040d8b7221 */ /* 0x000fe20000010000 */
[-CC-:B------:R-:W-:Y:S01]  /*ab50*/  FFMA.FTZ R187, R201, R6.reuse, -R124.reuse ;  /* 0x00000006c9bb7223 */ /* 0x180fe2000001087c */
[-CC-:B------:R-:W-:Y:S01]  /*ab60*/  FFMA.FTZ R181, R203, R6.reuse, -R124.reuse ;  /* 0x00000006cbb57223 */ /* 0x180fe2000001087c */
[----:B------:R-:W1:Y:S01]  /*ab70*/  MUFU.EX2 R127, R127 ;  /* 0x0000007f007f7308 */ /* 0x000e620000000800 */
[----:B------:R-:W-:Y:S01]  /*ab80*/  FADD.FTZ R4, R198, R139 ;  /* 0x0000008bc6047221 */ /* 0x000fe20000010000 */
[----:B0-----:R-:W-:Y:S01]  /*ab90*/  FADD.FTZ R9, R10, R9 ;  /* 0x000000090a097221 */ /* 0x001fe20000010000 */
[----:B------:R-:W-:Y:S01]  /*aba0*/  @!P1 PRMT R3, RZ, 0x654, R3 ;  /* 0x00000654ff039816 */ /* 0x000fe20000000003 */
[-C--:B------:R-:W-:Y:S01]  /*abb0*/  FFMA.FTZ R147, R147, R6.reuse, -R124 ;  /* 0x0000000693937223 */ /* 0x080fe2000001087c */
[----:B------:R-:W-:Y:S01]  /*abc0*/  FADD.FTZ R139, R21, R4 ;  /* 0x00000004158b7221 */ /* 0x000fe20000010000 */
[-CC-:B------:R-:W-:Y:S01]  /*abd0*/  FFMA.FTZ R219, R219, R6.reuse, -R124.reuse ;  /* 0x00000006dbdb7223 */ /* 0x180fe2000001087c */
[-CC-:B------:R-:W-:Y:S01]  /*abe0*/  FFMA.FTZ R221, R221, R6.reuse, -R124.reuse ;  /* 0x00000006dddd7223 */ /* 0x180fe2000001087c */
[----:B------:R-:W-:Y:S01]  /*abf0*/  MUFU.EX2 R122, R122 ;  /* 0x0000007a007a7308 */ /* 0x000fe20000000800 */
[----:B--2---:R-:W-:Y:S01]  /*ac00*/  FADD.FTZ R4, R120, R9 ;  /* 0x0000000978047221 */ /* 0x004fe20000010000 */
[----:B------:R-:W-:Y:S01]  /*ac10*/  FADD.FTZ R138, R192, R139 ;  /* 0x0000008bc08a7221 */ /* 0x000fe20000010000 */
[-CC-:B------:R-:W-:Y:S01]  /*ac20*/  FFMA.FTZ R223, R223, R6.reuse, -R124.reuse ;  /* 0x00000006dfdf7223 */ /* 0x180fe2000001087c */
[----:B------:R-:W-:Y:S01]  /*ac30*/  FFMA.FTZ R225, R225, R6, -R124 ;  /* 0x00000006e1e17223 */ /* 0x000fe2000001087c */
[----:B------:R-:W-:Y:S01]  /*ac40*/  F2FP.F16.F32.PACK_AB R180, R141, R12 ;  /* 0x0000000c8db4723e */ /* 0x000fe200000000ff */
[----:B------:R-:W-:Y:S01]  /*ac50*/  FADD.FTZ R9, R173, R138 ;  /* 0x0000008aad097221 */ /* 0x000fe20000010000 */
[----:B------:R-:W-:Y:S01]  /*ac60*/  IMAD.U32 R139, RZ, RZ, UR4 ;  /* 0x00000004ff8b7e24 */ /* 0x000fe2000f8e00ff */
[----:B------:R-:W0:Y:S01]  /*ac70*/  MUFU.EX2 R131, R131 ;  /* 0x0000008300837308 */ /* 0x000e220000000800 */
[----:B------:R-:W-:Y:S01]  /*ac80*/  F2FP.F16.F32.PACK_AB R201, R10, R157 ;  /* 0x0000009d0ac9723e */ /* 0x000fe200000000ff */
[----:B------:R-:W-:Y:S01]  /*ac90*/  FADD.FTZ R138, R194, R9 ;  /* 0x00000009c28a7221 */ /* 0x000fe20000010000 */
[----:B------:R-:W-:Y:S01]  /*aca0*/  @!P1 VIADD R139, R139, 0x36860 ;  /* 0x000368608b8b9836 */ /* 0x000fe20000000000 */
[----:B------:R-:W-:Y:S01]  /*acb0*/  F2FP.F16.F32.PACK_AB R200, R200, R123 ;  /* 0x0000007bc8c8723e */ /* 0x000fe200000000ff */
[----:B------:R-:W-:-:S02]  /*acc0*/  IMAD.MOV.U32 R10, RZ, RZ, R8 ;  /* 0x000000ffff0a7224 */ /* 0x000fc400078e0008 */
[----:B------:R-:W-:Y:S01]  /*acd0*/  FADD.FTZ R9, R155, R138 ;  /* 0x0000008a9b097221 */ /* 0x000fe20000010000 */
[----:B------:R-:W-:Y:S01]  /*ace0*/  FFMA.FTZ R138, R165, R6, -R124 ;  /* 0x00000006a58a7223 */ /* 0x000fe2000001087c */
[----:B------:R-:W-:Y:S01]  /*acf0*/  MUFU.EX2 R126, R126 ;  /* 0x0000007e007e7308 */ /* 0x000fe20000000800 */
[----:B------:R-:W-:Y:S01]  /*ad00*/  @!P1 PRMT R139, RZ, 0x654, R139 ;  /* 0x00000654ff8b9816 */ /* 0x000fe2000000008b */
[----:B------:R-:W-:Y:S01]  /*ad10*/  FADD.FTZ R140, R188, R9 ;  /* 0x00000009bc8c7221 */ /* 0x000fe20000010000 */
[----:B------:R-:W-:Y:S02]  /*ad20*/  F2FP.F16.F32.PACK_AB R202, R11, R202 ;  /* 0x000000ca0bca723e */ /* 0x000fe400000000ff */
[----:B------:R-:W-:Y:S01]  /*ad30*/  F2FP.F16.F32.PACK_AB R196, R13, R196 ;  /* 0x000000c40dc4723e */ /* 0x000fe200000000ff */
[----:B------:R-:W-:Y:S01]  /*ad40*/  FADD.FTZ R9, R137, R140 ;  /* 0x0000008c89097221 */ /* 0x000fe20000010000 */
[-CC-:B------:R-:W-:Y:S01]  /*ad50*/  FFMA.FTZ R140, R217, R6.reuse, -R124.reuse ;  /* 0x00000006d98c7223 */ /* 0x180fe2000001087c */
[----:B------:R-:W2:Y:S01]  /*ad60*/  MUFU.EX2 R135, R135 ;  /* 0x0000008700877308 */ /* 0x000ea20000000800 */
[----:B------:R-:W-:Y:S01]  /*ad70*/  FFMA.FTZ R124, R227, R6, -R124 ;  /* 0x00000006e37c7223 */ /* 0x000fe2000001087c */
[----:B------:R-:W-:Y:S01]  /*ad80*/  FADD.FTZ R142, R190, R9 ;  /* 0x00000009be8e7221 */ /* 0x000fe20000010000 */
[----:B------:R-:W-:-:S02]  /*ad90*/  F2FP.F16.F32.PACK_AB R198, R21, R198 ;  /* 0x000000c615c6723e */ /* 0x000fc400000000ff */
[----:B------:R-:W-:Y:S01]  /*ada0*/  F2FP.F16.F32.PACK_AB R192, R173, R192 ;  /* 0x000000c0adc0723e */ /* 0x000fe200000000ff */
[----:B------:R-:W-:Y:S01]  /*adb0*/  FADD.FTZ R9, R129, R142 ;  /* 0x0000008e81097221 */ /* 0x000fe20000010000 */
[----:B------:R-:W-:Y:S01]  /*adc0*/  F2FP.F16.F32.PACK_AB R194, R155, R194 ;  /* 0x000000c29bc2723e */ /* 0x000fe200000000ff */
[----:B------:R-:W-:Y:S01]  /*add0*/  MUFU.EX2 R193, R193 ;  /* 0x000000c100c17308 */ /* 0x000fe20000000800 */
[----:B------:R-:W-:Y:S02]  /*ade0*/  F2FP.F16.F32.PACK_AB R188, R137, R188 ;  /* 0x000000bc89bc723e */ /* 0x000fe400000000ff */
[----:B------:R-:W-:Y:S02]  /*adf0*/  F2FP.F16.F32.PACK_AB R190, R129, R190 ;  /* 0x000000be81be723e */ /* 0x000fe400000000ff */
[----:B-1----:R-:W-:Y:S02]  /*ae00*/  F2FP.F16.F32.PACK_AB R203, R127, R120 ;  /* 0x000000787fcb723e */ /* 0x002fe400000000ff */
[----:B0-----:R-:W-:Y:S01]  /*ae10*/  F2FP.F16.F32.PACK_AB R197, R131, R122 ;  /* 0x0000007a83c5723e */ /* 0x001fe200000000ff */
[----:B------:R-:W-:Y:S01]  /*ae20*/  MUFU.EX2 R128, R128 ;  /* 0x0000008000807308 */ /* 0x000fe20000000800 */
[----:B--2---:R-:W-:-:S07]  /*ae30*/  F2FP.F16.F32.PACK_AB R199, R135, R126 ;  /* 0x0000007e87c7723e */ /* 0x004fce00000000ff */
[----:B------:R-:W-:Y:S08]  /*ae40*/  MUFU.EX2 R15, R15 ;  /* 0x0000000f000f7308 */ /* 0x000ff00000000800 */
[----:B------:R-:W0:Y:S08]  /*ae50*/  MUFU.EX2 R130, R130 ;  /* 0x0000008200827308 */ /* 0x000e300000000800 */
        /* <DEDUP_REMOVED lines=17> */
[----:B------:R0:W-:Y:S05]  /*af70*/  @!P1 SYNCS.ARRIVE.TRANS64.RED.A1T0 RZ, [R3+URZ], RZ ;  /* 0x000000ff03ff99a7 */ /* 0x0001ea000810043f */
[----:B------:R-:W1:Y:S01]  /*af80*/  MUFU.EX2 R149, R149 ;  /* 0x0000009500957308 */ /* 0x000e620000000800 */
[----:B0-----:R-:W-:Y:S01]  /*af90*/  FADD.FTZ R3, R127, R4 ;  /* 0x000000047f037221 */ /* 0x001fe20000010000 */
[----:B------:R0:W-:Y:S03]  /*afa0*/  @!P1 SYNCS.ARRIVE.TRANS64.RED.A1T0 RZ, [R139+URZ], RZ ;  /* 0x000000ff8bff99a7 */ /* 0x0001e6000810043f */
[----:B------:R-:W-:-:S03]  /*afb0*/  FADD.FTZ R4, R122, R3 ;  /* 0x000000037a047221 */ /* 0x000fc60000010000 */
[----:B------:R-:W-:Y:S01]  /*afc0*/  MUFU.EX2 R177, R223 ;  /* 0x000000df00b17308 */ /* 0x000fe20000000800 */
[----:B------:R-:W-:-:S04]  /*afd0*/  FADD.FTZ R3, R131, R4 ;  /* 0x0000000483037221 */ /* 0x000fc80000010000 */
[----:B------:R-:W-:-:S03]  /*afe0*/  FADD.FTZ R4, R126, R3 ;  /* 0x000000037e047221 */ /* 0x000fc60000010000 */
[----:B------:R-:W-:Y:S01]  /*aff0*/  MUFU.EX2 R20, R20 ;  /* 0x0000001400147308 */ /* 0x000fe20000000800 */
[----:B-1----:R-:W-:Y:S01]  /*b000*/  F2FP.F16.F32.PACK_AB R176, R149, R14 ;  /* 0x0000000e95b0723e */ /* 0x002fe200000000ff */
[----:B------:R-:W-:-:S04]  /*b010*/  FADD.FTZ R4, R135, R4 ;  /* 0x0000000487047221 */ /* 0x000fc80000010000 */
[----:B------:R-:W-:Y:S02]  /*b020*/  FADD.FTZ R3, R193, R4 ;  /* 0x00000004c1037221 */ /* 0x000fe40000010000 */
[----:B------:R-:W1:Y:S01]  /*b030*/  MUFU.EX2 R151, R151 ;  /* 0x0000009700977308 */ /* 0x000e620000000800 */
[C---:B------:R-:W-:Y:S01]  /*b040*/  F2FP.F16.F32.PACK_AB R193, R128.reuse, R193 ;  /* 0x000000c180c1723e */ /* 0x040fe200000000ff */
[----:B------:R-:W-:-:S04]  /*b050*/  FADD.FTZ R4, R128, R3 ;  /* 0x0000000380047221 */ /* 0x000fc80000010000 */
[----:B------:R-:W-:Y:S01]  /*b060*/  FADD.FTZ R3, R15, R4 ;  /* 0x000000040f037221 */ /* 0x000fe20000010000 */
[----:B------:R-:W-:Y:S01]  /*b070*/  FADD.FTZ R4, R184, R9 ;  /* 0x00000009b8047221 */ /* 0x000fe20000010000 */
[----:B------:R-:W-:Y:S01]  /*b080*/  MUFU.EX2 R124, R124 ;  /* 0x0000007c007c7308 */ /* 0x000fe20000000800 */
[C---:B------:R-:W-:Y:S01]  /*b090*/  F2FP.F16.F32.PACK_AB R184, R133.reuse, R184 ;  /* 0x000000b885b8723e */ /* 0x040fe200000000ff */
[----:B------:R-:W-:Y:S01]  /*b0a0*/  FADD.FTZ R3, R130, R3 ;  /* 0x0000000382037221 */ /* 0x000fe20000010000 */
[----:B------:R-:W-:-:S03]  /*b0b0*/  FADD.FTZ R9, R133, R4 ;  /* 0x0000000485097221 */ /* 0x000fc60000010000 */
        /* <DEDUP_REMOVED lines=8> */
[----:B------:R-:W-:Y:S01]  /*b140*/  F2FP.F16.F32.PACK_AB R189, R189, R132 ;  /* 0x00000084bdbd723e */ /* 0x000fe200000000ff */
[----:B------:R-:W1:Y:S01]  /*b150*/  MUFU.EX2 R12, R225 ;  /* 0x000000e1000c7308 */ /* 0x000e620000000800 */
[C---:B------:R-:W-:Y:S01]  /*b160*/  FADD.FTZ R4, R134.reuse, R3 ;  /* 0x0000000386047221 */ /* 0x040fe20000010000 */
[----:B------:R-:W-:Y:S01]  /*b170*/  FADD.FTZ R9, R141, R142 ;  /* 0x0000008e8d097221 */ /* 0x000fe20000010000 */
[----:B------:R-:W-:-:S02]  /*b180*/  F2FP.F16.F32.PACK_AB R191, R134, R191 ;  /* 0x000000bf86bf723e */ /* 0x000fc400000000ff */
        /* <DEDUP_REMOVED lines=9> */
[----:B------:R-:W-:Y:S01]  /*b220*/  FADD.FTZ R4, R138, R3 ;  /* 0x000000038a047221 */ /* 0x000fe20000010000 */
[----:B------:R-:W-:Y:S01]  /*b230*/  FADD.FTZ R9, R149, R142 ;  /* 0x0000008e95097221 */ /* 0x000fe20000010000 */
[----:B-1----:R-:W-:Y:S02]  /*b240*/  F2FP.F16.F32.PACK_AB R179, R124, R12 ;  /* 0x0000000c7cb3723e */ /* 0x002fe400000000ff */
[----:B------:R-:W-:Y:S01]  /*b250*/  FADD.FTZ R3, R181, R4 ;  /* 0x00000004b5037221 */ /* 0x000fe20000010000 */
[----:B------:R-:W-:Y:S01]  /*b260*/  FADD.FTZ R4, R20, R9 ;  /* 0x0000000914047221 */ /* 0x000fe20000010000 */
[C---:B------:R-:W-:Y:S02]  /*b270*/  F2FP.F16.F32.PACK_AB R181, R140.reuse, R181 ;  /* 0x000000b58cb5723e */ /* 0x040fe400000000ff */
[----:B------:R-:W-:Y:S01]  /*b280*/  FADD.FTZ R3, R140, R3 ;  /* 0x000000038c037221 */ /* 0x000fe20000010000 */
[----:B------:R-:W-:Y:S01]  /*b290*/  FADD.FTZ R4, R151, R4 ;  /* 0x0000000497047221 */ /* 0x000fe20000010000 */
[----:B------:R-:W-:-:S02]  /*b2a0*/  MOV R9, R7 ;  /* 0x0000000700097202 */ /* 0x000fc40000000f00 */
[----:B------:R-:W-:-:S04]  /*b2b0*/  FADD.FTZ R3, R144, R3 ;  /* 0x0000000390037221 */ /* 0x000fc80000010000 */
[C---:B------:R-:W-:Y:S01]  /*b2c0*/  FADD.FTZ R3, R183.reuse, R3 ;  /* 0x00000003b7037221 */ /* 0x040fe20000010000 */
[----:B------:R-:W-:-:S03]  /*b2d0*/  F2FP.F16.F32.PACK_AB R183, R183, R144 ;  /* 0x00000090b7b7723e */ /* 0x000fc600000000ff */
[----:B------:R-:W-:-:S04]  /*b2e0*/  FADD.FTZ R3, R146, R3 ;  /* 0x0000000392037221 */ /* 0x000fc80000010000 */
[C---:B------:R-:W-:Y:S01]  /*b2f0*/  FADD.FTZ R3, R177.reuse, R3 ;  /* 0x00000003b1037221 */ /* 0x040fe20000010000 */
[----:B------:R-:W-:-:S03]  /*b300*/  F2FP.F16.F32.PACK_AB R177, R177, R146 ;  /* 0x00000092b1b1723e */ /* 0x000fc600000000ff */
[----:B------:R-:W-:-:S04]  /*b310*/  FADD.FTZ R3, R12, R3 ;  /* 0x000000030c037221 */ /* 0x000fc80000010000 */
[----:B------:R-:W-:Y:S01]  /*b320*/  FADD.FTZ R3, R124, R3 ;  /* 0x000000037c037221 */ /* 0x000fe20000010000 */
[----:B0-----:R-:W-:Y:S06]  /*b330*/  @P2 BRA `(.L_x_2012) ;  /* 0xffffffb400842947 */ /* 0x001fec000383ffff */
.L_x_2003:
[----:B------:R-:W-:-:S13]  /*b340*/  ISETP.LE.AND P2, PT, RZ, UR7, PT ;  /* 0x00000007ff007c0c */ /* 0x000fda000bf43270 */
[----:B------:R-:W-:Y:S05]  /*b350*/  @!P2 BRA `(.L_x_2013) ;  /* 0x000000400090a947 */ /* 0x000fea0003800000 */
[----:B------:R-:W-:Y:S01]  /*b360*/  IMAD.MOV.U32 R10, RZ, RZ, R7 ;  /* 0x000000ffff0a7224 */ /* 0x000fe200078e0007 */
[----:B------:R-:W-:Y:S01]  /*b370*/  UMOV UR37, UR60 ;  /* 0x0000003c00257c82 */ /* 0x000fe20008000000 */
[----:B------:R-:W-:Y:S01]  /*b380*/  IMAD.MOV.U32 R9, RZ, RZ, R8 ;  /* 0x000000ffff097224 */ /* 0x000fe200078e0008 */
[----:B------:R-:W-:Y:S01]  /*b390*/  UMOV UR6, UR36 ;  /* 0x0000002400067c82 */ /* 0x000fe20008000000 */
[----:B------:R-:W-:-:S05]  /*b3a0*/  ULDC UR5, c[0x0][0x9d8] ;  /* 0x0002760000057ab9 */ /* 0x000fca0000000800 */
.L_x_2022:
[----:B------:R-:W-:-:S04]  /*b3b0*/  UIADD3 UR36, UR6, 0x1, URZ ;  /* 0x0000000106247890 */ /* 0x000fc8000fffe03f */
[----:B------:R-:W-:-:S04]  /*b3c0*/  UISETP.NE.AND UP0, UPT, UR36, 0x2, UPT ;  /* 0x000000022400788c */ /* 0x000fc8000bf05270 */
[----:B------:R-:W-:Y:S02]  /*b3d0*/  USEL UR60, URZ, 0x1, UP0 ;  /* 0x000000013f3c7887 */ /* 0x000fe40008000000 */
[----:B------:R-:W-:Y:S02]  /*b3e0*/  USEL UR36, UR36, URZ, UP0 ;  /* 0x0000003f24247287 */ /* 0x000fe40008000000 */
[----:B------:R-:W-:Y:S01]  /*b3f0*/  ULOP3.LUT UR60, UR37, UR60, URZ, 0x3c, !UPT ;  /* 0x0000003c253c7292 */ /* 0x000fe2000f8e3c3f */
[----:B------:R-:W-:Y:S11]  /*b400*/  @!P0 BRA `(.L_x_2014) ;  /* 0x0000000000048947 */ /* 0x000ff60003800000 */
[----:B------:R-:W-:Y:S01]  /*b410*/  BPT.TRAP 0x1 ;  /* 0x000000040000795c */ /* 0x000fe20000300000 */
.L_x_2014:
[----:B------:R-:W-:Y:S01]  /*b420*/  ULEA UR4, UR36, UR38, 0x3 ;  /* 0x0000002624047291 */ /* 0x000fe2000f8e183f */
[----:B------:R-:W-:-:S05]  /*b430*/  IMAD.U32 R6, RZ, RZ, UR60 ;  /* 0x0000003cff067e24 */ /* 0x000fca000f8e00ff */
[----:B------:R-:W-:-:S04]  /*b440*/  SHF.L.U32 R6, R6, 0x1f, RZ ;  /* 0x0000001f06067819 */ /* 0x000fc800000006ff */
[----:B------:R0:W1:Y:S01]  /*b450*/  SYNCS.PHASECHK.TRANS64.TRYWAIT P2, [UR4+0x36830], R6 ;  /* 0x03683006ff0075a7 */ /* 0x0000620008040144 */
[----:B------:R-:W-:Y:S05]  /*b460*/  @!P0 BRA `(.L_x_2015) ;  /* 0x0000000000048947 */ /* 0x000fea0003800000 */
[----:B------:R-:W-:Y:S01]  /*b470*/  BPT.TRAP 0x1 ;  /* 0x000000040000795c */ /* 0x000fe20000300000 */
.L_x_2015:
[----:B-1----:R-:W-:Y:S05]  /*b480*/  @P2 BRA `(.L_x_2016) ;  /* 0x0000000000082947 */ /* 0x002fea0003800000 */
[----:B------:R-:W1:Y:S02]  /*b490*/  SYNCS.PHASECHK.TRANS64.TRYWAIT P2, [UR4+0x36830], R6 ;  /* 0x03683006ff0075a7 */ /* 0x000e640008040144 */
[----:B-1----:R-:W-:Y:S05]  /*b4a0*/  @!P2 BRA `(.L_x_2017) ;  /* 0x000000cc00f8a947 */ /* 0x002fea0003800000 */
.L_x_2016:
        /* <DEDUP_REMOVED lines=592> */
.L_x_2018:
[----:B------:R-:W-:Y:S01]  /*d9b0*/  ULEA UR14, UR6, UR38, 0x3 ;  /* 0x00000026060e7291 */ /* 0x000fe2000f8e183f */
[----:B------:R-:W-:-:S05]  /*d9c0*/  IMAD.U32 R0, RZ, RZ, UR37 ;  /* 0x00000025ff007e24 */ /* 0x000fca000f8e00ff */
[----:B------:R-:W-:-:S04]  /*d9d0*/  SHF.L.U32 R0, R0, 0x1f, RZ ;  /* 0x0000001f00007819 */ /* 0x000fc800000006ff */
[----:B------:R2:W3:Y:S01]  /*d9e0*/  SYNCS.PHASECHK.TRANS64.TRYWAIT P2, [UR14+0x36850], R0 ;  /* 0x03685000ff0075a7 */ /* 0x0004e2000804014e */
[----:B------:R-:W-:Y:S05]  /*d9f0*/  @!P0 BRA `(.L_x_2019) ;  /* 0x0000000000048947 */ /* 0x000fea0003800000 */
[----:B------:R-:W-:Y:S01]  /*da00*/  BPT.TRAP 0x1 ;  /* 0x000000040000795c */ /* 0x000fe20000300000 */
.L_x_2019:
[----:B---3--:R-:W-:Y:S05]  /*da10*/  @P2 BRA `(.L_x_2020) ;  /* 0x0000000000082947 */ /* 0x008fea0003800000 */
[----:B------:R-:W3:Y:S02]  /*da20*/  SYNCS.PHASECHK.TRANS64.TRYWAIT P2, [UR14+0x36850], R0 ;  /* 0x03685000ff0075a7 */ /* 0x000ee4000804014e */
[----:B---3--:R-:W-:Y:S05]  /*da30*/  @!P2 BRA `(.L_x_2021) ;  /* 0x000000a800aca947 */ /* 0x008fea0003800000 */
.L_x_2020:
[----:B------:R-:W-:Y:S01]  /*da40*/  UIADD3 UR4, UR38, 0x400, URZ ;  /* 0x0000040026047890 */ /* 0x000fe2000fffe03f */
[----:B------:R-:W-:Y:S01]  /*da50*/  WARPGROUP.ARRIVE ;  /* 0x00000000000079c5 */ /* 0x000fe20000000000 */
[----:B------:R-:W-:Y:S01]  /*da60*/  UMOV UR11, 0x40000040 ;  /* 0x40000040000b7882 */ /* 0x000fe20000000000 */
[----:B------:R-:W-:Y:S01]  /*da70*/  FMUL.FTZ R2, R168, UR5 ;  /* 0x00000005a8027c20 */ /* 0x000fe20008410000 */
[----:B------:R-:W-:Y:S01]  /*da80*/  USHF.R.U32.HI UR4, URZ, 0x4, UR4 ;  /* 0x000000043f047899 */ /* 0x000fe20008011604 */
[----:B-1----:R-:W-:Y:S01]  /*da90*/  FMUL.FTZ R7, R169, UR5 ;  /* 0x00000005a9077c20 */ /* 0x002fe20008410000 */
        /* <DEDUP_REMOVED lines=21> */
[----:B------:R-:W3:Y:S01]  /*dbf0*/  MUFU.TANH R17, R17 ;  /* 0x0000001100117308 */ /* 0x000ee20000002400 */
[----:B------:R-:W-:Y:S01]  /*dc00*/  UMOV UR11, 0x40000040 ;  /* 0x40000040000b7882 */ /* 0x000fe20000000000 */
[----:B--2---:R-:W-:Y:S01]  /*dc10*/  FMNMX.FTZ R0, R2, R9, !PT ;  /* 0x0000000902007209 */ /* 0x004fe20007810000 */
[----:B------:R-:W-:Y:S01]  /*dc20*/  FMUL.FTZ R235, R141, UR5 ;  /* 0x000000058deb7c20 */ /* 0x000fe20008410000 */
[----:B------:R-:W-:Y:S01]  /*dc30*/  FMUL.FTZ R237, R128, UR5 ;  /* 0x0000000580ed7c20 */ /* 0x000fe20008410000 */
[----:B------:R-:W-:Y:S01]  /*dc40*/  FMUL.FTZ R231, R129, UR5 ;  /* 0x0000000581e77c20 */ /* 0x000fe20008410000 */
[----:B------:R-:W-:Y:S01]  /*dc50*/  FMUL.FTZ R227, R132, UR5 ;  /* 0x0000000584e37c20 */ /* 0x000fe20008410000 */
[----:B-1----:R-:W-:Y:S01]  /*dc60*/  FMNMX.FTZ R0, R7, R0, !PT ;  /* 0x0000000007007209 */ /* 0x002fe20007810000 */
[----:B------:R-:W1:Y:S01]  /*dc70*/  MUFU.TANH R19, R19 ;  /* 0x0000001300137308 */ /* 0x000e620000002400 */
[----:B------:R-:W-:Y:S01]  /*dc80*/  FMUL.FTZ R233, R133, UR5 ;  /* 0x0000000585e97c20 */ /* 0x000fe20008410000 */
[----:B------:R-:W-:Y:S01]  /*dc90*/  FMUL.FTZ R229, R120, UR5 ;  /* 0x0000000578e57c20 */ /* 0x000fe20008410000 */
[----:B------:R-:W-:Y:S01]  /*dca0*/  FMUL.FTZ R12, R121, UR5 ;  /* 0x00000005790c7c20 */ /* 0x000fe20008410000 */
[----:B0-----:R-:W0:Y:S01]  /*dcb0*/  LDC R6, c[0x0][0x988] ;  /* 0x00026200ff067b82 */ /* 0x001e220000000800 */
[----:B------:R-:W-:Y:S01]  /*dcc0*/  FMUL.FTZ R11, R170, UR5 ;  /* 0x00000005aa0b7c20 */ /* 0x000fe20008410000 */
[----:B------:R-:W-:Y:S01]  /*dcd0*/  FMUL.FTZ R15, R174, UR5 ;  /* 0x00000005ae0f7c20 */ /* 0x000fe20008410000 */
[----:B------:R-:W-:Y:S01]  /*dce0*/  FMUL.FTZ R161, R162, UR5 ;  /* 0x00000005a2a17c20 */ /* 0x000fe20008410000 */
        /* <DEDUP_REMOVED lines=22> */
[----:B------:R-:W-:Y:S01]  /*de50*/  ISETP.LT.AND P2, PT, RZ, UR7, PT ;  /* 0x00000007ff007c0c */ /* 0x000fe2000bf41270 */
[----:B------:R-:W-:Y:S01]  /*de60*/  UMOV UR37, UR60 ;  /* 0x0000003c00257c82 */ /* 0x000fe20008000000 */
[----:B------:R-:W2:Y:S01]  /*de70*/  MUFU.TANH R175, R175 ;  /* 0x000000af00af7308 */ /* 0x000ea20000002400 */
[----:B---3--:R-:W-:Y:S01]  /*de80*/  FMNMX.FTZ R0, R171, R0, !PT ;  /* 0x00000000ab007209 */ /* 0x008fe20007810000 */
[----:B------:R-:W-:-:S06]  /*de90*/  UMOV UR6, UR36 ;  /* 0x0000002400067c82 */ /* 0x000fcc0008000000 */
[----:B------:R-:W-:Y:S01]  /*dea0*/  MUFU.TANH R217, R217 ;  /* 0x000000d900d97308 */ /* 0x000fe20000002400 */
[----:B-1----:R-:W-:-:S07]  /*deb0*/  FMNMX.FTZ R0, R173, R0, !PT ;  /* 0x00000000ad007209 */ /* 0x002fce0007810000 */
        /* <DEDUP_REMOVED lines=23> */
[----:B------:R-:W-:-:S03]  /*e030*/  FMUL.FTZ R203, R145, UR5 ;  /* 0x0000000591cb7c20 */ /* 0x000fc60008410000 */
[----:B------:R-:W-:Y:S01]  /*e040*/  MUFU.TANH R155, R155 ;  /* 0x0000009b009b7308 */ /* 0x000fe20000002400 */
[----:B------:R-:W-:Y:S01]  /*e050*/  FMUL.FTZ R145, R146, UR5 ;  /* 0x0000000592917c20 */ /* 0x000fe20008410000 */
[----:B------:R-:W-:Y:S01]  /*e060*/  HGMMA.64x192x16.F32 R24, R196, gdesc[UR8].tnspB, R24, gsb0 ;  /* 0x42e00008c4187df0 */ /* 0x000fe20008000818 */
[----:B------:R-:W-:Y:S01]  /*e070*/  UIADD3 UR10, UR4, 0x100, URZ ;  /* 0x00000100040a7890 */ /* 0x000fe2000fffe03f */
[----:B------:R-:W-:-:S04]  /*e080*/  UMOV UR11, 0x40000040 ;  /* 0x40000040000b7882 */ /* 0x000fc80000000000 */
        /* <DEDUP_REMOVED lines=27> */
[----:B--2---:R-:W-:Y:S01]  /*e240*/  FMNMX.FTZ R0, R199, R0, !PT ;  /* 0x00000000c7007209 */ /* 0x004fe20007810000 */
        /* <DEDUP_REMOVED lines=27> */
[----:B------:R-:W-:Y:S01]  /*e400*/  FMUL.FTZ R129, R139, UR5 ;  /* 0x000000058b817c20 */ /* 0x000fe20008410000 */
[----:B------:R-:W-:-:S05]  /*e410*/  FMUL.FTZ R139, R130, UR5 ;  /* 0x00000005828b7c20 */ /* 0x000fca0008410000 */
[----:B------:R-:W-:Y:S08]  /*e420*/  MUFU.TANH R129, R129 ;  /* 0x0000008100817308 */ /* 0x000ff00000002400 */
[----:B------:R-:W-:Y:S01]  /*e430*/  MUFU.TANH R139, R139 ;  /* 0x0000008b008b7308 */ /* 0x000fe20000002400 */
        /* <DEDUP_REMOVED lines=10> */
[----:B------:R-:W3:Y:S01]  /*e4e0*/  MUFU.TANH R125, R125 ;  /* 0x0000007d007d7308 */ /* 0x000ee20000002400 */
[----:B-1----:R-:W-:-:S04]  /*e4f0*/  FMNMX.FTZ R0, R191, R0, !PT ;  /* 0x00000000bf007209 */ /* 0x002fc80007810000 */
[----:B--2---:R-:W-:-:S05]  /*e500*/  FMNMX.FTZ R0, R189, R0, !PT ;  /* 0x00000000bd007209 */ /* 0x004fca0007810000 */
[----:B------:R-:W1:Y:S02]  /*e510*/  SHFL.BFLY PT, R141, R0, 0x2, 0x1f ;  /* 0x0c401f00008d7f89 */ /* 0x000e6400000e0000 */
[----:B-1----:R-:W-:Y:S01]  /*e520*/  FMNMX.FTZ R8, R0, R141, !PT ;  /* 0x0000008d00087209 */ /* 0x002fe20007810000 */
[----:B------:R-:W-:-:S04]  /*e530*/  FMUL.FTZ R141, R134, UR5 ;  /* 0x00000005868d7c20 */ /* 0x000fc80008410000 */
[----:B------:R-:W1:Y:S02]  /*e540*/  SHFL.BFLY PT, R0, R8, 0x1, 0x1f ;  /* 0x0c201f0008007f89 */ /* 0x000e6400000e0000 */
[----:B------:R-:W2:Y:S01]  /*e550*/  MUFU.TANH R141, R141 ;  /* 0x0000008d008d7308 */ /* 0x000ea20000002400 */
[----:B-1----:R-:W-:-:S05]  /*e560*/  FMNMX.FTZ R8, R8, R0, !PT ;  /* 0x0000000008087209 */ /* 0x002fca0007810000 */
[C---:B------:R-:W-:Y:S01]  /*e570*/  FADD.FTZ R9, -R8.reuse, R9 ;  /* 0x0000000908097221 */ /* 0x040fe20000010100 */
[----:B0-----:R-:W-:-:S03]  /*e580*/  FMUL.FTZ R14, R8, R6 ;  /* 0x00000006080e7220 */ /* 0x001fc60000410000 */
[-C--:B------:R-:W-:Y:S01]  /*e590*/  FMUL.FTZ R0, R9, R6.reuse ;  /* 0x0000000609007220 */ /* 0x080fe20000410000 */
        /* <DEDUP_REMOVED lines=22> */
[----:B------:R-:W-:Y:S01]  /*e700*/  FFMA.FTZ R18, R229, R6, -R14 ;  /* 0x00000006e5127223 */ /* 0x000fe2000001080e */
[----:B------:R-:W-:Y:S02]  /*e710*/  MUFU.EX2 R0, R0 ;  /* 0x0000000000007308 */ /* 0x000fe40000000800 */
[----:B------:R-:W-:-:S04]  /*e720*/  FMNMX.FTZ R2, R165, R2, !PT ;  /* 0x00000002a5027209 */ /* 0x000fc80007810000 */
[----:B------:R-:W-:Y:S02]  /*e730*/  FMNMX.FTZ R2, R167, R2, !PT ;  /* 0x00000002a7027209 */ /* 0x000fe40007810000 */
        /* <DEDUP_REMOVED lines=13> */
[----:B---3--:R-:W-:-:S04]  /*e810*/  FMNMX.FTZ R2, R125, R2, !PT ;  /* 0x000000027d027209 */ /* 0x008fc80007810000 */
        /* <DEDUP_REMOVED lines=8> */
[----:B--2---:R-:W-:-:S04]  /*e8a0*/  FMNMX.FTZ R2, R141, R2, !PT ;  /* 0x000000028d027209 */ /* 0x004fc80007810000 */
[----:B------:R-:W-:Y:S02]  /*e8b0*/  FMNMX.FTZ R2, R135, R2, !PT ;  /* 0x0000000287027209 */ /* 0x000fe40007810000 */
[----:B------:R-:W-:Y:S02]  /*e8c0*/  MUFU.EX2 R192, R192 ;  /* 0x000000c000c07308 */ /* 0x000fe40000000800 */
[----:B------:R-:W-:-:S04]  /*e8d0*/  FMNMX.FTZ R2, R143, R2, !PT ;  /* 0x000000028f027209 */ /* 0x000fc80007810000 */
[----:B------:R-:W-:Y:S02]  /*e8e0*/  FMNMX.FTZ R2, R123, R2, !PT ;  /* 0x000000027b027209 */ /* 0x000fe40007810000 */
[----:B------:R-:W-:Y:S02]  /*e8f0*/  MUFU.EX2 R171, R171 ;  /* 0x000000ab00ab7308 */ /* 0x000fe40000000800 */
[----:B------:R-:W-:-:S04]  /*e900*/  FMNMX.FTZ R2, R151, R2, !PT ;  /* 0x0000000297027209 */ /* 0x000fc80007810000 */
[----:B------:R-:W-:Y:S02]  /*e910*/  FMNMX.FTZ R2, R127, R2, !PT ;  /* 0x000000027f027209 */ /* 0x000fe40007810000 */
[----:B------:R-:W-:Y:S01]  /*e920*/  MUFU.EX2 R194, R194 ;  /* 0x000000c200c27308 */ /* 0x000fe20000000800 */
[----:B------:R-:W-:Y:S02]  /*e930*/  WARPGROUP.DEPBAR.LE gsb0, 0x0 ;  /* 0x00008000000079c5 */ /* 0x000fe40000010000 */
[----:B------:R-:W-:Y:S01]  /*e940*/  WARPGROUP.ARRIVE ;  /* 0x00000000000079c5 */ /* 0x000fe20000000000 */
[----:B------:R-:W0:Y:S01]  /*e950*/  SHFL.BFLY PT, R7, R2, 0x2, 0x1f ;  /* 0x0c401f0002077f89 */ /* 0x000e2200000e0000 */
        /* <DEDUP_REMOVED lines=10> */
[----:B------:R-:W-:Y:S01]  /*ea00*/  MUFU.EX2 R173, R173 ;  /* 0x000000ad00ad7308 */ /* 0x000fe20000000800 */
[----:B------:R-:W-:-:S07]  /*ea10*/  UIADD3 UR4, UR7, -0x1, URZ ;  /* 0xffffffff07047890 */ /* 0x000fce000fffe03f */
[----:B------:R-:W-:Y:S01]  /*ea20*/  MUFU.EX2 R188, R188 ;  /* 0x000000bc00bc7308 */ /* 0x000fe20000000800 */
[----:B------:R-:W-:Y:S01]  /*ea30*/  UMOV UR7, UR4 ;  /* 0x0000000400077c82 */ /* 0x000fe20008000000 */
[----:B0-----:R-:W-:-:S06]  /*ea40*/  FMNMX.FTZ R20, R2, R7, !PT ;  /* 0x0000000702147209 */ /* 0x001fcc0007810000 */
[----:B------:R-:W-:Y:S01]  /*ea50*/  MUFU.EX2 R175, R175 ;  /* 0x000000af00af7308 */ /* 0x000fe20000000800 */
[----:B------:R-:W0:Y:S07]  /*ea60*/  SHFL.BFLY PT, R7, R20, 0x1, 0x1f ;  /* 0x0c201f0014077f89 */ /* 0x000e2e00000e0000 */
[----:B------:R-:W-:Y:S08]  /*ea70*/  MUFU.EX2 R190, R190 ;  /* 0x000000be00be7308 */ /* 0x000ff00000000800 */
[----:B------:R-:W-:Y:S08]  /*ea80*/  MUFU.EX2 R185, R185 ;  /* 0x000000b900b97308 */ /* 0x000ff00000000800 */
[----:B------:R-:W-:Y:S01]  /*ea90*/  MUFU.EX2 R184, R184 ;  /* 0x000000b800b87308 */ /* 0x000fe20000000800 */
[----:B0-----:R-:W-:-:S05]  /*eaa0*/  FMNMX.FTZ R7, R20, R7, !PT ;  /* 0x0000000714077209 */ /* 0x001fca0007810000 */
[C---:B------:R-:W-:Y:S01]  /*eab0*/  FADD.FTZ R189, -R7.reuse, R10 ;  /* 0x0000000a07bd7221 */ /* 0x040fe20000010100 */
[-C--:B------:R-:W-:Y:S01]  /*eac0*/  FMUL.FTZ R10, R7, R6.reuse ;  /* 0x00000006070a7220 */ /* 0x080fe20000410000 */
[----:B------:R-:W-:Y:S02]  /*ead0*/  MUFU.EX2 R187, R187 ;  /* 0x000000bb00bb7308 */ /* 0x000fe40000000800 */
[-C--:B------:R-:W-:Y:S01]  /*eae0*/  FMUL.FTZ R189, R189, R6.reuse ;  /* 0x00000006bdbd7220 */ /* 0x080fe20000410000 */
[-CC-:B------:R-:W-:Y:S01]  /*eaf0*/  FFMA.FTZ R201, R11, R6.reuse, -R10.reuse ;  /* 0x000000060bc97223 */ /* 0x180fe2000001080a */
[----:B------:R-:W-:Y:S02]  /*eb00*/  IMAD.U32 R11, RZ, RZ, UR36 ;  /* 0x00000024ff0b7e24 */ /* 0x000fe4000f8e00ff */
[-CC-:B------:R-:W-:Y:S01]  /*eb10*/  FFMA.FTZ R203, R15, R6.reuse, -R10.reuse ;  /* 0x000000060fcb7223 */ /* 0x180fe2000001080a */
[-CC-:B------:R-:W-:Y:S01]  /*eb20*/  FFMA.FTZ R20, R21, R6.reuse, -R10.reuse ;  /* 0x0000000615147223 */ /* 0x180fe2000001080a */
[-CC-:B------:R-:W-:Y:S01]  /*eb30*/  FFMA.FTZ R197, R161, R6.reuse, -R10.reuse ;  /* 0x00000006a1c57223 */ /* 0x180fe2000001080a */
[----:B------:R0:W-:Y:S01]  /*eb40*/  MUFU.EX2 R2, R189 ;  /* 0x000000bd00027308 */ /* 0x0001e20000000800 */
[----:B------:R-:W-:Y:S01]  /*eb50*/  @!P1 LEA R11, R11, UR38, 0x3 ;  /* 0x000000260b0b9c11 */ /* 0x000fe2000f8e18ff */
[----:B------:R-:W-:Y:S01]  /*eb60*/  FFMA.FTZ R120, R163, R6, -R10 ;  /* 0x00000006a3787223 */ /* 0x000fe2000001080a */
[----:B------:R-:W-:-:S02]  /*eb70*/  IMAD.U32 R15, RZ, RZ, UR14 ;  /* 0x0000000eff0f7e24 */ /* 0x000fc4000f8e00ff */
[-CC-:B------:R-:W-:Y:S01]  /*eb80*/  FFMA.FTZ R199, R165, R6.reuse, -R10.reuse ;  /* 0x00000006a5c77223 */ /* 0x180fe2000001080a */
[----:B------:R-:W-:Y:S01]  /*eb90*/  @!P1 IADD3 R11, R11, 0x36840, RZ ;  /* 0x000368400b0b9810 */ /* 0x000fe20007ffe0ff */
[-CC-:B------:R-:W-:Y:S01]  /*eba0*/  FFMA.FTZ R122, R167, R6.reuse, -R10.reuse ;  /* 0x00000006a77a7223 */ /* 0x180fe2000001080a */
[----:B------:R-:W-:Y:S01]  /*ebb0*/  @!P1 VIADD R15, R15, 0x36860 ;  /* 0x000368600f0f9836 */ /* 0x000fe20000000000 */
[----:B------:R-:W1:Y:S01]  /*ebc0*/  MUFU.EX2 R201, R201 ;  /* 0x000000c900c97308 */ /* 0x000e620000000800 */
[----:B------:R-:W-:Y:S01]  /*ebd0*/  @!P1 PRMT R11, RZ, 0x654, R11 ;  /* 0x00000654ff0b9816 */ /* 0x000fe2000000000b */
[-CC-:B------:R-:W-:Y:S01]  /*ebe0*/  FFMA.FTZ R193, R153, R6.reuse, -R10.reuse ;  /* 0x0000000699c17223 */ /* 0x180fe2000001080a */
[-CC-:B------:R-:W-:Y:S01]  /*ebf0*/  FFMA.FTZ R124, R155, R6.reuse, -R10.reuse ;  /* 0x000000069b7c7223 */ /* 0x180fe2000001080a */
[----:B------:R-:W-:Y:S01]  /*ec00*/  @!P1 PRMT R15, RZ, 0x654, R15 ;  /* 0x00000654ff0f9816 */ /* 0x000fe2000000000f */
[-CC-:B------:R-:W-:Y:S01]  /*ec10*/  FFMA.FTZ R195, R157, R6.reuse, -R10.reuse ;  /* 0x000000069dc37223 */ /* 0x180fe2000001080a */
[-CC-:B------:R-:W-:Y:S01]  /*ec20*/  FFMA.FTZ R126, R159, R6.reuse, -R10.reuse ;  /* 0x000000069f7e7223 */ /* 0x180fe2000001080a */
[-CC-:B0-----:R-:W-:Y:S01]  /*ec30*/  FFMA.FTZ R189, R145, R6.reuse, -R10.reuse ;  /* 0x0000000691bd7223 */ /* 0x181fe2000001080a */
        /* <DEDUP_REMOVED lines=13> */
[----:B------:R-:W-:-:S03]  /*ed10*/  FFMA.FTZ R151, R151, R6, -R10 ;  /* 0x0000000697977223 */ /* 0x000fc6000001080a */
        /* <DEDUP_REMOVED lines=22> */
[----:B-1----:R-:W-:Y:S01]  /*ee80*/  FFMA.FTZ R13, R2, R3, R201 ;  /* 0x00000003020d7223 */ /* 0x002fe200000100c9 */
[----:B------:R-:W-:Y:S08]  /*ee90*/  MUFU.EX2 R217, R217 ;  /* 0x000000d900d97308 */ /* 0x000ff00000000800 */
[----:B------:R-:W0:Y:S08]  /*eea0*/  MUFU.EX2 R14, R14 ;  /* 0x0000000e000e7308 */ /* 0x000e300000000800 */
[----:B------:R-:W-:Y:S08]  /*eeb0*/  MUFU.EX2 R3, R125 ;  /* 0x0000007d00037308 */ /* 0x000ff00000000800 */
[----:B------:R-:W-:Y:S01]  /*eec0*/  MUFU.EX2 R139, R139 ;  /* 0x0000008b008b7308 */ /* 0x000fe20000000800 */
[C---:B0-----:R-:W-:Y:S01]  /*eed0*/  FADD.FTZ R132, R14.reuse, R13 ;  /* 0x0000000d0e847221 */ /* 0x041fe20000010000 */
[----:B------:R-:W-:-:S03]  /*eee0*/  F2FP.F16.F32.PACK_AB R201, R14, R201 ;  /* 0x000000c90ec9723e */ /* 0x000fc600000000ff */
[----:B------:R-:W-:Y:S01]  /*eef0*/  FADD.FTZ R13, R203, R132 ;  /* 0x00000084cb0d7221 */ /* 0x000fe20000010000 */
[C---:B------:R-:W-:Y:S02]  /*ef00*/  F2FP.F16.F32.PACK_AB R203, R20.reuse, R203 ;  /* 0x000000cb14cb723e */ /* 0x040fe400000000ff */
[----:B------:R-:W-:Y:S01]  /*ef10*/  MUFU.EX2 R180, R180 ;  /* 0x000000b400b47308 */ /* 0x000fe20000000800 */
[----:B------:R-:W-:-:S04]  /*ef20*/  FADD.FTZ R132, R20, R13 ;  /* 0x0000000d14847221 */ /* 0x000fc80000010000 */
        /* <DEDUP_REMOVED lines=11> */
[----:B------:R-:W-:-:S07]  /*efe0*/  FADD.FTZ R132, R124, R13 ;  /* 0x0000000d7c847221 */ /* 0x000fce0000010000 */
[----:B------:R-:W-:Y:S08]  /*eff0*/  MUFU.EX2 R182, R182 ;  /* 0x000000b600b67308 */ /* 0x000ff00000000800 */
[----:B------:R-:W-:Y:S08]  /*f000*/  MUFU.EX2 R135, R135 ;  /* 0x0000008700877308 */ /* 0x000ff00000000800 */
[----:B------:R-:W-:Y:S08]  /*f010*/  MUFU.EX2 R183, R183 ;  /* 0x000000b700b77308 */ /* 0x000ff00000000800 */
[----:B------:R-:W-:Y:S08]  /*f020*/  MUFU.EX2 R143, R143 ;  /* 0x0000008f008f7308 */ /* 0x000ff00000000800 */
[----:B------:R-:W-:Y:S08]  /*f030*/  MUFU.EX2 R18, R18 ;  /* 0x0000001200127308 */ /* 0x000ff00000000800 */
[----:B------:R-:W-:Y:S08]  /*f040*/  MUFU.EX2 R123, R123 ;  /* 0x0000007b007b7308 */ /* 0x000ff00000000800 */
[----:B------:R-:W0:Y:S08]  /*f050*/  MUFU.EX2 R219, R219 ;  /* 0x000000db00db7308 */ /* 0x000e300000000800 */
[----:B------:R-:W-:Y:S08]  /*f060*/  MUFU.EX2 R151, R151 ;  /* 0x0000009700977308 */ /* 0x000ff00000000800 */
[----:B------:R-:W-:Y:S08]  /*f070*/  MUFU.EX2 R12, R12 ;  /* 0x0000000c000c7308 */ /* 0x000ff00000000800 */
[----:B------:R-:W1:Y:S01]  /*f080*/  MUFU.EX2 R221, R221 ;  /* 0x000000dd00dd7308 */ /* 0x000e620000000800 */
[----:B------:R-:W-:-:S02]  /*f090*/  WARPGROUP.DEPBAR.LE gsb0, 0x0 ;  /* 0x00008000000079c5 */ /* 0x000fc40000010000 */
[----:B------:R2:W-:Y:S01]  /*f0a0*/  @!P1 SYNCS.ARRIVE.TRANS64.RED.A1T0 RZ, [R11+URZ], RZ ;  /* 0x000000ff0bff99a7 */ /* 0x0005e2000810043f */
[----:B0-----:R-:W-:Y:S02]  /*f0b0*/  F2FP.F16.F32.PACK_AB R176, R219, R18 ;  /* 0x00000012dbb0723e */ /* 0x001fe400000000ff */
[----:B------:R-:W-:Y:S02]  /*f0c0*/  F2FP.F16.F32.PACK_AB R177, R123, R143 ;  /* 0x0000008f7bb1723e */ /* 0x000fe400000000ff */
[----:B-1----:R-:W-:Y:S01]  /*f0d0*/  F2FP.F16.F32.PACK_AB R178, R221, R12 ;  /* 0x0000000cddb2723e */ /* 0x002fe200000000ff */
[----:B--2---:R-:W-:Y:S01]  /*f0e0*/  FFMA.FTZ R11, R0, R4, R9 ;  /* 0x00000004000b7223 */ /* 0x004fe20000010009 */
[----:B------:R0:W-:Y:S01]  /*f0f0*/  @!P1 SYNCS.ARRIVE.TRANS64.RED.A1T0 RZ, [R15+URZ], RZ ;  /* 0x000000ff0fff99a7 */ /* 0x0001e2000810043f */
[-C--:B------:R-:W-:Y:S02]  /*f100*/  FFMA.FTZ R4, R129, R6.reuse, -R10 ;  /* 0x0000000681047223 */ /* 0x080fe4000001080a */
[C---:B------:R-:W-:Y:S01]  /*f110*/  FADD.FTZ R11, R200.reuse, R11 ;  /* 0x0000000bc80b7221 */ /* 0x040fe20000010000 */
[----:B------:R-:W-:Y:S01]  /*f120*/  F2FP.F16.F32.PACK_AB R200, R200, R9 ;  /* 0x00000009c8c8723e */ /* 0x000fe200000000ff */
[----:B------:R-:W-:Y:S01]  /*f130*/  FADD.FTZ R9, R195, R132 ;  /* 0x00000084c3097221 */ /* 0x000fe20000010000 */
[----:B------:R-:W-:Y:S01]  /*f140*/  F2FP.F16.F32.PACK_AB R195, R126, R195 ;  /* 0x000000c37ec3723e */ /* 0x000fe200000000ff */
[----:B------:R-:W-:Y:S01]  /*f150*/  FADD.FTZ R134, R202, R11 ;  /* 0x0000000bca867221 */ /* 0x000fe20000010000 */
[-C--:B------:R-:W-:Y:S01]  /*f160*/  FFMA.FTZ R11, R133, R6.reuse, -R10 ;  /* 0x00000006850b7223 */ /* 0x080fe2000001080a */
[----:B------:R-:W-:Y:S01]  /*f170*/  FADD.FTZ R132, R126, R9 ;  /* 0x000000097e847221 */ /* 0x000fe20000010000 */
[----:B------:R-:W-:Y:S01]  /*f180*/  MUFU.EX2 R4, R4 ;  /* 0x0000000400047308 */ /* 0x000fe20000000800 */
[----:B0-----:R-:W-:Y:S01]  /*f190*/  FADD.FTZ R15, R17, R134 ;  /* 0x00000086110f7221 */ /* 0x001fe20000010000 */
[----:B------:R-:W-:Y:S01]  /*f1a0*/  FFMA.FTZ R10, R127, R6, -R10 ;  /* 0x000000067f0a7223 */ /* 0x000fe2000001080a */
[----:B------:R-:W-:Y:S01]  /*f1b0*/  FADD.FTZ R9, R189, R132 ;  /* 0x00000084bd097221 */ /* 0x000fe20000010000 */
[----:B------:R-:W-:Y:S01]  /*f1c0*/  F2FP.F16.F32.PACK_AB R202, R17, R202 ;  /* 0x000000ca11ca723e */ /* 0x000fe200000000ff */
[----:B------:R-:W-:Y:S01]  /*f1d0*/  FADD.FTZ R134, R196, R15 ;  /* 0x0000000fc4867221 */ /* 0x000fe20000010000 */
[----:B------:R-:W-:-:S02]  /*f1e0*/  F2FP.F16.F32.PACK_AB R196, R19, R196 ;  /* 0x000000c413c4723e */ /* 0x000fc400000000ff */
[----:B------:R-:W-:Y:S01]  /*f1f0*/  MUFU.EX2 R11, R11 ;  /* 0x0000000b000b7308 */ /* 0x000fe20000000800 */
[----:B------:R-:W-:Y:S01]  /*f200*/  FADD.FTZ R15, R19, R134 ;  /* 0x00000086130f7221 */ /* 0x000fe20000010000 */
[----:B------:R-:W-:-:S03]  /*f210*/  F2FP.F16.F32.PACK_AB R189, R128, R189 ;  /* 0x000000bd80bd723e */ /* 0x000fc600000000ff */
[----:B------:R-:W-:Y:S01]  /*f220*/  FADD.FTZ R134, R198, R15 ;  /* 0x0000000fc6867221 */ /* 0x000fe20000010000 */
[C---:B------:R-:W-:Y:S02]  /*f230*/  F2FP.F16.F32.PACK_AB R198, R169.reuse, R198 ;  /* 0x000000c6a9c6723e */ /* 0x040fe400000000ff */
[----:B------:R-:W0:Y:S01]  /*f240*/  MUFU.EX2 R10, R10 ;  /* 0x0000000a000a7308 */ /* 0x000e220000000800 */
[----:B------:R-:W-:-:S04]  /*f250*/  FADD.FTZ R15, R169, R134 ;  /* 0x00000086a90f7221 */ /* 0x000fc80000010000 */
[----:B------:R-:W-:Y:S01]  /*f260*/  FADD.FTZ R134, R192, R15 ;  /* 0x0000000fc0867221 */ /* 0x000fe20000010000 */
[----:B------:R-:W-:-:S03]  /*f270*/  F2FP.F16.F32.PACK_AB R192, R171, R192 ;  /* 0x000000c0abc0723e */ /* 0x000fc600000000ff */
[----:B------:R-:W-:-:S04]  /*f280*/  FADD.FTZ R15, R171, R134 ;  /* 0x00000086ab0f7221 */ /* 0x000fc80000010000 */
[----:B------:R-:W-:Y:S01]  /*f290*/  FADD.FTZ R134, R194, R15 ;  /* 0x0000000fc2867221 */ /* 0x000fe20000010000 */
[----:B------:R-:W-:-:S03]  /*f2a0*/  F2FP.F16.F32.PACK_AB R194, R173, R194 ;  /* 0x000000c2adc2723e */ /* 0x000fc600000000ff */
[----:B------:R-:W-:Y:S01]  /*f2b0*/  FADD.FTZ R13, R173, R134 ;  /* 0x00000086ad0d7221 */ /* 0x000fe20000010000 */
[----:B0-----:R-:W-:-:S03]  /*f2c0*/  F2FP.F16.F32.PACK_AB R179, R10, R151 ;  /* 0x000000970ab3723e */ /* 0x001fc600000000ff */
[----:B------:R-:W-:Y:S01]  /*f2d0*/  FADD.FTZ R14, R188, R13 ;  /* 0x0000000dbc0e7221 */ /* 0x000fe20000010000 */
[----:B------:R-:W-:-:S03]  /*f2e0*/  F2FP.F16.F32.PACK_AB R188, R175, R188 ;  /* 0x000000bcafbc723e */ /* 0x000fc600000000ff */
[----:B------:R-:W-:Y:S01]  /*f2f0*/  FADD.FTZ R13, R175, R14 ;  /* 0x0000000eaf0d7221 */ /* 0x000fe20000010000 */
[----:B------:R-:W-:-:S03]  /*f300*/  FADD.FTZ R14, R128, R9 ;  /* 0x00000009800e7221 */ /* 0x000fc60000010000 */
        /* <DEDUP_REMOVED lines=16> */
[C---:B------:R-:W-:Y:S01]  /*f410*/  FADD.FTZ R14, R137.reuse, R14 ;  /* 0x0000000e890e7221 */ /* 0x040fe20000010000 */
[----:B------:R-:W-:-:S02]  /*f420*/  F2FP.F16.F32.PACK_AB R187, R137, R11 ;  /* 0x0000000b89bb723e */ /* 0x000fc400000000ff */
[----:B------:R-:W-:Y:S01]  /*f430*/  FADD.FTZ R20, R180, R9 ;  /* 0x00000009b4147221 */ /* 0x000fe20000010000 */
[----:B------:R-:W-:Y:S01]  /*f440*/  FADD.FTZ R14, R139, R14 ;  /* 0x0000000e8b0e7221 */ /* 0x000fe20000010000 */
[C---:B------:R-:W-:Y:S01]  /*f450*/  F2FP.F16.F32.PACK_AB R180, R181.reuse, R180 ;  /* 0x000000b4b5b4723e */ /* 0x040fe200000000ff */
[----:B------:R-:W-:Y:S02]  /*f460*/  IMAD.MOV.U32 R9, RZ, RZ, R8 ;  /* 0x000000ffff097224 */ /* 0x000fe400078e0008 */
        /* <DEDUP_REMOVED lines=10> */
[----:B------:R-:W-:-:S03]  /*f510*/  FADD.FTZ R14, R143, R14 ;  /* 0x0000000e8f0e7221 */ /* 0x000fc60000010000 */
[----:B------:R-:W-:Y:S01]  /*f520*/  FADD.FTZ R3, R219, R4 ;  /* 0x00000004db037221 */ /* 0x000fe20000010000 */
[----:B------:R-:W-:-:S03]  /*f530*/  FADD.FTZ R14, R123, R14 ;  /* 0x0000000e7b0e7221 */ /* 0x000fc60000010000 */
[----:B------:R-:W-:Y:S01]  /*f540*/  FADD.FTZ R4, R12, R3 ;  /* 0x000000030c047221 */ /* 0x000fe20000010000 */
[----:B------:R-:W-:-:S03]  /*f550*/  FADD.FTZ R14, R151, R14 ;  /* 0x0000000e970e7221 */ /* 0x000fc60000010000 */
[----:B------:R-:W-:Y:S01]  /*f560*/  FADD.FTZ R4, R221, R4 ;  /* 0x00000004dd047221 */ /* 0x000fe20000010000 */
[----:B------:R-:W-:Y:S01]  /*f570*/  FADD.FTZ R3, R10, R14 ;  /* 0x0000000e0a037221 */ /* 0x000fe20000010000 */
[----:B------:R-:W-:Y:S01]  /*f580*/  IMAD.MOV.U32 R10, RZ, RZ, R7 ;  /* 0x000000ffff0a7224 */ /* 0x000fe200078e0007 */
[----:B------:R-:W-:Y:S06]  /*f590*/  @P2 BRA `(.L_x_2022) ;  /* 0xffffffbc00842947 */ /* 0x000fec000383ffff */
.L_x_2013:
        /* <DEDUP_REMOVED lines=99> */
.L_x_2023:
[----:B------:R-:W-:Y:S01]  /*fbd0*/  ULEA UR5, UR36, UR38, 0x3 ;  /* 0x0000002624057291 */ /* 0x000fe2000f8e183f */
[----:B------:R-:W-:-:S05]  /*fbe0*/  IMAD.U32 R0, RZ, RZ, UR60 ;  /* 0x0000003cff007e24 */ /* 0x000fca000f8e00ff */
[----:B------:R-:W-:-:S04]  /*fbf0*/  SHF.L.U32 R0, R0, 0x1f, RZ ;  /* 0x0000001f00007819 */ /* 0x000fc800000006ff */
[----:B------:R0:W1:Y:S01]  /*fc00*/  SYNCS.PHASECHK.TRANS64.TRYWAIT P2, [UR5+0x36850], R0 ;  /* 0x03685000ff0075a7 */ /* 0x0000620008040145 */
[----:B------:R-:W-:Y:S05]  /*fc10*/  @!P0 BRA `(.L_x_2024) ;  /* 0x0000000000048947 */ /* 0x000fea0003800000 */
[----:B------:R-:W-:Y:S01]  /*fc20*/  BPT.TRAP 0x1 ;  /* 0x000000040000795c */ /* 0x000fe20000300000 */
.L_x_2024:
[----:B-1----:R-:W-:Y:S05]  /*fc30*/  @P2 BRA `(.L_x_2025) ;  /* 0x0000000000082947 */ /* 0x002fea0003800000 */
[----:B------:R-:W1:Y:S02]  /*fc40*/  SYNCS.PHASECHK.TRANS64.TRYWAIT P0, [UR5+0x36850], R0 ;  /* 0x03685000ff0075a7 */ /* 0x000e640008000145 */
[----:B-1----:R-:W-:Y:S05]  /*fc50*/  @!P0 BRA `(.L_x_2026) ;  /* 0x00000088003c8947 */ /* 0x002fea0003800000 */
.L_x_2025:
[----:B------:R-:W-:Y:S01]  /*fc60*/  UIADD3 UR38, UR38, 0x400, URZ ;  /* 0x0000040026267890 */ /* 0x000fe2000fffe03f */
[----:B------:R-:W-:Y:S01]  /*fc70*/  WARPGROUP.ARRIVE ;  /* 0x00000000000079c5 */ /* 0x000fe20000000000 */
[----:B------:R-:W-:Y:S01]  /*fc80*/  UMOV UR7, 0x40000040 ;  /* 0x4000004000077882 */ /* 0x000fe20000000000 */
[----:B-1----:R-:W1:Y:S01]  /*fc90*/  SHFL.BFLY PT, R5, R4, 0x2, 0x1f ;  /* 0x0c401f0004057f89 */ /* 0x002e6200000e0000 */
[----:B------:R-:W-:Y:S01]  /*fca0*/  USHF.R.U32.HI UR38, URZ, 0x4, UR38 ;  /* 0x000000043f267899 */ /* 0x000fe20008011626 */
[----:B------:R-:W-:Y:S01]  /*fcb0*/  IMAD.MOV.U32 R10, RZ, RZ, RZ ;  /* 0x000000ffff0a7224 */ /* 0x000fe200078e00ff */
[----:B------:R-:W-:Y:S01]  /*fcc0*/  R2UR UR8, R210 ;  /* 0x00000000d20872ca */ /* 0x000fe200000e0000 */
[----:B0-----:R-:W0:Y:S01]  /*fcd0*/  SHFL.BFLY PT, R0, R3, 0x2, 0x1f ;  /* 0x0c401f0003007f89 */ /* 0x001e2200000e0000 */
[----:B------:R-:W-:-:S04]  /*fce0*/  ULOP3.LUT UR38, UR38, 0x3fff, URZ, 0xc0, !UPT ;  /* 0x00003fff26267892 */ /* 0x000fc8000f8ec03f */
        /* <DEDUP_REMOVED lines=10> */
[----:B------:R-:W-:Y:S01]  /*fd90*/  MOV R4, RZ ;  /* 0x000000ff00047202 */ /* 0x000fe20000000f00 */
[----:B0-----:R-:W-:Y:S01]  /*fda0*/  FADD.FTZ R2, R0, R3 ;  /* 0x0000000300027221 */ /* 0x001fe20000010000 */
[----:B------:R-:W-:Y:S01]  /*fdb0*/  MOV R210, UR8 ;  /* 0x0000000800d27c02 */ /* 0x000fe20008000f00 */
[----:B------:R-:W0:Y:S01]  /*fdc0*/  SHFL.BFLY PT, R0, R5, 0x1, 0x1f ;  /* 0x0c201f0005007f89 */ /* 0x000e2200000e0000 */
[----:B------:R-:W-:-:S03]  /*fdd0*/  USEL UR36, UR36, URZ, UP0 ;  /* 0x0000003f24247287 */ /* 0x000fc60008000000 */
[----:B------:R-:W1:Y:S01]  /*fde0*/  SHFL.BFLY PT, R9, R2, 0x1, 0x1f ;  /* 0x0c201f0002097f89 */ /* 0x000e6200000e0000 */
[----:B0-----:R-:W-:Y:S01]  /*fdf0*/  FADD.FTZ R13, R5, R0 ;  /* 0x00000000050d7221 */ /* 0x001fe20000010000 */
[----:B------:R-:W-:Y:S02]  /*fe00*/  IMAD.U32 R5, RZ, RZ, UR5 ;  /* 0x00000005ff057e24 */ /* 0x000fe4000f8e00ff */
[----:B------:R-:W-:Y:S02]  /*fe10*/  IMAD.MOV.U32 R0, RZ, RZ, -0x800000 ;  /* 0xff800000ff007424 */ /* 0x000fe400078e00ff */
[----:B-1----:R-:W-:Y:S01]  /*fe20*/  FADD.FTZ R14, R2, R9 ;  /* 0x00000009020e7221 */ /* 0x002fe20000010000 */
[----:B------:R-:W-:Y:S01]  /*fe30*/  FSETP.NE.FTZ.AND P0, PT, R13, RZ, PT ;  /* 0x000000ff0d00720b */ /* 0x000fe20003f15000 */
[----:B------:R-:W-:Y:S02]  /*fe40*/  @!P1 VIADD R5, R5, 0x36860 ;  /* 0x0003686005059836 */ /* 0x000fe40000000000 */
[----:B------:R-:W-:Y:S01]  /*fe50*/  IMAD.MOV.U32 R2, RZ, RZ, -0x800000 ;  /* 0xff800000ff027424 */ /* 0x000fe200078e00ff */
[----:B------:R-:W-:-:S02]  /*fe60*/  FSETP.NE.FTZ.AND P2, PT, R14, RZ, PT ;  /* 0x000000ff0e00720b */ /* 0x000fc40003f55000 */
[----:B------:R-:W-:-:S07]  /*fe70*/  @!P1 PRMT R5, RZ, 0x654, R5 ;  /* 0x00000654ff059816 */ /* 0x000fce0000000005 */
[----:B------:R-:W0:Y:S01]  /*fe80*/  @P0 MUFU.LG2 R9, R13 ;  /* 0x0000000d00090308 */ /* 0x000e220000000c00 */
[----:B------:R-:W-:-:S03]  /*fe90*/  @P0 FMUL.FTZ R3, R6, 0.69314718246459960938 ;  /* 0x3f31721806030820 */ /* 0x000fc60000410000 */
[----:B------:R-:W-:-:S04]  /*fea0*/  @P2 FMUL.FTZ R15, R6, 0.69314718246459960938 ;  /* 0x3f317218060f2820 */ /* 0x000fc80000410000 */
[----:B------:R-:W1:Y:S08]  /*feb0*/  @P2 MUFU.LG2 R11, R14 ;  /* 0x0000000e000b2308 */ /* 0x000e700000000c00 */
[----:B------:R-:W2:Y:S01]  /*fec0*/  @P2 MUFU.RCP R10, R14 ;  /* 0x0000000e000a2308 */ /* 0x000ea20000001000 */
[----:B0-----:R-:W-:-:S04]  /*fed0*/  @P0 FMUL.FTZ R6, R9, 0.69314718246459960938 ;  /* 0x3f31721809060820 */ /* 0x001fc80000410000 */
[----:B------:R-:W-:-:S03]  /*fee0*/  @P0 FFMA.FTZ R2, R3, R8, R6 ;  /* 0x0000000803020223 */ /* 0x000fc60000010006 */
[----:B------:R-:W0:Y:S01]  /*fef0*/  @P0 MUFU.RCP R4, R13 ;  /* 0x0000000d00040308 */ /* 0x000e220000001000 */
[----:B-1----:R-:W-:Y:S01]  /*ff00*/  @P2 FMUL.FTZ R12, R11, 0.69314718246459960938 ;  /* 0x3f3172180b0c2820 */ /* 0x002fe20000410000 */
        /* <DEDUP_REMOVED lines=36> */
[----:B------:R-:W-:Y:S01]  /*10150*/  FMUL.FTZ R130, R43, R10 ;  /* 0x0000000a2b827220 */ /* 0x000fe20000410000 */
[-C--:B0-----:R-:W-:Y:S01]  /*10160*/  FMUL.FTZ R120, R32, R4.reuse ;  /* 0x0000000420787220 */ /* 0x081fe20000410000 */
[-C--:B------:R-:W-:Y:S01]  /*10170*/  FMUL.FTZ R3, R36, R4.reuse ;  /* 0x0000000424037220 */ /* 0x080fe20000410000 */
[----:B------:R-:W-:Y:S01]  /*10180*/  FMUL.FTZ R122, R37, R4 ;  /* 0x00000004257a7220 */ /* 0x000fe20000410000 */
        /* <DEDUP_REMOVED lines=91> */
.L_x_1996:
[----:B------:R-:W0:Y:S01]  /*10740*/  S2R R5, SR_CgaCtaId ;  /* 0x0000000000057919 */ /* 0x000e220000008800 */
[----:B------:R-:W-:Y:S01]  /*10750*/  MOV R42, 0x400 ;  /* 0x00000400002a7802 */ /* 0x000fe20000000f00 */
[----:B------:R-:W-:Y:S01]  /*10760*/  BSSY B0, `(.L_x_2027) ;  /* 0x0000274000007945 */ /* 0x000fe20003800000 */
[----:B------:R-:W-:Y:S02]  /*10770*/  BAR.SYNC.DEFER_BLOCKING 0x5, 0x120 ;  /* 0x0144800000007b1d */ /* 0x000fe40000010000 */
[----:B0-----:R-:W-:-:S05]  /*10780*/  LEA R42, R5, R42, 0x18 ;  /* 0x0000002a052a7211 */ /* 0x001fca00078ec0ff */
[----:B------:R-:W0:Y:S02]  /*10790*/  LDS.128 R80, [R42+0x368d0] ;  /* 0x0368d0002a507984 */ /* 0x000e240000000c00 */
[----:B0-----:R-:W-:Y:S02]  /*107a0*/  R2UR UR4, R81 ;  /* 0x00000000510472ca */ /* 0x001fe400000e0000 */
[----:B------:R-:W-:-:S11]  /*107b0*/  R2UR UR5, R82 ;  /* 0x00000000520572ca */ /* 0x000fd600000e0000 */
[----:B------:R-:W-:Y:S01]  /*107c0*/  IMAD.U32 R17, RZ, RZ, UR4 ;  /* 0x00000004ff117e24 */ /* 0x000fe2000f8e00ff */
[----:B------:R-:W-:Y:S06]  /*107d0*/  BAR.ARV 0x4, 0x120 ;  /* 0x0104800000007b1d */ /* 0x000fec0000002000 */
[----:B------:R-:W-:Y:S05]  /*107e0*/  @P0 BRA `(.L_x_2028) ;  /* 0x0000001800800947 */ /* 0x000fea0003800000 */
[----:B------:R-:W0:Y:S01]  /*107f0*/  S2R R5, SR_SWINHI ;  /* 0x0000000000057919 */ /* 0x000e220000002f00 */
[----:B------:R-:W-:Y:S01]  /*10800*/  F2FP.F16.F32.PACK_AB R6, R123, R6 ;  /* 0x000000067b06723e */ /* 0x000fe200000000ff */
[----:B------:R-:W-:Y:S01]  /*10810*/  ULDC.64 UR8, c[0x0][0xbe0] ;  /* 0x0002f80000087ab9 */ /* 0x000fe20000000a00 */
[----:B------:R-:W-:Y:S01]  /*10820*/  R2UR UR6, R208 ;  /* 0x00000000d00672ca */ /* 0x000fe200000e0000 */
[----:B------:R-:W-:Y:S01]  /*10830*/  UISETP.NE.U32.AND UP0, UPT, UR8, URZ, UPT ;  /* 0x0000003f0800728c */ /* 0x000fe2000bf05070 */
[----:B------:R-:W-:Y:S01]  /*10840*/  R2UR UR4, R206 ;  /* 0x00000000ce0472ca */ /* 0x000fe200000e0000 */
[----:B------:R-:W-:Y:S01]  /*10850*/  ULDC.64 UR12, c[0x0][0x208] ;  /* 0x00008200000c7ab9 */ /* 0x000fe20000000a00 */
[----:B------:R-:W-:Y:S01]  /*10860*/  F2FP.F16.F32.PACK_AB R36, R37, R36 ;  /* 0x000000242524723e */ /* 0x000fe200000000ff */
[----:B------:R-:W-:Y:S01]  /*10870*/  UISETP.NE.AND.EX UP0, UPT, UR9, URZ, UPT, UP0 ;  /* 0x0000003f0900728c */ /* 0x000fe2000bf05300 */
[----:B------:R-:W-:Y:S02]  /*10880*/  F2FP.F16.F32.PACK_AB R37, R47, R38 ;  /* 0x000000262f25723e */ /* 0x000fe400000000ff */
[----:B------:R-:W-:-:S02]  /*10890*/  F2FP.F16.F32.PACK_AB R88, R89, R88 ;  /* 0x000000585958723e */ /* 0x000fc400000000ff */
[----:B------:R-:W-:Y:S02]  /*108a0*/  F2FP.F16.F32.PACK_AB R38, R85, R84 ;  /* 0x000000545526723e */ /* 0x000fe400000000ff */
[----:B------:R-:W-:Y:S02]  /*108b0*/  F2FP.F16.F32.PACK_AB R39, R128, R39 ;  /* 0x000000278027723e */ /* 0x000fe400000000ff */
[----:B------:R-:W-:Y:S01]  /*108c0*/  F2FP.F16.F32.PACK_AB R89, R43, R90 ;  /* 0x0000005a2b59723e */ /* 0x000fe200000000ff */
[----:B------:R-:W-:Y:S01]  /*108d0*/  USHF.L.U64.HI UR11, UR4, 0x2, UR6 ;  /* 0x00000002040b7899 */ /* 0x000fe20008010206 */
[----:B------:R-:W-:Y:S01]  /*108e0*/  F2FP.F16.F32.PACK_AB R96, R97, R96 ;  /* 0x000000606160723e */ /* 0x000fe200000000ff */
[----:B------:R-:W-:Y:S01]  /*108f0*/  USHF.L.U32 UR10, UR4, 0x2, URZ ;  /* 0x00000002040a7899 */ /* 0x000fe2000800063f */
[----:B------:R-:W-:Y:S01]  /*10900*/  F2FP.F16.F32.PACK_AB R90, R93, R92 ;  /* 0x0000005c5d5a723e */ /* 0x000fe200000000ff */
[----:B------:R-:W-:Y:S01]  /*10910*/  ULDC.64 UR6, c[0x0][0xbd8] ;  /* 0x0002f60000067ab9 */ /* 0x000fe20000000a00 */
[----:B------:R-:W-:Y:S01]  /*10920*/  F2FP.F16.F32.PACK_AB R91, R86, R91 ;  /* 0x0000005b565b723e */ /* 0x000fe200000000ff */
[----:B------:R-:W-:Y:S01]  /*10930*/  UISETP.NE.U32.AND UP1, UPT, UR6, URZ, UPT ;  /* 0x0000003f0600728c */ /* 0x000fe2000bf25070 */
[----:B------:R-:W-:Y:S01]  /*10940*/  F2FP.F16.F32.PACK_AB R97, R99, R98 ;  /* 0x000000626361723e */ /* 0x000fe200000000ff */
[----:B------:R-:W-:Y:S01]  /*10950*/  UIADD3 UR4, UP2, UR10, UR6, URZ ;  /* 0x000000060a047290 */ /* 0x000fe2000ff5e03f */
[----:B------:R-:W-:Y:S01]  /*10960*/  F2FP.F16.F32.PACK_AB R104, R105, R104 ;  /* 0x000000686968723e */ /* 0x000fe200000000ff */
[----:B------:R-:W-:Y:S01]  /*10970*/  UISETP.NE.AND.EX UP1, UPT, UR7, URZ, UPT, UP1 ;  /* 0x0000003f0700728c */ /* 0x000fe2000bf25310 */
[----:B------:R-:W-:Y:S01]  /*10980*/  F2FP.F16.F32.PACK_AB R98, R101, R100 ;  /* 0x000000646562723e */ /* 0x000fe200000000ff */
[----:B------:R-:W-:Y:S01]  /*10990*/  @UP0 UIADD3 UR6, UP3, UR10, UR8, URZ ;  /* 0x000000080a060290 */ /* 0x000fe2000ff7e03f */
[----:B------:R-:W-:Y:S01]  /*109a0*/  F2FP.F16.F32.PACK_AB R99, R103, R102 ;  /* 0x000000666763723e */ /* 0x000fe200000000ff */
[----:B------:R-:W-:Y:S01]  /*109b0*/  UIADD3.X UR8, UR11, UR7, URZ, UP2, !UPT ;  /* 0x000000070b087290 */ /* 0x000fe200097fe43f */
[----:B------:R-:W-:-:S02]  /*109c0*/  MOV R18, R42 ;  /* 0x0000002a00127202 */ /* 0x000fc40000000f00 */
[----:B0-----:R-:W-:Y:S01]  /*109d0*/  MOV R19, R5 ;  /* 0x0000000500137202 */ /* 0x001fe20000000f00 */
[----:B------:R-:W-:Y:S01]  /*109e0*/  @UP0 UIADD3.X UR7, UR11, UR9, URZ, UP3, !UPT ;  /* 0x000000090b070290 */ /* 0x000fe20009ffe43f */
[----:B------:R-:W-:Y:S02]  /*109f0*/  F2FP.F16.F32.PACK_AB R105, R107, R106 ;  /* 0x0000006a6b69723e */ /* 0x000fe400000000ff */
[----:B------:R-:W-:Y:S01]  /*10a00*/  F2FP.F16.F32.PACK_AB R112, R113, R112 ;  /* 0x000000707170723e */ /* 0x000fe200000000ff */
[----:B------:R-:W-:Y:S01]  /*10a10*/  IMAD.WIDE R4, R213, 0x2, R18 ;  /* 0x00000002d5047825 */ /* 0x000fe200078e0212 */
[----:B------:R-:W-:Y:S02]  /*10a20*/  F2FP.F16.F32.PACK_AB R106, R109, R108 ;  /* 0x0000006c6d6a723e */ /* 0x000fe400000000ff */
[----:B------:R-:W-:Y:S02]  /*10a30*/  F2FP.F16.F32.PACK_AB R107, R111, R110 ;  /* 0x0000006e6f6b723e */ /* 0x000fe400000000ff */
[----:B------:R-:W-:-:S02]  /*10a40*/  LOP3.LUT R29, R4, 0x380, RZ, 0xc0, !PT ;  /* 0x00000380041d7812 */ /* 0x000fc400078ec0ff */
        /* <DEDUP_REMOVED lines=9> */
[----:B------:R-:W-:Y:S01]  /*10ae0*/  IMAD.X R15, RZ, RZ, R5, P5 ;  /* 0x000000ffff0f7224 */ /* 0x000fe200028e0605 */
[----:B------:R-:W-:-:S02]  /*10af0*/  IADD3 R141, P4, R4, 0x4040, RZ ;  /* 0x00004040048d7810 */ /* 0x000fc40007f9e0ff */
[C---:B------:R-:W-:Y:S02]  /*10b00*/  IADD3 R143, P3, R4.reuse, 0x4060, RZ ;  /* 0x00004060048f7810 */ /* 0x040fe40007f7e0ff */
[C---:B------:R-:W-:Y:S01]  /*10b10*/  IADD3 R145, P2, R4.reuse, 0x8000, RZ ;  /* 0x0000800004917810 */ /* 0x040fe20007f5e0ff */
[--C-:B------:R-:W-:Y:S01]  /*10b20*/  IMAD.X R25, RZ, RZ, R5.reuse, P4 ;  /* 0x000000ffff197224 */ /* 0x100fe200020e0605 */
[C---:B------:R-:W-:Y:S01]  /*10b30*/  IADD3 R147, P1, R4.reuse, 0x8020, RZ ;  /* 0x0000802004937810 */ /* 0x040fe20007f3e0ff */
[--C-:B------:R-:W-:Y:S01]  /*10b40*/  IMAD.X R27, RZ, RZ, R5.reuse, P3 ;  /* 0x000000ffff1b7224 */ /* 0x100fe200018e0605 */
[C---:B------:R-:W-:Y:S02]  /*10b50*/  IADD3 R149, P6, R4.reuse, 0x8040, RZ ;  /* 0x0000804004957810 */ /* 0x040fe40007fde0ff */
[----:B------:R-:W-:Y:S01]  /*10b60*/  IADD3 R151, P5, R4, 0x8060, RZ ;  /* 0x0000806004977810 */ /* 0x000fe20007fbe0ff */
[--C-:B------:R-:W-:Y:S01]  /*10b70*/  IMAD.X R31, RZ, RZ, R5.reuse, P1 ;  /* 0x000000ffff1f7224 */ /* 0x100fe200008e0605 */
[----:B------:R-:W-:Y:S01]  /*10b80*/  LOP3.LUT R4, R29, R4, RZ, 0x3c, !PT ;  /* 0x000000041d047212 */ /* 0x000fe200078e3cff */
[--C-:B------:R-:W-:Y:S01]  /*10b90*/  IMAD.X R29, RZ, RZ, R5.reuse, P2 ;  /* 0x000000ffff1d7224 */ /* 0x100fe200010e0605 */
[-C--:B------:R-:W-:Y:S01]  /*10ba0*/  IADD3.X R21, RZ, R5.reuse, RZ, P0, !PT ;  /* 0x00000005ff157210 */ /* 0x080fe200007fe4ff */
[----:B------:R-:W-:Y:S01]  /*10bb0*/  IMAD.X R33, RZ, RZ, R5, P6 ;  /* 0x000000ffff217224 */ /* 0x000fe200030e0605 */
[----:B------:R-:W-:-:S02]  /*10bc0*/  IADD3.X R35, RZ, R5, RZ, P5, !PT ;  /* 0x00000005ff237210 */ /* 0x000fc40002ffe4ff */
[----:B------:R-:W-:Y:S02]  /*10bd0*/  LOP3.LUT R8, R81, 0x380, RZ, 0xc0, !PT ;  /* 0x0000038051087812 */ /* 0x000fe400078ec0ff */
[----:B------:R-:W-:Y:S02]  /*10be0*/  LOP3.LUT R10, R87, 0x380, RZ, 0xc0, !PT ;  /* 0x00000380570a7812 */ /* 0x000fe400078ec0ff */
[----:B------:R-:W-:Y:S02]  /*10bf0*/  MOV R134, R4 ;  /* 0x0000000400867202 */ /* 0x000fe40000000f00 */
[----:B------:R-:W-:Y:S02]  /*10c00*/  LOP3.LUT R12, R95, 0x380, RZ, 0xc0, !PT ;  /* 0x000003805f0c7812 */ /* 0x000fe400078ec0ff */
[----:B------:R-:W-:Y:S02]  /*10c10*/  LOP3.LUT R14, R137, 0x380, RZ, 0xc0, !PT ;  /* 0x00000380890e7812 */ /* 0x000fe400078ec0ff */
[----:B------:R-:W-:-:S02]  /*10c20*/  F2FP.F16.F32.PACK_AB R5, R32, R135 ;  /* 0x000000872005723e */ /* 0x000fc400000000ff */
[----:B------:R-:W-:Y:S02]  /*10c30*/  LOP3.LUT R24, R141, 0x380, RZ, 0xc0, !PT ;  /* 0x000003808d187812 */ /* 0x000fe400078ec0ff */
[----:B------:R-:W-:Y:S02]  /*10c40*/  LOP3.LUT R26, R143, 0x380, RZ, 0xc0, !PT ;  /* 0x000003808f1a7812 */ /* 0x000fe400078ec0ff */
[----:B------:R-:W-:Y:S02]  /*10c50*/  LOP3.LUT R32, R147, 0x380, RZ, 0xc0, !PT ;  /* 0x0000038093207812 */ /* 0x000fe400078ec0ff */
[----:B------:R-:W-:Y:S02]  /*10c60*/  LOP3.LUT R20, R139, 0x380, RZ, 0xc0, !PT ;  /* 0x000003808b147812 */ /* 0x000fe400078ec0ff */
[----:B------:R-:W-:Y:S02]  /*10c70*/  LOP3.LUT R28, R145, 0x380, RZ, 0xc0, !PT ;  /* 0x00000380911c7812 */ /* 0x000fe400078ec0ff */
[----:B------:R-:W-:-:S02]  /*10c80*/  LOP3.LUT R34, R149, 0x380, RZ, 0xc0, !PT ;  /* 0x0000038095227812 */ /* 0x000fc400078ec0ff */
[----:B------:R-:W-:Y:S02]  /*10c90*/  SHF.R.U64 R8, R8, 0x3, RZ ;  /* 0x0000000308087819 */ /* 0x000fe400000012ff */
[----:B------:R-:W-:Y:S02]  /*10ca0*/  SHF.R.U64 R10, R10, 0x3, RZ ;  /* 0x000000030a0a7819 */ /* 0x000fe400000012ff */
[----:B------:R-:W-:Y:S02]  /*10cb0*/  LOP3.LUT R80, R151, 0x380, RZ, 0xc0, !PT ;  /* 0x0000038097507812 */ /* 0x000fe400078ec0ff */
[----:B------:R-:W-:Y:S02]  /*10cc0*/  SHF.R.U64 R12, R12, 0x3, RZ ;  /* 0x000000030c0c7819 */ /* 0x000fe400000012ff */
[----:B------:R-:W-:Y:S02]  /*10cd0*/  SHF.R.U64 R14, R14, 0x3, RZ ;  /* 0x000000030e0e7819 */ /* 0x000fe400000012ff */
[----:B------:R-:W-:-:S02]  /*10ce0*/  F2FP.F16.F32.PACK_AB R4, R124, R7 ;  /* 0x000000077c04723e */ /* 0x000fc400000000ff */
[----:B------:R-:W-:Y:S02]  /*10cf0*/  SHF.R.U64 R24, R24, 0x3, RZ ;  /* 0x0000000318187819 */ /* 0x000fe400000012ff */
[----:B------:R-:W-:Y:S02]  /*10d00*/  SHF.R.U64 R26, R26, 0x3, RZ ;  /* 0x000000031a1a7819 */ /* 0x000fe400000012ff */
[----:B------:R-:W-:Y:S02]  /*10d10*/  SHF.R.U64 R32, R32, 0x3, RZ ;  /* 0x0000000320207819 */ /* 0x000fe400000012ff */
[----:B------:R-:W-:Y:S01]  /*10d20*/  F2FP.F16.F32.PACK_AB R7, R133, R30 ;  /* 0x0000001e8507723e */ /* 0x000fe200000000ff */
[----:B------:R-:W-:Y:S01]  /*10d30*/  BAR.SYNC.DEFER_BLOCKING 0x1, 0x100 ;  /* 0x0044000000007b1d */ /* 0x000fe20000010000 */
[----:B------:R-:W-:Y:S02]  /*10d40*/  SHF.R.U64 R20, R20, 0x3, RZ ;  /* 0x0000000314147819 */ /* 0x000fe400000012ff */
[----:B------:R-:W-:-:S02]  /*10d50*/  SHF.R.U64 R28, R28, 0x3, RZ ;  /* 0x000000031c1c7819 */ /* 0x000fc400000012ff */
[----:B------:R-:W-:Y:S02]  /*10d60*/  SHF.R.U64 R34, R34, 0x3, RZ ;  /* 0x0000000322227819 */ /* 0x000fe400000012ff */
[----:B------:R-:W-:Y:S02]  /*10d70*/  LOP3.LUT R8, R8, R81, RZ, 0x3c, !PT ;  /* 0x0000005108087212 */ /* 0x000fe400078e3cff */
[----:B------:R-:W-:Y:S02]  /*10d80*/  LOP3.LUT R10, R10, R87, RZ, 0x3c, !PT ;  /* 0x000000570a0a7212 */ /* 0x000fe400078e3cff */
[----:B------:R-:W-:Y:S02]  /*10d90*/  SHF.R.U64 R80, R80, 0x3, RZ ;  /* 0x0000000350507819 */ /* 0x000fe400000012ff */
[----:B------:R-:W-:Y:S02]  /*10da0*/  LOP3.LUT R12, R12, R95, RZ, 0x3c, !PT ;  /* 0x0000005f0c0c7212 */ /* 0x000fe400078e3cff */
[----:B------:R-:W-:-:S02]  /*10db0*/  LOP3.LUT R14, R14, R137, RZ, 0x3c, !PT ;  /* 0x000000890e0e7212 */ /* 0x000fc400078e3cff */
[----:B------:R-:W-:Y:S02]  /*10dc0*/  LOP3.LUT R24, R24, R141, RZ, 0x3c, !PT ;  /* 0x0000008d18187212 */ /* 0x000fe400078e3cff */
[----:B------:R-:W-:Y:S02]  /*10dd0*/  LOP3.LUT R26, R26, R143, RZ, 0x3c, !PT ;  /* 0x0000008f1a1a7212 */ /* 0x000fe400078e3cff */
[----:B------:R-:W-:Y:S02]  /*10de0*/  LOP3.LUT R30, R32, R147, RZ, 0x3c, !PT ;  /* 0x00000093201e7212 */ /* 0x000fe400078e3cff */
[----:B------:R-:W-:Y:S01]  /*10df0*/  LOP3.LUT R20, R20, R139, RZ, 0x3c, !PT ;  /* 0x0000008b14147212 */ /* 0x000fe200078e3cff */
[----:B------:R0:W-:Y:S01]  /*10e00*/  STSM.16.M88.4 [R134], R4 ;  /* 0x0000000486007844 */ /* 0x0001e20000000200 */
[----:B------:R-:W-:Y:S02]  /*10e10*/  LOP3.LUT R28, R28, R145, RZ, 0x3c, !PT ;  /* 0x000000911c1c7212 */ /* 0x000fe400078e3cff */
[----:B------:R-:W-:-:S02]  /*10e20*/  LOP3.LUT R32, R34, R149, RZ, 0x3c, !PT ;  /* 0x0000009522207212 */ /* 0x000fc400078e3cff */
[----:B------:R-:W-:Y:S02]  /*10e30*/  LOP3.LUT R34, R80, R151, RZ, 0x3c, !PT ;  /* 0x0000009750227212 */ /* 0x000fe400078e3cff */
[----:B------:R-:W-:Y:S02]  /*10e40*/  MOV R133, R8 ;  /* 0x0000000800857202 */ /* 0x000fe40000000f00 */
[----:B------:R-:W-:Y:S02]  /*10e50*/  MOV R124, R10 ;  /* 0x0000000a007c7202 */ /* 0x000fe40000000f00 */
[----:B------:R-:W-:Y:S02]  /*10e60*/  MOV R123, R12 ;  /* 0x0000000c007b7202 */ /* 0x000fe40000000f00 */
[----:B------:R-:W-:Y:S02]  /*10e70*/  MOV R95, R14 ;  /* 0x0000000e005f7202 */ /* 0x000fe40000000f00 */
[----:B------:R-:W-:-:S02]  /*10e80*/  F2FP.F16.F32.PACK_AB R8, R41, R40 ;  /* 0x000000282908723e */ /* 0x000fc400000000ff */
[----:B0-----:R-:W-:Y:S02]  /*10e90*/  F2FP.F16.F32.PACK_AB R4, R121, R120 ;  /* 0x000000787904723e */ /* 0x001fe400000000ff */
[----:B------:R-:W-:Y:S02]  /*10ea0*/  F2FP.F16.F32.PACK_AB R5, R132, R127 ;  /* 0x0000007f8405723e */ /* 0x000fe400000000ff */
[----:B------:R-:W-:Y:S02]  /*10eb0*/  F2FP.F16.F32.PACK_AB R6, R122, R3 ;  /* 0x000000037a06723e */ /* 0x000fe400000000ff */
[----:B------:R-:W-:Y:S02]  /*10ec0*/  F2FP.F16.F32.PACK_AB R7, R131, R126 ;  /* 0x0000007e8307723e */ /* 0x000fe400000000ff */
[----:B------:R-:W-:Y:S02]  /*10ed0*/  F2FP.F16.F32.PACK_AB R9, R130, R125 ;  /* 0x0000007d8209723e */ /* 0x000fe400000000ff */
[----:B------:R-:W-:Y:S01]  /*10ee0*/  F2FP.F16.F32.PACK_AB R10, R45, R44 ;  /* 0x0000002c2d0a723e */ /* 0x000fe200000000ff */
[----:B------:R0:W-:Y:S01]  /*10ef0*/  STSM.16.M88.4 [R133], R4 ;  /* 0x0000000485007844 */ /* 0x0001e20000000200 */
[----:B------:R-:W-:-:S02]  /*10f00*/  F2FP.F16.F32.PACK_AB R11, R129, R46 ;  /* 0x0000002e810b723e */ /* 0x000fc400000000ff */
[----:B------:R-:W-:Y:S02]  /*10f10*/  MOV R87, R24 ;  /* 0x0000001800577202 */ /* 0x000fe40000000f00 */
[----:B------:R-:W-:Y:S01]  /*10f20*/  MOV R82, R26 ;  /* 0x0000001a00527202 */ /* 0x000fe20000000f00 */
[----:B------:R1:W-:Y:S01]  /*10f30*/  STSM.16.M88.4 [R124], R8 ;  /* 0x000000087c007844 */ /* 0x0003e20000000200 */
[----:B------:R-:W-:Y:S02]  /*10f40*/  F2FP.F16.F32.PACK_AB R12, R49, R48 ;  /* 0x00000030310c723e */ /* 0x000fe400000000ff */
[----:B------:R-:W-:Y:S02]  /*10f50*/  F2FP.F16.F32.PACK_AB R13, R51, R50 ;  /* 0x00000032330d723e */ /* 0x000fe400000000ff */
[----:B------:R-:W-:Y:S02]  /*10f60*/  F2FP.F16.F32.PACK_AB R14, R53, R52 ;  /* 0x00000034350e723e */ /* 0x000fe400000000ff */
[----:B------:R-:W-:-:S02]  /*10f70*/  F2FP.F16.F32.PACK_AB R15, R55, R54 ;  /* 0x00000036370f723e */ /* 0x000fc400000000ff */
[----:B------:R-:W-:Y:S01]  /*10f80*/  MOV R94, R20 ;  /* 0x00000014005e7202 */ /* 0x000fe20000000f00 */
[----:B0-----:R-:W-:Y:S01]  /*10f90*/  IMAD.U32 R4, RZ, RZ, UR4 ;  /* 0x00000004ff047e24 */ /* 0x001fe2000f8e00ff */
[----:B------:R-:W-:Y:S01]  /*10fa0*/  MOV R81, R28 ;  /* 0x0000001c00517202 */ /* 0x000fe20000000f00 */
[----:B------:R-:W-:Y:S01]  /*10fb0*/  STSM.16.M88.4 [R123], R12 ;  /* 0x0000000c7b007844 */ /* 0x000fe20000000200 */
[----:B------:R-:W-:Y:S01]  /*10fc0*/  MOV R80, R30 ;  /* 0x0000001e00507202 */ /* 0x000fe20000000f00 */
[----:B------:R-:W-:Y:S01]  /*10fd0*/  IMAD.U32 R5, RZ, RZ, UR8 ;  /* 0x00000008ff057e24 */ /* 0x000fe2000f8e00ff */
[----:B------:R-:W-:Y:S02]  /*10fe0*/  F2FP.F16.F32.PACK_AB R24, R57, R56 ;  /* 0x000000383918723e */ /* 0x000fe400000000ff */
[----:B------:R-:W-:Y:S02]  /*10ff0*/  F2FP.F16.F32.PACK_AB R25, R59, R58 ;  /* 0x0000003a3b19723e */ /* 0x000fe400000000ff */
[----:B------:R-:W-:-:S02]  /*11000*/  F2FP.F16.F32.PACK_AB R26, R61, R60 ;  /* 0x0000003c3d1a723e */ /* 0x000fc400000000ff */
[----:B------:R-:W-:Y:S02]  /*11010*/  F2FP.F16.F32.PACK_AB R27, R63, R62 ;  /* 0x0000003e3f1b723e */ /* 0x000fe400000000ff */
[----:B------:R-:W-:Y:S02]  /*11020*/  MOV R21, R32 ;  /* 0x0000002000157202 */ /* 0x000fe40000000f00 */
[----:B------:R-:W-:Y:S01]  /*11030*/  MOV R20, R34 ;  /* 0x0000002200147202 */ /* 0x000fe20000000f00 */
[----:B------:R-:W-:Y:S01]  /*11040*/  STSM.16.M88.4 [R95], R24 ;  /* 0x000000185f007844 */ /* 0x000fe20000000200 */
[----:B------:R-:W-:Y:S02]  /*11050*/  F2FP.F16.F32.PACK_AB R28, R65, R64 ;  /* 0x00000040411c723e */ /* 0x000fe400000000ff */
[----:B------:R-:W-:Y:S02]  /*11060*/  F2FP.F16.F32.PACK_AB R29, R67, R66 ;  /* 0x00000042431d723e */ /* 0x000fe400000000ff */
        /* <DEDUP_REMOVED lines=9> */
[----:B------:R0:W-:Y:S01]  /*11100*/  STSM.16.M88.4 [R87], R32 ;  /* 0x0000002057007844 */ /* 0x0001e20000000200 */
[----:B------:R-:W-:Y:S02]  /*11110*/  F2FP.F16.F32.PACK_AB R115, R119, R118 ;  /* 0x000000767773723e */ /* 0x000fe400000000ff */
[----:B------:R-:W-:Y:S01]  /*11120*/  PLOP3.LUT P0, PT, PT, PT, UP1, 0x80, 0x0 ;  /* 0x000000000000781c */ /* 0x000fe20003f0f018 */
[----:B------:R2:W-:Y:S01]  /*11130*/  STSM.16.M88.4 [R82], R36 ;  /* 0x0000002452007844 */ /* 0x0005e20000000200 */
[----:B------:R-:W-:-:S03]  /*11140*/  PLOP3.LUT P1, PT, PT, PT, UP0, 0x80, 0x0 ;  /* 0x000000000000781c */ /* 0x000fc60003f2f008 */
[----:B------:R2:W-:Y:S04]  /*11150*/  STSM.16.M88.4 [R81], R88 ;  /* 0x0000005851007844 */ /* 0x0005e80000000200 */
[----:B------:R2:W-:Y:S04]  /*11160*/  STSM.16.M88.4 [R80], R96 ;  /* 0x0000006050007844 */ /* 0x0005e80000000200 */
[----:B------:R2:W-:Y:S04]  /*11170*/  STSM.16.M88.4 [R21], R104 ;  /* 0x0000006815007844 */ /* 0x0005e80000000200 */
[----:B------:R2:W-:Y:S01]  /*11180*/  STSM.16.M88.4 [R20], R112 ;  /* 0x0000007014007844 */ /* 0x0005e20000000200 */
[----:B------:R-:W-:Y:S01]  /*11190*/  BAR.SYNC.DEFER_BLOCKING 0x1, 0x100 ;  /* 0x0044000000007b1d */ /* 0x000fe20000010000 */
[----:B------:R-:W-:-:S02]  /*111a0*/  IMAD.U32 R6, RZ, RZ, UR6 ;  /* 0x00000006ff067e24 */ /* 0x000fc4000f8e00ff */
[----:B------:R-:W-:-:S03]  /*111b0*/  IMAD.U32 R7, RZ, RZ, UR7 ;  /* 0x00000007ff077e24 */ /* 0x000fc6000f8e00ff */
[----:B------:R-:W3:Y:S04]  /*111c0*/  @P0 LDG.E R3, desc[UR12][R4.64] ;  /* 0x0000000c04030981 */ /* 0x000ee8000c1e1900 */
[----:B------:R-:W4:Y:S01]  /*111d0*/  @P1 LDG.E R6, desc[UR12][R6.64] ;  /* 0x0000000c06061981 */ /* 0x000f22000c1e1900 */
[----:B-1----:R-:W-:Y:S01]  /*111e0*/  IMAD R9, R22, 0x40, R16 ;  /* 0x0000004016097824 */ /* 0x002fe200078e0210 */
[----:B------:R-:W-:Y:S01]  /*111f0*/  UMOV UR4, URZ ;  /* 0x0000003f00047c82 */ /* 0x000fe20008000000 */
[----:B------:R-:W-:Y:S02]  /*11200*/  ULDC UR10, c[0x0][0xa88] ;  /* 0x0002a200000a7ab9 */ /* 0x000fe40000000800 */
[----:B------:R-:W-:-:S03]  /*11210*/  IMAD.WIDE R18, R9, 0x2, R18 ;  /* 0x0000000209127825 */ /* 0x000fc600078e0212 */
[----:B0-----:R-:W-:Y:S02]  /*11220*/  IADD3 R33, P5, R18, 0x1000, RZ ;  /* 0x0000100012217810 */ /* 0x001fe40007fbe0ff */
[----:B---3--:R-:W-:Y:S02]  /*11230*/  @P0 R2UR UR4, R3 ;  /* 0x00000000030402ca */ /* 0x008fe400000e0000 */
[----:B----4-:R-:W-:Y:S01]  /*11240*/  @P1 R2UR UR10, R6 ;  /* 0x00000000060a12ca */ /* 0x010fe200000e0000 */
[----:B--2---:R-:W-:-:S14]  /*11250*/  @P1 BRA `(.L_x_2029) ;  /* 0x00000000001c1947 */ /* 0x004fdc0003800000 */
[----:B------:R-:W-:Y:S05]  /*11260*/  @!P0 BRA `(.L_x_2029) ;  /* 0x0000000000188947 */ /* 0x000fea0003800000 */
[----:B------:R-:W-:Y:S02]  /*11270*/  ULDC.64 UR6, c[0x0][0x208] ;  /* 0x0000820000067ab9 */ /* 0x000fe40000000a00 */
[----:B------:R-:W2:Y:S04]  /*11280*/  LDG.E R6, desc[UR6][R4.64] ;  /* 0x0000000604067981 */ /* 0x000ea8000c1e1900 */
[----:B------:R-:W3:Y:S01]  /*11290*/  LDG.E R3, desc[UR6][R4.64+0x4] ;  /* 0x0000040604037981 */ /* 0x000ee2000c1e1900 */
[----:B--2---:R-:W-:Y:S02]  /*112a0*/  R2UR UR6, R6 ;  /* 0x00000000060672ca */ /* 0x004fe400000e0000 */
[----:B---3--:R-:W-:-:S13]  /*112b0*/  R2UR UR10, R3 ;  /* 0x00000000030a72ca */ /* 0x008fda00000e0000 */
[----:B------:R-:W-:-:S12]  /*112c0*/  UIADD3 UR10, -UR6, UR10, URZ ;  /* 0x0000000a060a7290 */ /* 0x000fd8000fffe13f */
.L_x_2029:
[----:B------:R-:W-:Y:S01]  /*112d0*/  R2UR UR18, R207 ;  /* 0x00000000cf1272ca */ /* 0x000fe200000e0000 */
[----:B------:R-:W-:Y:S01]  /*112e0*/  ULDC.64 UR12, c[0x0][0xb70] ;  /* 0x0002dc00000c7ab9 */ /* 0x000fe20000000a00 */
[----:B------:R-:W-:Y:S01]  /*112f0*/  R2UR UR16, R208 ;  /* 0x00000000d01072ca */ /* 0x000fe200000e0000 */
[----:B------:R-:W-:Y:S01]  /*11300*/  USHF.R.S32.HI UR9, URZ, 0x1f, UR4 ;  /* 0x0000001f3f097899 */ /* 0x000fe20008011404 */
[----:B------:R-:W-:Y:S01]  /*11310*/  R2UR UR15, R206 ;  /* 0x00000000ce0f72ca */ /* 0x000fe200000e0000 */
[----:B------:R-:W-:Y:S01]  /*11320*/  UMOV UR8, UR4 ;  /* 0x0000000400087c82 */ /* 0x000fe20008000000 */
[----:B------:R-:W-:Y:S01]  /*11330*/  R2UR UR17, R209 ;  /* 0x00000000d11172ca */ /* 0x000fe200000e0000 */
[----:B------:R-:W-:Y:S01]  /*11340*/  ULDC.64 UR20, c[0x0][0x208] ;  /* 0x0000820000147ab9 */ /* 0x000fe20000000a00 */
[C---:B------:R-:W-:Y:S02]  /*11350*/  IADD3 R5, P3, R18.reuse, 0x3000, RZ ;  /* 0x0000300012057810 */ /* 0x040fe40007f7e0ff */
[----:B------:R-:W-:-:S02]  /*11360*/  IADD3 R57, P0, R18, 0x4000, RZ ;  /* 0x0000400012397810 */ /* 0x000fc40007f1e0ff */
[----:B------:R-:W-:Y:S01]  /*11370*/  LOP3.LUT R4, R5, 0x380, RZ, 0xc0, !PT ;  /* 0x0000038005047812 */ /* 0x000fe200078ec0ff */
[----:B------:R-:W-:Y:S01]  /*11380*/  USHF.R.S32.HI UR14, URZ, 0x1f, UR18 ;  /* 0x0000001f3f0e7899 */ /* 0x000fe20008011412 */
[----:B------:R-:W-:Y:S01]  /*11390*/  IADD3 R13, P4, R18, 0x2000, RZ ;  /* 0x00002000120d7810 */ /* 0x000fe20007f9e0ff */
[----:B------:R-:W-:Y:S01]  /*113a0*/  USEL UR16, UR16, URZ, !UP1 ;  /* 0x0000003f10107287 */ /* 0x000fe2000c800000 */
[----:B------:R-:W-:Y:S01]  /*113b0*/  SHF.R.U64 R4, R4, 0x3, RZ ;  /* 0x0000000304047819 */ /* 0x000fe200000012ff */
[----:B------:R-:W-:Y:S01]  /*113c0*/  UIMAD UR11, UR14, UR12, URZ ;  /* 0x0000000c0e0b72a4 */ /* 0x000fe2000f8e023f */
[----:B------:R-:W-:Y:S01]  /*113d0*/  IADD3 R45, P1, R18, 0x5000, RZ ;  /* 0x00005000122d7810 */ /* 0x000fe20007f3e0ff */
[----:B------:R-:W-:Y:S01]  /*113e0*/  UIMAD.WIDE.U32 UR6, UR18, UR12, UR8 ;  /* 0x0000000c120672a5 */ /* 0x000fe2000f8e0008 */
[----:B------:R-:W-:Y:S01]  /*113f0*/  MOV R6, UR17 ;  /* 0x0000001100067c02 */ /* 0x000fe20008000f00 */
[----:B------:R-:W-:Y:S01]  /*11400*/  UIMAD UR11, UR18, UR13, UR11 ;  /* 0x0000000d120b72a4 */ /* 0x000fe2000f8e020b */
[----:B------:R-:W-:Y:S01]  /*11410*/  LOP3.LUT R4, R4, R5, RZ, 0x3c, !PT ;  /* 0x0000000504047212 */ /* 0x000fe200078e3cff */
[----:B------:R-:W-:Y:S01]  /*11420*/  USEL UR15, UR15, URZ, !UP1 ;  /* 0x0000003f0f0f7287 */ /* 0x000fe2000c800000 */
[----:B------:R-:W-:Y:S01]  /*11430*/  IADD3 R29, P2, R18, 0x6000, RZ ;  /* 0x00006000121d7810 */ /* 0x000fe20007f5e0ff */
[----:B------:R-:W-:Y:S01]  /*11440*/  ULDC.64 UR12, c[0x0][0xb78] ;  /* 0x0002de00000c7ab9 */ /* 0x000fe20000000a00 */
[----:B------:R-:W-:Y:S01]  /*11450*/  UIADD3 UR7, UR7, UR11, URZ ;  /* 0x0000000b07077290 */ /* 0x000fe2000fffe03f */
[----:B------:R-:W-:Y:S01]  /*11460*/  IMAD R7, R6, 0x80, R205 ;  /* 0x0000008006077824 */ /* 0x000fe200078e02cd */
[----:B------:R-:W-:Y:S01]  /*11470*/  UIMAD UR8, UR16, UR12, URZ ;  /* 0x0000000c100872a4 */ /* 0x000fe2000f8e023f */
[----:B------:R-:W-:Y:S01]  /*11480*/  LOP3.LUT R56, R57, 0x380, RZ, 0xc0, !PT ;  /* 0x0000038039387812 */ /* 0x000fe200078ec0ff */
[----:B------:R-:W-:Y:S01]  /*11490*/  UIMAD.WIDE.U32 UR6, UR15, UR12, UR6 ;  /* 0x0000000c0f0672a5 */ /* 0x000fe2000f8e0006 */
[----:B------:R-:W-:Y:S01]  /*114a0*/  LOP3.LUT R32, R33, 0x380, RZ, 0xc0, !PT ;  /* 0x0000038021207812 */ /* 0x000fe200078ec0ff */
[----:B------:R-:W-:Y:S01]  /*114b0*/  UIMAD UR8, UR15, UR13, UR8 ;  /* 0x0000000d0f0872a4 */ /* 0x000fe2000f8e0208 */
[----:B------:R-:W-:-:S02]  /*114c0*/  SHF.R.S32.HI R3, RZ, 0x1f, R7 ;  /* 0x0000001fff037819 */ /* 0x000fc40000011407 */
[----:B------:R-:W-:Y:S01]  /*114d0*/  LOP3.LUT R12, R13, 0x380, RZ, 0xc0, !PT ;  /* 0x000003800d0c7812 */ /* 0x000fe200078ec0ff */
[----:B------:R-:W-:Y:S01]  /*114e0*/  ULDC.64 UR12, c[0x0][0xaa0] ;  /* 0x0002a800000c7ab9 */ /* 0x000fe20000000a00 */
[----:B------:R-:W-:Y:S01]  /*114f0*/  IADD3 R5, P6, R7, UR6, RZ ;  /* 0x0000000607057c10 */ /* 0x000fe2000ffde0ff */
[----:B------:R-:W-:Y:S01]  /*11500*/  IMAD.U32 R6, RZ, RZ, UR8 ;  /* 0x00000008ff067e24 */ /* 0x000fe2000f8e00ff */
[----:B------:R-:W-:Y:S02]  /*11510*/  LOP3.LUT R44, R45, 0x380, RZ, 0xc0, !PT ;  /* 0x000003802d2c7812 */ /* 0x000fe400078ec0ff */
[----:B------:R-:W-:Y:S02]  /*11520*/  LOP3.LUT R28, R29, 0x380, RZ, 0xc0, !PT ;  /* 0x000003801d1c7812 */ /* 0x000fe400078ec0ff */
[----:B------:R-:W-:Y:S01]  /*11530*/  IADD3.X R6, R3, UR7, R6, P6, !PT ;  /* 0x0000000703067c10 */ /* 0x000fe2000b7fe406 */
[----:B------:R-:W-:Y:S01]  /*11540*/  ULDC.64 UR6, c[0x0][0xb40] ;  /* 0x0002d00000067ab9 */ /* 0x000fe20000000a00 */
[----:B------:R-:W-:Y:S01]  /*11550*/  SHF.R.U64 R56, R56, 0x3, RZ ;  /* 0x0000000338387819 */ /* 0x000fe200000012ff */
[----:B------:R-:W-:Y:S01]  /*11560*/  VIADD R3, R7, 0x8 ;  /* 0x0000000807037836 */ /* 0x000fe20000000000 */
[----:B------:R-:W-:-:S02]  /*11570*/  SHF.R.U64 R32, R32, 0x3, RZ ;  /* 0x0000000320207819 */ /* 0x000fc400000012ff */
[----:B------:R-:W-:Y:S02]  /*11580*/  SHF.R.U64 R12, R12, 0x3, RZ ;  /* 0x000000030c0c7819 */ /* 0x000fe400000012ff */
[----:B------:R-:W-:Y:S02]  /*11590*/  LEA R20, P6, R5, UR6, 0x2 ;  /* 0x0000000605147c11 */ /* 0x000fe4000f8c10ff */
[----:B------:R-:W-:Y:S02]  /*115a0*/  SHF.R.U64 R44, R44, 0x3, RZ ;  /* 0x000000032c2c7819 */ /* 0x000fe400000012ff */
[----:B------:R-:W-:Y:S02]  /*115b0*/  SHF.R.U64 R28, R28, 0x3, RZ ;  /* 0x000000031c1c7819 */ /* 0x000fe400000012ff */
[----:B------:R-:W-:Y:S02]  /*115c0*/  LOP3.LUT R56, R56, R57, RZ, 0x3c, !PT ;  /* 0x0000003938387212 */ /* 0x000fe400078e3cff */
[----:B------:R-:W-:-:S02]  /*115d0*/  IADD3.X R57, RZ, R19, RZ, P0, !PT ;  /* 0x00000013ff397210 */ /* 0x000fc400007fe4ff */
[----:B------:R-:W-:Y:S02]  /*115e0*/  LOP3.LUT P0, RZ, R211, 0x3, RZ, 0xc0, !PT ;  /* 0x00000003d3ff7812 */ /* 0x000fe4000780c0ff */
[----:B------:R-:W-:Y:S01]  /*115f0*/  LOP3.LUT R32, R32, R33, RZ, 0x3c, !PT ;  /* 0x0000002120207212 */ /* 0x000fe200078e3cff */
[--C-:B------:R-:W-:Y:S01]  /*11600*/  IMAD.X R33, RZ, RZ, R19.reuse, P5 ;  /* 0x000000ffff217224 */ /* 0x100fe200028e0613 */
[----:B------:R-:W-:Y:S01]  /*11610*/  LOP3.LUT R12, R12, R13, RZ, 0x3c, !PT ;  /* 0x0000000d0c0c7212 */ /* 0x000fe200078e3cff */
[--C-:B------:R-:W-:Y:S01]  /*11620*/  IMAD.X R13, RZ, RZ, R19.reuse, P4 ;  /* 0x000000ffff0d7224 */ /* 0x100fe200020e0613 */
[----:B------:R-:W-:Y:S01]  /*11630*/  LEA.HI.X R21, R5, UR7, R6, 0x2, P6 ;  /* 0x0000000705157c11 */ /* 0x000fe2000b0f1406 */
[--C-:B------:R-:W-:Y:S01]  /*11640*/  IMAD.X R5, RZ, RZ, R19.reuse, P3 ;  /* 0x000000ffff057224 */ /* 0x100fe200018e0613 */
[----:B------:R-:W-:Y:S01]  /*11650*/  LOP3.LUT R44, R44, R45, RZ, 0x3c, !PT ;  /* 0x0000002d2c2c7212 */ /* 0x000fe200078e3cff */
[--C-:B------:R-:W-:Y:S01]  /*11660*/  IMAD.X R45, RZ, RZ, R19.reuse, P1 ;  /* 0x000000ffff2d7224 */ /* 0x100fe200008e0613 */
[----:B------:R-:W-:Y:S01]  /*11670*/  LOP3.LUT R28, R28, R29, RZ, 0x3c, !PT ;  /* 0x0000001d1c1c7212 */ /* 0x000fe200078e3cff */
[----:B------:R-:W-:Y:S01]  /*11680*/  IMAD.X R29, RZ, RZ, R19, P2 ;  /* 0x000000ffff1d7224 */ /* 0x000fe200010e0613 */
[----:B------:R-:W-:-:S02]  /*11690*/  IADD3 R9, P6, R18, 0x7000, RZ ;  /* 0x0000700012097810 */ /* 0x000fc40007fde0ff */
[C---:B------:R-:W-:Y:S02]  /*116a0*/  IADD3 R61, P5, R18.reuse, 0x8000, RZ ;  /* 0x00008000123d7810 */ /* 0x040fe40007fbe0ff */
[C---:B------:R-:W-:Y:S02]  /*116b0*/  IADD3 R53, P4, R18.reuse, 0x9000, RZ ;  /* 0x0000900012357810 */ /* 0x040fe40007f9e0ff */
[C---:B------:R-:W-:Y:S02]  /*116c0*/  IADD3 R37, P3, R18.reuse, 0xa000, RZ ;  /* 0x0000a00012257810 */ /* 0x040fe40007f7e0ff */
[----:B------:R-:W-:Y:S02]  /*116d0*/  ISETP.GE.OR P1, PT, R7, UR10, P0 ;  /* 0x0000000a07007c0c */ /* 0x000fe40008726670 */
[----:B------:R-:W-:Y:S02]  /*116e0*/  IADD3 R6, P2, R18, 0xb000, RZ ;  /* 0x0000b00012067810 */ /* 0x000fe40007f5e0ff */
[----:B------:R-:W-:-:S02]  /*116f0*/  ISETP.GE.OR P0, PT, R3, UR10, P0 ;  /* 0x0000000a03007c0c */ /* 0x000fc40008706670 */
[----:B------:R-:W-:Y:S01]  /*11700*/  LOP3.LUT R7, R18, 0x380, RZ, 0xc0, !PT ;  /* 0x0000038012077812 */ /* 0x000fe200078ec0ff */
[----:B------:R-:W-:Y:S01]  /*11710*/  IMAD.X R25, RZ, RZ, R19, P2 ;  /* 0x000000ffff197224 */ /* 0x000fe200010e0613 */
[----:B------:R-:W-:Y:S02]  /*11720*/  LOP3.LUT R8, R9, 0x380, RZ, 0xc0, !PT ;  /* 0x0000038009087812 */ /* 0x000fe400078ec0ff */
[----:B------:R-:W-:Y:S02]  /*11730*/  LOP3.LUT R60, R61, 0x380, RZ, 0xc0, !PT ;  /* 0x000003803d3c7812 */ /* 0x000fe400078ec0ff */
[----:B------:R-:W-:Y:S01]  /*11740*/  LOP3.LUT R52, R53, 0x380, RZ, 0xc0, !PT ;  /* 0x0000038035347812 */ /* 0x000fe200078ec0ff */
[----:B------:R0:W-:Y:S01]  /*11750*/  @!P1 STG.E desc[UR20][R20.64], R2 ;  /* 0x0000000214009986 */ /* 0x0001e2000c101914 */
[----:B------:R-:W-:Y:S02]  /*11760*/  LOP3.LUT R36, R37, 0x380, RZ, 0xc0, !PT ;  /* 0x0000038025247812 */ /* 0x000fe400078ec0ff */
[----:B------:R-:W-:Y:S01]  /*11770*/  LOP3.LUT R3, R6, 0x380, RZ, 0xc0, !PT ;  /* 0x0000038006037812 */ /* 0x000fe200078ec0ff */
[----:B------:R1:W-:Y:S01]  /*11780*/  @!P0 STG.E desc[UR20][R20.64+0x20], R0 ;  /* 0x0000200014008986 */ /* 0x0003e2000c101914 */
[----:B------:R-:W-:-:S02]  /*11790*/  SHF.R.U64 R7, R7, 0x3, RZ ;  /* 0x0000000307077819 */ /* 0x000fc400000012ff */
[----:B------:R-:W-:Y:S01]  /*117a0*/  SHF.R.U64 R8, R8, 0x3, RZ ;  /* 0x0000000308087819 */ /* 0x000fe200000012ff */
[----:B------:R-:W-:Y:S01]  /*117b0*/  UIMAD UR6, UR9, UR12, URZ ;  /* 0x0000000c090672a4 */ /* 0x000fe2000f8e023f */
[----:B------:R-:W-:Y:S01]  /*117c0*/  SHF.R.U64 R60, R60, 0x3, RZ ;  /* 0x000000033c3c7819 */ /* 0x000fe200000012ff */
[----:B------:R-:W5:Y:S01]  /*117d0*/  LD.E.128 R32, desc[UR20][R32.64] ;  /* 0x0000001420207980 */ /* 0x000f62000c101d00 */
[----:B------:R-:W-:Y:S01]  /*117e0*/  SHF.R.U64 R52, R52, 0x3, RZ ;  /* 0x0000000334347819 */ /* 0x000fe200000012ff */
[----:B0-----:R-:W-:Y:S01]  /*117f0*/  IMAD.MOV.U32 R2, RZ, RZ, R16 ;  /* 0x000000ffff027224 */ /* 0x001fe200078e0010 */
[----:B------:R-:W-:Y:S01]  /*11800*/  SHF.R.U64 R36, R36, 0x3, RZ ;  /* 0x0000000324247819 */ /* 0x000fe200000012ff */
[----:B------:R-:W5:Y:S01]  /*11810*/  LD.E.128 R12, desc[UR20][R12.64] ;  /* 0x000000140c0c7980 */ /* 0x000f62000c101d00 */
[----:B------:R-:W-:Y:S01]  /*11820*/  SHF.R.U64 R3, R3, 0x3, RZ ;  /* 0x0000000303037819 */ /* 0x000fe200000012ff */
[----:B------:R-:W-:Y:S01]  /*11830*/  ULDC.64 UR8, c[0x0][0xae0] ;  /* 0x0002b80000087ab9 */ /* 0x000fe20000000a00 */
[----:B------:R-:W-:Y:S01]  /*11840*/  LOP3.LUT R18, R7, R18, RZ, 0x3c, !PT ;  /* 0x0000001207127212 */ /* 0x000fe200078e3cff */
[----:B------:R-:W5:Y:S01]  /*11850*/  LD.E.128 R56, desc[UR20][R56.64] ;  /* 0x0000001438387980 */ /* 0x000f62000c101d00 */
[----:B------:R-:W-:Y:S01]  /*11860*/  LOP3.LUT R8, R8, R9, RZ, 0x3c, !PT ;  /* 0x0000000908087212 */ /* 0x000fe200078e3cff */
[--C-:B------:R-:W-:Y:S01]  /*11870*/  IMAD.X R9, RZ, RZ, R19.reuse, P6 ;  /* 0x000000ffff097224 */ /* 0x100fe200030e0613 */
[----:B------:R-:W-:Y:S01]  /*11880*/  LOP3.LUT R60, R60, R61, RZ, 0x3c, !PT ;  /* 0x0000003d3c3c7212 */ /* 0x000fe200078e3cff */
[--C-:B------:R-:W-:Y:S01]  /*11890*/  IMAD.X R61, RZ, RZ, R19.reuse, P5 ;  /* 0x000000ffff3d7224 */ /* 0x100fe200028e0613 */
[----:B------:R-:W-:Y:S01]  /*118a0*/  LOP3.LUT R52, R52, R53, RZ, 0x3c, !PT ;  /* 0x0000003534347212 */ /* 0x000fe200078e3cff */
[----:B------:R0:W5:Y:S01]  /*118b0*/  LD.E.128 R48, desc[UR20][R18.64] ;  /* 0x0000001412307980 */ /* 0x000162000c101d00 */
[----:B------:R-:W-:Y:S01]  /*118c0*/  LOP3.LUT R36, R36, R37, RZ, 0x3c, !PT ;  /* 0x0000002524247212 */ /* 0x000fe200078e3cff */
[----:B------:R-:W-:Y:S01]  /*118d0*/  IMAD.X R37, RZ, RZ, R19, P3 ;  /* 0x000000ffff257224 */ /* 0x000fe200018e0613 */
[----:B------:R-:W-:Y:S01]  /*118e0*/  IADD3.X R53, RZ, R19, RZ, P4, !PT ;  /* 0x00000013ff357210 */ /* 0x000fe200027fe4ff */
[----:B------:R-:W5:Y:S01]  /*118f0*/  LD.E.128 R44, desc[UR20][R44.64] ;  /* 0x000000142c2c7980 */ /* 0x000f62000c101d00 */
[----:B------:R-:W-:-:S02]  /*11900*/  LOP3.LUT R24, R3, R6, RZ, 0x3c, !PT ;  /* 0x0000000603187212 */ /* 0x000fc400078e3cff */
[----:B------:R-:W-:Y:S01]  /*11910*/  SHF.R.S32.HI R3, RZ, 0x1f, R16 ;  /* 0x0000001fff037819 */ /* 0x000fe20000011410 */
[----:B------:R-:W5:Y:S01]  /*11920*/  LD.E.128 R4, desc[UR20][R4.64] ;  /* 0x0000001404047980 */ /* 0x000f62000c101d00 */
[----:B0-----:R-:W-:Y:S01]  /*11930*/  IMAD.U32 R19, RZ, RZ, UR12 ;  /* 0x0000000cff137e24 */ /* 0x001fe2000f8e00ff */
[----:B------:R-:W-:Y:S02]  /*11940*/  UIMAD UR6, UR4, UR13, UR6 ;  /* 0x0000000d040672a4 */ /* 0x000fe4000f8e0206 */
[----:B------:R-:W5:Y:S01]  /*11950*/  LD.E.128 R28, desc[UR20][R28.64] ;  /* 0x000000141c1c7980 */ /* 0x000f62000c101d00 */
[----:B------:R-:W-:-:S03]  /*11960*/  IMAD.WIDE.U32 R2, R19, UR4, R2 ;  /* 0x0000000413027c25 */ /* 0x000fc6000f8e0002 */
        /* <DEDUP_REMOVED lines=12> */
[----:B------:R-:W-:Y:S01]  /*11a30*/  MOV R19, UR8 ;  /* 0x0000000800137c02 */ /* 0x000fe20008000f00 */
[----:B------:R-:W-:Y:S01]  /*11a40*/  VIADD R3, R3, UR6 ;  /* 0x0000000603037c36 */ /* 0x000fe20008000000 */
[----:B------:R-:W-:-:S02]  /*11a50*/  UIMAD UR10, UR17, -0x80, UR10 ;  /* 0xffffff80110a78a4 */ /* 0x000fc4000f8e020a */
[----:B------:R-:W-:Y:S02]  /*11a60*/  UIMAD UR4, UR18, UR9, UR4 ;  /* 0x00000009120472a4 */ /* 0x000fe4000f8e0204 */
[----:B------:R-:W-:Y:S01]  /*11a70*/  IMAD.WIDE.U32 R2, R19, UR18, R2 ;  /* 0x0000001213027c25 */ /* 0x000fe2000f8e0002 */
[----:B------:R-:W-:Y:S01]  /*11a80*/  ULDC.64 UR6, c[0x0][0xae8] ;  /* 0x0002ba0000067ab9 */ /* 0x000fe20000000a00 */
[----:B------:R-:W-:Y:S02]  /*11a90*/  ISETP.GE.AND P3, PT, R22, UR10, PT ;  /* 0x0000000a16007c0c */ /* 0x000fe4000bf66270 */
[----:B------:R-:W-:Y:S01]  /*11aa0*/  VIADD R3, R3, UR4 ;  /* 0x0000000403037c36 */ /* 0x000fe20008000000 */
[----:B------:R-:W-:Y:S01]  /*11ab0*/  UIMAD UR4, UR16, UR6, URZ ;  /* 0x00000006100472a4 */ /* 0x000fe2000f8e023f */
[----:B------:R-:W-:Y:S01]  /*11ac0*/  VIADD R42, R42, 0x36820 ;  /* 0x000368202a2a7836 */ /* 0x000fe20000000000 */
[----:B-1----:R-:W-:Y:S01]  /*11ad0*/  MOV R21, UR6 ;  /* 0x0000000600157c02 */ /* 0x002fe20008000f00 */
[C---:B------:R-:W-:Y:S01]  /*11ae0*/  VIADD R19, R22.reuse, 0x60 ;  /* 0x0000006016137836 */ /* 0x040fe20000000000 */
[----:B------:R-:W-:Y:S01]  /*11af0*/  UIMAD UR4, UR15, UR7, UR4 ;  /* 0x000000070f0472a4 */ /* 0x000fe2000f8e0204 */
[----:B------:R-:W-:Y:S01]  /*11b00*/  VIADD R18, R22, 0x40 ;  /* 0x0000004016127836 */ /* 0x000fe20000000000 */
[----:B------:R-:W-:Y:S01]  /*11b10*/  PRMT R42, RZ, 0x654, R42 ;  /* 0x00000654ff2a7816 */ /* 0x000fe2000000002a */
[----:B------:R-:W-:Y:S01]  /*11b20*/  IMAD.WIDE.U32 R20, R21, UR15, R2 ;  /* 0x0000000f15147c25 */ /* 0x000fe2000f8e0002 */
[----:B------:R-:W-:-:S02]  /*11b30*/  ISETP.GE.AND P2, PT, R19, UR10, PT ;  /* 0x0000000a13007c0c */ /* 0x000fc4000bf46270 */
[--C-:B------:R-:W-:Y:S01]  /*11b40*/  SHF.R.S32.HI R23, RZ, 0x1f, R22.reuse ;  /* 0x0000001fff177819 */ /* 0x100fe20000011416 */
[----:B------:R-:W-:Y:S01]  /*11b50*/  VIADD R0, R22, 0x20 ;  /* 0x0000002016007836 */ /* 0x000fe20000000000 */
[----:B0-----:R0:W-:Y:S01]  /*11b60*/  SYNCS.ARRIVE.TRANS64.RED.A1T0 RZ, [R42+URZ], RZ ;  /* 0x000000ff2aff79a7 */ /* 0x0011e2000810043f */
[----:B------:R-:W-:Y:S01]  /*11b70*/  IMAD.U32 R19, RZ, RZ, UR17 ;  /* 0x00000011ff137e24 */ /* 0x000fe2000f8e00ff */
[----:B------:R-:W-:Y:S01]  /*11b80*/  BSSY B1, `(.L_x_2030) ;  /* 0x000001a000017945 */ /* 0x000fe20003800000 */
[----:B------:R-:W-:Y:S01]  /*11b90*/  VIADD R43, R21, UR4 ;  /* 0x00000004152b7c36 */ /* 0x000fe20008000000 */
[----:B------:R-:W-:Y:S01]  /*11ba0*/  ISETP.GE.AND P1, PT, R18, UR10, PT ;  /* 0x0000000a12007c0c */ /* 0x000fe2000bf26270 */
[----:B------:R-:W-:Y:S01]  /*11bb0*/  IMAD.WIDE R18, R19, 0x80, R22 ;  /* 0x0000008013127825 */ /* 0x000fe200078e0216 */
[----:B------:R-:W-:Y:S01]  /*11bc0*/  ISETP.GE.AND P0, PT, R0, UR10, PT ;  /* 0x0000000a00007c0c */ /* 0x000fe2000bf06270 */
[----:B------:R-:W-:-:S12]  /*11bd0*/  @P3 BRA `(.L_x_2031) ;  /* 0x0000000000503947 */ /* 0x000fd80003800000 */
        /* <DEDUP_REMOVED lines=20> */
.L_x_2031:
[----:B------:R-:W-:Y:S05]  /*11d20*/  BSYNC B1 ;  /* 0x0000000000017941 */ /* 0x000fea0003800000 */
.L_x_2030:
[----:B------:R-:W-:Y:S04]  /*11d30*/  BSSY B1, `(.L_x_2032) ;  /* 0x0000018000017945 */ /* 0x000fe80003800000 */
[----:B------:R-:W-:Y:S05]  /*11d40*/  @P0 BRA `(.L_x_2033) ;  /* 0x0000000000580947 */ /* 0x000fea0003800000 */
[----:B-1----:R-:W-:Y:S01]  /*11d50*/  IADD3 R41, P0, R18, 0x20, RZ ;  /* 0x0000002012297810 */ /* 0x002fe20007f1e0ff */
[----:B------:R-:W-:Y:S01]  /*11d60*/  VIADD R2, R16, 0x40 ;  /* 0x0000004010027836 */ /* 0x000fe20000000000 */
[----:B------:R-:W-:Y:S01]  /*11d70*/  ULDC UR4, c[0x0][0xa8c] ;  /* 0x0002a30000047ab9 */ /* 0x000fe20000000800 */
        /* <DEDUP_REMOVED lines=19> */
.L_x_2033:
[----:B------:R-:W-:Y:S05]  /*11eb0*/  BSYNC B1 ;  /* 0x0000000000017941 */ /* 0x000fea0003800000 */
.L_x_2032:
[----:B------:R-:W-:Y:S04]  /*11ec0*/  BSSY B1, `(.L_x_2034) ;  /* 0x0000018000017945 */ /* 0x000fe80003800000 */
[----:B------:R-:W-:Y:S05]  /*11ed0*/  @P1 BRA `(.L_x_2035) ;  /* 0x0000000000581947 */ /* 0x000fea0003800000 */
[----:B--2--5:R-:W-:Y:S01]  /*11ee0*/  IADD3 R33, P0, R18, 0x40, RZ ;  /* 0x0000004012217810 */ /* 0x024fe20007f1e0ff */
        /* <DEDUP_REMOVED lines=21> */
.L_x_2035:
[----:B------:R-:W-:Y:S05]  /*12040*/  BSYNC B1 ;  /* 0x0000000000017941 */ /* 0x000fea0003800000 */
.L_x_2034:
[----:B------:R-:W-:Y:S05]  /*12050*/  @P2 BRA `(.L_x_2036) ;  /* 0x0000000c00902947 */ /* 0x000fea0003800000 */
[----:B---3-5:R-:W-:Y:S01]  /*12060*/  IADD3 R13, P0, R18, 0x60, RZ ;  /* 0x00000060120d7810 */ /* 0x028fe20007f1e0ff */
        /* <DEDUP_REMOVED lines=14> */
[----:B------:R-:W-:Y:S02]  /*12150*/  LEA R12, P0, R2, UR6, 0x1 ;  /* 0x00000006020c7c11 */ /* 0x000fe4000f8008ff */
[----:B------:R-:W-:-:S04]  /*12160*/  IADD3 R3, R3, R13, RZ ;  /* 0x0000000d03037210 */ /* 0x000fc80007ffe0ff */
        /* <DEDUP_REMOVED lines=8> */
.L_x_2028:
[----:B------:R-:W-:Y:S01]  /*121f0*/  R2UR UR8, R208 ;  /* 0x00000000d00872ca */ /* 0x000fe200000e0000 */
[----:B------:R-:W-:Y:S01]  /*12200*/  ULDC.64 UR6, c[0x0][0xbe0] ;  /* 0x0002f80000067ab9 */ /* 0x000fe20000000a00 */
[----:B------:R-:W-:Y:S01]  /*12210*/  R2UR UR4, R206 ;  /* 0x00000000ce0472ca */ /* 0x000fe200000e0000 */
[----:B------:R-:W-:Y:S01]  /*12220*/  UISETP.NE.U32.AND UP0, UPT, UR6, URZ, UPT ;  /* 0x0000003f0600728c */ /* 0x000fe2000bf05070 */
[----:B------:R-:W-:-:S03]  /*12230*/  ULDC.64 UR12, c[0x0][0x208] ;  /* 0x00008200000c7ab9 */ /* 0x000fc60000000a00 */
[----:B------:R-:W-:-:S06]  /*12240*/  UISETP.NE.AND.EX UP1, UPT, UR7, URZ, UPT, UP0 ;  /* 0x0000003f0700728c */ /* 0x000fcc000bf25300 */
[----:B------:R-:W-:Y:S02]  /*12250*/  PLOP3.LUT P2, PT, PT, PT, UP1, 0x80, 0x0 ;  /* 0x000000000000781c */ /* 0x000fe40003f4f018 */
[----:B------:R-:W-:Y:S02]  /*12260*/  USHF.L.U64.HI UR10, UR4, 0x2, UR8 ;  /* 0x00000002040a7899 */ /* 0x000fe40008010208 */
[----:B------:R-:W-:Y:S01]  /*12270*/  USHF.L.U32 UR4, UR4, 0x2, URZ ;  /* 0x0000000204047899 */ /* 0x000fe2000800063f */
[----:B------:R-:W-:-:S03]  /*12280*/  ULDC.64 UR8, c[0x0][0xbd8] ;  /* 0x0002f60000087ab9 */ /* 0x000fc60000000a00 */
[----:B------:R-:W-:Y:S02]  /*12290*/  @UP1 UIADD3 UR6, UP2, UR4, UR6, URZ ;  /* 0x0000000604061290 */ /* 0x000fe4000ff5e03f */
[----:B------:R-:W-:Y:S02]  /*122a0*/  UISETP.NE.U32.AND UP0, UPT, UR8, URZ, UPT ;  /* 0x0000003f0800728c */ /* 0x000fe4000bf05070 */
[----:B------:R-:W-:Y:S02]  /*122b0*/  @UP1 UIADD3.X UR7, UR10, UR7, URZ, UP2, !UPT ;  /* 0x000000070a071290 */ /* 0x000fe400097fe43f */
[----:B------:R-:W-:Y:S01]  /*122c0*/  IMAD.U32 R4, RZ, RZ, UR6 ;  /* 0x00000006ff047e24 */ /* 0x000fe2000f8e00ff */
[----:B------:R-:W-:Y:S02]  /*122d0*/  UISETP.NE.AND.EX UP0, UPT, UR9, URZ, UPT, UP0 ;  /* 0x0000003f0900728c */ /* 0x000fe4000bf05300 */
[----:B------:R-:W-:Y:S01]  /*122e0*/  UIADD3 UR4, UP1, UR4, UR8, URZ ;  /* 0x0000000804047290 */ /* 0x000fe2000ff3e03f */
[----:B------:R-:W-:-:S03]  /*122f0*/  IMAD.U32 R5, RZ, RZ, UR7 ;  /* 0x00000007ff057e24 */ /* 0x000fc6000f8e00ff */
[----:B------:R-:W-:Y:S01]  /*12300*/  PLOP3.LUT P1, PT, PT, PT, UP0, 0x80, 0x0 ;  /* 0x000000000000781c */ /* 0x000fe20003f2f008 */
[----:B------:R-:W-:Y:S01]  /*12310*/  UIADD3.X UR6, UR10, UR9, URZ, UP1, !UPT ;  /* 0x000000090a067290 */ /* 0x000fe20008ffe43f */
[----:B------:R-:W2:Y:S01]  /*12320*/  @P2 LDG.E R4, desc[UR12][R4.64] ;  /* 0x0000000c04042981 */ /* 0x000ea2000c1e1900 */
[----:B------:R-:W-:Y:S01]  /*12330*/  MOV R7, RZ ;  /* 0x000000ff00077202 */ /* 0x000fe20000000f00 */
[----:B------:R-:W-:-:S03]  /*12340*/  IMAD.U32 R2, RZ, RZ, UR4 ;  /* 0x00000004ff027e24 */ /* 0x000fc6000f8e00ff */
[----:B------:R-:W-:Y:S01]  /*12350*/  IMAD.U32 R3, RZ, RZ, UR6 ;  /* 0x00000006ff037e24 */ /* 0x000fe2000f8e00ff */
[----:B------:R-:W-:Y:S01]  /*12360*/  ULDC UR4, c[0x0][0xa88] ;  /* 0x0002a20000047ab9 */ /* 0x000fe20000000800 */
[----:B------:R-:W-:-:S04]  /*12370*/  ISETP.GT.AND P0, PT, R215, 0x7f, PT ;  /* 0x0000007fd700780c */ /* 0x000fc80003f04270 */
[----:B------:R0:W5:Y:S01]  /*12380*/  @P1 LDG.E R7, desc[UR12][R2.64] ;  /* 0x0000000c02071981 */ /* 0x000162000c1e1900 */
[----:B--2---:R-:W-:Y:S01]  /*12390*/  @P2 R2UR UR4, R4 ;  /* 0x00000000040422ca */ /* 0x004fe200000e0000 */
[----:B0-----:R-:W-:-:S14]  /*123a0*/  @P2 BRA `(.L_x_2037) ;  /* 0x00000000001c2947 */ /* 0x001fdc0003800000 */
[----:B------:R-:W-:Y:S05]  /*123b0*/  @!P1 BRA `(.L_x_2037) ;  /* 0x0000000000189947 */ /* 0x000fea0003800000 */
[----:B------:R-:W-:Y:S02]  /*123c0*/  ULDC.64 UR6, c[0x0][0x208] ;  /* 0x0000820000067ab9 */ /* 0x000fe40000000a00 */
[----:B------:R-:W2:Y:S04]  /*123d0*/  LDG.E R4, desc[UR6][R2.64] ;  /* 0x0000000602047981 */ /* 0x000ea8000c1e1900 */
[----:B------:R-:W3:Y:S01]  /*123e0*/  LDG.E R0, desc[UR6][R2.64+0x4] ;  /* 0x0000040602007981 */ /* 0x000ee2000c1e1900 */
[----:B--2---:R-:W-:Y:S02]  /*123f0*/  R2UR UR6, R4 ;  /* 0x00000000040672ca */ /* 0x004fe400000e0000 */
[----:B---3--:R-:W-:-:S13]  /*12400*/  R2UR UR4, R0 ;  /* 0x00000000000472ca */ /* 0x008fda00000e0000 */
[----:B------:R-:W-:-:S12]  /*12410*/  UIADD3 UR4, -UR6, UR4, URZ ;  /* 0x0000000406047290 */ /* 0x000fd8000fffe13f */
.L_x_2037:
[----:B------:R-:W-:Y:S01]  /*12420*/  R2UR UR8, R207 ;  /* 0x00000000cf0872ca */ /* 0x000fe200000e0000 */
[----:B------:R-:W-:Y:S01]  /*12430*/  BSSY B1, `(.L_x_2038) ;  /* 0x0000025000017945 */ /* 0x000fe20003800000 */
[----:B------:R-:W-:Y:S02]  /*12440*/  R2UR UR7, R206 ;  /* 0x00000000ce0772ca */ /* 0x000fe400000e0000 */
[----:B------:R-:W-:Y:S02]  /*12450*/  R2UR UR6, R208 ;  /* 0x00000000d00672ca */ /* 0x000fe400000e0000 */
[----:B------:R-:W-:Y:S02]  /*12460*/  SHF.R.S32.HI R9, RZ, 0x1f, R16 ;  /* 0x0000001fff097819 */ /* 0x000fe40000011410 */
[----:B-----5:R-:W-:-:S05]  /*12470*/  SHF.R.S32.HI R6, RZ, 0x1f, R7 ;  /* 0x0000001fff067819 */ /* 0x020fca0000011407 */
[----:B------:R-:W-:Y:S02]  /*12480*/  USHF.R.S32.HI UR8, URZ, 0x1f, UR8 ;  /* 0x0000001f3f087899 */ /* 0x000fe40008011408 */
[----:B------:R-:W-:Y:S02]  /*12490*/  USEL UR9, UR7, URZ, !UP0 ;  /* 0x0000003f07097287 */ /* 0x000fe4000c000000 */
[----:B------:R-:W-:Y:S01]  /*124a0*/  USEL UR10, UR6, URZ, !UP0 ;  /* 0x0000003f060a7287 */ /* 0x000fe2000c000000 */
[----:B------:R-:W-:Y:S11]  /*124b0*/  @P0 BRA `(.L_x_2039) ;  /* 0x0000000000700947 */ /* 0x000ff60003800000 */
[----:B------:R-:W0:Y:S01]  /*124c0*/  S2R R2, SR_TID.X ;  /* 0x0000000000027919 */ /* 0x000e220000002100 */
[----:B------:R-:W-:-:S13]  /*124d0*/  R2UR UR6, R209 ;  /* 0x00000000d10672ca */ /* 0x000fda00000e0000 */
[----:B------:R-:W-:-:S04]  /*124e0*/  IMAD.U32 R0, RZ, RZ, UR6 ;  /* 0x00000006ff007e24 */ /* 0x000fc8000f8e00ff */
[----:B0-----:R-:W-:-:S04]  /*124f0*/  IMAD R0, R0, 0x80, R2 ;  /* 0x0000008000007824 */ /* 0x001fc800078e0202 */
[----:B------:R-:W-:-:S05]  /*12500*/  VIADD R0, R0, 0xffffff80 ;  /* 0xffffff8000007836 */ /* 0x000fca0000000000 */
[----:B------:R-:W-:-:S13]  /*12510*/  ISETP.GE.AND P0, PT, R0, UR4, PT ;  /* 0x0000000400007c0c */ /* 0x000fda000bf06270 */
[----:B------:R-:W-:Y:S05]  /*12520*/  @P0 BRA `(.L_x_2039) ;  /* 0x0000000000540947 */ /* 0x000fea0003800000 */
[----:B------:R-:W-:Y:S01]  /*12530*/  R2UR UR7, R207 ;  /* 0x00000000cf0772ca */ /* 0x000fe200000e0000 */
[----:B------:R-:W-:Y:S01]  /*12540*/  ULDC.64 UR12, c[0x0][0xb70] ;  /* 0x0002dc00000c7ab9 */ /* 0x000fe20000000a00 */
[C---:B------:R-:W-:Y:S01]  /*12550*/  IADD3 R2, P0, R0.reuse, R7, RZ ;  /* 0x0000000700027210 */ /* 0x040fe20007f1e0ff */
[----:B------:R-:W-:Y:S02]  /*12560*/  UIMAD UR6, UR8, UR12, URZ ;  /* 0x0000000c080672a4 */ /* 0x000fe4000f8e023f */
[----:B------:R-:W-:Y:S01]  /*12570*/  IMAD.U32 R5, RZ, RZ, UR12 ;  /* 0x0000000cff057e24 */ /* 0x000fe2000f8e00ff */
[----:B------:R-:W-:Y:S01]  /*12580*/  ULDC.64 UR14, c[0x0][0x208] ;  /* 0x00008200000e7ab9 */ /* 0x000fe20000000a00 */
[----:B------:R-:W-:-:S06]  /*12590*/  LEA.HI.X.SX32 R3, R0, R6, 0x1, P0 ;  /* 0x0000000600037211 */ /* 0x000fcc00000f0eff */
[----:B------:R-:W-:Y:S02]  /*125a0*/  UIMAD UR6, UR7, UR13, UR6 ;  /* 0x0000000d070672a4 */ /* 0x000fe4000f8e0206 */
[----:B------:R-:W-:Y:S01]  /*125b0*/  IMAD.WIDE.U32 R2, R5, UR7, R2 ;  /* 0x0000000705027c25 */ /* 0x000fe2000f8e0002 */
[----:B------:R-:W-:Y:S02]  /*125c0*/  ULDC.64 UR12, c[0x0][0xb78] ;  /* 0x0002de00000c7ab9 */ /* 0x000fe40000000a00 */
[----:B------:R-:W-:Y:S02]  /*125d0*/  UIMAD UR7, UR10, UR12, URZ ;  /* 0x0000000c0a0772a4 */ /* 0x000fe4000f8e023f */
[----:B------:R-:W-:Y:S01]  /*125e0*/  MOV R5, UR12 ;  /* 0x0000000c00057c02 */ /* 0x000fe20008000f00 */
[----:B------:R-:W-:Y:S01]  /*125f0*/  VIADD R3, R3, UR6 ;  /* 0x0000000603037c36 */ /* 0x000fe20008000000 */
        /* <DEDUP_REMOVED lines=8> */
.L_x_2039:
[----:B------:R-:W-:Y:S05]  /*12680*/  BSYNC B1 ;  /* 0x0000000000017941 */ /* 0x000fea0003800000 */
.L_x_2038:
[----:B------:R-:W-:Y:S01]  /*12690*/  R2UR UR11, R209 ;  /* 0x00000000d10b72ca */ /* 0x000fe200000e0000 */
[----:B------:R-:W-:Y:S01]  /*126a0*/  ULDC.64 UR6, c[0x0][0xaa0] ;  /* 0x0002a80000067ab9 */ /* 0x000fe20000000a00 */
[----:B------:R-:W-:Y:S01]  /*126b0*/  R2UR UR14, R207 ;  /* 0x00000000cf0e72ca */ /* 0x000fe200000e0000 */
[----:B------:R-:W-:Y:S01]  /*126c0*/  IMAD.MOV.U32 R2, RZ, RZ, R16 ;  /* 0x000000ffff027224 */ /* 0x000fe200078e0010 */
[----:B------:R-:W-:Y:S01]  /*126d0*/  ULDC.64 UR12, c[0x0][0xae0] ;  /* 0x0002b800000c7ab9 */ /* 0x000fe20000000a00 */
[----:B0-----:R-:W-:Y:S01]  /*126e0*/  IMAD.MOV.U32 R3, RZ, RZ, R9 ;  /* 0x000000ffff037224 */ /* 0x001fe200078e0009 */
[----:B------:R-:W-:Y:S01]  /*126f0*/  MOV R5, UR12 ;  /* 0x0000000c00057c02 */ /* 0x000fe20008000f00 */
[----:B------:R-:W-:Y:S01]  /*12700*/  IMAD R0, R6, UR6, RZ ;  /* 0x0000000606007c24 */ /* 0x000fe2000f8e02ff */
[----:B------:R-:W-:Y:S01]  /*12710*/  BSSY B1, `(.L_x_2040) ;  /* 0x000002f000017945 */ /* 0x000fe20003800000 */
[----:B------:R-:W-:Y:S01]  /*12720*/  IMAD.WIDE.U32 R2, R7, UR6, R2 ;  /* 0x0000000607027c25 */ /* 0x000fe2000f8e0002 */
[----:B------:R-:W-:-:S03]  /*12730*/  UIMAD UR6, UR8, UR12, URZ ;  /* 0x0000000c080672a4 */ /* 0x000fc6000f8e023f */
[----:B------:R-:W-:Y:S01]  /*12740*/  IMAD R7, R7, UR7, R0 ;  /* 0x0000000707077c24 */ /* 0x000fe2000f8e0200 */
[----:B------:R-:W-:Y:S01]  /*12750*/  UIMAD UR7, UR11, -0x80, UR4 ;  /* 0xffffff800b0778a4 */ /* 0x000fe2000f8e0204 */
[C---:B------:R-:W-:Y:S01]  /*12760*/  VIADD R4, R22.reuse, 0x60 ;  /* 0x0000006016047836 */ /* 0x040fe20000000000 */
[----:B------:R-:W-:Y:S01]  /*12770*/  UIMAD UR6, UR14, UR13, UR6 ;  /* 0x0000000d0e0672a4 */ /* 0x000fe2000f8e0206 */
[----:B------:R-:W-:Y:S01]  /*12780*/  IMAD.IADD R3, R3, 0x1, R7 ;  /* 0x0000000103037824 */ /* 0x000fe200078e0207 */
[----:B------:R-:W-:Y:S01]  /*12790*/  SHF.R.S32.HI R7, RZ, 0x1f, R22 ;  /* 0x0000001fff077819 */ /* 0x000fe20000011416 */
[----:B------:R-:W-:Y:S01]  /*127a0*/  ULDC.64 UR12, c[0x0][0xae8] ;  /* 0x0002ba00000c7ab9 */ /* 0x000fe20000000a00 */
[----:B------:R-:W-:Y:S01]  /*127b0*/  ISETP.GE.AND P3, PT, R22, UR7, PT ;  /* 0x0000000716007c0c */ /* 0x000fe2000bf66270 */
[----:B------:R-:W-:Y:S01]  /*127c0*/  IMAD.WIDE.U32 R2, R5, UR14, R2 ;  /* 0x0000000e05027c25 */ /* 0x000fe2000f8e0002 */
[----:B------:R-:W-:Y:S01]  /*127d0*/  UIMAD UR4, UR10, UR12, URZ ;  /* 0x0000000c0a0472a4 */ /* 0x000fe2000f8e023f */
[----:B------:R-:W-:-:S02]  /*127e0*/  ISETP.GE.AND P0, PT, R4, UR7, PT ;  /* 0x0000000704007c0c */ /* 0x000fc4000bf06270 */
[----:B------:R-:W-:Y:S01]  /*127f0*/  VIADD R0, R22, 0x20 ;  /* 0x0000002016007836 */ /* 0x000fe20000000000 */
[----:B------:R-:W-:Y:S01]  /*12800*/  UIMAD UR4, UR9, UR13, UR4 ;  /* 0x0000000d090472a4 */ /* 0x000fe2000f8e0204 */
[----:B------:R-:W-:Y:S01]  /*12810*/  VIADD R3, R3, UR6 ;  /* 0x0000000603037c36 */ /* 0x000fe20008000000 */
[----:B------:R-:W-:Y:S01]  /*12820*/  MOV R9, UR11 ;  /* 0x0000000b00097c02 */ /* 0x000fe20008000f00 */
[----:B------:R-:W-:Y:S01]  /*12830*/  IMAD.U32 R5, RZ, RZ, UR12 ;  /* 0x0000000cff057e24 */ /* 0x000fe2000f8e00ff */
[----:B------:R-:W-:Y:S01]  /*12840*/  ISETP.GE.AND P2, PT, R0, UR7, PT ;  /* 0x0000000700007c0c */ /* 0x000fe2000bf46270 */
[----:B------:R-:W-:Y:S02]  /*12850*/  VIADD R0, R22, 0x40 ;  /* 0x0000004016007836 */ /* 0x000fe40000000000 */
[----:B------:R-:W-:-:S03]  /*12860*/  IMAD.WIDE.U32 R4, R5, UR9, R2 ;  /* 0x0000000905047c25 */ /* 0x000fc6000f8e0002 */
[----:B------:R-:W-:Y:S01]  /*12870*/  ISETP.GE.AND P1, PT, R0, UR7, PT ;  /* 0x0000000700007c0c */ /* 0x000fe2000bf26270 */
[----:B------:R-:W-:Y:S02]  /*12880*/  IMAD.MOV.U32 R6, RZ, RZ, R22 ;  /* 0x000000ffff067224 */ /* 0x000fe400078e0016 */
[----:B------:R-:W-:Y:S02]  /*12890*/  VIADD R11, R5, UR4 ;  /* 0x00000004050b7c36 */ /* 0x000fe40008000000 */
[----:B------:R-:W-:Y:S01]  /*128a0*/  IMAD.WIDE R6, R9, 0x80, R6 ;  /* 0x0000008009067825 */ /* 0x000fe200078e0206 */
[----:B------:R-:W-:Y:S07]  /*128b0*/  @P3 BRA `(.L_x_2041) ;  /* 0x0000000000503947 */ /* 0x000fee0003800000 */
        /* <DEDUP_REMOVED lines=20> */
.L_x_2041:
[----:B------:R-:W-:Y:S05]  /*12a00*/  BSYNC B1 ;  /* 0x0000000000017941 */ /* 0x000fea0003800000 */
.L_x_2040:
[----:B------:R-:W-:Y:S04]  /*12a10*/  BSSY B1, `(.L_x_2042) ;  /* 0x0000018000017945 */ /* 0x000fe80003800000 */
[----:B------:R-:W-:Y:S05]  /*12a20*/  @P2 BRA `(.L_x_2043) ;  /* 0x0000000000582947 */ /* 0x000fea0003800000 */
[----:B0-----:R-:W-:Y:S01]  /*12a30*/  IADD3 R9, P2, R6, 0x20, RZ ;  /* 0x0000002006097810 */ /* 0x001fe20007f5e0ff */
        /* <DEDUP_REMOVED lines=21> */
.L_x_2043:
[----:B------:R-:W-:Y:S05]  /*12b90*/  BSYNC B1 ;  /* 0x0000000000017941 */ /* 0x000fea0003800000 */
.L_x_2042:
[----:B------:R-:W-:Y:S04]  /*12ba0*/  BSSY B1, `(.L_x_2044) ;  /* 0x0000018000017945 */ /* 0x000fe80003800000 */
[----:B------:R-:W-:Y:S05]  /*12bb0*/  @P1 BRA `(.L_x_2045) ;  /* 0x0000000000581947 */ /* 0x000fea0003800000 */
[----:B01----:R-:W-:Y:S01]  /*12bc0*/  IADD3 R9, P1, R6, 0x40, RZ ;  /* 0x0000004006097810 */ /* 0x003fe20007f3e0ff */
        /* <DEDUP_REMOVED lines=21> */
.L_x_2045:
[----:B------:R-:W-:Y:S05]  /*12d20*/  BSYNC B1 ;  /* 0x0000000000017941 */ /* 0x000fea0003800000 */
.L_x_2044:
[----:B------:R-:W-:Y:S05]  /*12d30*/  @P0 BRA `(.L_x_2036) ;  /* 0x0000000000580947 */ /* 0x000fea0003800000 */
[----:B------:R-:W-:Y:S01]  /*12d40*/  IADD3 R5, P0, R6, 0x60, RZ ;  /* 0x0000006006057810 */ /* 0x000fe20007f1e0ff */
[C---:B------:R-:W-:Y:S01]  /*12d50*/  VIADD R0, R16.reuse, 0x40 ;  /* 0x0000004010007836 */ /* 0x040fe20000000000 */
[----:B------:R-:W-:Y:S01]  /*12d60*/  ULDC.64 UR6, c[0x0][0xad8] ;  /* 0x0002b60000067ab9 */ /* 0x000fe20000000a00 */
[----:B------:R-:W-:Y:S01]  /*12d70*/  ULDC UR4, c[0x0][0xa8c] ;  /* 0x0002a30000047ab9 */ /* 0x000fe20000000800 */
[----:B------:R-:W-:Y:S01]  /*12d80*/  IMAD.MOV.U32 R2, RZ, RZ, R4 ;  /* 0x000000ffff027224 */ /* 0x000fe200078e0004 */
[----:B------:R-:W-:Y:S01]  /*12d90*/  ISETP.GE.AND P1, PT, R16, UR4, PT ;  /* 0x0000000410007c0c */ /* 0x000fe2000bf26270 */
[----:B------:R-:W-:Y:S01]  /*12da0*/  IMAD.X R6, RZ, RZ, R7, P0 ;  /* 0x000000ffff067224 */ /* 0x000fe200000e0607 */
[----:B------:R-:W-:Y:S01]  /*12db0*/  ISETP.GE.AND P2, PT, R0, UR4, PT ;  /* 0x0000000400007c0c */ /* 0x000fe2000bf46270 */
[----:B------:R-:W-:Y:S01]  /*12dc0*/  IMAD.MOV.U32 R3, RZ, RZ, R11 ;  /* 0x000000ffff037224 */ /* 0x000fe200078e000b */
[----:B------:R-:W-:Y:S01]  /*12dd0*/  IADD3 R0, R16, 0x80, RZ ;  /* 0x0000008010007810 */ /* 0x000fe20007ffe0ff */
[----:B------:R-:W-:Y:S01]  /*12de0*/  IMAD R6, R6, UR6, RZ ;  /* 0x0000000606067c24 */ /* 0x000fe2000f8e02ff */
[----:B------:R-:W-:Y:S01]  /*12df0*/  ULDC.64 UR8, c[0x0][0x208] ;  /* 0x0000820000087ab9 */ /* 0x000fe20000000a00 */
        /* <DEDUP_REMOVED lines=10> */
.L_x_2036:
[----:B------:R-:W-:Y:S05]  /*12ea0*/  BSYNC B0 ;  /* 0x0000000000007941 */ /* 0x000fea0003800000 */
.L_x_2027:
[----:B------:R-:W-:Y:S02]  /*12eb0*/  ULDC UR4, c[0x0][0xc14] ;  /* 0x0003050000047ab9 */ /* 0x000fe40000000800 */
[----:B------:R-:W-:-:S13]  /*12ec0*/  ISETP.GE.AND P0, PT, R83, UR4, PT ;  /* 0x0000000453007c0c */ /* 0x000fda000bf06270 */
[----:B------:R-:W-:Y:S05]  /*12ed0*/  @!P0 BRA `(.L_x_2046) ;  /* 0xfffffedc00b88947 */ /* 0x000fea000383ffff */
[----:B------:R-:W-:Y:S05]  /*12ee0*/  EXIT ;  /* 0x000000000000794d */ /* 0x000fea0003800000 */
.L_x_1991:
        /* <DEDUP_REMOVED lines=10> */
[----:B------:R-:W-:Y:S01]  /*12f90*/  ULDC.64 UR6, c[0x0][0x208] ;  /* 0x0000820000067ab9 */ /* 0x000fe20000000a00 */
        /* <DEDUP_REMOVED lines=9> */
[----:B------:R-:W0:Y:S01]  /*13030*/  S2UR UR6, SR_CTAID.X ;  /* 0x00000000000679c3 */ /* 0x000e220000002500 */
[----:B------:R-:W-:Y:S01]  /*13040*/  ISETP.GE.U32.AND P0, PT, R7, 0x2, PT ;  /* 0x000000020700780c */ /* 0x000fe20003f06070 */
[----:B------:R-:W-:Y:S01]  /*13050*/  IMAD.MOV.U32 R16, RZ, RZ, RZ ;  /* 0x000000ffff107224 */ /* 0x000fe200078e00ff */
[----:B------:R-:W-:-:S09]  /*13060*/  LOP3.LUT R0, R0, 0xfffffffe, RZ, 0xc0, !PT ;  /* 0xfffffffe00007812 */ /* 0x000fd200078ec0ff */
        /* <DEDUP_REMOVED lines=14> */
[----:B-1----:R-:W-:Y:S01]  /*13150*/  SEL R3, R6, RZ, P0 ;  /* 0x000000ff06037207 */ /* 0x002fe20000000000 */
[----:B------:R-:W-:Y:S01]  /*13160*/  IMAD.MOV.U32 R6, RZ, RZ, RZ ;  /* 0x000000ffff067224 */ /* 0x000fe200078e00ff */
        /* <DEDUP_REMOVED lines=18> */
[----:B------:R-:W-:Y:S01]  /*13290*/  MOV R6, RZ ;  /* 0x000000ff00067202 */ /* 0x000fe20000000f00 */
[----:B------:R-:W-:Y:S01]  /*132a0*/  ULDC UR5, c[0x0][0xc14] ;  /* 0x0003050000057ab9 */ /* 0x000fe20000000800 */
[----:B------:R-:W-:Y:S01]  /*132b0*/  ULDC UR7, c[0x0][0xc14] ;  /* 0x0003050000077ab9 */ /* 0x000fe20000000800 */
[----:B------:R-:W-:-:S05]  /*132c0*/  ULDC UR4, c[0x0][0xc10] ;  /* 0x0003040000047ab9 */ /* 0x000fca0000000800 */
.L_x_2051:
[----:B------:R-:W-:Y:S02]  /*132d0*/  VIADD R6, R6, 0x1f ;  /* 0x0000001f06067836 */ /* 0x000fe40000000000 */
[----:B------:R-:W-:-:S03]  /*132e0*/  IMAD.U32 R19, RZ, RZ, UR7 ;  /* 0x00000007ff137e24 */ /* 0x000fc6000f8e00ff */
[----:B------:R-:W-:-:S13]  /*132f0*/  ISETP.GE.AND P0, PT, R6, UR5, PT ;  /* 0x0000000506007c0c */ /* 0x000fda000bf06270 */
[----:B------:R-:W-:Y:S05]  /*13300*/  @P0 BRA `(.L_x_2048) ;  /* 0x0000000400cc0947 */ /* 0x000fea0003800000 */
        /* <DEDUP_REMOVED lines=12> */
.L_x_2050:
[----:B------:R-:W-:Y:S05]  /*133d0*/  BSYNC B0 ;  /* 0x0000000000007941 */ /* 0x000fea0003800000 */
.L_x_2049:
        /* <DEDUP_REMOVED lines=25> */
.L_x_2047:
[----:B------:R-:W-:Y:S01]  /*13570*/  IMAD.IADD R7, R5, 0x1, -R2 ;  /* 0x0000000105077824 */ /* 0x000fe200078e0a02 */
[----:B------:R-:W-:-:S03]  /*13580*/  ULDC.64 UR8, c[0x0][0x208] ;  /* 0x0000820000087ab9 */ /* 0x000fc60000000a00 */
[----:B------:R-:W-:-:S05]  /*13590*/  IMAD R2, R4, UR4, R7 ;  /* 0x0000000404027c24 */ /* 0x000fca000f8e0207 */
[----:B------:R-:W-:Y:S02]  /*135a0*/  ISETP.GT.AND P0, PT, R2, UR6, PT ;  /* 0x0000000602007c0c */ /* 0x000fe4000bf04270 */
[----:B------:R-:W0:Y:S11]  /*135b0*/  LDC.64 R2, c[0x0][0xc68] ;  /* 0x00031a00ff027b82 */ /* 0x000e360000000a00 */
[----:B------:R-:W-:-:S04]  /*135c0*/  VOTE.ANY R9, PT, !P0 ;  /* 0x0000000000097806 */ /* 0x000fc800040e0100 */
[----:B------:R-:W1:Y:S02]  /*135d0*/  POPC R5, R9 ;  /* 0x0000000900057309 */ /* 0x000e640000000000 */
[----:B-1----:R-:W-:-:S05]  /*135e0*/  IADD3 R19, R5, R6, RZ ;  /* 0x0000000605137210 */ /* 0x002fca0007ffe0ff */
        /* <DEDUP_REMOVED lines=13> */
.L_x_2052:
[----:B-1----:R-:W-:Y:S01]  /*136c0*/  IMAD.MOV R2, RZ, RZ, -R3 ;  /* 0x000000ffff027224 */ /* 0x002fe200078e0a03 */
[----:B--2---:R-:W-:Y:S01]  /*136d0*/  IABS R4, R6 ;  /* 0x0000000600047213 */ /* 0x004fe20000000000 */
[----:B---3--:R-:W-:Y:S02]  /*136e0*/  IMAD R16, R16, UR4, R7 ;  /* 0x0000000410107c24 */ /* 0x008fe4000f8e0207 */
[----:B------:R-:W-:Y:S02]  /*136f0*/  IMAD R5, R2, R11, RZ ;  /* 0x0000000b02057224 */ /* 0x000fe400078e02ff */
[----:B------:R-:W-:Y:S02]  /*13700*/  IMAD.MOV.U32 R2, RZ, RZ, RZ ;  /* 0x000000ffff027224 */ /* 0x000fe400078e00ff */
[----:B------:R-:W-:Y:S02]  /*13710*/  IMAD.MOV R4, RZ, RZ, -R4 ;  /* 0x000000ffff047224 */ /* 0x000fe400078e0a04 */
[----:B------:R-:W-:Y:S01]  /*13720*/  IMAD.HI.U32 R2, R3, R5, R2 ;  /* 0x0000000503027227 */ /* 0x000fe200078e0002 */
[----:B------:R-:W-:-:S04]  /*13730*/  IADD3 R5, -R16, UR6, RZ ;  /* 0x0000000610057c10 */ /* 0x000fc8000fffe1ff */
[----:B------:R-:W-:-:S05]  /*13740*/  IABS R3, R5 ;  /* 0x0000000500037213 */ /* 0x000fca0000000000 */
[----:B------:R-:W-:-:S04]  /*13750*/  IMAD.HI.U32 R9, R2, R3, RZ ;  /* 0x0000000302097227 */ /* 0x000fc800078e00ff */
[----:B------:R-:W-:-:S05]  /*13760*/  IMAD R2, R9, R4, R3 ;  /* 0x0000000409027224 */ /* 0x000fca00078e0203 */
[----:B------:R-:W-:-:S13]  /*13770*/  ISETP.GT.U32.AND P0, PT, R11, R2, PT ;  /* 0x000000020b00720c */ /* 0x000fda0003f04070 */
[----:B------:R-:W-:Y:S01]  /*13780*/  @!P0 IMAD.IADD R2, R2, 0x1, -R11 ;  /* 0x0000000102028824 */ /* 0x000fe200078e0a0b */
[----:B------:R-:W-:-:S04]  /*13790*/  @!P0 IADD3 R9, R9, 0x1, RZ ;  /* 0x0000000109098810 */ /* 0x000fc80007ffe0ff */
[----:B------:R-:W-:Y:S02]  /*137a0*/  ISETP.GE.U32.AND P0, PT, R2, R11, PT ;  /* 0x0000000b0200720c */ /* 0x000fe40003f06070 */
[----:B------:R-:W-:-:S11]  /*137b0*/  LOP3.LUT R2, R5, R6, RZ, 0x3c, !PT ;  /* 0x0000000605027212 */ /* 0x000fd600078e3cff */
[----:B------:R-:W-:Y:S01]  /*137c0*/  @P0 VIADD R9, R9, 0x1 ;  /* 0x0000000109090836 */ /* 0x000fe20000000000 */
[----:B------:R-:W-:-:S13]  /*137d0*/  ISETP.GE.AND P0, PT, R2, RZ, PT ;  /* 0x000000ff0200720c */ /* 0x000fda0003f06270 */
[----:B------:R-:W-:Y:S01]  /*137e0*/  @!P0 IMAD.MOV R9, RZ, RZ, -R9 ;  /* 0x000000ffff098224 */ /* 0x000fe200078e0a09 */
[----:B------:R-:W-:-:S13]  /*137f0*/  ISETP.NE.AND P0, PT, R6, RZ, PT ;  /* 0x000000ff0600720c */ /* 0x000fda0003f05270 */
[----:B------:R-:W-:-:S05]  /*13800*/  @!P0 LOP3.LUT R9, RZ, R6, RZ, 0x33, !PT ;  /* 0x00000006ff098212 */ /* 0x000fca00078e33ff */
[----:B------:R-:W-:Y:S01]  /*13810*/  IMAD R4, R8, R9, RZ ;  /* 0x0000000908047224 */ /* 0x000fe200078e02ff */
[----:B------:R-:W-:-:S03]  /*13820*/  IADD3 R9, -R9, RZ, RZ ;  /* 0x000000ff09097210 */ /* 0x000fc60007ffe1ff */
[----:B------:R-:W-:Y:S02]  /*13830*/  IMAD.MOV R3, RZ, RZ, -R4 ;  /* 0x000000ffff037224 */ /* 0x000fe400078e0a04 */
[----:B------:R-:W-:-:S03]  /*13840*/  IMAD R5, R6, R9, R5 ;  /* 0x0000000906057224 */ /* 0x000fc600078e0205 */
[----:B------:R-:W-:Y:S01]  /*13850*/  VIADDMNMX R8, R3, UR4, R8, PT ;  /* 0x0000000403087c46 */ /* 0x000fe2000b800108 */
[----:B------:R-:W-:-:S03]  /*13860*/  IMAD.IADD R4, R5, 0x1, R4 ;  /* 0x0000000105047824 */ /* 0x000fc600078e0204 */
[----:B------:R-:W-:-:S04]  /*13870*/  IABS R7, R8 ;  /* 0x0000000800077213 */ /* 0x000fc80000000000 */
[----:B------:R-:W1:Y:S08]  /*13880*/  I2F.RP R10, R7 ;  /* 0x00000007000a7306 */ /* 0x000e700000209400 */
[----:B-1----:R-:W1:Y:S02]  /*13890*/  MUFU.RCP R10, R10 ;  /* 0x0000000a000a7308 */ /* 0x002e640000001000 */
[----:B-1----:R-:W-:-:S06]  /*138a0*/  VIADD R2, R10, 0xffffffe ;  /* 0x0ffffffe0a027836 */ /* 0x002fcc0000000000 */
[----:B------:R1:W2:Y:S02]  /*138b0*/  F2I.FTZ.U32.TRUNC.NTZ R3, R2 ;  /* 0x0000000200037305 */ /* 0x0002a4000021f000 */
[----:B-1----:R-:W-:Y:S02]  /*138c0*/  IMAD.MOV.U32 R2, RZ, RZ, RZ ;  /* 0x000000ffff027224 */ /* 0x002fe400078e00ff */
[----:B--2---:R-:W-:-:S04]  /*138d0*/  IMAD.MOV R6, RZ, RZ, -R3 ;  /* 0x000000ffff067224 */ /* 0x004fc800078e0a03 */
        /* <DEDUP_REMOVED lines=12> */
[----:B------:R-:W-:Y:S02]  /*139a0*/  @P0 IADD3 R3, R3, 0x1, RZ ;  /* 0x0000000103030810 */ /* 0x000fe40007ffe0ff */
        /* <DEDUP_REMOVED lines=9> */
.L_x_2048:
[----:B------:R-:W-:Y:S01]  /*13a40*/  IMAD.MOV.U32 R17, RZ, RZ, RZ ;  /* 0x000000ffff117224 */ /* 0x000fe200078e00ff */
[----:B------:R-:W-:Y:S01]  /*13a50*/  MOV R16, UR6 ;  /* 0x0000000600107c02 */ /* 0x000fe20008000f00 */
[----:B------:R-:W-:-:S07]  /*13a60*/  IMAD.MOV.U32 R18, RZ, RZ, RZ ;  /* 0x000000ffff127224 */ /* 0x000fce00078e00ff */
.L_x_2053:
[----:B------:R-:W1:Y:S01]  /*13a70*/  S2R R2, SR_TID.X ;  /* 0x0000000000027919 */ /* 0x000e620000002100 */
[----:B------:R-:W-:Y:S01]  /*13a80*/  STL [R1+0x20], RZ ;  /* 0x000020ff01007387 */ /* 0x000fe20000100800 */
        /* <DEDUP_REMOVED lines=10> */
[----:B------:R1:W-:Y:S03]  /*13b30*/  STL [R1], RZ ;  /* 0x000000ff01007387 */ /* 0x0003e60000100800 */
[----:B------:R-:W-:Y:S05]  /*13b40*/  @P0 BRA `(.L_x_2054) ;  /* 0x0000004000f80947 */ /* 0x000fea0003800000 */
[----:B-1----:R-:W-:Y:S01]  /*13b50*/  IMAD.MOV.U32 R0, RZ, RZ, 0x1 ;  /* 0x00000001ff007424 */ /* 0x002fe200078e00ff */
[----:B------:R1:W-:Y:S01]  /*13b60*/  STL [R1], RZ ;  /* 0x000000ff01007387 */ /* 0x0003e20000100800 */
[----:B------:R-:W-:Y:S01]  /*13b70*/  ULDC UR38, c[0x0][0xc] ;  /* 0x0000030000267ab9 */ /* 0x000fe20000000800 */
[----:B------:R-:W-:Y:S02]  /*13b80*/  ULDC.64 UR36, c[0x0][0x198] ;  /* 0x0000660000247ab9 */ /* 0x000fe40000000a00 */
[----:B------:R1:W-:Y:S04]  /*13b90*/  STL [R1+0x8], R0 ;  /* 0x0000080001007387 */ /* 0x0003e80000100800 */
[----:B------:R1:W-:Y:S02]  /*13ba0*/  STL [R1+0x20], RZ ;  /* 0x000020ff01007387 */ /* 0x0003e40000100800 */
.L_x_2121:
[----:B--2---:R-:W2:Y:S01]  /*13bb0*/  LDC.64 R2, c[0x0][0xc60] ;  /* 0x00031800ff027b82 */ /* 0x004ea20000000a00 */
[----:B------:R-:W-:Y:S01]  /*13bc0*/  ULDC.64 UR4, c[0x0][0x208] ;  /* 0x0000820000047ab9 */ /* 0x000fe20000000a00 */
[----:B--2---:R-:W-:-:S05]  /*13bd0*/  IMAD.WIDE R2, R19, 0x4, R2 ;  /* 0x0000000413027825 */ /* 0x004fca00078e0202 */
[----:B------:R-:W2:Y:S01]  /*13be0*/  LDG.E R5, desc[UR4][R2.64] ;  /* 0x0000000402057981 */ /* 0x000ea2000c1e1900 */
[----:B------:R-:W-:Y:S05]  /*13bf0*/  YIELD ;  /* 0x0000000000007946 */ /* 0x000fea0003800000 */
[----:B------:R-:W-:Y:S01]  /*13c00*/  ULDC.64 UR4, c[0x0][0xa28] ;  /* 0x00028a0000047ab9 */ /* 0x000fe20000000a00 */
[----:B-1----:R-:W-:Y:S01]  /*13c10*/  IMAD.MOV.U32 R0, RZ, RZ, RZ ;  /* 0x000000ffff007224 */ /* 0x002fe200078e00ff */
[----:B------:R-:W-:Y:S01]  /*13c20*/  ISETP.NE.U32.AND P0, PT, RZ, UR4, PT ;  /* 0x00000004ff007c0c */ /* 0x000fe2000bf05070 */
[----:B------:R-:W-:Y:S01]  /*13c30*/  ULDC.64 UR8, c[0x0][0x208] ;  /* 0x0000820000087ab9 */ /* 0x000fe20000000a00 */
[----:B------:R-:W-:Y:S01]  /*13c40*/  MOV R6, RZ ;  /* 0x000000ff00067202 */ /* 0x000fe20000000f00 */
[----:B------:R-:W-:Y:S01]  /*13c50*/  ULDC.64 UR6, c[0x0][0xa08] ;  /* 0x0002820000067ab9 */ /* 0x000fe20000000a00 */
[----:B------:R-:W-:-:S02]  /*13c60*/  ISETP.NE.AND.EX P0, PT, RZ, UR5, PT, P0 ;  /* 0x00000005ff007c0c */ /* 0x000fc4000bf05300 */
[----:B--2---:R-:W-:Y:S01]  /*13c70*/  SHF.R.S32.HI R4, RZ, 0x1f, R5 ;  /* 0x0000001fff047819 */ /* 0x004fe20000011405 */
[----:B------:R-:W-:-:S10]  /*13c80*/  IMAD.SHL.U32 R11, R5, 0x4, RZ ;  /* 0x00000004050b7824 */ /* 0x000fd400078e00ff */
[C---:B------:R-:W-:Y:S01]  /*13c90*/  @P0 LEA R2, P1, R5.reuse, UR4, 0x2 ;  /* 0x0000000405020c11 */ /* 0x040fe2000f8210ff */
[----:B------:R1:W-:Y:S03]  /*13ca0*/  STL [R1+0x10], R5 ;  /* 0x0000100501007387 */ /* 0x0003e60000100800 */
[C-C-:B------:R-:W-:Y:S01]  /*13cb0*/  @P0 LEA.HI.X R3, R5.reuse, UR5, R4.reuse, 0x2, P1 ;  /* 0x0000000505030c11 */ /* 0x140fe200088f1404 */
[----:B------:R-:W-:Y:S02]  /*13cc0*/  ULDC.64 UR4, c[0x0][0xa18] ;  /* 0x0002860000047ab9 */ /* 0x000fe40000000a00 */
[----:B------:R-:W-:Y:S02]  /*13cd0*/  ISETP.NE.U32.AND P1, PT, RZ, UR4, PT ;  /* 0x00000004ff007c0c */ /* 0x000fe4000bf25070 */
[----:B------:R2:W5:Y:S01]  /*13ce0*/  @P0 LDG.E R0, desc[UR8][R2.64] ;  /* 0x0000000802000981 */ /* 0x000562000c1e1900 */
[----:B------:R-:W-:-:S02]  /*13cf0*/  SHF.L.U64.HI R10, R5, 0x2, R4 ;  /* 0x00000002050a7819 */ /* 0x000fc40000010204 */
[----:B------:R-:W-:Y:S01]  /*13d00*/  ISETP.NE.AND.EX P1, PT, RZ, UR5, PT, P1 ;  /* 0x00000005ff007c0c */ /* 0x000fe2000bf25310 */
[----:B------:R-:W-:Y:S04]  /*13d10*/  STL [R1+0x18], R11 ;  /* 0x0000180b01007387 */ /* 0x000fe80000100800 */
[----:B------:R-:W-:Y:S08]  /*13d20*/  STL [R1+0x1c], R10 ;  /* 0x00001c0a01007387 */ /* 0x000ff00000100800 */
[----:B------:R-:W-:-:S04]  /*13d30*/  @P1 IADD3 R8, P0, R11, UR4, RZ ;  /* 0x000000040b081c10 */ /* 0x000fc8000ff1e0ff */
[C---:B------:R-:W-:Y:S01]  /*13d40*/  @P1 IADD3.X R9, R10.reuse, UR5, RZ, P0, !PT ;  /* 0x000000050a091c10 */ /* 0x040fe200087fe4ff */
[----:B------:R-:W-:Y:S02]  /*13d50*/  ULDC.64 UR4, c[0x0][0xa00] ;  /* 0x0002800000047ab9 */ /* 0x000fe40000000a00 */
[----:B------:R-:W-:Y:S02]  /*13d60*/  ISETP.NE.U32.AND P2, PT, RZ, UR4, PT ;  /* 0x00000004ff007c0c */ /* 0x000fe4000bf45070 */
[C---:B--2---:R-:W-:Y:S02]  /*13d70*/  IADD3 R2, P0, R11.reuse, UR4, RZ ;  /* 0x000000040b027c10 */ /* 0x044fe4000ff1e0ff */
[----:B------:R-:W-:Y:S02]  /*13d80*/  ISETP.NE.AND.EX P2, PT, RZ, UR5, PT, P2 ;  /* 0x00000005ff007c0c */ /* 0x000fe4000bf45320 */
[----:B------:R-:W-:Y:S01]  /*13d90*/  IADD3.X R3, R10, UR5, RZ, P0, !PT ;  /* 0x000000050a037c10 */ /* 0x000fe200087fe4ff */
[----:B------:R-:W-:Y:S01]  /*13da0*/  ULDC UR4, c[0x0][0x288] ;  /* 0x0000a20000047ab9 */ /* 0x000fe20000000800 */
[----:B------:R-:W-:-:S04]  /*13db0*/  IADD3 R4, P0, R11, UR6, RZ ;  /* 0x000000060b047c10 */ /* 0x000fc8000ff1e0ff */
[----:B-1----:R-:W-:-:S05]  /*13dc0*/  IADD3.X R5, R10, UR7, RZ, P0, !PT ;  /* 0x000000070a057c10 */ /* 0x002fca00087fe4ff */
[----:B------:R-:W2:Y:S01]  /*13dd0*/  @P2 LDG.E R6, desc[UR8][R2.64] ;  /* 0x0000000802062981 */ /* 0x000ea2000c1e1900 */
[----:B------:R-:W-:-:S04]  /*13de0*/  ISETP.NE.U32.AND P0, PT, RZ, UR6, PT ;  /* 0x00000006ff007c0c */ /* 0x000fc8000bf05070 */
[----:B------:R-:W-:Y:S01]  /*13df0*/  ISETP.NE.AND.EX P0, PT, RZ, UR7, PT, P0 ;  /* 0x00000007ff007c0c */ /* 0x000fe2000bf05300 */
[----:B--2---:R1:W-:Y:S02]  /*13e00*/  STL [R1+0x24], R6 ;  /* 0x0000240601007387 */ /* 0x0043e40000100800 */
[----:B-1----:R-:W-:Y:S01]  /*13e10*/  IMAD.U32 R6, RZ, RZ, UR4 ;  /* 0x00000004ff067e24 */ /* 0x002fe2000f8e00ff */
[----:B------:R-:W-:Y:S02]  /*13e20*/  ULDC.64 UR4, c[0x0][0x3f8] ;  /* 0x0000fe0000047ab9 */ /* 0x000fe40000000a00 */
[----:B------:R-:W-:-:S03]  /*13e30*/  UISETP.NE.U32.AND UP0, UPT, UR4, URZ, UPT ;  /* 0x0000003f0400728c */ /* 0x000fc6000bf05070 */
[----:B------:R-:W-:Y:S01]  /*13e40*/  ULDC UR4, c[0x0][0x404] ;  /* 0x0001010000047ab9 */ /* 0x000fe20000000800 */
[----:B------:R-:W-:Y:S01]  /*13e50*/  UISETP.NE.AND.EX UP0, UPT, UR5, URZ, UPT, UP0 ;  /* 0x0000003f0500728c */ /* 0x000fe2000bf05300 */
[----:B------:R1:W5:Y:S02]  /*13e60*/  @P1 LDG.E R6, desc[UR8][R8.64] ;  /* 0x0000000808061981 */ /* 0x000364000c1e1900 */
[----:B------:R-:W-:Y:S01]  /*13e70*/  ULDC UR5, c[0x0][0x2e0] ;  /* 0x0000b80000057ab9 */ /* 0x000fe20000000800 */
[----:B------:R-:W-:-:S04]  /*13e80*/  USEL UR4, UR4, 0x1, UP0 ;  /* 0x0000000104047887 */ /* 0x000fc80008000000 */
[----:B------:R-:W-:-:S06]  /*13e90*/  UIMAD UR4, UR4, UR5, URZ ;  /* 0x00000005040472a4 */ /* 0x000fcc000f8e023f */
[----:B------:R-:W-:Y:S01]  /*13ea0*/  IMAD.U32 R7, RZ, RZ, UR4 ;  /* 0x00000004ff077e24 */ /* 0x000fe2000f8e00ff */
[----:B-1----:R-:W-:Y:S06]  /*13eb0*/  @P1 BRA `(.L_x_2055) ;  /* 0x0000000000141947 */ /* 0x002fec0003800000 */
[----:B------:R-:W-:Y:S05]  /*13ec0*/  @!P2 BRA `(.L_x_2055) ;  /* 0x000000000010a947 */ /* 0x000fea0003800000 */
[----:B------:R-:W-:Y:S02]  /*13ed0*/  ULDC.64 UR4, c[0x0][0x208] ;  /* 0x0000820000047ab9 */ /* 0x000fe40000000a00 */
[----:B-----5:R-:W2:Y:S04]  /*13ee0*/  LDG.E R6, desc[UR4][R2.64] ;  /* 0x0000000402067981 */ /* 0x020ea8000c1e1900 */
[----:B------:R-:W2:Y:S02]  /*13ef0*/  LDG.E R9, desc[UR4][R2.64+0x4] ;  /* 0x0000040402097981 */ /* 0x000ea4000c1e1900 */
[----:B--2---:R-:W-:-:S07]  /*13f00*/  IMAD.IADD R6, R9, 0x1, -R6 ;  /* 0x0000000109067824 */ /* 0x004fce00078e0a06 */
.L_x_2055:
[----:B------:R-:W-:Y:S01]  /*13f10*/  IMAD.MOV.U32 R3, RZ, RZ, RZ ;  /* 0x000000ffff037224 */ /* 0x000fe200078e00ff */
[----:B------:R-:W-:-:S05]  /*13f20*/  ULDC.64 UR4, c[0x0][0x208] ;  /* 0x0000820000047ab9 */ /* 0x000fca0000000a00 */
[----:B------:R-:W2:Y:S01]  /*13f30*/  @P0 LDG.E R3, desc[UR4][R4.64] ;  /* 0x0000000404030981 */ /* 0x000ea2000c1e1900 */
[----:B------:R-:W-:Y:S02]  /*13f40*/  ULDC.64 UR4, c[0x0][0xa20] ;  /* 0x0002880000047ab9 */ /* 0x000fe40000000a00 */
[----:B------:R-:W-:-:S04]  /*13f50*/  ISETP.NE.U32.AND P1, PT, RZ, UR4, PT ;  /* 0x00000004ff007c0c */ /* 0x000fc8000bf25070 */
[----:B------:R-:W-:Y:S01]  /*13f60*/  ISETP.NE.AND.EX P1, PT, RZ, UR5, PT, P1 ;  /* 0x00000005ff007c0c */ /* 0x000fe2000bf25310 */
[----:B--2--5:R-:W-:-:S05]  /*13f70*/  IMAD.IADD R2, R3, 0x1, R0 ;  /* 0x0000000103027824 */ /* 0x024fca00078e0200 */
[----:B------:R1:W-:Y:S07]  /*13f80*/  STL [R1+0x4], R2 ;  /* 0x0000040201007387 */ /* 0x0003ee0000100800 */
[----:B------:R-:W-:Y:S05]  /*13f90*/  @!P1 BRA `(.L_x_2056) ;  /* 0x0000000000149947 */ /* 0x000fea0003800000 */
[----:B-1----:R-:W-:Y:S01]  /*13fa0*/  IADD3 R2, P0, R11, UR4, RZ ;  /* 0x000000040b027c10 */ /* 0x002fe2000ff1e0ff */
[----:B------:R-:W-:-:S03]  /*13fb0*/  ULDC.64 UR6, c[0x0][0x208] ;  /* 0x0000820000067ab9 */ /* 0x000fc60000000a00 */
[----:B------:R-:W-:-:S05]  /*13fc0*/  IADD3.X R3, R10, UR5, RZ, P0, !PT ;  /* 0x000000050a037c10 */ /* 0x000fca00087fe4ff */
[----:B------:R1:W5:Y:S01]  /*13fd0*/  LDG.E R7, desc[UR6][R2.64] ;  /* 0x0000000602077981 */ /* 0x000362000c1e1900 */
[----:B------:R-:W-:Y:S05]  /*13fe0*/  BRA `(.L_x_2057) ;  /* 0x0000000000147947 */ /* 0x000fea0003800000 */
.L_x_2056:
[----:B------:R-:W-:Y:S05]  /*13ff0*/  @!P0 BRA `(.L_x_2057) ;  /* 0x0000000000108947 */ /* 0x000fea0003800000 */
[----:B------:R-:W-:Y:S02]  /*14000*/  ULDC.64 UR4, c[0x0][0x208] ;  /* 0x0000820000047ab9 */ /* 0x000fe40000000a00 */
[----:B------:R-:W2:Y:S04]  /*14010*/  LDG.E R7, desc[UR4][R4.64] ;  /* 0x0000000404077981 */ /* 0x000ea8000c1e1900 */
[----:B-1----:R-:W2:Y:S02]  /*14020*/  LDG.E R2, desc[UR4][R4.64+0x4] ;  /* 0x0000040404027981 */ /* 0x002ea4000c1e1900 */
[----:B--2---:R-:W-:-:S07]  /*14030*/  IADD3 R7, -R7, R2, RZ ;  /* 0x0000000207077210 */ /* 0x004fce0007ffe1ff */
.L_x_2057:
[----:B-----5:R-:W-:Y:S01]  /*14040*/  IMAD.IADD R7, R7, 0x1, -R0 ;  /* 0x0000000107077824 */ /* 0x020fe200078e0a00 */
[----:B-1----:R-:W-:Y:S01]  /*14050*/  LEA R2, R17, 0xef, 0x7 ;  /* 0x000000ef11027811 */ /* 0x002fe200078e38ff */
[----:B------:R-:W-:Y:S01]  /*14060*/  IMAD.MOV.U32 R4, RZ, RZ, RZ ;  /* 0x000000ffff047224 */ /* 0x000fe200078e00ff */
[----:B------:R-:W-:Y:S01]  /*14070*/  BSSY B6, `(.L_x_2058) ;  /* 0x0000327000067945 */ /* 0x000fe20003800000 */
[C---:B------:R-:W-:Y:S01]  /*14080*/  VIADD R5, R7.reuse, 0x6f ;  /* 0x0000006f07057836 */ /* 0x040fe20000000000 */
[----:B------:R-:W-:Y:S01]  /*14090*/  IADD3 R3, R7, R2, -R6 ;  /* 0x0000000207037210 */ /* 0x000fe20007ffe806 */
[----:B------:R-:W-:Y:S02]  /*140a0*/  IMAD.MOV.U32 R2, RZ, RZ, RZ ;  /* 0x000000ffff027224 */ /* 0x000fe400078e00ff */
[----:B------:R-:W-:-:S04]  /*140b0*/  IMAD.HI R4, R5, -0x6db6db6d, R4 ;  /* 0x9249249305047827 */ /* 0x000fc800078e0204 */
[----:B------:R-:W-:Y:S01]  /*140c0*/  IMAD.HI R2, R3, -0x6db6db6d, R2 ;  /* 0x9249249303027827 */ /* 0x000fe200078e0202 */
[----:B------:R-:W-:-:S04]  /*140d0*/  SHF.R.U32.HI R3, RZ, 0x1f, R4 ;  /* 0x0000001fff037819 */ /* 0x000fc80000011604 */
[----:B------:R-:W-:Y:S02]  /*140e0*/  SHF.R.U32.HI R5, RZ, 0x1f, R2 ;  /* 0x0000001fff057819 */ /* 0x000fe40000011602 */
[----:B------:R-:W-:Y:S02]  /*140f0*/  LEA.HI.SX32 R3, R4, R3, 0x1a ;  /* 0x0000000304037211 */ /* 0x000fe400078fd2ff */
[----:B------:R-:W-:-:S04]  /*14100*/  LEA.HI.SX32 R2, R2, R5, 0x1a ;  /* 0x0000000502027211 */ /* 0x000fc800078fd2ff */
[----:B------:R-:W-:-:S04]  /*14110*/  VIMNMX R8, R3, R2, PT ;  /* 0x0000000203087248 */ /* 0x000fc80003fe0100 */
[----:B------:R-:W-:Y:S01]  /*14120*/  ISETP.GT.AND P0, PT, R8, RZ, PT ;  /* 0x000000ff0800720c */ /* 0x000fe20003f04270 */
[----:B------:R1:W-:-:S12]  /*14130*/  STL [R1+0x14], R8 ;  /* 0x0000140801007387 */ /* 0x0003d80000100800 */
[----:B-1----:R-:W-:Y:S05]  /*14140*/  @P0 BRA `(.L_x_2059) ;  /* 0x0000000000480947 */ /* 0x002fea0003800000 */
[----:B------:R-:W1:Y:S02]  /*14150*/  S2R R8, SR_TID.X ;  /* 0x0000000000087919 */ /* 0x000e640000002100 */
        /* <DEDUP_REMOVED lines=15> */
[----:B-1----:R-:W-:Y:S01]  /*14250*/  IADD3 R16, R0, UR38, R7 ;  /* 0x0000002600107c10 */ /* 0x002fe2000fffe007 */
[----:B------:R-:W-:Y:S06]  /*14260*/  BRA `(.L_x_2060) ;  /* 0x00000030001c7947 */ /* 0x000fec0003800000 */
.L_x_2059:
[----:B------:R-:W1:Y:S01]  /*14270*/  S2R R3, SR_CgaCtaId ;  /* 0x0000000000037919 */ /* 0x000e620000008800 */
[----:B------:R-:W-:-:S04]  /*14280*/  MOV R0, 0x400 ;  /* 0x0000040000007802 */ /* 0x000fc80000000f00 */
[----:B-1----:R-:W-:-:S05]  /*14290*/  LEA R2, R3, R0, 0x18 ;  /* 0x0000000003027211 */ /* 0x002fca00078ec0ff */
[----:B------:R1:W-:Y:S01]  /*142a0*/  STL [R1+0xc], R2 ;  /* 0x00000c0201007387 */ /* 0x0003e20000100800 */
[----:B------:R-:W-:-:S05]  /*142b0*/  VIADD R0, R2, 0x21400 ;  /* 0x0002140002007836 */ /* 0x000fca0000000000 */
[----:B------:R-:W-:-:S13]  /*142c0*/  LOP3.LUT P0, RZ, R0, 0x3ff, RZ, 0xc0, !PT ;  /* 0x000003ff00ff7812 */ /* 0x000fda000780c0ff */
[----:B-1----:R-:W-:Y:S05]  /*142d0*/  @!P0 BRA `(.L_x_2061) ;  /* 0x0000000000408947 */ /* 0x002fea0003800000 */
[----:B------:R-:W-:Y:S01]  /*142e0*/  MOV R2, 0x0 ;  /* 0x0000000000027802 */ /* 0x000fe20000000f00 */
[----:B------:R-:W-:Y:S01]  /*142f0*/  ULDC.64 UR6, c[0x4][0xa8] ;  /* 0x01002a0000067ab9 */ /* 0x000fe20000000a00 */
[----:B------:R-:W-:Y:S01]  /*14300*/  ULDC.64 UR8, c[0x4][0xb0] ;  /* 0x01002c0000087ab9 */ /* 0x000fe20000000a00 */
[----:B------:R-:W-:Y:S01]  /*14310*/  ULDC.64 UR4, c[0x4][0x8] ;  /* 0x0100020000047ab9 */ /* 0x000fe20000000a00 */
[----:B------:R-:W-:Y:S01]  /*14320*/  MOV R4, UR6 ;  /* 0x0000000600047c02 */ /* 0x000fe20008000f00 */
[----:B------:R-:W-:Y:S01]  /*14330*/  IMAD.U32 R5, RZ, RZ, UR7 ;  /* 0x00000007ff057e24 */ /* 0x000fe2000f8e00ff */
[----:B------:R-:W1:Y:S01]  /*14340*/  LDC.64 R2, c[0x4][R2] ;  /* 0x0100000002027b82 */ /* 0x000e620000000a00 */
        /* <DEDUP_REMOVED lines=9> */
.L_x_2061:
        /* <DEDUP_REMOVED lines=12> */
[----:B0-----:R-:W-:Y:S01]  /*144a0*/  MOV R13, RZ ;  /* 0x000000ff000d7202 */ /* 0x001fe20000000f00 */
[----:B------:R-:W-:Y:S02]  /*144b0*/  IMAD.U32 R7, RZ, RZ, UR9 ;  /* 0x00000009ff077e24 */ /* 0x000fe4000f8e00ff */
[----:B------:R-:W-:-:S02]  /*144c0*/  IMAD.U32 R10, RZ, RZ, UR4 ;  /* 0x00000004ff0a7e24 */ /* 0x000fc4000f8e00ff */
[----:B------:R-:W-:Y:S02]  /*144d0*/  IMAD.U32 R11, RZ, RZ, UR5 ;  /* 0x00000005ff0b7e24 */ /* 0x000fe4000f8e00ff */
[----:B------:R-:W-:Y:S02]  /*144e0*/  IMAD.MOV.U32 R8, RZ, RZ, 0x70 ;  /* 0x00000070ff087424 */ /* 0x000fe400078e00ff */
[----:B-1----:R-:W-:-:S07]  /*144f0*/  IMAD.MOV.U32 R12, RZ, RZ, 0x1 ;  /* 0x00000001ff0c7424 */ /* 0x002fce00078e00ff */
[----:B------:R-:W-:-:S07]  /*14500*/  LEPC R20, `(.L_x_2063) ;  /* 0x000000001014794e */ /* 0x000fce0000000000 */
[----:B--2---:R-:W-:Y:S05]  /*14510*/  CALL.ABS.NOINC R2 ;  /* 0x0000000002007343 */ /* 0x004fea0003c00000 */
.L_x_2063:
        /* <DEDUP_REMOVED lines=16> */
.L_x_2062:
[----:B------:R-:W2:Y:S01]  /*14620*/  LDL.LU R2, [R1+0x18] ;  /* 0x0000180001027983 */ /* 0x000ea20000300800 */
[----:B------:R-:W-:-:S03]  /*14630*/  ULDC.64 UR4, c[0x0][0x9f8] ;  /* 0x00027e0000047ab9 */ /* 0x000fc60000000a00 */
[----:B------:R-:W3:Y:S04]  /*14640*/  LDL.LU R0, [R1+0x1c] ;  /* 0x00001c0001007983 */ /* 0x000ee80000300800 */
[----:B------:R-:W4:Y:S04]  /*14650*/  LDL.LU R7, [R1+0x10] ;  /* 0x0000100001077983 */ /* 0x000f280000300800 */
[----:B------:R-:W4:Y:S01]  /*14660*/  LDL.LU R8, [R1+0x24] ;  /* 0x0000240001087983 */ /* 0x000f220000300800 */
[----:B------:R-:W-:Y:S01]  /*14670*/  ISETP.NE.U32.AND P0, PT, RZ, UR4, PT ;  /* 0x00000004ff007c0c */ /* 0x000fe2000bf05070 */
[----:B------:R-:W-:-:S03]  /*14680*/  ULDC.64 UR6, c[0x0][0x208] ;  /* 0x0000820000067ab9 */ /* 0x000fc60000000a00 */
[----:B------:R-:W-:Y:S01]  /*14690*/  ISETP.NE.AND.EX P0, PT, RZ, UR5, PT, P0 ;  /* 0x00000005ff007c0c */ /* 0x000fe2000bf05300 */
[----:B------:R-:W1:Y:S02]  /*146a0*/  S2R R9, SR_TID.X ;  /* 0x0000000000097919 */ /* 0x000e640000002100 */
[----:B-1----:R-:W-:-:S04]  /*146b0*/  LOP3.LUT R9, R9, 0x1f, RZ, 0xc0, !PT ;  /* 0x0000001f09097812 */ /* 0x002fc800078ec0ff */
        /* <DEDUP_REMOVED lines=8> */
[----:B------:R-:W1:Y:S01]  /*14740*/  LDC R0, c[0x0][0x428] ;  /* 0x00010a00ff007b82 */ /* 0x000e620000000800 */
[----:B----4-:R-:W-:-:S06]  /*14750*/  MOV R4, R7 ;  /* 0x0000000700047202 */ /* 0x010fcc0000000f00 */
[----:B------:R2:W5:Y:S01]  /*14760*/  @P0 LDG.E R4, desc[UR6][R2.64] ;  /* 0x0000000602040981 */ /* 0x000562000c1e1900 */
[----:B------:R-:W-:Y:S01]  /*14770*/  IMAD R17, R17, 0x80, R8 ;  /* 0x0000008011117824 */ /* 0x000fe200078e0208 */
[----:B------:R-:W-:Y:S02]  /*14780*/  PLOP3.LUT P1, PT, P6, PT, PT, 0x8, 0x0 ;  /* 0x000000000000781c */ /* 0x000fe4000372e170 */
[----:B-1----:R-:W-:Y:S01]  /*14790*/  ISETP.NE.AND P0, PT, R0, 0x1, PT ;  /* 0x000000010000780c */ /* 0x002fe20003f05270 */
[----:B------:R-:W-:-:S12]  /*147a0*/  IMAD.MOV.U32 R0, RZ, RZ, R18 ;  /* 0x000000ffff007224 */ /* 0x000fd800078e0012 */
[----:B------:R-:W1:Y:S08]  /*147b0*/  @P0 LDC R5, c[0x0][0x42c] ;  /* 0x00010b00ff050b82 */ /* 0x000e700000000800 */
[----:B------:R-:W3:Y:S01]  /*147c0*/  @P0 LDC R6, c[0x0][0x430] ;  /* 0x00010c00ff060b82 */ /* 0x000ee20000000800 */
[----:B-1----:R-:W-:-:S05]  /*147d0*/  @P0 IMAD.HI.U32 R5, R18, R5, RZ ;  /* 0x0000000512050227 */ /* 0x002fca00078e00ff */
[----:B---3--:R-:W-:Y:S02]  /*147e0*/  @P0 SHF.R.U32.HI R0, RZ, R6, R5 ;  /* 0x00000006ff000219 */ /* 0x008fe40000011605 */
[----:B------:R-:W-:-:S04]  /*147f0*/  ISETP.NE.U32.AND P0, PT, RZ, UR4, PT ;  /* 0x00000004ff007c0c */ /* 0x000fc8000bf05070 */
[----:B------:R-:W-:-:S04]  /*14800*/  ISETP.NE.AND.EX P0, PT, RZ, UR5, PT, P0 ;  /* 0x00000005ff007c0c */ /* 0x000fc8000bf05300 */
[----:B--2---:R-:W-:-:S09]  /*14810*/  SEL R7, R7, RZ, !P0 ;  /* 0x000000ff07077207 */ /* 0x004fd20004000000 */
.L_x_2064:
        /* <DEDUP_REMOVED lines=16> */
.L_x_2065:
        /* <DEDUP_REMOVED lines=15> */
.L_x_2066:
        /* <DEDUP_REMOVED lines=18> */
.L_x_2137:
[----:B------:R-:W-:Y:S01]  /*14b30*/  UMOV UR4, 0xffffffff ;  /* 0xffffffff00047882 */ /* 0x000fe20000000000 */
[----:B0-----:R-:W-:Y:S02]  /*14b40*/  SHF.R.S32.HI R13, RZ, 0x1f, R4 ;  /* 0x0000001fff0d7819 */ /* 0x001fe40000011404 */
[----:B------:R-:W-:Y:S05]  /*14b50*/  BRA.DIV UR4, `(.L_x_2068) ;  /* 0x0000003a04c87947 */ /* 0x000fea000b800000 */
[----:B------:R-:W-:-:S13]  /*14b60*/  ELECT P6, URZ, PT ;  /* 0x00000000003f782f */ /* 0x000fda00038c0000 */
.L_x_2140:
[----:B------:R-:W-:Y:S05]  /*14b70*/  @!P6 BRA `(.L_x_2069) ;  /* 0x00000004002ce947 */ /* 0x000fea0003800000 */
[----:B------:R-:W-:-:S04]  /*14b80*/  ISETP.NE.U32.AND P0, PT, R2, RZ, PT ;  /* 0x000000ff0200720c */ /* 0x000fc80003f05070 */
[----:B------:R-:W-:-:S13]  /*14b90*/  ISETP.NE.AND.EX P0, PT, R3, RZ, PT, P0 ;  /* 0x000000ff0300720c */ /* 0x000fda0003f05300 */
[----:B------:R-:W-:Y:S05]  /*14ba0*/  @!P0 BRA `(.L_x_2070) ;  /* 0x00000000004c8947 */ /* 0x000fea0003800000 */
[----:B------:R-:W0:Y:S01]  /*14bb0*/  LDC R10, c[0x0][0x41c] ;  /* 0x00010700ff0a7b82 */ /* 0x000e220000000800 */
[----:B------:R-:W-:Y:S01]  /*14bc0*/  IMAD.MOV.U32 R6, RZ, RZ, R5 ;  /* 0x000000ffff067224 */ /* 0x000fe200078e0005 */
[----:B------:R-:W-:Y:S01]  /*14bd0*/  ULDC.64 UR4, c[0x0][0x408] ;  /* 0x0001020000047ab9 */ /* 0x000fe20000000a00 */
[----:B------:R-:W-:Y:S01]  /*14be0*/  ULDC.64 UR6, c[0x0][0x208] ;  /* 0x0000820000067ab9 */ /* 0x000fe20000000a00 */
[----:B0-----:R-:W-:-:S13]  /*14bf0*/  ISETP.NE.AND P0, PT, R10, 0x1, PT ;  /* 0x000000010a00780c */ /* 0x001fda0003f05270 */
[----:B------:R-:W0:Y:S02]  /*14c00*/  @P0 LDC.64 R8, c[0x0][0x420] ;  /* 0x00010800ff080b82 */ /* 0x000e240000000a00 */
[----:B0-----:R-:W-:-:S05]  /*14c10*/  @P0 IMAD.HI.U32 R8, R5, R8, RZ ;  /* 0x0000000805080227 */ /* 0x001fca00078e00ff */
[----:B------:R-:W-:-:S04]  /*14c20*/  @P0 SHF.R.U32.HI R6, RZ, R9, R8 ;  /* 0x00000009ff060219 */ /* 0x000fc80000011608 */
[----:B------:R-:W-:Y:S02]  /*14c30*/  IADD3 R8, -R6, RZ, RZ ;  /* 0x000000ff06087210 */ /* 0x000fe40007ffe1ff */
[----:B------:R-:W-:-:S03]  /*14c40*/  SHF.R.S32.HI R9, RZ, 0x1f, R6 ;  /* 0x0000001fff097819 */ /* 0x000fc60000011406 */
[----:B------:R-:W-:Y:S02]  /*14c50*/  IMAD R5, R10, R8, R5 ;  /* 0x000000080a057224 */ /* 0x000fe400078e0205 */
[----:B------:R-:W-:-:S04]  /*14c60*/  IMAD R8, R13, UR4, RZ ;  /* 0x000000040d087c24 */ /* 0x000fc8000f8e02ff */
[----:B------:R-:W-:Y:S02]  /*14c70*/  IMAD R10, R4, UR5, R8 ;  /* 0x00000005040a7c24 */ /* 0x000fe4000f8e0208 */
[----:B------:R-:W-:-:S04]  /*14c80*/  IMAD.MOV.U32 R8, RZ, RZ, R6 ;  /* 0x000000ffff087224 */ /* 0x000fc800078e0006 */
[----:B------:R-:W-:-:S04]  /*14c90*/  IMAD.WIDE.U32 R8, R4, UR4, R8 ;  /* 0x0000000404087c25 */ /* 0x000fc8000f8e0008 */
[----:B------:R-:W-:Y:S01]  /*14ca0*/  IMAD.IADD R6, R9, 0x1, R10 ;  /* 0x0000000109067824 */ /* 0x000fe200078e020a */
[----:B------:R-:W-:-:S04]  /*14cb0*/  LEA R10, P0, R8, R2, 0x2 ;  /* 0x00000002080a7211 */ /* 0x000fc800078010ff */
[----:B------:R-:W-:-:S05]  /*14cc0*/  LEA.HI.X R11, R8, R3, R6, 0x2, P0 ;  /* 0x00000003080b7211 */ /* 0x000fca00000f1406 */
[----:B------:R0:W5:Y:S04]  /*14cd0*/  LDG.E R6, desc[UR6][R10.64] ;  /* 0x000000060a067981 */ /* 0x000168000c1e1900 */
.L_x_2070:
        /* <DEDUP_REMOVED lines=9> */
.L_x_2141:
        /* <DEDUP_REMOVED lines=11> */
.L_x_2072:
        /* <DEDUP_REMOVED lines=33> */
.L_x_2069:
[----:B------:R-:W2:Y:S01]  /*15030*/  LDL.LU R11, [R1+0x20] ;  /* 0x00002000010b7983 */ /* 0x000ea20000300800 */
[----:B------:R-:W-:Y:S01]  /*15040*/  MOV R9, 0x400 ;  /* 0x0000040000097802 */ /* 0x000fe20000000f00 */
[----:B------:R-:W-:Y:S05]  /*15050*/  WARPSYNC.ALL ;  /* 0x0000000000007948 */ /* 0x000fea0003800000 */
[----:B------:R-:W0:Y:S01]  /*15060*/  S2R R10, SR_CgaCtaId ;  /* 0x00000000000a7919 */ /* 0x000e220000008800 */
[----:B------:R-:W-:-:S13]  /*15070*/  ELECT P0, URZ, PT ;  /* 0x00000000003f782f */ /* 0x000fda0003800000 */
[----:B------:R-:W-:Y:S01]  /*15080*/  @P0 R2UR UR13, R7 ;  /* 0x00000000070d02ca */ /* 0x000fe200000e0000 */
[----:B------:R-:W-:Y:S01]  /*15090*/  UIADD3 UR4, UP0, UR36, 0x270, URZ ;  /* 0x0000027024047890 */ /* 0x000fe2000ff1e03f */
[C---:B------:R-:W-:Y:S01]  /*150a0*/  @P0 R2UR UR12, R18.reuse ;  /* 0x00000000120c02ca */ /* 0x040fe200000e0000 */
        /* <DEDUP_REMOVED lines=39> */
.L_x_2142:
[----:B------:R-:W-:Y:S05]  /*15320*/  BSYNC B0 ;  /* 0x0000000000007941 */ /* 0x000fea0003800000 */
.L_x_2073:
[----:B0-----:R-:W2:Y:S01]  /*15330*/  LDL R8, [R1+0x14] ;  /* 0x0000140001087983 */ /* 0x001ea20000100800 */
[----:B------:R-:W-:Y:S01]  /*15340*/  BSSY B0, `(.L_x_2075) ;  /* 0x00001a5000007945 */ /* 0x000fe20003800000 */
[----:B--2---:R-:W-:-:S13]  /*15350*/  ISETP.GE.AND P0, PT, R8, 0x2, PT ;  /* 0x000000020800780c */ /* 0x004fda0003f06270 */
[----:B------:R-:W-:Y:S05]  /*15360*/  @!P0 BRA `(.L_x_2076) ;  /* 0x0000001800888947 */ /* 0x000fea0003800000 */
[C---:B------:R-:W-:Y:S01]  /*15370*/  LOP3.LUT R7, R8.reuse, 0x1, RZ, 0xc0, !PT ;  /* 0x0000000108077812 */ /* 0x040fe200078ec0ff */
[----:B------:R-:W-:Y:S01]  /*15380*/  VIADD R10, R8, 0xfffffffe ;  /* 0xfffffffe080a7836 */ /* 0x000fe20000000000 */
[----:B------:R-:W-:Y:S02]  /*15390*/  BSSY B1, `(.L_x_2077) ;  /* 0x0000092000017945 */ /* 0x000fe40003800000 */
[----:B------:R-:W-:Y:S01]  /*153a0*/  ISETP.NE.U32.AND P0, PT, R7, 0x1, PT ;  /* 0x000000010700780c */ /* 0x000fe20003f05070 */
[----:B------:R-:W-:-:S12]  /*153b0*/  IMAD.MOV.U32 R7, RZ, RZ, R10 ;  /* 0x000000ffff077224 */ /* 0x000fd800078e000a */
[----:B------:R-:W-:Y:S05]  /*153c0*/  @!P0 BRA `(.L_x_2078) ;  /* 0x0000000800388947 */ /* 0x000fea0003800000 */
[----:B------:R-:W2:Y:S04]  /*153d0*/  LDL R9, [R1] ;  /* 0x0000000001097983 */ /* 0x000ea80000100800 */
[----:B------:R-:W3:Y:S01]  /*153e0*/  LDL R8, [R1+0x8] ;  /* 0x0000080001087983 */ /* 0x000ee20000100800 */
[----:B------:R-:W-:Y:S01]  /*153f0*/  BSSY B2, `(.L_x_2079) ;  /* 0x0000087000027945 */ /* 0x000fe20003800000 */
[----:B--2---:R-:W-:-:S04]  /*15400*/  IADD3 R11, R9, 0x1, RZ ;  /* 0x00000001090b7810 */ /* 0x004fc80007ffe0ff */
[----:B------:R-:W-:-:S04]  /*15410*/  ISETP.NE.AND P0, PT, R11, 0x2, PT ;  /* 0x000000020b00780c */ /* 0x000fc80003f05270 */
[----:B------:R-:W-:Y:S02]  /*15420*/  SEL R12, RZ, 0x1, P0 ;  /* 0x00000001ff0c7807 */ /* 0x000fe40000000000 */
[----:B------:R-:W-:Y:S02]  /*15430*/  SEL R11, R11, RZ, P0 ;  /* 0x000000ff0b0b7207 */ /* 0x000fe40000000000 */
[----:B---3--:R-:W-:Y:S01]  /*15440*/  LOP3.LUT R12, R8, R12, RZ, 0x3c, !PT ;  /* 0x0000000c080c7212 */ /* 0x008fe200078e3cff */
[----:B------:R-:W-:Y:S06]  /*15450*/  @!P6 BRA `(.L_x_2080) ;  /* 0x000000080000e947 */ /* 0x000fec0003800000 */
[----:B------:R-:W-:Y:S01]  /*15460*/  ISETP.NE.U32.AND P0, PT, R2, RZ, PT ;  /* 0x000000ff0200720c */ /* 0x000fe20003f05070 */
[----:B------:R-:W-:Y:S02]  /*15470*/  IMAD.MOV.U32 R8, RZ, RZ, R6 ;  /* 0x000000ffff087224 */ /* 0x000fe400078e0006 */
[----:B------:R-:W-:Y:S01]  /*15480*/  IMAD.MOV.U32 R7, RZ, RZ, R10 ;  /* 0x000000ffff077224 */ /* 0x000fe200078e000a */
        /* <DEDUP_REMOVED lines=9> */
[----:B------:R-:W-:Y:S01]  /*15520*/  @P0 SHF.R.U32.HI R7, RZ, R9, R8 ;  /* 0x00000009ff070219 */ /* 0x000fe20000011608 */
[----:B------:R-:W-:-:S03]  /*15530*/  IMAD R8, R13, UR4, RZ ;  /* 0x000000040d087c24 */ /* 0x000fc6000f8e02ff */
[--C-:B------:R-:W-:Y:S01]  /*15540*/  SHF.R.S32.HI R9, RZ, 0x1f, R7.reuse ;  /* 0x0000001fff097819 */ /* 0x100fe20000011407 */
[C---:B------:R-:W-:Y:S02]  /*15550*/  IMAD R14, R4.reuse, UR5, R8 ;  /* 0x00000005040e7c24 */ /* 0x040fe4000f8e0208 */
[--C-:B------:R-:W-:Y:S02]  /*15560*/  IMAD.MOV.U32 R8, RZ, RZ, R7.reuse ;  /* 0x000000ffff087224 */ /* 0x100fe400078e0007 */
[----:B------:R-:W-:Y:S02]  /*15570*/  IMAD.MOV R7, RZ, RZ, -R7 ;  /* 0x000000ffff077224 */ /* 0x000fe400078e0a07 */
[----:B------:R-:W-:-:S04]  /*15580*/  IMAD.WIDE.U32 R8, R4, UR4, R8 ;  /* 0x0000000404087c25 */ /* 0x000fc8000f8e0008 */
[----:B------:R-:W-:Y:S01]  /*15590*/  IMAD R7, R15, R7, R10 ;  /* 0x000000070f077224 */ /* 0x000fe200078e020a */
[----:B------:R-:W-:Y:S02]  /*155a0*/  IADD3 R14, R14, R9, RZ ;  /* 0x000000090e0e7210 */ /* 0x000fe40007ffe0ff */
[----:B------:R-:W-:-:S04]  /*155b0*/  LEA R2, P0, R8, R2, 0x2 ;  /* 0x0000000208027211 */ /* 0x000fc800078010ff */
[----:B------:R-:W-:-:S05]  /*155c0*/  LEA.HI.X R3, R8, R3, R14, 0x2, P0 ;  /* 0x0000000308037211 */ /* 0x000fca00000f140e */
[----:B------:R0:W5:Y:S04]  /*155d0*/  LDG.E R8, desc[UR6][R2.64] ;  /* 0x0000000602087981 */ /* 0x000168000c1e1900 */
.L_x_2081:
[----:B0-----:R-:W0:Y:S01]  /*155e0*/  S2R R3, SR_CgaCtaId ;  /* 0x0000000000037919 */ /* 0x001e220000008800 */
[----:B------:R-:W-:-:S04]  /*155f0*/  MOV R2, 0x400 ;  /* 0x0000040000027802 */ /* 0x000fc80000000f00 */
[----:B0-----:R-:W-:Y:S02]  /*15600*/  LEA R2, R3, R2, 0x18 ;  /* 0x0000000203027211 */ /* 0x001fe400078ec0ff */
[----:B------:R-:W-:-:S03]  /*15610*/  SHF.L.U32 R3, R12, 0x1f, RZ ;  /* 0x0000001f0c037819 */ /* 0x000fc600000006ff */
[----:B------:R-:W-:-:S04]  /*15620*/  IMAD R2, R11, 0x8, R2 ;  /* 0x000000080b027824 */ /* 0x000fc800078e0202 */
[----:B------:R-:W0:Y:S02]  /*15630*/  SYNCS.PHASECHK.TRANS64.TRYWAIT P0, [R2+URZ+0x36840], R3 ;  /* 0x03684003020075a7 */ /* 0x000e24000800017f */
[----:B0-----:R-:W-:Y:S05]  /*15640*/  @!P0 BRA `(.L_x_2082) ;  /* 0x0000003000608947 */ /* 0x001fea0003800000 */
.L_x_2143:
        /* <DEDUP_REMOVED lines=11> */
.L_x_2083:
        /* <DEDUP_REMOVED lines=37> */
.L_x_2144:
        /* <DEDUP_REMOVED lines=13> */
.L_x_2085:
        /* <DEDUP_REMOVED lines=13> */
[----:B------:R-:W-:Y:S01]  /*15af0*/  MOV R6, R8 ;  /* 0x0000000800067202 */ /* 0x000fe20000000f00 */
[----:B------:R-:W-:-:S02]  /*15b00*/  IMAD.MOV.U32 R5, RZ, RZ, R7 ;  /* 0x000000ffff057224 */ /* 0x000fc400078e0007 */
        /* <DEDUP_REMOVED lines=21> */
.L_x_2080:
[----:B------:R-:W-:Y:S05]  /*15c60*/  BSYNC B2 ;  /* 0x0000000000027941 */ /* 0x000fea0003800000 */
.L_x_2079:
[----:B------:R-:W2:Y:S04]  /*15c70*/  LDL.LU R2, [R1+0x14] ;  /* 0x0000140001027983 */ /* 0x000ea80000300800 */
[----:B------:R0:W-:Y:S04]  /*15c80*/  STL [R1], R11 ;  /* 0x0000000b01007387 */ /* 0x0001e80000100800 */
[----:B------:R0:W-:Y:S02]  /*15c90*/  STL [R1+0x8], R12 ;  /* 0x0000080c01007387 */ /* 0x0001e40000100800 */
[----:B0-2---:R-:W-:-:S07]  /*15ca0*/  VIADD R7, R2, 0xfffffffd ;  /* 0xfffffffd02077836 */ /* 0x005fce0000000000 */
.L_x_2078:
[----:B------:R-:W-:Y:S05]  /*15cb0*/  BSYNC B1 ;  /* 0x0000000000017941 */ /* 0x000fea0003800000 */
.L_x_2077:
[----:B------:R-:W-:-:S13]  /*15cc0*/  ISETP.NE.AND P0, PT, R10, RZ, PT ;  /* 0x000000ff0a00720c */ /* 0x000fda0003f05270 */
[----:B------:R-:W-:Y:S05]  /*15cd0*/  @!P0 BRA `(.L_x_2076) ;  /* 0x00000010002c8947 */ /* 0x000fea0003800000 */
[----:B------:R-:W-:-:S07]  /*15ce0*/  IMAD.MOV.U32 R10, RZ, RZ, R6 ;  /* 0x000000ffff0a7224 */ /* 0x000fce00078e0006 */
.L_x_2100:
        /* <DEDUP_REMOVED lines=11> */
[----:B------:R-:W-:Y:S02]  /*15da0*/  MOV R12, R7 ;  /* 0x00000007000c7202 */ /* 0x000fe40000000f00 */
        /* <DEDUP_REMOVED lines=21> */
.L_x_2088:
[----:B------:R-:W1:Y:S01]  /*15f00*/  S2R R3, SR_CgaCtaId ;  /* 0x0000000000037919 */ /* 0x000e620000008800 */
[----:B------:R-:W-:-:S04]  /*15f10*/  MOV R2, 0x400 ;  /* 0x0000040000027802 */ /* 0x000fc80000000f00 */
[----:B-1----:R-:W-:Y:S02]  /*15f20*/  LEA R2, R3, R2, 0x18 ;  /* 0x0000000203027211 */ /* 0x002fe400078ec0ff */
[----:B------:R-:W-:-:S03]  /*15f30*/  SHF.L.U32 R3, R9, 0x1f, RZ ;  /* 0x0000001f09037819 */ /* 0x000fc600000006ff */
[----:B------:R-:W-:-:S04]  /*15f40*/  IMAD R2, R8, 0x8, R2 ;  /* 0x0000000808027824 */ /* 0x000fc800078e0202 */
[----:B------:R-:W1:Y:S02]  /*15f50*/  SYNCS.PHASECHK.TRANS64.TRYWAIT P0, [R2+URZ+0x36840], R3 ;  /* 0x03684003020075a7 */ /* 0x000e64000800017f */
[----:B-1----:R-:W-:Y:S05]  /*15f60*/  @!P0 BRA `(.L_x_2089) ;  /* 0x0000002800408947 */ /* 0x002fea0003800000 */
.L_x_2145:
        /* <DEDUP_REMOVED lines=11> */
.L_x_2090:
        /* <DEDUP_REMOVED lines=37> */
.L_x_2146:
        /* <DEDUP_REMOVED lines=8> */
.L_x_2092:
        /* <DEDUP_REMOVED lines=15> */
[----:B------:R-:W-:Y:S01]  /*163e0*/  IMAD.MOV.U32 R5, RZ, RZ, R12 ;  /* 0x000000ffff057224 */ /* 0x000fe200078e000c */
[----:B------:R-:W-:Y:S01]  /*163f0*/  MOV R6, R10 ;  /* 0x0000000a00067202 */ /* 0x000fe20000000f00 */
        /* <DEDUP_REMOVED lines=18> */
.L_x_2087:
[----:B------:R-:W-:Y:S05]  /*16520*/  BSYNC B1 ;  /* 0x0000000000017941 */ /* 0x000fea0003800000 */
.L_x_2086:
        /* <DEDUP_REMOVED lines=32> */
.L_x_2095:
[----:B------:R-:W2:Y:S01]  /*16730*/  S2R R3, SR_CgaCtaId ;  /* 0x0000000000037919 */ /* 0x000ea20000008800 */
[----:B------:R-:W-:-:S04]  /*16740*/  MOV R2, 0x400 ;  /* 0x0000040000027802 */ /* 0x000fc80000000f00 */
[----:B--2---:R-:W-:Y:S02]  /*16750*/  LEA R2, R3, R2, 0x18 ;  /* 0x0000000203027211 */ /* 0x004fe400078ec0ff */
[----:B------:R-:W-:-:S03]  /*16760*/  SHF.L.U32 R3, R14, 0x1f, RZ ;  /* 0x0000001f0e037819 */ /* 0x000fc600000006ff */
[----:B------:R-:W-:-:S04]  /*16770*/  IMAD R2, R15, 0x8, R2 ;  /* 0x000000080f027824 */ /* 0x000fc800078e0202 */
[----:B------:R-:W2:Y:S02]  /*16780*/  SYNCS.PHASECHK.TRANS64.TRYWAIT P0, [R2+URZ+0x36840], R3 ;  /* 0x03684003020075a7 */ /* 0x000ea4000800017f */
[----:B--2---:R-:W-:Y:S05]  /*16790*/  @!P0 BRA `(.L_x_2096) ;  /* 0x00000020005c8947 */ /* 0x004fea0003800000 */
.L_x_2147:
        /* <DEDUP_REMOVED lines=11> */
.L_x_2097:
        /* <DEDUP_REMOVED lines=38> */
.L_x_2148:
        /* <DEDUP_REMOVED lines=8> */
.L_x_2099:
        /* <DEDUP_REMOVED lines=33> */
.L_x_2094:
[----:B------:R-:W-:Y:S05]  /*16d40*/  BSYNC B1 ;  /* 0x0000000000017941 */ /* 0x000fea0003800000 */
.L_x_2093:
[C---:B------:R-:W-:Y:S01]  /*16d50*/  ISETP.GT.AND P0, PT, R7.reuse, 0x1, PT ;  /* 0x000000010700780c */ /* 0x040fe20003f04270 */
[----:B------:R-:W-:-:S05]  /*16d60*/  VIADD R2, R7, 0xfffffffe ;  /* 0xfffffffe07027836 */ /* 0x000fca0000000000 */
[----:B------:R-:W-:-:S07]  /*16d70*/  MOV R7, R2 ;  /* 0x0000000200077202 */ /* 0x000fce0000000f00 */
[----:B------:R-:W-:Y:S05]  /*16d80*/  @P0 BRA `(.L_x_2100) ;  /* 0xffffffec00d80947 */ /* 0x000fea000383ffff */
.L_x_2076:
[----:B------:R-:W-:Y:S05]  /*16d90*/  BSYNC B0 ;  /* 0x0000000000007941 */ /* 0x000fea0003800000 */
.L_x_2075:
        /* <DEDUP_REMOVED lines=18> */
.L_x_2102:
[----:B------:R-:W-:Y:S05]  /*16ec0*/  BSYNC B0 ;  /* 0x0000000000007941 */ /* 0x000fea0003800000 */
.L_x_2101:
        /* <DEDUP_REMOVED lines=11> */
.L_x_2149:
        /* <DEDUP_REMOVED lines=11> */
.L_x_2106:
        /* <DEDUP_REMOVED lines=33> */
.L_x_2104:
[----:B------:R-:W-:Y:S05]  /*17240*/  BSYNC B0 ;  /* 0x0000000000007941 */ /* 0x000fea0003800000 */
.L_x_2103:
        /* <DEDUP_REMOVED lines=9> */
.L_x_2060:
[----:B------:R-:W-:Y:S05]  /*172e0*/  BSYNC B6 ;  /* 0x0000000000067941 */ /* 0x000fea0003800000 */
.L_x_2058:
[----:B------:R-:W-:-:S03]  /*172f0*/  UMOV UR4, 0xffffffff ;  /* 0xffffffff00047882 */ /* 0x000fc60000000000 */
[----:B------:R-:W-:Y:S05]  /*17300*/  BRA.DIV UR4, `(.L_x_2107) ;  /* 0x0000001604bc7947 */ /* 0x000fea000b800000 */
[----:B------:R2:W3:Y:S04]  /*17310*/  SHFL.IDX PT, R4, R16, RZ, 0x1f ;  /* 0x00001fff10047589 */ /* 0x0004e800000e0000 */
[----:B------:R-:W4:Y:S02]  /*17320*/  SHFL.IDX PT, R16, R16, 0x1, 0x1f ;  /* 0x00201f0010107f89 */ /* 0x000f2400000e0000 */
.L_x_2153:
[----:B-1----:R-:W1:Y:S01]  /*17330*/  S2R R0, SR_TID.X ;  /* 0x0000000000007919 */ /* 0x002e620000002100 */
[----:B------:R-:W-:Y:S01]  /*17340*/  ULDC UR4, c[0x0][0xc14] ;  /* 0x0003050000047ab9 */ /* 0x000fe20000000800 */
[----:B------:R-:W-:Y:S01]  /*17350*/  BSSY B0, `(.L_x_2108) ;  /* 0x000000c000007945 */ /* 0x000fe20003800000 */
[----:B------:R-:W-:Y:S01]  /*17360*/  IMAD.MOV.U32 R17, RZ, RZ, RZ ;  /* 0x000000ffff117224 */ /* 0x000fe200078e00ff */
[----:B-1----:R-:W-:Y:S02]  /*17370*/  LOP3.LUT R6, R0, 0x1f, RZ, 0xc0, !PT ;  /* 0x0000001f00067812 */ /* 0x002fe400078ec0ff */
[----:B------:R-:W-:Y:S02]  /*17380*/  MOV R0, UR4 ;  /* 0x0000000400007c02 */ /* 0x000fe40008000f00 */
        /* <DEDUP_REMOVED lines=8> */
.L_x_2109:
[----:B------:R-:W-:Y:S05]  /*17410*/  BSYNC B0 ;  /* 0x0000000000007941 */ /* 0x000fea0003800000 */
.L_x_2108:
        /* <DEDUP_REMOVED lines=23> */
.L_x_2161:
[----:B------:R-:W-:Y:S02]  /*17590*/  ULDC UR4, c[0x0][0xc10] ;  /* 0x0003040000047ab9 */ /* 0x000fe40000000800 */
[----:B------:R-:W-:-:S04]  /*175a0*/  IMAD.U32 R5, RZ, RZ, UR4 ;  /* 0x00000004ff057e24 */ /* 0x000fc8000f8e00ff */
[----:B-1----:R-:W-:-:S04]  /*175b0*/  IMAD R3, R14, R5, RZ ;  /* 0x000000050e037224 */ /* 0x002fc800078e02ff */
[----:B--2-4-:R-:W-:-:S05]  /*175c0*/  IMAD.IADD R16, R16, 0x1, R3 ;  /* 0x0000000110107824 */ /* 0x014fca00078e0203 */
[----:B---3--:R-:W-:-:S13]  /*175d0*/  ISETP.GT.AND P0, PT, R16, R4, PT ;  /* 0x000000041000720c */ /* 0x008fda0003f04270 */
[----:B------:R-:W-:Y:S05]  /*175e0*/  @P0 BRA `(.L_x_2111) ;  /* 0x0000000000b80947 */ /* 0x000fea0003800000 */
[----:B------:R-:W1:Y:S02]  /*175f0*/  LDC R0, c[0x0][0xc14] ;  /* 0x00030500ff007b82 */ /* 0x000e640000000800 */
.L_x_2116:
[----:B------:R-:W-:-:S05]  /*17600*/  VIADD R19, R19, 0x1f ;  /* 0x0000001f13137836 */ /* 0x000fca0000000000 */
[----:B-1----:R-:W-:-:S13]  /*17610*/  ISETP.GE.AND P0, PT, R19, R0, PT ;  /* 0x000000001300720c */ /* 0x002fda0003f06270 */
[----:B------:R-:W-:Y:S05]  /*17620*/  @P0 BRA `(.L_x_2112) ;  /* 0x0000000400f40947 */ /* 0x000fea0003800000 */
[----:B0-----:R-:W0:Y:S01]  /*17630*/  S2R R2, SR_TID.X ;  /* 0x0000000000027919 */ /* 0x001e220000002100 */
[----:B------:R-:W-:Y:S01]  /*17640*/  BSSY B0, `(.L_x_2113) ;  /* 0x000000b000007945 */ /* 0x000fe20003800000 */
[----:B------:R-:W-:Y:S01]  /*17650*/  IMAD.MOV.U32 R17, RZ, RZ, RZ ;  /* 0x000000ffff117224 */ /* 0x000fe200078e00ff */
[----:B0-----:R-:W-:-:S04]  /*17660*/  LOP3.LUT R6, R2, 0x1f, RZ, 0xc0, !PT ;  /* 0x0000001f02067812 */ /* 0x001fc800078ec0ff */
[C---:B------:R-:W-:Y:S02]  /*17670*/  ISETP.NE.AND P1, PT, R6.reuse, 0x1f, PT ;  /* 0x0000001f0600780c */ /* 0x040fe40003f25270 */
[----:B------:R-:W-:-:S04]  /*17680*/  IADD3 R5, R6, R19, RZ ;  /* 0x0000001306057210 */ /* 0x000fc80007ffe0ff */
[----:B------:R-:W-:-:S13]  /*17690*/  ISETP.GE.OR P0, PT, R5, R0, !P1 ;  /* 0x000000000500720c */ /* 0x000fda0004f06670 */
[----:B------:R-:W-:Y:S05]  /*176a0*/  @P0 BRA `(.L_x_2114) ;  /* 0x0000000000100947 */ /* 0x000fea0003800000 */
[----:B------:R-:W0:Y:S01]  /*176b0*/  LDC.64 R2, c[0x0][0xc58] ;  /* 0x00031600ff027b82 */ /* 0x000e220000000a00 */
[----:B------:R-:W-:Y:S01]  /*176c0*/  ULDC.64 UR4, c[0x0][0x208] ;  /* 0x0000820000047ab9 */ /* 0x000fe20000000a00 */
[----:B0-----:R-:W-:-:S05]  /*176d0*/  IMAD.WIDE R2, R5, 0x4, R2 ;  /* 0x0000000405027825 */ /* 0x001fca00078e0202 */
[----:B------:R0:W5:Y:S02]  /*176e0*/  LDG.E R17, desc[UR4][R2.64] ;  /* 0x0000000402117981 */ /* 0x000164000c1e1900 */
.L_x_2114:
[----:B------:R-:W-:Y:S05]  /*176f0*/  BSYNC B0 ;  /* 0x0000000000007941 */ /* 0x000fea0003800000 */
.L_x_2113:
        /* <DEDUP_REMOVED lines=23> */
.L_x_2169:
[----:B------:R-:W-:Y:S02]  /*17870*/  ULDC UR4, c[0x0][0xc10] ;  /* 0x0003040000047ab9 */ /* 0x000fe40000000800 */
[----:B------:R-:W-:-:S04]  /*17880*/  IMAD.U32 R5, RZ, RZ, UR4 ;  /* 0x00000004ff057e24 */ /* 0x000fc8000f8e00ff */
[----:B-1----:R-:W-:-:S04]  /*17890*/  IMAD R3, R14, R5, RZ ;  /* 0x000000050e037224 */ /* 0x002fc800078e02ff */
[----:B------:R-:W-:-:S05]  /*178a0*/  IMAD.IADD R16, R3, 0x1, R16 ;  /* 0x0000000103107824 */ /* 0x000fca00078e0210 */
[----:B------:R-:W-:-:S13]  /*178b0*/  ISETP.GT.AND P0, PT, R16, R4, PT ;  /* 0x000000041000720c */ /* 0x000fda0003f04270 */
[----:B------:R-:W-:Y:S05]  /*178c0*/  @!P0 BRA `(.L_x_2116) ;  /* 0xfffffffc004c8947 */ /* 0x000fea000383ffff */
.L_x_2111:
        /* <DEDUP_REMOVED lines=8> */
.L_x_2173:
[----:B------:R-:W-:Y:S02]  /*17950*/  ISETP.NE.AND P0, PT, R3, RZ, PT ;  /* 0x000000ff0300720c */ /* 0x000fe40003f05270 */
[----:B------:R-:W-:-:S11]  /*17960*/  MOV R7, RZ ;  /* 0x000000ff00077202 */ /* 0x000fd60000000f00 */
[----:B------:R-:W-:Y:S05]  /*17970*/  @!P0 BRA `(.L_x_2118) ;  /* 0x0000000000108947 */ /* 0x000fea0003800000 */
[----:B------:R-:W-:Y:S01]  /*17980*/  UMOV UR4, 0xffffffff ;  /* 0xffffffff00047882 */ /* 0x000fe20000000000 */
[----:B------:R-:W-:Y:S02]  /*17990*/  VIADD R12, R6, 0xffffffff ;  /* 0xffffffff060c7836 */ /* 0x000fe40000000000 */
[----:B------:R-:W-:Y:S05]  /*179a0*/  BRA.DIV UR4, `(.L_x_2119) ;  /* 0x0000001a04487947 */ /* 0x000fea000b800000 */
[----:B------:R3:W4:Y:S02]  /*179b0*/  SHFL.IDX PT, R7, R2, R12, 0x1f ;  /* 0x00001f0c02077589 */ /* 0x00072400000e0000 */
.L_x_2118:
[----:B0--3--:R-:W0:Y:S01]  /*179c0*/  LDC.64 R2, c[0x0][0xc68] ;  /* 0x00031a00ff027b82 */ /* 0x009e220000000a00 */
[----:B------:R-:W-:Y:S01]  /*179d0*/  IMAD.IADD R19, R6, 0x1, R19 ;  /* 0x0000000106137824 */ /* 0x000fe200078e0213 */
[----:B------:R-:W-:-:S03]  /*179e0*/  ULDC.64 UR4, c[0x0][0x208] ;  /* 0x0000820000047ab9 */ /* 0x000fc60000000a00 */
[----:B0-----:R-:W-:-:S05]  /*179f0*/  IMAD.WIDE R2, R19, 0x4, R2 ;  /* 0x0000000413027825 */ /* 0x001fca00078e0202 */
[----:B------:R0:W1:Y:S01]  /*17a00*/  LDG.E R8, desc[UR4][R2.64] ;  /* 0x0000000402087981 */ /* 0x000062000c1e1900 */
[----:B----4-:R-:W-:-:S04]  /*17a10*/  IMAD R16, R7, R5, R16 ;  /* 0x0000000507107224 */ /* 0x010fc800078e0210 */
[----:B------:R-:W-:Y:S01]  /*17a20*/  IMAD.IADD R7, R4, 0x1, -R16 ;  /* 0x0000000104077824 */ /* 0x000fe200078e0a10 */
[----:B0-----:R-:W-:Y:S01]  /*17a30*/  MOV R2, RZ ;  /* 0x000000ff00027202 */ /* 0x001fe20000000f00 */
        /* <DEDUP_REMOVED lines=20> */
[----:B------:R-:W-:-:S03]  /*17b80*/  ISETP.GE.AND P0, PT, R3, RZ, PT ;  /* 0x000000ff0300720c */ /* 0x000fc60003f06270 */
[----:B------:R-:W-:-:S10]  /*17b90*/  IMAD.MOV.U32 R9, RZ, RZ, R2 ;  /* 0x000000ffff097224 */ /* 0x000fd400078e0002 */
[----:B------:R-:W-:Y:S01]  /*17ba0*/  @!P0 IMAD.MOV R9, RZ, RZ, -R9 ;  /* 0x000000ffff098224 */ /* 0x000fe200078e0a09 */
        /* <DEDUP_REMOVED lines=34> */
[----:B------:R-:W-:-:S03]  /*17dd0*/  IMAD R18, R3, R8, R4 ;  /* 0x0000000803127224 */ /* 0x000fc600078e0204 */
[----:B------:R-:W-:Y:S01]  /*17de0*/  IADD3 R17, R17, R2, RZ ;  /* 0x0000000211117210 */ /* 0x000fe20007ffe0ff */
[----:B------:R-:W-:Y:S06]  /*17df0*/  BRA `(.L_x_2120) ;  /* 0x00000000001c7947 */ /* 0x000fec0003800000 */
.L_x_2112:
[----:B------:R-:W-:Y:S01]  /*17e00*/  UMOV UR4, URZ ;  /* 0x0000003f00047c82 */ /* 0x000fe20008000000 */
[----:B------:R-:W-:Y:S01]  /*17e10*/  UMOV UR5, URZ ;  /* 0x0000003f00057c82 */ /* 0x000fe20008000000 */
[----:B------:R-:W-:Y:S01]  /*17e20*/  ULDC UR6, c[0x0][0xc14] ;  /* 0x0003050000067ab9 */ /* 0x000fe20000000800 */
[----:B------:R-:W-:Y:S02]  /*17e30*/  IMAD.MOV.U32 R16, RZ, RZ, R4 ;  /* 0x000000ffff107224 */ /* 0x000fe400078e0004 */
[----:B------:R-:W-:Y:S02]  /*17e40*/  IMAD.U32 R17, RZ, RZ, UR4 ;  /* 0x00000004ff117e24 */ /* 0x000fe4000f8e00ff */
[----:B------:R-:W-:Y:S02]  /*17e50*/  IMAD.U32 R18, RZ, RZ, UR5 ;  /* 0x00000005ff127e24 */ /* 0x000fe4000f8e00ff */
[----:B------:R-:W-:-:S07]  /*17e60*/  IMAD.U32 R19, RZ, RZ, UR6 ;  /* 0x00000006ff137e24 */ /* 0x000fce000f8e00ff */
.L_x_2120:
        /* <DEDUP_REMOVED lines=12> */
.L_x_2054:
[----:B-1----:R-:W3:Y:S01]  /*17f30*/  LDL.LU R0, [R1+0x20] ;  /* 0x0000200001007983 */ /* 0x002ee20000300800 */
[----:B------:R-:W-:Y:S01]  /*17f40*/  BSSY B0, `(.L_x_2122) ;  /* 0x000000b000007945 */ /* 0x000fe20003800000 */
[----:B------:R-:W1:Y:S01]  /*17f50*/  S2R R5, SR_CgaCtaId ;  /* 0x0000000000057919 */ /* 0x000e620000008800 */
[----:B---3--:R-:W-:-:S04]  /*17f60*/  IADD3 R0, R0, 0x1, RZ ;  /* 0x0000000100007810 */ /* 0x008fc80007ffe0ff */
        /* <DEDUP_REMOVED lines=8> */
.L_x_2176:
[----:B------:R-:W-:Y:S05]  /*17ff0*/  BSYNC B0 ;  /* 0x0000000000007941 */ /* 0x000fea0003800000 */
.L_x_2122:
[----:B------:R-:W-:-:S03]  /*18000*/  UMOV UR4, 0xffffffff ;  /* 0xffffffff00047882 */ /* 0x000fc60000000000 */
[----:B------:R-:W-:Y:S05]  /*18010*/  BRA.DIV UR4, `(.L_x_2124) ;  /* 0x0000001204e87947 */ /* 0x000fea000b800000 */
[----:B------:R-:W2:Y:S02]  /*18020*/  S2R R2, SR_TID.X ;  /* 0x0000000000027919 */ /* 0x000ea40000002100 */
[----:B--2---:R-:W-:-:S04]  /*18030*/  SHF.R.U32.HI R2, RZ, 0x5, R2 ;  /* 0x00000005ff027819 */ /* 0x004fc80000011602 */
[----:B------:R-:W-:-:S05]  /*18040*/  LOP3.LUT R2, R2, 0x3, RZ, 0xc0, !PT ;  /* 0x0000000302027812 */ /* 0x000fca00078ec0ff */
[----:B------:R2:W3:Y:S02]  /*18050*/  SHFL.IDX PT, R14, R2, RZ, 0x1f ;  /* 0x00001fff020e7589 */ /* 0x0004e400000e0000 */
.L_x_2179:
[----:B---3--:R-:W-:Y:S01]  /*18060*/  ISETP.NE.AND P0, PT, R14, RZ, PT ;  /* 0x000000ff0e00720c */ /* 0x008fe20003f05270 */
[----:B------:R-:W-:-:S12]  /*18070*/  BSSY B0, `(.L_x_2125) ;  /* 0x0000029000007945 */ /* 0x000fd80003800000 */
[----:B------:R-:W-:Y:S05]  /*18080*/  @P0 BRA `(.L_x_2126) ;  /* 0x00000000009c0947 */ /* 0x000fea0003800000 */
[----:B------:R-:W-:-:S03]  /*18090*/  UMOV UR4, 0xffffffff ;  /* 0xffffffff00047882 */ /* 0x000fc60000000000 */
[----:B------:R-:W-:Y:S05]  /*180a0*/  BRA.DIV UR4, `(.L_x_2127) ;  /* 0x0000001204f87947 */ /* 0x000fea000b800000 */
[----:B------:R-:W-:-:S13]  /*180b0*/  ELECT P6, URZ, PT ;  /* 0x00000000003f782f */ /* 0x000fda00038c0000 */
.L_x_2182:
        /* <DEDUP_REMOVED lines=8> */
.L_x_2128:
[----:B-1----:R-:W2:Y:S04]  /*18140*/  LDL R3, [R1] ;  /* 0x0000000001037983 */ /* 0x002ea80000100800 */
[----:B------:R-:W3:Y:S01]  /*18150*/  LDL.LU R7, [R1+0x8] ;  /* 0x0000080001077983 */ /* 0x000ee20000300800 */
[----:B------:R-:W-:-:S04]  /*18160*/  VIADD R2, R0, 0x36840 ;  /* 0x0003684000027836 */ /* 0x000fc80000000000 */
[C---:B--2---:R-:W-:Y:S01]  /*18170*/  IMAD R6, R3.reuse, 0x8, R2 ;  /* 0x0000000803067824 */ /* 0x044fe200078e0202 */
[----:B------:R-:W-:Y:S02]  /*18180*/  IADD3 R3, R3, 0x1, RZ ;  /* 0x0000000103037810 */ /* 0x000fe40007ffe0ff */
[----:B---3--:R-:W-:Y:S02]  /*18190*/  SHF.L.U32 R5, R7, 0x1f, RZ ;  /* 0x0000001f07057819 */ /* 0x008fe400000006ff */
[C---:B------:R-:W-:Y:S02]  /*181a0*/  ISETP.NE.AND P1, PT, R3.reuse, 0x2, PT ;  /* 0x000000020300780c */ /* 0x040fe40003f25270 */
[----:B------:R-:W1:Y:S02]  /*181b0*/  SYNCS.PHASECHK.TRANS64.TRYWAIT P0, [R6+URZ], R5 ;  /* 0x00000005060075a7 */ /* 0x000e64000800017f */
[----:B------:R-:W-:Y:S02]  /*181c0*/  SEL R4, RZ, 0x1, P1 ;  /* 0x00000001ff047807 */ /* 0x000fe40000800000 */
[----:B------:R-:W-:-:S02]  /*181d0*/  SEL R3, R3, RZ, P1 ;  /* 0x000000ff03037207 */ /* 0x000fc40000800000 */
[----:B------:R-:W-:-:S03]  /*181e0*/  LOP3.LUT R4, R7, R4, RZ, 0x3c, !PT ;  /* 0x0000000407047212 */ /* 0x000fc600078e3cff */
[----:B------:R-:W-:Y:S01]  /*181f0*/  IMAD R7, R3, 0x8, R2 ;  /* 0x0000000803077824 */ /* 0x000fe200078e0202 */
[----:B------:R-:W-:Y:S01]  /*18200*/  SHF.L.U32 R2, R4, 0x1f, RZ ;  /* 0x0000001f04027819 */ /* 0x000fe200000006ff */
[----:B-1----:R-:W-:Y:S06]  /*18210*/  @!P0 BRA `(.L_x_2129) ;  /* 0x0000001000bc8947 */ /* 0x002fec0003800000 */
.L_x_2183:
[----:B------:R-:W2:Y:S02]  /*18220*/  SYNCS.PHASECHK.TRANS64.TRYWAIT P0, [R7+URZ], R2 ;  /* 0x00000002070075a7 */ /* 0x000ea4000800017f */
[----:B--2---:R-:W-:Y:S05]  /*18230*/  @!P0 BRA `(.L_x_2130) ;  /* 0x0000001000c88947 */ /* 0x004fea0003800000 */
.L_x_2184:
[----:B------:R-:W-:Y:S05]  /*18240*/  @!P2 BRA `(.L_x_2131) ;  /* 0x000000000004a947 */ /* 0x000fea0003800000 */
[----:B------:R-:W-:Y:S01]  /*18250*/  BPT.TRAP 0x1 ;  /* 0x000000040000795c */ /* 0x000fe20000300000 */
.L_x_2131:
[----:B------:R-:W3:Y:S01]  /*18260*/  LDL.LU R4, [R1] ;  /* 0x0000000001047983 */ /* 0x000ee20000300800 */
[----:B------:R-:W-:-:S04]  /*18270*/  VIADD R0, R0, 0x36860 ;  /* 0x0003686000007836 */ /* 0x000fc80000000000 */
[----:B---3--:R-:W-:-:S04]  /*18280*/  IMAD R4, R4, 0x8, R0 ;  /* 0x0000000804047824 */ /* 0x008fc800078e0200 */
[----:B------:R-:W3:Y:S02]  /*18290*/  SYNCS.PHASECHK.TRANS64.TRYWAIT P0, [R4+URZ], R5 ;  /* 0x00000005040075a7 */ /* 0x000ee4000800017f */
[----:B---3--:R-:W-:Y:S05]  /*182a0*/  @!P0 BRA `(.L_x_2132) ;  /* 0x0000001000c08947 */ /* 0x008fea0003800000 */
.L_x_2185:
[----:B------:R-:W-:-:S07]  /*182b0*/  IMAD R3, R3, 0x8, R0 ;  /* 0x0000000803037824 */ /* 0x000fce00078e0200 */
.L_x_2133:
[----:B----4-:R4:W0:Y:S02]  /*182c0*/  SYNCS.PHASECHK.TRANS64.TRYWAIT P0, [R3+URZ], R2 ;  /* 0x00000002030075a7 */ /* 0x010824000800017f */
[----:B0-----:R-:W-:Y:S05]  /*182d0*/  @!P0 NANOSLEEP.SYNCS 0x989680 ;  /* 0x009896800000895d */ /* 0x001fea0003900000 */
[----:B------:R-:W0:Y:S02]  /*182e0*/  @!P0 SYNCS.PHASECHK.TRANS64 P0, [R3+URZ], R2 ;  /* 0x00000002030085a7 */ /* 0x000e24000800007f */
[----:B0-----:R-:W-:Y:S05]  /*182f0*/  @!P0 BRA `(.L_x_2133) ;  /* 0xfffffffc00f08947 */ /* 0x001fea000383ffff */
.L_x_2126:
[----:B------:R-:W-:Y:S05]  /*18300*/  BSYNC B0 ;  /* 0x0000000000007941 */ /* 0x000fea0003800000 */
.L_x_2125:
[----:B------:R-:W-:Y:S05]  /*18310*/  EXIT ;  /* 0x000000000000794d */ /* 0x000fea0003800000 */
.L_x_1998:
[----:B0-----:R-:W-:-:S04]  /*18320*/  MOV R3, UR38 ;  /* 0x0000002600037c02 */ /* 0x001fc80008000f00 */
[----:B------:R0:W1:Y:S03]  /*18330*/  SYNCS.PHASECHK.TRANS64.TRYWAIT P1, [R3+URZ+0x36800], R0 ;  /* 0x03680000030075a7 */ /* 0x000066000802017f */
[----:B-1----:R-:W-:Y:S05]  /*18340*/  @!P1 NANOSLEEP.SYNCS 0x989680 ;  /* 0x009896800000995d */ /* 0x002fea0003900000 */
[----:B------:R-:W1:Y:S02]  /*18350*/  @!P1 SYNCS.PHASECHK.TRANS64 P1, [R3+URZ+0x36800], R0 ;  /* 0x03680000030095a7 */ /* 0x000e64000802007f */
[----:B-1----:R-:W-:Y:S05]  /*18360*/  @!P1 BRA `(.L_x_1998) ;  /* 0xfffffffc00ec9947 */ /* 0x002fea000383ffff */
[----:B------:R-:W-:Y:S05]  /*18370*/  BRA `(.L_x_2134) ;  /* 0xfffffe9400b87947 */ /* 0x000fea000383ffff */
.L_x_2002:
[----:B-1----:R1:W2:Y:S02]  /*18380*/  SYNCS.PHASECHK.TRANS64.TRYWAIT P2, [R0+URZ+0x36830], R3 ;  /* 0x03683003000075a7 */ /* 0x0022a4000804017f */
[----:B--2---:R-:W-:Y:S05]  /*18390*/  @!P2 NANOSLEEP.SYNCS 0x989680 ;  /* 0x009896800000a95d */ /* 0x004fea0003900000 */
[----:B------:R-:W2:Y:S02]  /*183a0*/  @!P2 SYNCS.PHASECHK.TRANS64 P2, [R0+URZ+0x36830], R3 ;  /* 0x036830030000a5a7 */ /* 0x000ea4000804007f */
[----:B--2---:R-:W-:Y:S05]  /*183b0*/  @!P2 BRA `(.L_x_2002) ;  /* 0xfffffffc00f0a947 */ /* 0x004fea000383ffff */
[----:B------:R-:W-:Y:S05]  /*183c0*/  BRA `(.L_x_2001) ;  /* 0xfffffe9400e07947 */ /* 0x000fea000383ffff */
.L_x_2007:
[----:B-1----:R-:W-:-:S04]  /*183d0*/  IMAD.U32 R7, RZ, RZ, UR37 ;  /* 0x00000025ff077e24 */ /* 0x002fc8000f8e00ff */
[----:B------:R1:W2:Y:S03]  /*183e0*/  SYNCS.PHASECHK.TRANS64.TRYWAIT P2, [R7+URZ+0x36830], R6 ;  /* 0x03683006070075a7 */ /* 0x0002a6000804017f */
[----:B--2---:R-:W-:Y:S05]  /*183f0*/  @!P2 NANOSLEEP.SYNCS 0x989680 ;  /* 0x009896800000a95d */ /* 0x004fea0003900000 */
[----:B------:R-:W2:Y:S02]  /*18400*/  @!P2 SYNCS.PHASECHK.TRANS64 P2, [R7+URZ+0x36830], R6 ;  /* 0x036830060700a5a7 */ /* 0x000ea4000804007f */
[----:B--2---:R-:W-:Y:S05]  /*18410*/  @!P2 BRA `(.L_x_2007) ;  /* 0xfffffffc00eca947 */ /* 0x004fea000383ffff */
[----:B------:R-:W-:Y:S05]  /*18420*/  BRA `(.L_x_2006) ;  /* 0xfffffee400887947 */ /* 0x000fea000383ffff */
.L_x_2011:
[----:B-1----:R-:W-:-:S04]  /*18430*/  IMAD.U32 R7, RZ, RZ, UR4 ;  /* 0x00000004ff077e24 */ /* 0x002fc8000f8e00ff */
[----:B------:R1:W3:Y:S03]  /*18440*/  SYNCS.PHASECHK.TRANS64.TRYWAIT P2, [R7+URZ+0x36850], R0 ;  /* 0x03685000070075a7 */ /* 0x0002e6000804017f */
[----:B---3--:R-:W-:Y:S05]  /*18450*/  @!P2 NANOSLEEP.SYNCS 0x989680 ;  /* 0x009896800000a95d */ /* 0x008fea0003900000 */
[----:B------:R-:W3:Y:S02]  /*18460*/  @!P2 SYNCS.PHASECHK.TRANS64 P2, [R7+URZ+0x36850], R0 ;  /* 0x036850000700a5a7 */ /* 0x000ee4000804007f */
[----:B---3--:R-:W-:Y:S05]  /*18470*/  @!P2 BRA `(.L_x_2011) ;  /* 0xfffffffc00eca947 */ /* 0x008fea000383ffff */
[----:B------:R-:W-:Y:S05]  /*18480*/  BRA `(.L_x_2010) ;  /* 0xffffff0800d47947 */ /* 0x000fea000383ffff */
.L_x_2017:
[----:B-1----:R-:W-:-:S04]  /*18490*/  IMAD.U32 R7, RZ, RZ, UR4 ;  /* 0x00000004ff077e24 */ /* 0x002fc8000f8e00ff */
[----:B------:R1:W2:Y:S03]  /*184a0*/  SYNCS.PHASECHK.TRANS64.TRYWAIT P2, [R7+URZ+0x36830], R6 ;  /* 0x03683006070075a7 */ /* 0x0002a6000804017f */
[----:B--2---:R-:W-:Y:S05]  /*184b0*/  @!P2 NANOSLEEP.SYNCS 0x989680 ;  /* 0x009896800000a95d */ /* 0x004fea0003900000 */
[----:B------:R-:W2:Y:S02]  /*184c0*/  @!P2 SYNCS.PHASECHK.TRANS64 P2, [R7+URZ+0x36830], R6 ;  /* 0x036830060700a5a7 */ /* 0x000ea4000804007f */
[----:B--2---:R-:W-:Y:S05]  /*184d0*/  @!P2 BRA `(.L_x_2017) ;  /* 0xfffffffc00eca947 */ /* 0x004fea000383ffff */
[----:B------:R-:W-:Y:S05]  /*184e0*/  BRA `(.L_x_2016) ;  /* 0xffffff2c00f07947 */ /* 0x000fea000383ffff */
.L_x_2021:
[----:B-1----:R-:W-:-:S04]  /*184f0*/  IMAD.U32 R7, RZ, RZ, UR14 ;  /* 0x0000000eff077e24 */ /* 0x002fc8000f8e00ff */
[----:B------:R1:W3:Y:S03]  /*18500*/  SYNCS.PHASECHK.TRANS64.TRYWAIT P2, [R7+URZ+0x36850], R0 ;  /* 0x03685000070075a7 */ /* 0x0002e6000804017f */
[----:B---3--:R-:W-:Y:S05]  /*18510*/  @!P2 NANOSLEEP.SYNCS 0x989680 ;  /* 0x009896800000a95d */ /* 0x008fea0003900000 */
[----:B------:R-:W3:Y:S02]  /*18520*/  @!P2 SYNCS.PHASECHK.TRANS64 P2, [R7+URZ+0x36850], R0 ;  /* 0x036850000700a5a7 */ /* 0x000ee4000804007f */
[----:B---3--:R-:W-:Y:S05]  /*18530*/  @!P2 BRA `(.L_x_2021) ;  /* 0xfffffffc00eca947 */ /* 0x008fea000383ffff */
[----:B------:R-:W-:Y:S05]  /*18540*/  BRA `(.L_x_2020) ;  /* 0xffffff54003c7947 */ /* 0x000fea000383ffff */
.L_x_2026:
[----:B-1----:R-:W-:-:S04]  /*18550*/  MOV R5, UR5 ;  /* 0x0000000500057c02 */ /* 0x002fc80008000f00 */
[----:B------:R1:W2:Y:S03]  /*18560*/  SYNCS.PHASECHK.TRANS64.TRYWAIT P0, [R5+URZ+0x36850], R0 ;  /* 0x03685000050075a7 */ /* 0x0002a6000800017f */
[----:B--2---:R-:W-:Y:S05]  /*18570*/  @!P0 NANOSLEEP.SYNCS 0x989680 ;  /* 0x009896800000895d */ /* 0x004fea0003900000 */
[----:B------:R-:W2:Y:S02]  /*18580*/  @!P0 SYNCS.PHASECHK.TRANS64 P0, [R5+URZ+0x36850], R0 ;  /* 0x03685000050085a7 */ /* 0x000ea4000800007f */
[----:B--2---:R-:W-:Y:S05]  /*18590*/  @!P0 BRA `(.L_x_2026) ;  /* 0xfffffffc00ec8947 */ /* 0x004fea000383ffff */
[----:B------:R-:W-:Y:S05]  /*185a0*/  BRA `(.L_x_2025) ;  /* 0xffffff7400ac7947 */ /* 0x000fea000383ffff */
.L_x_2067:
[----:B------:R-:W1:Y:S01]  /*185b0*/  S2R R8, SR_TID.X ;  /* 0x0000000000087919 */ /* 0x000e620000002100 */
[----:B------:R-:W-:Y:S01]  /*185c0*/  BSSY B0, `(.L_x_2135) ;  /* 0x000000a000007945 */ /* 0x000fe20003800000 */
[----:B------:R-:W-:Y:S02]  /*185d0*/  IMAD.MOV.U32 R12, RZ, RZ, RZ ;  /* 0x000000ffff0c7224 */ /* 0x000fe400078e00ff */
[----:B------:R-:W-:Y:S02]  /*185e0*/  IMAD.MOV.U32 R11, RZ, RZ, 0x1f ;  /* 0x0000001fff0b7424 */ /* 0x000fe400078e00ff */
[----:B------:R-:W-:Y:S01]  /*185f0*/  IMAD.MOV.U32 R15, RZ, RZ, -0x1 ;  /* 0xffffffffff0f7424 */ /* 0x000fe200078e00ff */
[----:B-1----:R-:W-:-:S04]  /*18600*/  SHF.R.U32.HI R8, RZ, 0x5, R8 ;  /* 0x00000005ff087819 */ /* 0x002fc80000011608 */
[----:B------:R-:W-:-:S05]  /*18610*/  LOP3.LUT R8, R8, 0x3, RZ, 0xc0, !PT ;  /* 0x0000000308087812 */ /* 0x000fca00078ec0ff */
[----:B0-----:R-:W-:-:S07]  /*18620*/  IMAD.MOV.U32 R13, RZ, RZ, R8 ;  /* 0x000000ffff0d7224 */ /* 0x001fce00078e0008 */
[----:B------:R-:W-:Y:S05]  /*18630*/  WARPSYNC.COLLECTIVE R15, `(.L_x_2136) ;  /* 0x000000000f087348 */ /* 0x000fea0003c00000 */
[----:B------:R0:W1:Y:S02]  /*18640*/  SHFL.IDX P6, R14, R13, R12, R11 ;  /* 0x0000000c0d0e7389 */ /* 0x00006400000c000b */
[----:B01----:R-:W-:Y:S01]  /*18650*/  ENDCOLLECTIVE ;  /* 0x000000000000791b */ /* 0x003fe20003800000 */
.L_x_2136:
[----:B------:R-:W-:Y:S05]  /*18660*/  BSYNC B0 ;  /* 0x0000000000007941 */ /* 0x000fea0003800000 */
.L_x_2135:
[----:B------:R-:W-:Y:S05]  /*18670*/  BRA `(.L_x_2137) ;  /* 0xffffffc4002c7947 */ /* 0x000fea000383ffff */
.L_x_2068:
[----:B------:R-:W-:Y:S01]  /*18680*/  BSSY B0, `(.L_x_2138) ;  /* 0x0000006000007945 */ /* 0x000fe20003800000 */
[----:B------:R-:W-:-:S07]  /*18690*/  MOV R15, 0xffffffff ;  /* 0xffffffff000f7802 */ /* 0x000fce0000000f00 */
[----:B------:R-:W-:Y:S05]  /*186a0*/  WARPSYNC.COLLECTIVE R15, `(.L_x_2139) ;  /* 0x000000000f0c7348 */ /* 0x000fea0003c00000 */
[----:B------:R-:W-:Y:S02]  /*186b0*/  ELECT P6, UR62, PT ;  /* 0x00000000003e782f */ /* 0x000fe400038c0000 */
[----:B------:R-:W-:Y:S01]  /*186c0*/  MOV R14, UR62 ;  /* 0x0000003e000e7c02 */ /* 0x000fe20008000f00 */
[----:B------:R-:W-:Y:S10]  /*186d0*/  ENDCOLLECTIVE ;  /* 0x000000000000791b */ /* 0x000ff40003800000 */
.L_x_2139:
[----:B------:R-:W-:Y:S05]  /*186e0*/  BSYNC B0 ;  /* 0x0000000000007941 */ /* 0x000fea0003800000 */
.L_x_2138:
[----:B------:R-:W-:Y:S05]  /*186f0*/  BRA `(.L_x_2140) ;  /* 0xffffffc4001c7947 */ /* 0x000fea000383ffff */
.L_x_2071:
[----:B0-----:R0:W1:Y:S02]  /*18700*/  SYNCS.PHASECHK.TRANS64.TRYWAIT P0, [R8+URZ+0x36840], R9 ;  /* 0x03684009080075a7 */ /* 0x001064000800017f */
[----:B-1----:R-:W-:Y:S05]  /*18710*/  @!P0 NANOSLEEP.SYNCS 0x989680 ;  /* 0x009896800000895d */ /* 0x002fea0003900000 */
[----:B------:R-:W1:Y:S02]  /*18720*/  @!P0 SYNCS.PHASECHK.TRANS64 P0, [R8+URZ+0x36840], R9 ;  /* 0x03684009080085a7 */ /* 0x000e64000800007f */
[----:B-1----:R-:W-:Y:S05]  /*18730*/  @!P0 BRA `(.L_x_2071) ;  /* 0xfffffffc00f08947 */ /* 0x002fea000383ffff */
[----:B------:R-:W-:Y:S05]  /*18740*/  BRA `(.L_x_2141) ;  /* 0xffffffc400887947 */ /* 0x000fea000383ffff */
.L_x_2074:
        /* <DEDUP_REMOVED lines=8> */
.L_x_2082:
[----:B0-----:R0:W1:Y:S02]  /*187d0*/  SYNCS.PHASECHK.TRANS64.TRYWAIT P0, [R2+URZ+0x36840], R3 ;  /* 0x03684003020075a7 */ /* 0x001064000800017f */
[----:B-1----:R-:W-:Y:S05]  /*187e0*/  @!P0 NANOSLEEP.SYNCS 0x989680 ;  /* 0x009896800000895d */ /* 0x002fea0003900000 */
[----:B------:R-:W1:Y:S02]  /*187f0*/  @!P0 SYNCS.PHASECHK.TRANS64 P0, [R2+URZ+0x36840], R3 ;  /* 0x03684003020085a7 */ /* 0x000e64000800007f */
[----:B-1----:R-:W-:Y:S05]  /*18800*/  @!P0 BRA `(.L_x_2082) ;  /* 0xfffffffc00f08947 */ /* 0x002fea000383ffff */
[----:B------:R-:W-:Y:S05]  /*18810*/  BRA `(.L_x_2143) ;  /* 0xffffffcc008c7947 */ /* 0x000fea000383ffff */
.L_x_2084:
[----:B0-----:R0:W1:Y:S02]  /*18820*/  SYNCS.PHASECHK.TRANS64.TRYWAIT P0, [R3+URZ+0x60], R2 ;  /* 0x00006002030075a7 */ /* 0x001064000800017f */
[----:B-1----:R-:W-:Y:S05]  /*18830*/  @!P0 NANOSLEEP.SYNCS 0x989680 ;  /* 0x009896800000895d */ /* 0x002fea0003900000 */
[----:B------:R-:W1:Y:S02]  /*18840*/  @!P0 SYNCS.PHASECHK.TRANS64 P0, [R3+URZ+0x60], R2 ;  /* 0x00006002030085a7 */ /* 0x000e64000800007f */
[----:B-1----:R-:W-:Y:S05]  /*18850*/  @!P0 BRA `(.L_x_2084) ;  /* 0xfffffffc00f08947 */ /* 0x002fea000383ffff */
[----:B------:R-:W-:Y:S05]  /*18860*/  BRA `(.L_x_2144) ;  /* 0xffffffd000387947 */ /* 0x000fea000383ffff */
.L_x_2089:
[----:B-1----:R1:W2:Y:S02]  /*18870*/  SYNCS.PHASECHK.TRANS64.TRYWAIT P0, [R2+URZ+0x36840], R3 ;  /* 0x03684003020075a7 */ /* 0x0022a4000800017f */
[----:B--2---:R-:W-:Y:S05]  /*18880*/  @!P0 NANOSLEEP.SYNCS 0x989680 ;  /* 0x009896800000895d */ /* 0x004fea0003900000 */
[----:B------:R-:W2:Y:S02]  /*18890*/  @!P0 SYNCS.PHASECHK.TRANS64 P0, [R2+URZ+0x36840], R3 ;  /* 0x03684003020085a7 */ /* 0x000ea4000800007f */
[----:B--2---:R-:W-:Y:S05]  /*188a0*/  @!P0 BRA `(.L_x_2089) ;  /* 0xfffffffc00f08947 */ /* 0x004fea000383ffff */
[----:B------:R-:W-:Y:S05]  /*188b0*/  BRA `(.L_x_2145) ;  /* 0xffffffd400ac7947 */ /* 0x000fea000383ffff */
.L_x_2091:
[----:B0-----:R0:W1:Y:S02]  /*188c0*/  SYNCS.PHASECHK.TRANS64.TRYWAIT P1, [R3+URZ+0x60], R2 ;  /* 0x00006002030075a7 */ /* 0x001064000802017f */
[----:B-1----:R-:W-:Y:S05]  /*188d0*/  @!P1 NANOSLEEP.SYNCS 0x989680 ;  /* 0x009896800000995d */ /* 0x002fea0003900000 */
[----:B------:R-:W1:Y:S02]  /*188e0*/  @!P1 SYNCS.PHASECHK.TRANS64 P1, [R3+URZ+0x60], R2 ;  /* 0x00006002030095a7 */ /* 0x000e64000802007f */
[----:B-1----:R-:W-:Y:S05]  /*188f0*/  @!P1 BRA `(.L_x_2091) ;  /* 0xfffffffc00f09947 */ /* 0x002fea000383ffff */
[----:B------:R-:W-:Y:S05]  /*18900*/  BRA `(.L_x_2146) ;  /* 0xffffffd800587947 */ /* 0x000fea000383ffff */
.L_x_2096:
[----:B--2---:R2:W3:Y:S02]  /*18910*/  SYNCS.PHASECHK.TRANS64.TRYWAIT P0, [R2+URZ+0x36840], R3 ;  /* 0x03684003020075a7 */ /* 0x0044e4000800017f */
[----:B---3--:R-:W-:Y:S05]  /*18920*/  @!P0 NANOSLEEP.SYNCS 0x989680 ;  /* 0x009896800000895d */ /* 0x008fea0003900000 */
[----:B------:R-:W3:Y:S02]  /*18930*/  @!P0 SYNCS.PHASECHK.TRANS64 P0, [R2+URZ+0x36840], R3 ;  /* 0x03684003020085a7 */ /* 0x000ee4000800007f */
[----:B---3--:R-:W-:Y:S05]  /*18940*/  @!P0 BRA `(.L_x_2096) ;  /* 0xfffffffc00f08947 */ /* 0x008fea000383ffff */
[----:B------:R-:W-:Y:S05]  /*18950*/  BRA `(.L_x_2147) ;  /* 0xffffffdc00907947 */ /* 0x000fea000383ffff */
.L_x_2098:
[----:B0-----:R0:W1:Y:S02]  /*18960*/  SYNCS.PHASECHK.TRANS64.TRYWAIT P1, [R2+URZ+0x60], R9 ;  /* 0x00006009020075a7 */ /* 0x001064000802017f */
[----:B-1----:R-:W-:Y:S05]  /*18970*/  @!P1 NANOSLEEP.SYNCS 0x989680 ;  /* 0x009896800000995d */ /* 0x002fea0003900000 */
[----:B------:R-:W1:Y:S02]  /*18980*/  @!P1 SYNCS.PHASECHK.TRANS64 P1, [R2+URZ+0x60], R9 ;  /* 0x00006009020095a7 */ /* 0x000e64000802007f */
[----:B-1----:R-:W-:Y:S05]  /*18990*/  @!P1 BRA `(.L_x_2098) ;  /* 0xfffffffc00f09947 */ /* 0x002fea000383ffff */
[----:B------:R-:W-:Y:S05]  /*189a0*/  BRA `(.L_x_2148) ;  /* 0xffffffe000407947 */ /* 0x000fea000383ffff */
.L_x_2105:
[----:B-1----:R1:W2:Y:S02]  /*189b0*/  SYNCS.PHASECHK.TRANS64.TRYWAIT P0, [R3+URZ+0x36860], R2 ;  /* 0x03686002030075a7 */ /* 0x0022a4000800017f */
[----:B--2---:R-:W-:Y:S05]  /*189c0*/  @!P0 NANOSLEEP.SYNCS 0x989680 ;  /* 0x009896800000895d */ /* 0x004fea0003900000 */
[----:B------:R-:W2:Y:S02]  /*189d0*/  @!P0 SYNCS.PHASECHK.TRANS64 P0, [R3+URZ+0x36860], R2 ;  /* 0x03686002030085a7 */ /* 0x000ea4000800007f */
[----:B--2---:R-:W-:Y:S05]  /*189e0*/  @!P0 BRA `(.L_x_2105) ;  /* 0xfffffffc00f08947 */ /* 0x004fea000383ffff */
[----:B------:R-:W-:Y:S05]  /*189f0*/  BRA `(.L_x_2149) ;  /* 0xffffffe400607947 */ /* 0x000fea000383ffff */
.L_x_2107:
[----:B------:R-:W-:Y:S01]  /*18a00*/  BSSY B0, `(.L_x_2150) ;  /* 0x0000008000007945 */ /* 0x000fe20003800000 */
[----:B0-----:R-:W-:Y:S02]  /*18a10*/  IMAD.MOV.U32 R13, RZ, RZ, R16 ;  /* 0x000000ffff0d7224 */ /* 0x001fe400078e0010 */
[----:B------:R-:W-:Y:S02]  /*18a20*/  IMAD.MOV.U32 R12, RZ, RZ, RZ ;  /* 0x000000ffff0c7224 */ /* 0x000fe400078e00ff */
[----:B------:R-:W-:Y:S02]  /*18a30*/  IMAD.MOV.U32 R11, RZ, RZ, 0x1f ;  /* 0x0000001fff0b7424 */ /* 0x000fe400078e00ff */
[----:B------:R-:W-:-:S07]  /*18a40*/  IMAD.MOV.U32 R15, RZ, RZ, -0x1 ;  /* 0xffffffffff0f7424 */ /* 0x000fce00078e00ff */
[----:B-1----:R-:W-:Y:S05]  /*18a50*/  WARPSYNC.COLLECTIVE R15, `(.L_x_2151) ;  /* 0x000000000f087348 */ /* 0x002fea0003c00000 */
[----:B------:R0:W2:Y:S02]  /*18a60*/  SHFL.IDX P6, R14, R13, R12, R11 ;  /* 0x0000000c0d0e7389 */ /* 0x0000a400000c000b */
[----:B012---:R-:W-:Y:S01]  /*18a70*/  ENDCOLLECTIVE ;  /* 0x000000000000791b */ /* 0x007fe20003800000 */
.L_x_2151:
[----:B------:R-:W-:Y:S05]  /*18a80*/  BSYNC B0 ;  /* 0x0000000000007941 */ /* 0x000fea0003800000 */
.L_x_2150:
[----:B------:R-:W-:Y:S01]  /*18a90*/  IMAD.MOV.U32 R13, RZ, RZ, R16 ;  /* 0x000000ffff0d7224 */ /* 0x000fe200078e0010 */
[----:B------:R-:W-:Y:S01]  /*18aa0*/  MOV R4, R14 ;  /* 0x0000000e00047202 */ /* 0x000fe20000000f00 */
[----:B------:R-:W-:Y:S02]  /*18ab0*/  IMAD.MOV.U32 R12, RZ, RZ, 0x1 ;  /* 0x00000001ff0c7424 */ /* 0x000fe400078e00ff */
[----:B------:R-:W-:Y:S02]  /*18ac0*/  IMAD.MOV.U32 R11, RZ, RZ, 0x1f ;  /* 0x0000001fff0b7424 */ /* 0x000fe400078e00ff */
[----:B------:R-:W-:-:S07]  /*18ad0*/  IMAD.MOV.U32 R15, RZ, RZ, -0x1 ;  /* 0xffffffffff0f7424 */ /* 0x000fce00078e00ff */
[----:B------:R-:W-:Y:S05]  /*18ae0*/  WARPSYNC.COLLECTIVE R15, `(.L_x_2152) ;  /* 0x000000000f087348 */ /* 0x000fea0003c00000 */
[----:B------:R0:W1:Y:S02]  /*18af0*/  SHFL.IDX P6, R14, R13, R12, R11 ;  /* 0x0000000c0d0e7389 */ /* 0x00006400000c000b */
[----:B01----:R-:W-:Y:S01]  /*18b00*/  ENDCOLLECTIVE ;  /* 0x000000000000791b */ /* 0x003fe20003800000 */
.L_x_2152:
[----:B------:R-:W-:Y:S01]  /*18b10*/  MOV R16, R14 ;  /* 0x0000000e00107202 */ /* 0x000fe20000000f00 */
[----:B------:R-:W-:Y:S06]  /*18b20*/  BRA `(.L_x_2153) ;  /* 0xffffffe800007947 */ /* 0x000fec000383ffff */
.L_x_2110:
[----:B------:R-:W-:Y:S01]  /*18b30*/  BSSY B0, `(.L_x_2154) ;  /* 0x0000008000007945 */ /* 0x000fe20003800000 */
[----:B0----5:R-:W-:Y:S02]  /*18b40*/  IMAD.MOV.U32 R13, RZ, RZ, R17 ;  /* 0x000000ffff0d7224 */ /* 0x021fe400078e0011 */
[----:B------:R-:W-:Y:S02]  /*18b50*/  IMAD.MOV.U32 R12, RZ, RZ, 0x1 ;  /* 0x00000001ff0c7424 */ /* 0x000fe400078e00ff */
[----:B------:R-:W-:Y:S02]  /*18b60*/  IMAD.MOV.U32 R11, RZ, RZ, RZ ;  /* 0x000000ffff0b7224 */ /* 0x000fe400078e00ff */
[----:B------:R-:W-:-:S07]  /*18b70*/  IMAD.MOV.U32 R15, RZ, RZ, -0x1 ;  /* 0xffffffffff0f7424 */ /* 0x000fce00078e00ff */
[----:B-1234-:R-:W-:Y:S05]  /*18b80*/  WARPSYNC.COLLECTIVE R15, `(.L_x_2155) ;  /* 0x000000000f087348 */ /* 0x01efea0003c00000 */
[----:B------:R0:W0:Y:S02]  /*18b90*/  SHFL.UP P6, R14, R13, R12, R11 ;  /* 0x0400000c0d0e7389 */ /* 0x00002400000c000b */
[----:B01234-:R-:W-:Y:S01]  /*18ba0*/  ENDCOLLECTIVE ;  /* 0x000000000000791b */ /* 0x01ffe20003800000 */
.L_x_2155:
[----:B------:R-:W-:Y:S05]  /*18bb0*/  BSYNC B0 ;  /* 0x0000000000007941 */ /* 0x000fea0003800000 */
.L_x_2154:
[----:B------:R-:W-:Y:S01]  /*18bc0*/  ISETP.NE.AND P0, PT, R6, RZ, PT ;  /* 0x000000ff0600720c */ /* 0x000fe20003f05270 */
        /* <DEDUP_REMOVED lines=9> */
.L_x_2156:
        /* <DEDUP_REMOVED lines=8> */
.L_x_2157:
        /* <DEDUP_REMOVED lines=8> */
.L_x_2158:
        /* <DEDUP_REMOVED lines=8> */
.L_x_2159:
        /* <DEDUP_REMOVED lines=8> */
.L_x_2160:
[----:B------:R-:W-:Y:S05]  /*18e60*/  BRA `(.L_x_2161) ;  /* 0xffffffe400c87947 */ /* 0x000fea000383ffff */
.L_x_2115:
[----:B------:R-:W-:Y:S01]  /*18e70*/  BSSY B0, `(.L_x_2162) ;  /* 0x0000008000007945 */ /* 0x000fe20003800000 */
[----:B-----5:R-:W-:Y:S01]  /*18e80*/  IMAD.MOV.U32 R13, RZ, RZ, R17 ;  /* 0x000000ffff0d7224 */ /* 0x020fe200078e0011 */
[----:B------:R-:W-:Y:S01]  /*18e90*/  MOV R15, 0xffffffff ;  /* 0xffffffff000f7802 */ /* 0x000fe20000000f00 */
[----:B------:R-:W-:Y:S02]  /*18ea0*/  IMAD.MOV.U32 R12, RZ, RZ, 0x1 ;  /* 0x00000001ff0c7424 */ /* 0x000fe400078e00ff */
[----:B------:R-:W-:-:S07]  /*18eb0*/  IMAD.MOV.U32 R11, RZ, RZ, RZ ;  /* 0x000000ffff0b7224 */ /* 0x000fce00078e00ff */
[----:B0-----:R-:W-:Y:S05]  /*18ec0*/  WARPSYNC.COLLECTIVE R15, `(.L_x_2163) ;  /* 0x000000000f087348 */ /* 0x001fea0003c00000 */
[----:B------:R1:W2:Y:S02]  /*18ed0*/  SHFL.UP P6, R14, R13, R12, R11 ;  /* 0x0400000c0d0e7389 */ /* 0x0002a400000c000b */
[----:B012---:R-:W-:Y:S01]  /*18ee0*/  ENDCOLLECTIVE ;  /* 0x000000000000791b */ /* 0x007fe20003800000 */
.L_x_2163:
[----:B------:R-:W-:Y:S05]  /*18ef0*/  BSYNC B0 ;  /* 0x0000000000007941 */ /* 0x000fea0003800000 */
.L_x_2162:
        /* <DEDUP_REMOVED lines=10> */
.L_x_2164:
        /* <DEDUP_REMOVED lines=8> */
.L_x_2165:
        /* <DEDUP_REMOVED lines=8> */
.L_x_2166:
        /* <DEDUP_REMOVED lines=8> */
.L_x_2167:
[----:B------:R-:W-:Y:S02]  /*19120*/  IMAD.MOV.U32 R12, RZ, RZ, 0x1f ;  /* 0x0000001fff0c7424 */ /* 0x000fe400078e00ff */
[----:B------:R-:W-:Y:S01]  /*19130*/  IMAD.MOV.U32 R11, RZ, RZ, 0x1f ;  /* 0x0000001fff0b7424 */ /* 0x000fe200078e00ff */
[----:B------:R-:W-:-:S05]  /*19140*/  SEL R2, R14, RZ, P0 ;  /* 0x000000ff0e027207 */ /* 0x000fca0000000000 */
[----:B------:R-:W-:-:S05]  /*19150*/  IMAD.IADD R2, R5, 0x1, R2 ;  /* 0x0000000105027824 */ /* 0x000fca00078e0202 */
[----:B------:R-:W-:-:S07]  /*19160*/  MOV R13, R2 ;  /* 0x00000002000d7202 */ /* 0x000fce0000000f00 */
[----:B------:R-:W-:Y:S05]  /*19170*/  WARPSYNC.COLLECTIVE R15, `(.L_x_2168) ;  /* 0x000000000f087348 */ /* 0x000fea0003c00000 */
[----:B------:R0:W1:Y:S02]  /*19180*/  SHFL.IDX P6, R14, R13, R12, R11 ;  /* 0x0000000c0d0e7389 */ /* 0x00006400000c000b */
[----:B01----:R-:W-:Y:S01]  /*19190*/  ENDCOLLECTIVE ;  /* 0x000000000000791b */ /* 0x003fe20003800000 */
.L_x_2168:
[----:B------:R-:W-:Y:S05]  /*191a0*/  BRA `(.L_x_2169) ;  /* 0xffffffe400b07947 */ /* 0x000fea000383ffff */
.L_x_2117:
[----:B------:R-:W-:Y:S01]  /*191b0*/  BSSY B0, `(.L_x_2170) ;  /* 0x0000006000007945 */ /* 0x000fe20003800000 */
[----:B------:R-:W-:Y:S01]  /*191c0*/  PLOP3.LUT P6, PT, P6, PT, PT, 0x8, 0x0 ;  /* 0x000000000000781c */ /* 0x000fe200037ce170 */
[----:B------:R-:W-:-:S12]  /*191d0*/  IMAD.MOV.U32 R15, RZ, RZ, -0x1 ;  /* 0xffffffffff0f7424 */ /* 0x000fd800078e00ff */
[----:B0-----:R-:W-:Y:S05]  /*191e0*/  WARPSYNC.COLLECTIVE R15, `(.L_x_2171) ;  /* 0x000000000f087348 */ /* 0x001fea0003c00000 */
[----:B------:R-:W-:Y:S01]  /*191f0*/  VOTE.ANY R14, PT, P6 ;  /* 0x00000000000e7806 */ /* 0x000fe200030e0100 */
[----:B0-----:R-:W-:Y:S06]  /*19200*/  ENDCOLLECTIVE ;  /* 0x000000000000791b */ /* 0x001fec0003800000 */
.L_x_2171:
[----:B------:R-:W-:Y:S05]  /*19210*/  BSYNC B0 ;  /* 0x0000000000007941 */ /* 0x000fea0003800000 */
.L_x_2170:
[----:B------:R-:W-:Y:S01]  /*19220*/  IMAD.MOV.U32 R3, RZ, RZ, R14 ;  /* 0x000000ffff037224 */ /* 0x000fe200078e000e */
[----:B------:R-:W-:Y:S01]  /*19230*/  MOV R13, R17 ;  /* 0x00000011000d7202 */ /* 0x000fe20000000f00 */
[----:B------:R-:W-:Y:S02]  /*19240*/  IMAD.MOV.U32 R11, RZ, RZ, 0x1f ;  /* 0x0000001fff0b7424 */ /* 0x000fe400078e00ff */
[----:B------:R-:W0:Y:S01]  /*19250*/  POPC R6, R3 ;  /* 0x0000000300067309 */ /* 0x000e220000000000 */
[----:B------:R-:W-:Y:S02]  /*19260*/  IMAD.MOV.U32 R15, RZ, RZ, -0x1 ;  /* 0xffffffffff0f7424 */ /* 0x000fe400078e00ff */
[----:B0-----:R-:W-:-:S07]  /*19270*/  IMAD.MOV.U32 R12, RZ, RZ, R6 ;  /* 0x000000ffff0c7224 */ /* 0x001fce00078e0006 */
[----:B------:R-:W-:Y:S05]  /*19280*/  WARPSYNC.COLLECTIVE R15, `(.L_x_2172) ;  /* 0x000000000f087348 */ /* 0x000fea0003c00000 */
[----:B------:R0:W1:Y:S02]  /*19290*/  SHFL.IDX P6, R14, R13, R12, R11 ;  /* 0x0000000c0d0e7389 */ /* 0x00006400000c000b */
[----:B01----:R-:W-:Y:S01]  /*192a0*/  ENDCOLLECTIVE ;  /* 0x000000000000791b */ /* 0x003fe20003800000 */
.L_x_2172:
[----:B------:R-:W-:Y:S01]  /*192b0*/  IMAD.MOV.U32 R17, RZ, RZ, R14 ;  /* 0x000000ffff117224 */ /* 0x000fe200078e000e */
[----:B------:R-:W-:Y:S06]  /*192c0*/  BRA `(.L_x_2173) ;  /* 0xffffffe400a07947 */ /* 0x000fec000383ffff */
.L_x_2119:
[----:B------:R-:W-:Y:S01]  /*192d0*/  BSSY B0, `(.L_x_2174) ;  /* 0x0000007000007945 */ /* 0x000fe20003800000 */
[----:B------:R-:W-:Y:S01]  /*192e0*/  MOV R13, R2 ;  /* 0x00000002000d7202 */ /* 0x000fe20000000f00 */
[----:B------:R-:W-:Y:S02]  /*192f0*/  IMAD.MOV.U32 R11, RZ, RZ, 0x1f ;  /* 0x0000001fff0b7424 */ /* 0x000fe400078e00ff */
[----:B------:R-:W-:-:S07]  /*19300*/  IMAD.MOV.U32 R15, RZ, RZ, -0x1 ;  /* 0xffffffffff0f7424 */ /* 0x000fce00078e00ff */
[----:B012---:R-:W-:Y:S05]  /*19310*/  WARPSYNC.COLLECTIVE R15, `(.L_x_2175) ;  /* 0x000000000f087348 */ /* 0x007fea0003c00000 */
[----:B------:R3:W4:Y:S02]  /*19320*/  SHFL.IDX P6, R14, R13, R12, R11 ;  /* 0x0000000c0d0e7389 */ /* 0x00072400000c000b */
[----:B01234-:R-:W-:Y:S01]  /*19330*/  ENDCOLLECTIVE ;  /* 0x000000000000791b */ /* 0x01ffe20003800000 */
.L_x_2175:
[----:B------:R-:W-:Y:S05]  /*19340*/  BSYNC B0 ;  /* 0x0000000000007941 */ /* 0x000fea0003800000 */
.L_x_2174:
[----:B------:R-:W-:Y:S01]  /*19350*/  IMAD.MOV.U32 R7, RZ, RZ, R14 ;  /* 0x000000ffff077224 */ /* 0x000fe200078e000e */
[----:B------:R-:W-:Y:S06]  /*19360*/  BRA `(.L_x_2118) ;  /* 0xffffffe400947947 */ /* 0x000fec000383ffff */
.L_x_2123:
[----:B-1----:R1:W2:Y:S02]  /*19370*/  SYNCS.PHASECHK.TRANS64.TRYWAIT P0, [R0+URZ+0x36820], R3 ;  /* 0x03682003000075a7 */ /* 0x0022a4000800017f */
[----:B--2---:R-:W-:Y:S05]  /*19380*/  @!P0 NANOSLEEP.SYNCS 0x989680 ;  /* 0x009896800000895d */ /* 0x004fea0003900000 */
[----:B------:R-:W2:Y:S02]  /*19390*/  @!P0 SYNCS.PHASECHK.TRANS64 P0, [R0+URZ+0x36820], R3 ;  /* 0x03682003000085a7 */ /* 0x000ea4000800007f */
[----:B--2---:R-:W-:Y:S05]  /*193a0*/  @!P0 BRA `(.L_x_2123) ;  /* 0xfffffffc00f08947 */ /* 0x004fea000383ffff */
[----:B------:R-:W-:Y:S05]  /*193b0*/  BRA `(.L_x_2176) ;  /* 0xffffffec000c7947 */ /* 0x000fea000383ffff */
.L_x_2124:
[----:B------:R-:W2:Y:S01]  /*193c0*/  S2R R2, SR_TID.X ;  /* 0x0000000000027919 */ /* 0x000ea20000002100 */
[----:B------:R-:W-:Y:S01]  /*193d0*/  BSSY B0, `(.L_x_2177) ;  /* 0x000000a000007945 */ /* 0x000fe20003800000 */
[----:B------:R-:W-:Y:S01]  /*193e0*/  MOV R12, RZ ;  /* 0x000000ff000c7202 */ /* 0x000fe20000000f00 */
[----:B------:R-:W-:Y:S02]  /*193f0*/  IMAD.MOV.U32 R11, RZ, RZ, 0x1f ;  /* 0x0000001fff0b7424 */ /* 0x000fe400078e00ff */
[----:B------:R-:W-:Y:S01]  /*19400*/  IMAD.MOV.U32 R15, RZ, RZ, -0x1 ;  /* 0xffffffffff0f7424 */ /* 0x000fe200078e00ff */
[----:B--2---:R-:W-:-:S04]  /*19410*/  SHF.R.U32.HI R2, RZ, 0x5, R2 ;  /* 0x00000005ff027819 */ /* 0x004fc80000011602 */
[----:B------:R-:W-:-:S05]  /*19420*/  LOP3.LUT R2, R2, 0x3, RZ, 0xc0, !PT ;  /* 0x0000000302027812 */ /* 0x000fca00078ec0ff */
[----:B0-----:R-:W-:-:S07]  /*19430*/  IMAD.MOV.U32 R13, RZ, RZ, R2 ;  /* 0x000000ffff0d7224 */ /* 0x001fce00078e0002 */
[----:B-1----:R-:W-:Y:S05]  /*19440*/  WARPSYNC.COLLECTIVE R15, `(.L_x_2178) ;  /* 0x000000000f087348 */ /* 0x002fea0003c00000 */
[----:B------:R0:W2:Y:S02]  /*19450*/  SHFL.IDX P6, R14, R13, R12, R11 ;  /* 0x0000000c0d0e7389 */ /* 0x0000a400000c000b */
[----:B012---:R-:W-:Y:S01]  /*19460*/  ENDCOLLECTIVE ;  /* 0x000000000000791b */ /* 0x007fe20003800000 */
.L_x_2178:
[----:B------:R-:W-:Y:S05]  /*19470*/  BSYNC B0 ;  /* 0x0000000000007941 */ /* 0x000fea0003800000 */
.L_x_2177:
[----:B------:R-:W-:Y:S05]  /*19480*/  BRA `(.L_x_2179) ;  /* 0xffffffe800f47947 */ /* 0x000fea000383ffff */
.L_x_2127:
[----:B------:R-:W-:Y:S01]  /*19490*/  BSSY B1, `(.L_x_2180) ;  /* 0x0000006000017945 */ /* 0x000fe20003800000 */
[----:B------:R-:W-:-:S07]  /*194a0*/  IMAD.MOV.U32 R15, RZ, RZ, -0x1 ;  /* 0xffffffffff0f7424 */ /* 0x000fce00078e00ff */
[----:B012---:R-:W-:Y:S05]  /*194b0*/  WARPSYNC.COLLECTIVE R15, `(.L_x_2181) ;  /* 0x000000000f0c7348 */ /* 0x007fea0003c00000 */
[----:B------:R-:W-:Y:S02]  /*194c0*/  ELECT P6, UR62, PT ;  /* 0x00000000003e782f */ /* 0x000fe400038c0000 */
[----:B------:R-:W-:Y:S01]  /*194d0*/  MOV R14, UR62 ;  /* 0x0000003e000e7c02 */ /* 0x000fe20008000f00 */
[----:B012---:R-:W-:Y:S10]  /*194e0*/  ENDCOLLECTIVE ;  /* 0x000000000000791b */ /* 0x007ff40003800000 */
.L_x_2181:
[----:B------:R-:W-:Y:S05]  /*194f0*/  BSYNC B1 ;  /* 0x0000000000017941 */ /* 0x000fea0003800000 */
.L_x_2180:
[----:B------:R-:W-:Y:S05]  /*19500*/  BRA `(.L_x_2182) ;  /* 0xffffffe800ec7947 */ /* 0x000fea000383ffff */
.L_x_2129:
[----:B-1----:R1:W2:Y:S02]  /*19510*/  SYNCS.PHASECHK.TRANS64.TRYWAIT P0, [R6+URZ], R5 ;  /* 0x00000005060075a7 */ /* 0x0022a4000800017f */
[----:B--2---:R-:W-:Y:S05]  /*19520*/  @!P0 NANOSLEEP.SYNCS 0x989680 ;  /* 0x009896800000895d */ /* 0x004fea0003900000 */
[----:B------:R-:W2:Y:S02]  /*19530*/  @!P0 SYNCS.PHASECHK.TRANS64 P0, [R6+URZ], R5 ;  /* 0x00000005060085a7 */ /* 0x000ea4000800007f */
[----:B--2---:R-:W-:Y:S05]  /*19540*/  @!P0 BRA `(.L_x_2129) ;  /* 0xfffffffc00f08947 */ /* 0x004fea000383ffff */
[----:B------:R-:W-:Y:S05]  /*19550*/  BRA `(.L_x_2183) ;  /* 0xffffffec00307947 */ /* 0x000fea000383ffff */
.L_x_2130:
[----:B--2---:R2:W3:Y:S02]  /*19560*/  SYNCS.PHASECHK.TRANS64.TRYWAIT P0, [R7+URZ], R2 ;  /* 0x00000002070075a7 */ /* 0x0044e4000800017f */
[----:B---3--:R-:W-:Y:S05]  /*19570*/  @!P0 NANOSLEEP.SYNCS 0x989680 ;  /* 0x009896800000895d */ /* 0x008fea0003900000 */
[----:B------:R-:W3:Y:S02]  /*19580*/  @!P0 SYNCS.PHASECHK.TRANS64 P0, [R7+URZ], R2 ;  /* 0x00000002070085a7 */ /* 0x000ee4000800007f */
[----:B---3--:R-:W-:Y:S05]  /*19590*/  @!P0 BRA `(.L_x_2130) ;  /* 0xfffffffc00f08947 */ /* 0x008fea000383ffff */
[----:B------:R-:W-:Y:S05]  /*195a0*/  BRA `(.L_x_2184) ;  /* 0xffffffec00247947 */ /* 0x000fea000383ffff */
.L_x_2132:
[----:B---3--:R3:W4:Y:S02]  /*195b0*/  SYNCS.PHASECHK.TRANS64.TRYWAIT P0, [R4+URZ], R5 ;  /* 0x00000005040075a7 */ /* 0x008724000800017f */
[----:B----4-:R-:W-:Y:S05]  /*195c0*/  @!P0 NANOSLEEP.SYNCS 0x989680 ;  /* 0x009896800000895d */ /* 0x010fea0003900000 */
[----:B------:R-:W4:Y:S02]  /*195d0*/  @!P0 SYNCS.PHASECHK.TRANS64 P0, [R4+URZ], R5 ;  /* 0x00000005040085a7 */ /* 0x000f24000800007f */
[----:B----4-:R-:W-:Y:S05]  /*195e0*/  @!P0 BRA `(.L_x_2132) ;  /* 0xfffffffc00f08947 */ /* 0x010fea000383ffff */
[----:B------:R-:W-:Y:S05]  /*195f0*/  BRA `(.L_x_2185) ;  /* 0xffffffec002c7947 */ /* 0x000fea000383ffff */
.L_x_2186:
        /* <DEDUP_REMOVED lines=16> */
.L_x_2663:


//--------------------- .text._ZN7cutlass13device_kernelIN5flash11enable_sm90INS1_16FlashAttnFwdSm90INS1_25CollectiveMainloopFwdSm90ILi2EN4cute5tupleIJNS5_1CILi1EEES8_S8_EEENS6_IJNS7_ILi128EEENS7_ILi112EEENS7_ILi192EEEEEELi192ENS_6half_tEfNS_4arch4Sm90ELb1ELb0ELb1ELb1ELb0ELb1ELb0ELb1ELb1ELb0ELb0ELb0EEENS1_21CollectiveEpilogueFwdINS6_IJSA_SC_SB_EEES9_SE_SG_Li256ELb1ELb0ELb0ELb0EEENS1_36VarlenDynamicPersistentTileSchedulerILi128ELi112ELi256ELi32ELb0ELb0ELb1ELb1ELb1ELb1EEEEEEEEEvNT_6ParamsE --------------------------
	.section	.text._ZN7cutlass13device_kernelIN5flash11enable_sm90INS1_16FlashAttnFwdSm90INS1_25CollectiveMainloopFwdSm90ILi2EN4cute5tupleIJNS5_1CILi1EEES8_S8_EEENS6_IJNS7_ILi128EEENS7_ILi112EEENS7_ILi192EEEEEELi192ENS_6half_tEfNS_4arch4Sm90ELb1ELb0ELb1ELb1ELb0ELb1ELb0ELb1ELb1ELb0ELb0ELb0EEENS1_21CollectiveEpilogueFwdINS6_IJSA_SC_SB_EEES9_SE_SG_Li256ELb1ELb0ELb0ELb0EEENS1_36VarlenDynamicPersistentTileSchedulerILi128ELi112ELi256ELi32ELb0ELb0ELb1ELb1ELb1ELb1EEEEEEEEEvNT_6ParamsE,"ax",@progbits
	.align	128
.text._ZN7cutlass13device_kernelIN5flash11enable_sm90INS1_16FlashAttnFwdSm90INS1_25CollectiveMainloopFwdSm90ILi2EN4cute5tupleIJNS5_1CILi1EEES8_S8_EEENS6_IJNS7_ILi128EEENS7_ILi112EEENS7_ILi192EEEEEELi192ENS_6half_tEfNS_4arch4Sm90ELb1ELb0ELb1ELb1ELb0ELb1ELb0ELb1ELb1ELb0ELb0ELb0EEENS1_21CollectiveEpilogueFwdINS6_IJSA_SC_SB_EEES9_SE_SG_Li256ELb1ELb0ELb0ELb0EEENS1_36VarlenDynamicPersistentTileSchedulerILi128ELi112ELi256ELi32ELb0ELb0ELb1ELb1ELb1ELb1EEEEEEEEEvNT_6ParamsE:
        .type           _ZN7cutlass13device_kernelIN5flash11enable_sm90INS1_16FlashAttnFwdSm90INS1_25CollectiveMainloopFwdSm90ILi2EN4cute5tupleIJNS5_1CILi1EEES8_S8_EEENS6_IJNS7_ILi128EEENS7_ILi112EEENS7_ILi192EEEEEELi192ENS_6half_tEfNS_4arch4Sm90ELb1ELb0ELb1ELb1ELb0ELb1ELb0ELb1ELb1ELb0ELb0ELb0EEENS1_21CollectiveEpilogueFwdINS6_IJSA_SC_SB_EEES9_SE_SG_Li256ELb1ELb0ELb0ELb0EEENS1_36VarlenDynamicPersistentTileSchedulerILi128ELi112ELi256ELi32ELb0ELb0ELb1ELb1ELb1ELb1EEEEEEEEEvNT_6ParamsE,@function
        .size           _ZN7cutlass13device_kernelIN5flash11enable_sm90INS1_16FlashAttnFwdSm90INS1_25CollectiveMainloopFwdSm90ILi2EN4cute5tupleIJNS5_1CILi1EEES8_S8_EEENS6_IJNS7_ILi128EEENS7_ILi112EEENS7_ILi192EEEEEELi192ENS_6half_tEfNS_4arch4Sm90ELb1ELb0ELb1ELb1ELb0ELb1ELb0ELb1ELb1ELb0ELb0ELb0EEENS1_21CollectiveEpilogueFwdINS6_IJSA_SC_SB_EEES9_SE_SG_Li256ELb1ELb0ELb0ELb0EEENS1_36VarlenDynamicPersistentTileSchedulerILi128ELi112ELi256ELi32ELb0ELb0ELb1ELb1ELb1ELb1EEEEEEEEEvNT_6ParamsE,(.L_x_2664 - _ZN7cutlass13device_kernelIN5flash11enable_sm90INS1_16FlashAttnFwdSm90INS1_25CollectiveMainloopFwdSm90ILi2EN4cute5tupleIJNS5_1CILi1EEES8_S8_EEENS6_IJNS7_ILi128EEENS7_ILi112EEENS7_ILi192EEEEEELi192ENS_6half_tEfNS_4arch4Sm90ELb1ELb0ELb1ELb1ELb0ELb1ELb0ELb1ELb1ELb0ELb0ELb0EEENS1_21CollectiveEpilogueFwdINS6_IJSA_SC_SB_EEES9_SE_SG_Li256ELb1ELb0ELb0ELb0EEENS1_36VarlenDynamicPersistentTileSchedulerILi128ELi112ELi256ELi32ELb0ELb0ELb1ELb1ELb1ELb1EEEEEEEEEvNT_6ParamsE)
        .other          _ZN7cutlass13device_kernelIN5flash11enable_sm90INS1_16FlashAttnFwdSm90INS1_25CollectiveMainloopFwdSm90ILi2EN4cute5tupleIJNS5_1CILi1EEES8_S8_EEENS6_IJNS7_ILi128EEENS7_ILi112EEENS7_ILi192EEEEEELi192ENS_6half_tEfNS_4arch4Sm90ELb1ELb0ELb1ELb1ELb0ELb1ELb0ELb1ELb1ELb0ELb0ELb0EEENS1_21CollectiveEpilogueFwdINS6_IJSA_SC_SB_EEES9_SE_SG_Li256ELb1ELb0ELb0ELb0EEENS1_36VarlenDynamicPersistentTileSchedulerILi128ELi112ELi256ELi32ELb0ELb0ELb1ELb1ELb1ELb1EEEEEEEEEvNT_6ParamsE,@"STO_CUDA_ENTRY STV_DEFAULT"
_ZN7cutlass13device_kernelIN5flash11enable_sm90INS1_16FlashAttnFwdSm90INS1_25CollectiveMainloopFwdSm90ILi2EN4cute5tupleIJNS5_1CILi1EEES8_S8_EEENS6_IJNS7_ILi128EEENS7_ILi112EEENS7_ILi192EEEEEELi192ENS_6half_tEfNS_4arch4Sm90ELb1ELb0ELb1ELb1ELb0ELb1ELb0ELb1ELb1ELb0ELb0ELb0EEENS1_21CollectiveEpilogueFwdINS6_IJSA_SC_SB_EEES9_SE_SG_Li256ELb1ELb0ELb0ELb0EEENS1_36VarlenDynamicPersistentTileSchedulerILi128ELi112ELi256ELi32ELb0ELb0ELb1ELb1ELb1ELb1EEEEEEEEEvNT_6ParamsE:
        /* <DEDUP_REMOVED lines=27> */
.L_x_2188:
[----:B------:R-:W-:Y:S05]  /*01b0*/  BSYNC B0 ;  /* 0x0000000000007941 */ /* 0x000fea0003800000 */
.L_x_2187:
        /* <DEDUP_REMOVED lines=41> */
.L_x_2189:
        /* <DEDUP_REMOVED lines=22> */
.L_x_2190:
        /* <DEDUP_REMOVED lines=18> */
.L_x_2191:
        /* <DEDUP_REMOVED lines=22> */
.L_x_2192:
        /* <DEDUP_REMOVED lines=22> */
.L_x_2193:
        /* <DEDUP_REMOVED lines=10> */
.L_x_2196:
        /* <DEDUP_REMOVED lines=9> */
[----:B------:R-:W-:Y:S01]  /*0ac0*/  IMAD.U32 R18, RZ, RZ, UR4 ;  /* 0x00000004ff127e24 */ /* 0x000fe2000f8e00ff */
[----:B------:R-:W-:-:S04]  /*0ad0*/  ULDC UR4, c[0x0][0xc14] ;  /* 0x0003050000047ab9 */ /* 0x000fc80000000800 */
[----:B------:R-:W1:Y:S01]  /*0ae0*/  LDS.128 R216, [R18+0x368d0] ;  /* 0x0368d00012d87984 */ /* 0x000e620000000c00 */
[----:B------:R-:W-:Y:S06]  /*0af0*/  BAR.ARV 0x4, 0x120 ;  /* 0x0104800000007b1d */ /* 0x000fec0000002000 */
[----:B-1----:R-:W-:-:S13]  /*0b00*/  ISETP.GE.AND P0, PT, R219, UR4, PT ;  /* 0x00000004db007c0c */ /* 0x002fda000bf06270 */
[----:B------:R-:W-:Y:S05]  /*0b10*/  @P0 BRA `(.L_x_2197) ;  /* 0x000002b400080947 */ /* 0x000fea0003800000 */
[----:B------:R-:W2:Y:S01]  /*0b20*/  LDL R0, [R1+0x74] ;  /* 0x0000740001007983 */ /* 0x000ea20000100800 */
[----:B------:R-:W-:Y:S01]  /*0b30*/  IADD3 R236, R4, -0x80, RZ ;  /* 0xffffff8004ec7810 */ /* 0x000fe20007ffe0ff */
[----:B------:R-:W-:Y:S01]  /*0b40*/  IMAD.MOV.U32 R232, RZ, RZ, RZ ;  /* 0x000000ffffe87224 */ /* 0x000fe200078e00ff */
[----:B------:R-:W-:Y:S02]  /*0b50*/  R2UR UR4, R18 ;  /* 0x00000000120472ca */ /* 0x000fe400000e0000 */
[----:B------:R-:W-:Y:S02]  /*0b60*/  CS2R R208, SRZ ;  /* 0x0000000000d07805 */ /* 0x000fe4000001ff00 */
[----:B------:R-:W-:Y:S01]  /*0b70*/  SHF.R.S32.HI R3, RZ, 0x1f, R236 ;  /* 0x0000001fff037819 */ /* 0x000fe200000114ec */
[----:B------:R-:W-:Y:S01]  /*0b80*/  IMAD.MOV.U32 R205, RZ, RZ, RZ ;  /* 0x000000ffffcd7224 */ /* 0x000fe200078e00ff */
[----:B------:R-:W-:Y:S02]  /*0b90*/  MOV R19, RZ ;  /* 0x000000ff00137202 */ /* 0x000fe40000000f00 */
[----:B0-----:R-:W-:-:S02]  /*0ba0*/  LEA.HI R2, R3, R236, RZ, 0x4 ;  /* 0x000000ec03027211 */ /* 0x001fc400078f20ff */
[----:B------:R-:W-:-:S03]  /*0bb0*/  LEA.HI R224, R3, R236, RZ, 0x3 ;  /* 0x000000ec03e07211 */ /* 0x000fc600078f18ff */
[----:B------:R-:W-:Y:S01]  /*0bc0*/  UIADD3 UR4, UR4, 0x15400, URZ ;  /* 0x0001540004047890 */ /* 0x000fe2000fffe03f */
[----:B--2---:R-:W-:Y:S02]  /*0bd0*/  R2UR UR5, R0 ;  /* 0x00000000000572ca */ /* 0x004fe400000e0000 */
[----:B------:R-:W-:-:S04]  /*0be0*/  LEA.HI R0, R3, R236, RZ, 0x7 ;  /* 0x000000ec03007211 */ /* 0x000fc800078f38ff */
[----:B------:R-:W-:Y:S02]  /*0bf0*/  LOP3.LUT R5, R0, 0xffffff80, RZ, 0xc0, !PT ;  /* 0xffffff8000057812 */ /* 0x000fe400078ec0ff */
[----:B------:R-:W-:-:S03]  /*0c00*/  SHF.R.S32.HI R16, RZ, 0x7, R0 ;  /* 0x00000007ff107819 */ /* 0x000fc60000011400 */
[----:B------:R-:W-:Y:S01]  /*0c10*/  IMAD.IADD R15, R236, 0x1, -R5 ;  /* 0x00000001ec0f7824 */ /* 0x000fe200078e0a05 */
[----:B------:R-:W-:Y:S01]  /*0c20*/  SHF.R.S32.HI R5, RZ, 0x4, R2 ;  /* 0x00000004ff057819 */ /* 0x000fe20000011402 */
[----:B------:R-:W-:Y:S01]  /*0c30*/  ULOP3.LUT UR5, UR5, 0x1, URZ, 0xfc, !UPT ;  /* 0x0000000105057892 */ /* 0x000fe2000f8efc3f */
[----:B------:R-:W-:Y:S02]  /*0c40*/  LEA.HI R0, R0, R16, RZ, 0x1 ;  /* 0x0000001000007211 */ /* 0x000fe400078f08ff */
[----:B------:R-:W-:Y:S01]  /*0c50*/  SHF.R.S32.HI R7, RZ, 0x1f, R15 ;  /* 0x0000001fff077819 */ /* 0x000fe2000001140f */
[----:B------:R-:W-:Y:S01]  /*0c60*/  STL [R1+0x4c], R15 ;  /* 0x00004c0f01007387 */ /* 0x000fe20000100800 */
[----:B------:R-:W-:Y:S02]  /*0c70*/  LEA.HI R4, R2, R5, RZ, 0x1 ;  /* 0x0000000502047211 */ /* 0x000fe400078f08ff */
[CC--:B------:R-:W-:Y:S01]  /*0c80*/  LEA.HI R8, R7.reuse, R15.reuse, RZ, 0x2 ;  /* 0x0000000f07087211 */ /* 0x0c0fe200078f10ff */
[----:B------:R0:W-:Y:S01]  /*0c90*/  STL [R1+0x6c], R16 ;  /* 0x00006c1001007387 */ /* 0x0001e20000100800 */
[----:B------:R-:W-:-:S02]  /*0ca0*/  LEA.HI R7, R7, R15, RZ, 0x5 ;  /* 0x0000000f07077211 */ /* 0x000fc400078f28ff */
[--C-:B------:R-:W-:Y:S02]  /*0cb0*/  SHF.R.S32.HI R9, RZ, 0x2, R8.reuse ;  /* 0x00000002ff097819 */ /* 0x100fe40000011408 */
[----:B------:R-:W-:Y:S02]  /*0cc0*/  SHF.R.S32.HI R6, RZ, 0x1f, R8 ;  /* 0x0000001fff067819 */ /* 0x000fe40000011408 */
[----:B------:R-:W-:Y:S02]  /*0cd0*/  SHF.R.S32.HI R7, RZ, 0x5, R7 ;  /* 0x00000005ff077819 */ /* 0x000fe40000011407 */
[----:B------:R-:W-:Y:S02]  /*0ce0*/  LEA.HI R10, R6, R9, RZ, 0x3 ;  /* 0x00000009060a7211 */ /* 0x000fe400078f18ff */
[----:B------:R-:W-:Y:S02]  /*0cf0*/  LOP3.LUT R6, R4, 0x1ffffffe, RZ, 0xc0, !PT ;  /* 0x1ffffffe04067812 */ /* 0x000fe400078ec0ff */
[----:B------:R-:W-:-:S02]  /*0d00*/  LOP3.LUT R10, R10, 0xfffffff8, RZ, 0xc0, !PT ;  /* 0xfffffff80a0a7812 */ /* 0x000fc400078ec0ff */
[-C--:B------:R-:W-:Y:S01]  /*0d10*/  LEA.HI R4, R3, R236.reuse, RZ, 0x5 ;  /* 0x000000ec03047211 */ /* 0x080fe200078f28ff */
[----:B------:R-:W-:Y:S01]  /*0d20*/  IMAD.IADD R6, R5, 0x1, -R6 ;  /* 0x0000000105067824 */ /* 0x000fe200078e0a06 */
[----:B------:R-:W-:Y:S01]  /*0d30*/  LOP3.LUT R5, R224, 0x1ffffff8, RZ, 0xc0, !PT ;  /* 0x1ffffff8e0057812 */ /* 0x000fe200078ec0ff */
[----:B------:R-:W-:Y:S01]  /*0d40*/  IMAD.IADD R10, R9, 0x1, -R10 ;  /* 0x00000001090a7824 */ /* 0x000fe200078e0a0a */
[----:B------:R-:W-:Y:S02]  /*0d50*/  LEA.HI R9, R3, R236, RZ, 0x2 ;  /* 0x000000ec03097211 */ /* 0x000fe400078f10ff */
[----:B------:R-:W-:Y:S01]  /*0d60*/  LOP3.LUT R3, R2, 0x3fffff0, RZ, 0xc0, !PT ;  /* 0x03fffff002037812 */ /* 0x000fe200078ec0ff */
[----:B------:R-:W-:Y:S01]  /*0d70*/  IMAD.IADD R5, R236, 0x1, -R5 ;  /* 0x00000001ec057824 */ /* 0x000fe200078e0a05 */
[----:B------:R-:W-:Y:S01]  /*0d80*/  LOP3.LUT R11, R9, 0xfffffffc, RZ, 0xc0, !PT ;  /* 0xfffffffc090b7812 */ /* 0x000fe200078ec0ff */
[----:B------:R-:W-:Y:S01]  /*0d90*/  IMAD R7, R7, 0x10, R10 ;  /* 0x0000001007077824 */ /* 0x000fe200078e020a */
[----:B------:R-:W-:-:S02]  /*0da0*/  SHF.R.S32.HI R204, RZ, 0x2, R9 ;  /* 0x00000002ffcc7819 */ /* 0x000fc40000011409 */
[C---:B------:R-:W-:Y:S01]  /*0db0*/  IADD3 R3, R236.reuse, -R3, RZ ;  /* 0x80000003ec037210 */ /* 0x040fe20007ffe0ff */
[----:B------:R-:W-:Y:S01]  /*0dc0*/  IMAD.IADD R236, R236, 0x1, -R11 ;  /* 0x00000001ecec7824 */ /* 0x000fe200078e0a0b */
[----:B------:R-:W-:Y:S01]  /*0dd0*/  SHF.R.S32.HI R9, RZ, 0x1f, R9 ;  /* 0x0000001fff097819 */ /* 0x000fe20000011409 */
[----:B------:R-:W-:Y:S01]  /*0de0*/  VIADD R233, R204, 0x40 ;  /* 0x00000040cce97836 */ /* 0x000fe20000000000 */
[----:B------:R-:W-:Y:S02]  /*0df0*/  SHF.R.S32.HI R4, RZ, 0x5, R4 ;  /* 0x00000005ff047819 */ /* 0x000fe40000011404 */
[----:B------:R-:W-:Y:S01]  /*0e00*/  LEA.HI R9, R9, R204, RZ, 0x3 ;  /* 0x000000cc09097211 */ /* 0x000fe200078f18ff */
[----:B------:R-:W-:Y:S01]  /*0e10*/  IMAD.SHL.U32 R212, R233, 0x40, RZ ;  /* 0x00000040e9d47824 */ /* 0x000fe200078e00ff */
[----:B------:R-:W-:Y:S01]  /*0e20*/  SHF.L.U32 R22, R236, 0x3, RZ ;  /* 0x00000003ec167819 */ /* 0x000fe200000006ff */
[C---:B------:R-:W-:Y:S01]  /*0e30*/  IMAD R3, R4.reuse, 0x10, R3 ;  /* 0x0000001004037824 */ /* 0x040fe200078e0203 */
[----:B------:R-:W-:Y:S01]  /*0e40*/  LOP3.LUT R9, R9, 0xfffffff8, RZ, 0xc0, !PT ;  /* 0xfffffff809097812 */ /* 0x000fe200078ec0ff */
[----:B------:R-:W-:Y:S01]  /*0e50*/  IMAD.SHL.U32 R215, R4, 0x200, RZ ;  /* 0x0000020004d77824 */ /* 0x000fe200078e00ff */
[----:B------:R-:W-:Y:S01]  /*0e60*/  LOP3.LUT R0, R0, 0x3fffffe, RZ, 0xc0, !PT ;  /* 0x03fffffe00007812 */ /* 0x000fe200078ec0ff */
[----:B------:R-:W-:Y:S01]  /*0e70*/  VIADD R206, R22, 0x20 ;  /* 0x0000002016ce7836 */ /* 0x000fe20000000000 */
[----:B------:R-:W-:Y:S01]  /*0e80*/  LEA R12, R3, R6, 0x3 ;  /* 0x00000006030c7211 */ /* 0x000fe200078e18ff */
[----:B------:R-:W-:Y:S01]  /*0e90*/  IMAD.IADD R223, R204, 0x1, -R9 ;  /* 0x00000001ccdf7824 */ /* 0x000fe200078e0a09 */
[----:B------:R-:W-:Y:S01]  /*0ea0*/  SHF.R.S32.HI R2, RZ, 0x1f, R233 ;  /* 0x0000001fff027819 */ /* 0x000fe200000114e9 */
[----:B------:R-:W-:Y:S01]  /*0eb0*/  IMAD.IADD R0, R16, 0x1, -R0 ;  /* 0x0000000110007824 */ /* 0x000fe200078e0a00 */
[----:B------:R-:W-:Y:S01]  /*0ec0*/  SHF.R.S32.HI R3, RZ, 0x1f, R206 ;  /* 0x0000001fff037819 */ /* 0x000fe200000114ce */
[----:B------:R-:W-:Y:S01]  /*0ed0*/  IMAD.SHL.U32 R213, R223, 0x40, RZ ;  /* 0x00000040dfd57824 */ /* 0x000fe200078e00ff */
[----:B------:R-:W-:Y:S01]  /*0ee0*/  LEA.HI R2, R2, R233, RZ, 0x3 ;  /* 0x000000e902027211 */ /* 0x000fe200078f18ff */
[----:B------:R-:W-:Y:S01]  /*0ef0*/  IMAD R227, R0, 0x40, R7 ;  /* 0x0000004000e37824 */ /* 0x000fe200078e0207 */
[-C--:B------:R-:W-:Y:S01]  /*0f00*/  LEA.HI R4, R3, R206.reuse, RZ, 0x6 ;  /* 0x000000ce03047211 */ /* 0x080fe200078f30ff */
[----:B------:R-:W-:Y:S01]  /*0f10*/  IMAD.U32 R0, RZ, RZ, UR5 ;  /* 0x00000005ff007e24 */ /* 0x000fe2000f8e00ff */
[----:B------:R-:W-:Y:S01]  /*0f20*/  IADD3 R207, R22, 0x40, RZ ;  /* 0x0000004016cf7810 */ /* 0x000fe20007ffe0ff */
[----:B------:R-:W-:Y:S01]  /*0f30*/  IMAD.SHL.U32 R2, R2, 0x40, RZ ;  /* 0x0000004002027824 */ /* 0x000fe200078e00ff */
[----:B------:R-:W-:Y:S01]  /*0f40*/  LOP3.LUT R213, R213, 0x1c0, RZ, 0xc0, !PT ;  /* 0x000001c0d5d57812 */ /* 0x000fe200078ec0ff */
[----:B------:R-:W-:Y:S01]  /*0f50*/  IMAD.SHL.U32 R4, R4, 0x80, RZ ;  /* 0x0000008004047824 */ /* 0x000fe200078e00ff */
[----:B------:R-:W-:Y:S01]  /*0f60*/  LEA.HI R3, R3, R206, RZ, 0x3 ;  /* 0x000000ce03037211 */ /* 0x000fe200078f18ff */
[----:B------:R1:W-:Y:S01]  /*0f70*/  STL [R1+0x44], R0 ;  /* 0x0000440001007387 */ /* 0x0003e20000100800 */
[----:B------:R-:W-:Y:S01]  /*0f80*/  LOP3.LUT R212, R212, 0x1c0, RZ, 0xc0, !PT ;  /* 0x000001c0d4d47812 */ /* 0x000fe200078ec0ff */
[----:B0-----:R-:W-:Y:S01]  /*0f90*/  IMAD.SHL.U32 R16, R236, 0x4, RZ ;  /* 0x00000004ec107824 */ /* 0x001fe200078e00ff */
[----:B------:R-:W-:-:S02]  /*0fa0*/  SHF.R.S32.HI R6, RZ, 0x1f, R207 ;  /* 0x0000001fff067819 */ /* 0x000fc400000114cf */
[----:B------:R-:W-:Y:S02]  /*0fb0*/  SHF.R.U32.HI R214, RZ, 0x3, R213 ;  /* 0x00000003ffd67819 */ /* 0x000fe400000116d5 */
[--C-:B------:R-:W-:Y:S02]  /*0fc0*/  LOP3.LUT R9, R213, 0x38, R3.reuse, 0xf8, !PT ;  /* 0x00000038d5097812 */ /* 0x100fe400078ef803 */
[----:B------:R-:W-:Y:S01]  /*0fd0*/  SHF.R.U32.HI R14, RZ, 0x3, R212 ;  /* 0x00000003ff0e7819 */ /* 0x000fe200000116d4 */
[----:B-1----:R-:W-:Y:S01]  /*0fe0*/  IMAD.U32 R0, RZ, RZ, UR4 ;  /* 0x00000004ff007e24 */ /* 0x002fe2000f8e00ff */
[----:B------:R-:W-:Y:S02]  /*0ff0*/  LOP3.LUT R10, R212, 0x38, R3, 0xf8, !PT ;  /* 0x00000038d40a7812 */ /* 0x000fe400078ef803 */
[----:B------:R-:W-:Y:S02]  /*1000*/  LOP3.LUT R220, R2, 0xfffffe00, RZ, 0xc0, !PT ;  /* 0xfffffe0002dc7812 */ /* 0x000fe400078ec0ff */
[----:B------:R-:W-:Y:S01]  /*1010*/  LOP3.LUT R4, R4, 0xffffe000, RZ, 0xc0, !PT ;  /* 0xffffe00004047812 */ /* 0x000fe200078ec0ff */
[----:B------:R0:W-:Y:S01]  /*1020*/  STL [R1+0x68], R0 ;  /* 0x0000680001007387 */ /* 0x0001e20000100800 */
[----:B------:R-:W-:-:S02]  /*1030*/  LOP3.LUT R9, R9, R214, RZ, 0x3c, !PT ;  /* 0x000000d609097212 */ /* 0x000fc400078e3cff */
[-C--:B------:R-:W-:Y:S02]  /*1040*/  LEA.HI R2, R6, R207.reuse, RZ, 0x3 ;  /* 0x000000cf06027211 */ /* 0x080fe400078f18ff */
[----:B------:R-:W-:Y:S02]  /*1050*/  LOP3.LUT R11, R10, R14, RZ, 0x3c, !PT ;  /* 0x0000000e0a0b7212 */ /* 0x000fe400078e3cff */
[----:B------:R-:W-:Y:S02]  /*1060*/  LEA.HI R6, R6, R207, RZ, 0x6 ;  /* 0x000000cf06067211 */ /* 0x000fe400078f30ff */
[----:B------:R-:W-:Y:S02]  /*1070*/  LOP3.LUT R7, R212, 0x38, R22, 0xf8, !PT ;  /* 0x00000038d4077812 */ /* 0x000fe400078ef816 */
[----:B------:R-:W-:Y:S01]  /*1080*/  SHF.L.U32 R221, R5, 0x3, RZ ;  /* 0x0000000305dd7819 */ /* 0x000fe200000006ff */
[----:B------:R-:W-:Y:S01]  /*1090*/  IMAD.SHL.U32 R5, R12, 0x8, RZ ;  /* 0x000000080c057824 */ /* 0x000fe200078e00ff */
[----:B------:R-:W-:-:S02]  /*10a0*/  IADD3 R9, R9, R4, R215 ;  /* 0x0000000409097210 */ /* 0x000fc40007ffe0d7 */
[----:B------:R-:W-:Y:S02]  /*10b0*/  IADD3 R4, R11, R4, R220 ;  /* 0x000000040b047210 */ /* 0x000fe40007ffe0dc */
[----:B------:R-:W-:Y:S01]  /*10c0*/  SHF.L.U32 R6, R6, 0x7, RZ ;  /* 0x0000000706067819 */ /* 0x000fe200000006ff */
[----:B------:R-:W-:Y:S01]  /*10d0*/  STL [R1+0x70], R5 ;  /* 0x0000700501007387 */ /* 0x000fe20000100800 */
[--C-:B------:R-:W-:Y:S02]  /*10e0*/  LOP3.LUT R10, R212, 0x38, R2.reuse, 0xf8, !PT ;  /* 0x00000038d40a7812 */ /* 0x100fe400078ef802 */
[----:B0-----:R-:W-:Y:S02]  /*10f0*/  SHF.R.S32.HI R0, RZ, 0x3, R3 ;  /* 0x00000003ff007819 */ /* 0x001fe40000011403 */
[----:B------:R-:W-:Y:S02]  /*1100*/  LOP3.LUT R11, R213, 0x38, R2, 0xf8, !PT ;  /* 0x00000038d50b7812 */ /* 0x000fe400078ef802 */
[----:B------:R-:W-:Y:S01]  /*1110*/  LOP3.LUT R7, R220, R7, R14, 0xf6, !PT ;  /* 0x00000007dc077212 */ /* 0x000fe200078ef60e */
[----:B------:R0:W-:Y:S01]  /*1120*/  STL [R1+0x48], R0 ;  /* 0x0000480001007387 */ /* 0x0001e20000100800 */
[----:B------:R-:W-:-:S02]  /*1130*/  LOP3.LUT R6, R6, 0xffffe000, RZ, 0xc0, !PT ;  /* 0xffffe00006067812 */ /* 0x000fc400078ec0ff */
[----:B------:R-:W-:Y:S02]  /*1140*/  LOP3.LUT R13, R10, R14, RZ, 0x3c, !PT ;  /* 0x0000000e0a0d7212 */ /* 0x000fe400078e3cff */
[----:B------:R-:W-:Y:S02]  /*1150*/  SHF.R.S32.HI R3, RZ, 0x3, R2 ;  /* 0x00000003ff037819 */ /* 0x000fe40000011402 */
[----:B------:R-:W-:Y:S02]  /*1160*/  LOP3.LUT R11, R11, R214, RZ, 0x3c, !PT ;  /* 0x000000d60b0b7212 */ /* 0x000fe400078e3cff */
[----:B------:R-:W-:Y:S01]  /*1170*/  LEA R2, R7, UR4, 0x1 ;  /* 0x0000000407027c11 */ /* 0x000fe2000f8e08ff */
[----:B------:R1:W-:Y:S01]  /*1180*/  STL [R1+0x5c], R3 ;  /* 0x00005c0301007387 */ /* 0x0003e20000100800 */
[----:B0-----:R-:W-:Y:S02]  /*1190*/  LEA R0, R9, UR4, 0x1 ;  /* 0x0000000409007c11 */ /* 0x001fe4000f8e08ff */
[-C--:B------:R-:W-:Y:S01]  /*11a0*/  IADD3 R13, R13, R6.reuse, R220 ;  /* 0x000000060d0d7210 */ /* 0x080fe20007ffe0dc */
[----:B------:R0:W-:Y:S01]  /*11b0*/  STL [R1+0x60], R2 ;  /* 0x0000600201007387 */ /* 0x0001e20000100800 */
[----:B------:R-:W-:-:S02]  /*11c0*/  IADD3 R11, R11, R6, R215 ;  /* 0x000000060b0b7210 */ /* 0x000fc40007ffe0d7 */
[----:B------:R-:W-:Y:S01]  /*11d0*/  LOP3.LUT R226, R8, 0x7ffffffc, RZ, 0xc0, !PT ;  /* 0x7ffffffc08e27812 */ /* 0x000fe200078ec0ff */
[----:B------:R2:W-:Y:S01]  /*11e0*/  STL [R1+0x64], R0 ;  /* 0x0000640001007387 */ /* 0x0005e20000100800 */
[----:B------:R-:W-:Y:S02]  /*11f0*/  SHF.R.S32.HI R224, RZ, 0x3, R224 ;  /* 0x00000003ffe07819 */ /* 0x000fe400000114e0 */
[----:B-1----:R-:W-:Y:S01]  /*1200*/  LEA R3, R4, UR4, 0x1 ;  /* 0x0000000404037c11 */ /* 0x002fe2000f8e08ff */
[----:B------:R-:W-:Y:S01]  /*1210*/  IMAD.IADD R226, R15, 0x1, -R226 ;  /* 0x000000010fe27824 */ /* 0x000fe200078e0ae2 */
[----:B------:R-:W-:Y:S02]  /*1220*/  SHF.R.S32.HI R234, RZ, 0x1f, R204 ;  /* 0x0000001fffea7819 */ /* 0x000fe400000114cc */
[----:B0-----:R-:W-:Y:S01]  /*1230*/  LEA R2, R11, UR4, 0x1 ;  /* 0x000000040b027c11 */ /* 0x001fe2000f8e08ff */
[----:B------:R0:W-:Y:S01]  /*1240*/  STL [R1+0x54], R3 ;  /* 0x0000540301007387 */ /* 0x0001e20000100800 */
[----:B--2---:R-:W-:-:S05]  /*1250*/  LEA R0, R13, UR4, 0x1 ;  /* 0x000000040d007c11 */ /* 0x004fca000f8e08ff */
[----:B------:R0:W-:Y:S04]  /*1260*/  STL [R1+0x50], R0 ;  /* 0x0000500001007387 */ /* 0x0001e80000100800 */
[----:B------:R0:W-:Y:S02]  /*1270*/  STL [R1+0x58], R2 ;  /* 0x0000580201007387 */ /* 0x0001e40000100800 */
.L_x_2433:
[----:B0-----:R-:W0:Y:S01]  /*1280*/  LDC.64 R2, c[0x0][0xc60] ;  /* 0x00031800ff027b82 */ /* 0x001e220000000a00 */
[----:B------:R-:W-:Y:S01]  /*1290*/  ULDC.64 UR4, c[0x0][0xa28] ;  /* 0x00028a0000047ab9 */ /* 0x000fe20000000a00 */
[----:B------:R-:W-:Y:S01]  /*12a0*/  ULDC.64 UR8, c[0x0][0xa18] ;  /* 0x0002860000087ab9 */ /* 0x000fe20000000a00 */
[----:B------:R-:W-:Y:S01]  /*12b0*/  ULDC.64 UR6, c[0x0][0xa08] ;  /* 0x0002820000067ab9 */ /* 0x000fe20000000a00 */
[----:B0-----:R-:W-:-:S05]  /*12c0*/  IMAD.WIDE R2, R219, 0x4, R2 ;  /* 0x00000004db027825 */ /* 0x001fca00078e0202 */
[----:B--2---:R-:W2:Y:S01]  /*12d0*/  LDG.E R231, desc[UR60][R2.64] ;  /* 0x0000003c02e77981 */ /* 0x004ea2000c1e1900 */
[----:B------:R-:W-:Y:S01]  /*12e0*/  ISETP.NE.U32.AND P2, PT, RZ, UR4, PT ;  /* 0x00000004ff007c0c */ /* 0x000fe2000bf45070 */
[----:B------:R-:W-:Y:S01]  /*12f0*/  IMAD.MOV.U32 R0, RZ, RZ, RZ ;  /* 0x000000ffff007224 */ /* 0x000fe200078e00ff */
[----:B------:R-:W-:Y:S01]  /*1300*/  ISETP.NE.U32.AND P1, PT, RZ, UR8, PT ;  /* 0x00000008ff007c0c */ /* 0x000fe2000bf25070 */
[----:B-----5:R-:W-:Y:S01]  /*1310*/  IMAD.MOV.U32 R26, RZ, RZ, RZ ;  /* 0x000000ffff1a7224 */ /* 0x020fe200078e00ff */
        /* <DEDUP_REMOVED lines=12> */
[----:B----4-:R-:W-:Y:S01]  /*13e0*/  @P1 IADD3 R4, P2, R229, UR8, RZ ;  /* 0x00000008e5041c10 */ /* 0x010fe2000ff5e0ff */
[----:B------:R-:W-:Y:S01]  /*13f0*/  IMAD.U32 R219, RZ, RZ, UR4 ;  /* 0x00000004ffdb7e24 */ /* 0x000fe2000f8e00ff */
[C---:B------:R-:W-:Y:S01]  /*1400*/  IADD3.X R7, R230.reuse, UR7, RZ, P4, !PT ;  /* 0x00000007e6077c10 */ /* 0x040fe2000a7fe4ff */
[----:B------:R-:W-:Y:S01]  /*1410*/  ULDC.64 UR4, c[0x0][0x3f8] ;  /* 0x0000fe0000047ab9 */ /* 0x000fe20000000a00 */
[----:B------:R-:W-:Y:S01]  /*1420*/  @P1 IADD3.X R5, R230, UR9, RZ, P2, !PT ;  /* 0x00000009e6051c10 */ /* 0x000fe200097fe4ff */
[----:B------:R-:W-:-:S02]  /*1430*/  ULDC.64 UR6, c[0x0][0xa20] ;  /* 0x0002880000067ab9 */ /* 0x000fc40000000a00 */
[----:B------:R0:W5:Y:S04]  /*1440*/  @P0 LDG.E R26, desc[UR60][R6.64] ;  /* 0x0000003c061a0981 */ /* 0x000168000c1e1900 */
[----:B------:R0:W5:Y:S01]  /*1450*/  @P1 LDG.E R219, desc[UR60][R4.64] ;  /* 0x0000003c04db1981 */ /* 0x000162000c1e1900 */
[----:B------:R-:W-:-:S03]  /*1460*/  UISETP.NE.U32.AND UP0, UPT, UR4, URZ, UPT ;  /* 0x0000003f0400728c */ /* 0x000fc6000bf05070 */
[----:B------:R-:W-:Y:S01]  /*1470*/  ULDC UR4, c[0x0][0x404] ;  /* 0x0001010000047ab9 */ /* 0x000fe20000000800 */
[----:B------:R-:W-:Y:S01]  /*1480*/  UISETP.NE.AND.EX UP0, UPT, UR5, URZ, UPT, UP0 ;  /* 0x0000003f0500728c */ /* 0x000fe2000bf05300 */
[----:B------:R-:W-:Y:S02]  /*1490*/  ISETP.NE.U32.AND P2, PT, RZ, UR6, PT ;  /* 0x00000006ff007c0c */ /* 0x000fe4000bf45070 */
[----:B------:R-:W-:Y:S01]  /*14a0*/  ULDC UR5, c[0x0][0x2e0] ;  /* 0x0000b80000057ab9 */ /* 0x000fe20000000800 */
[----:B------:R-:W-:Y:S01]  /*14b0*/  USEL UR4, UR4, 0x1, UP0 ;  /* 0x0000000104047887 */ /* 0x000fe20008000000 */
[----:B------:R-:W-:-:S03]  /*14c0*/  ISETP.NE.AND.EX P2, PT, RZ, UR7, PT, P2 ;  /* 0x00000007ff007c0c */ /* 0x000fc6000bf45320 */
[----:B------:R-:W-:-:S03]  /*14d0*/  UIMAD UR4, UR4, UR5, URZ ;  /* 0x00000005040472a4 */ /* 0x000fc6000f8e023f */
[----:B------:R-:W-:Y:S01]  /*14e0*/  ULDC UR5, c[0x0][0x338] ;  /* 0x0000ce0000057ab9 */ /* 0x000fe20000000800 */
[----:B------:R-:W-:Y:S01]  /*14f0*/  MOV R235, R217 ;  /* 0x000000d900eb7202 */ /* 0x000fe20000000f00 */
[----:B------:R-:W-:Y:S02]  /*1500*/  IMAD.MOV.U32 R228, RZ, RZ, R218 ;  /* 0x000000ffffe47224 */ /* 0x000fe400078e00da */
        /* <DEDUP_REMOVED lines=11> */
.L_x_2198:
[----:B------:R-:W-:Y:S01]  /*15c0*/  MOV R2, UR5 ;  /* 0x0000000500027c02 */ /* 0x000fe20008000f00 */
[----:B------:R-:W-:Y:S01]  /*15d0*/  IMAD.U32 R29, RZ, RZ, UR4 ;  /* 0x00000004ff1d7e24 */ /* 0x000fe2000f8e00ff */
[----:B------:R-:W-:Y:S06]  /*15e0*/  @!P2 BRA `(.L_x_2199) ;  /* 0x000000000010a947 */ /* 0x000fec0003800000 */
[----:B------:R-:W-:-:S04]  /*15f0*/  IADD3 R4, P0, R229, UR6, RZ ;  /* 0x00000006e5047c10 */ /* 0x000fc8000ff1e0ff */
[----:B------:R-:W-:-:S05]  /*1600*/  IADD3.X R5, R230, UR7, RZ, P0, !PT ;  /* 0x00000007e6057c10 */ /* 0x000fca00087fe4ff */
[----:B------:R0:W5:Y:S01]  /*1610*/  LDG.E R29, desc[UR60][R4.64] ;  /* 0x0000003c041d7981 */ /* 0x000162000c1e1900 */
[----:B------:R-:W-:Y:S05]  /*1620*/  BRA `(.L_x_2200) ;  /* 0x0000000000107947 */ /* 0x000fea0003800000 */
.L_x_2199:
[----:B------:R-:W-:Y:S05]  /*1630*/  @!P0 BRA `(.L_x_2200) ;  /* 0x00000000000c8947 */ /* 0x000fea0003800000 */
[----:B------:R-:W2:Y:S04]  /*1640*/  LDG.E R4, desc[UR60][R6.64] ;  /* 0x0000003c06047981 */ /* 0x000ea8000c1e1900 */
[----:B------:R-:W2:Y:S02]  /*1650*/  LDG.E R29, desc[UR60][R6.64+0x4] ;  /* 0x0000043c061d7981 */ /* 0x000ea4000c1e1900 */
[----:B--2---:R-:W-:-:S07]  /*1660*/  IMAD.IADD R29, R29, 0x1, -R4 ;  /* 0x000000011d1d7824 */ /* 0x004fce00078e0a04 */
.L_x_2200:
        /* <DEDUP_REMOVED lines=14> */
[----:B------:R-:W-:Y:S02]  /*1750*/  IADD3 R11, R29, -R0, RZ ;  /* 0x800000001d0b7210 */ /* 0x000fe40007ffe0ff */
[----:B0-----:R-:W-:Y:S02]  /*1760*/  MOV R4, RZ ;  /* 0x000000ff00047202 */ /* 0x001fe40000000f00 */
[----:B------:R-:W-:Y:S01]  /*1770*/  PLOP3.LUT P2, PT, PT, PT, PT, 0x80, 0x0 ;  /* 0x000000000000781c */ /* 0x000fe20003f4f070 */
[----:B------:R-:W-:-:S05]  /*1780*/  IMAD.MOV R0, RZ, RZ, -R11 ;  /* 0x000000ffff007224 */ /* 0x000fca00078e0a0b */
[----:B------:R-:W-:-:S04]  /*1790*/  VIMNMX R0, RZ, R0, !PT ;  /* 0x00000000ff007248 */ /* 0x000fc80007fe0100 */
[----:B------:R-:W-:-:S05]  /*17a0*/  SHF.R.U32.HI R124, RZ, 0x4, R0 ;  /* 0x00000004ff7c7819 */ /* 0x000fca0000011600 */
[----:B------:R-:W-:-:S04]  /*17b0*/  IMAD.WIDE.U32 R124, R124, 0x24924925, RZ ;  /* 0x249249257c7c7825 */ /* 0x000fc800078e00ff */
[----:B------:R-:W-:Y:S02]  /*17c0*/  IMAD.MOV.U32 R24, RZ, RZ, R125 ;  /* 0x000000ffff187224 */ /* 0x000fe400078e007d */
[----:B--2---:R-:W-:Y:S01]  /*17d0*/  @P0 IMAD.IADD R2, R8, 0x1, -R3 ;  /* 0x0000000108020824 */ /* 0x004fe200078e0a03 */
[----:B------:R-:W-:-:S03]  /*17e0*/  LEA R8, R217, 0xef, 0x7 ;  /* 0x000000efd9087811 */ /* 0x000fc600078e38ff */
[----:B------:R-:W-:-:S04]  /*17f0*/  IMAD.IADD R222, R11, 0x1, R2 ;  /* 0x000000010bde7824 */ /* 0x000fc800078e0202 */
        /* <DEDUP_REMOVED lines=9> */
[----:B------:R-:W-:-:S05]  /*1890*/  VIMNMX R148, R3, R148, PT ;  /* 0x0000009403947248 */ /* 0x000fca0003fe0100 */
[----:B------:R-:W-:-:S05]  /*18a0*/  IMAD R3, R148, 0x70, -R11 ;  /* 0x0000007094037824 */ /* 0x000fca00078e0a0b */
[----:B------:R-:W-:-:S04]  /*18b0*/  VIMNMX R3, R3, R2, PT ;  /* 0x0000000203037248 */ /* 0x000fc80003fe0100 */
[----:B------:R-:W-:-:S13]  /*18c0*/  ISETP.GT.AND P0, PT, R3, R0, PT ;  /* 0x000000000300720c */ /* 0x000fda0003f04270 */
[----:B------:R-:W-:Y:S01]  /*18d0*/  @P0 MOV R4, RZ ;  /* 0x000000ff00040202 */ /* 0x000fe20000000f00 */
[----:B------:R-:W-:-:S04]  /*18e0*/  @P0 VIADD R5, R3, 0x6f ;  /* 0x0000006f03050836 */ /* 0x000fc80000000000 */
        /* <DEDUP_REMOVED lines=25> */
.L_x_2203:
[----:B------:R-:W-:Y:S05]  /*1a80*/  BSYNC B6 ;  /* 0x0000000000067941 */ /* 0x000fea0003800000 */
.L_x_2202:
        /* <DEDUP_REMOVED lines=20> */
.L_x_2205:
[----:B------:R-:W-:Y:S05]  /*1bd0*/  BSYNC B6 ;  /* 0x0000000000067941 */ /* 0x000fea0003800000 */
.L_x_2204:
[----:B------:R-:W-:Y:S01]  /*1be0*/  ULDC.64 UR4, c[0x0][0x9f8] ;  /* 0x00027e0000047ab9 */ /* 0x000fe20000000a00 */
[----:B------:R-:W2:Y:S01]  /*1bf0*/  LDL.LU R20, [R1] ;  /* 0x0000000001147983 */ /* 0x000ea20000300800 */
[----:B------:R-:W-:Y:S01]  /*1c00*/  ISETP.NE.U32.AND P0, PT, RZ, UR4, PT ;  /* 0x00000004ff007c0c */ /* 0x000fe2000bf05070 */
[----:B------:R-:W0:Y:S01]  /*1c10*/  LDC R0, c[0x0][0x428] ;  /* 0x00010a00ff007b82 */ /* 0x000e220000000800 */
[----:B------:R-:W-:-:S07]  /*1c20*/  ULDC UR6, c[0x0][0x2e4] ;  /* 0x0000b90000067ab9 */ /* 0x000fce0000000800 */
[----:B------:R-:W1:Y:S01]  /*1c30*/  LDC.64 R114, c[0x0][0x2f0] ;  /* 0x0000bc00ff727b82 */ /* 0x000e620000000a00 */
[----:B------:R-:W-:Y:S01]  /*1c40*/  ISETP.NE.AND.EX P0, PT, RZ, UR5, PT, P0 ;  /* 0x00000005ff007c0c */ /* 0x000fe2000bf05300 */
[----:B------:R-:W-:Y:S01]  /*1c50*/  IMAD.IADD R121, R26, 0x1, R29 ;  /* 0x000000011a797824 */ /* 0x000fe200078e021d */
[----:B------:R-:W-:Y:S01]  /*1c60*/  SHF.R.S32.HI R23, RZ, 0x1f, R22 ;  /* 0x0000001fff177819 */ /* 0x000fe20000011416 */
[----:B------:R-:W-:-:S04]  /*1c70*/  ULDC.64 UR8, c[0x0][0xa08] ;  /* 0x0002820000087ab9 */ /* 0x000fc80000000a00 */
[----:B------:R-:W3:Y:S06]  /*1c80*/  LDC.64 R108, c[0x0][0x3e8] ;  /* 0x0000fa00ff6c7b82 */ /* 0x000eec0000000a00 */
[----:B------:R-:W-:Y:S02]  /*1c90*/  @P0 IADD3 R4, P1, R229, UR4, RZ ;  /* 0x00000004e5040c10 */ /* 0x000fe4000ff3e0ff */
[----:B------:R-:W4:Y:S02]  /*1ca0*/  LDC.64 R102, c[0x0][0x3d8] ;  /* 0x0000f600ff667b82 */ /* 0x000f240000000a00 */
[----:B------:R-:W-:Y:S01]  /*1cb0*/  @P0 IADD3.X R5, R230, UR5, RZ, P1, !PT ;  /* 0x00000005e6050c10 */ /* 0x000fe20008ffe4ff */
[----:B------:R-:W-:-:S04]  /*1cc0*/  ULDC.64 UR4, c[0x0][0x320] ;  /* 0x0000c80000047ab9 */ /* 0x000fc80000000a00 */
[----:B------:R3:W2:Y:S01]  /*1cd0*/  @P0 LDG.E R27, desc[UR60][R4.64] ;  /* 0x0000003c041b0981 */ /* 0x0006a2000c1e1900 */
[----:B0-----:R-:W-:Y:S01]  /*1ce0*/  ISETP.NE.AND P0, PT, R0, 0x1, PT ;  /* 0x000000010000780c */ /* 0x001fe20003f05270 */
[----:B------:R-:W-:Y:S01]  /*1cf0*/  VIADD R0, R22, 0x60 ;  /* 0x0000006016007836 */ /* 0x000fe20000000000 */
[----:B------:R-:W-:Y:S01]  /*1d00*/  ISETP.GE.AND P2, PT, R206, UR6, PT ;  /* 0x00000006ce007c0c */ /* 0x000fe2000bf46270 */
[----:B------:R-:W0:Y:S01]  /*1d10*/  LDC R31, c[0x0][0x3d4] ;  /* 0x0000f500ff1f7b82 */ /* 0x000e220000000800 */
[----:B------:R-:W-:Y:S01]  /*1d20*/  ISETP.GE.AND P1, PT, R22, UR6, PT ;  /* 0x0000000616007c0c */ /* 0x000fe2000bf26270 */
[----:B------:R-:W0:Y:S01]  /*1d30*/  S2R R149, SR_TID.X ;  /* 0x0000000000957919 */ /* 0x000e220000002100 */
[----:B------:R-:W-:Y:S01]  /*1d40*/  SEL R6, RZ, 0xffffffff, P2 ;  /* 0xffffffffff067807 */ /* 0x000fe20001000000 */
[----:B-1----:R-:W-:Y:S01]  /*1d50*/  IMAD R33, R115, 0x70, RZ ;  /* 0x0000007073217824 */ /* 0x002fe200078e02ff */
[----:B------:R-:W-:Y:S01]  /*1d60*/  SEL R3, RZ, 0x1, P1 ;  /* 0x00000001ff037807 */ /* 0x000fe20000800000 */
[----:B---3--:R-:W-:Y:S01]  /*1d70*/  IMAD.WIDE.U32 R110, R204, R108, R22 ;  /* 0x0000006ccc6e7225 */ /* 0x008fe200078e0016 */
[----:B------:R-:W-:-:S02]  /*1d80*/  ISETP.GE.AND P1, PT, R207, UR6, PT ;  /* 0x00000006cf007c0c */ /* 0x000fc4000bf26270 */
[----:B------:R-:W-:Y:S01]  /*1d90*/  ISETP.GE.AND P2, PT, R0, UR6, PT ;  /* 0x0000000600007c0c */ /* 0x000fe2000bf46270 */
[----:B------:R-:W1:Y:S01]  /*1da0*/  @P0 LDC R7, c[0x0][0x42c] ;  /* 0x00010b00ff070b82 */ /* 0x000e620000000800 */
[----:B------:R-:W-:Y:S01]  /*1db0*/  IMAD.SHL.U32 R4, R6, 0x2, RZ ;  /* 0x0000000206047824 */ /* 0x000fe200078e00ff */
[----:B------:R-:W-:Y:S01]  /*1dc0*/  SEL R5, RZ, 0x4, P1 ;  /* 0x00000004ff057807 */ /* 0x000fe20000800000 */
[----:B----4-:R-:W-:Y:S01]  /*1dd0*/  IMAD.WIDE.U32 R104, R204, R102, R22 ;  /* 0x00000066cc687225 */ /* 0x010fe200078e0016 */
[----:B------:R-:W-:Y:S02]  /*1de0*/  SEL R6, RZ, 0x8, P2 ;  /* 0x00000008ff067807 */ /* 0x000fe40001000000 */
[----:B------:R-:W-:Y:S01]  /*1df0*/  LOP3.LUT R4, R4, 0x2, R3, 0xe2, !PT ;  /* 0x0000000204047812 */ /* 0x000fe200078ee203 */
[----:B------:R-:W-:Y:S01]  /*1e00*/  IMAD R35, R109, 0x70, RZ ;  /* 0x000000706d237824 */ /* 0x000fe200078e02ff */
[----:B------:R-:W3:Y:S01]  /*1e10*/  @P0 LDC R9, c[0x0][0x430] ;  /* 0x00010c00ff090b82 */ /* 0x000ee20000000800 */
[----:B------:R-:W-:Y:S01]  /*1e20*/  IADD3 R3, R22, 0x80, RZ ;  /* 0x0000008016037810 */ /* 0x000fe20007ffe0ff */
[----:B------:R-:W-:Y:S01]  /*1e30*/  IMAD R133, R103, 0x70, RZ ;  /* 0x0000007067857824 */ /* 0x000fe200078e02ff */
[----:B------:R-:W-:-:S02]  /*1e40*/  LOP3.LUT R5, R6, R4, R5, 0xfe, !PT ;  /* 0x0000000406057212 */ /* 0x000fc400078efe05 */
[----:B------:R-:W-:Y:S02]  /*1e50*/  ISETP.GE.AND P1, PT, R3, UR6, PT ;  /* 0x0000000603007c0c */ /* 0x000fe4000bf26270 */
[----:B------:R-:W-:Y:S02]  /*1e60*/  SHF.R.S32.HI R15, RZ, 0x1f, R121 ;  /* 0x0000001fff0f7819 */ /* 0x000fe40000011479 */
[----:B------:R-:W-:Y:S02]  /*1e70*/  SEL R30, RZ, 0x10, P1 ;  /* 0x00000010ff1e7807 */ /* 0x000fe40000800000 */
[----:B------:R-:W-:Y:S01]  /*1e80*/  SHF.R.S32.HI R17, RZ, 0x1f, R16 ;  /* 0x0000001fff117819 */ /* 0x000fe20000011410 */
[----:B------:R-:W-:Y:S01]  /*1e90*/  IMAD R6, R15, R114, RZ ;  /* 0x000000720f067224 */ /* 0x000fe200078e02ff */
[----:B------:R-:W-:Y:S02]  /*1ea0*/  LOP3.LUT R30, R5, R30, RZ, 0xfc, !PT ;  /* 0x0000001e051e7212 */ /* 0x000fe400078efcff */
[----:B0-----:R-:W-:Y:S01]  /*1eb0*/  ISETP.GE.AND P3, PT, R207, R31, PT ;  /* 0x0000001fcf00720c */ /* 0x001fe20003f66270 */
[----:B-1----:R-:W-:Y:S01]  /*1ec0*/  @P0 IMAD.HI.U32 R4, R218, R7, RZ ;  /* 0x00000007da040227 */ /* 0x002fe200078e00ff */
[----:B------:R-:W-:-:S02]  /*1ed0*/  ISETP.GE.AND P1, PT, R206, R31, PT ;  /* 0x0000001fce00720c */ /* 0x000fc40003f26270 */
[----:B------:R-:W-:Y:S01]  /*1ee0*/  LOP3.LUT P2, RZ, R223, 0x4, RZ, 0xc0, !PT ;  /* 0x00000004dfff7812 */ /* 0x000fe2000784c0ff */
[C---:B------:R-:W-:Y:S01]  /*1ef0*/  IMAD.WIDE.U32 R112, R204.reuse, R108, R16 ;  /* 0x0000006ccc707225 */ /* 0x040fe200078e0010 */
[----:B------:R-:W-:Y:S02]  /*1f00*/  SHF.R.U32.HI R28, RZ, 0x3, R212 ;  /* 0x00000003ff1c7819 */ /* 0x000fe400000116d4 */
[----:B------:R-:W-:Y:S01]  /*1f10*/  SHF.L.U32 R124, R31, 0x1, RZ ;  /* 0x000000011f7c7819 */ /* 0x000fe200000006ff */
[----:B------:R-:W-:Y:S01]  /*1f20*/  IMAD.WIDE.U32 R106, R204, R102, R16 ;  /* 0x00000066cc6a7225 */ /* 0x000fe200078e0010 */
[----:B---3--:R-:W-:Y:S02]  /*1f30*/  @P0 SHF.R.U32.HI R218, RZ, R9, R4 ;  /* 0x00000009ffda0219 */ /* 0x008fe40000011604 */
[----:B------:R-:W-:Y:S01]  /*1f40*/  ISETP.NE.U32.AND P0, PT, RZ, UR8, PT ;  /* 0x00000008ff007c0c */ /* 0x000fe2000bf05070 */
[----:B------:R-:W-:Y:S01]  /*1f50*/  IMAD.WIDE.U32 R4, R121, R114, RZ ;  /* 0x0000007279047225 */ /* 0x000fe200078e00ff */
[----:B------:R-:W-:-:S02]  /*1f60*/  SHF.R.S32.HI R8, RZ, 0x1f, R218 ;  /* 0x0000001fff087819 */ /* 0x000fc400000114da */
[----:B------:R-:W-:Y:S01]  /*1f70*/  ISETP.NE.AND.EX P0, PT, RZ, UR9, PT, P0 ;  /* 0x00000009ff007c0c */ /* 0x000fe2000bf05300 */
[----:B------:R-:W-:Y:S01]  /*1f80*/  IMAD R9, R121, R115, R6 ;  /* 0x0000007379097224 */ /* 0x000fe200078e0206 */
[----:B------:R-:W-:Y:S01]  /*1f90*/  SHF.L.U64.HI R135, R114, 0x6, R115 ;  /* 0x0000000672877819 */ /* 0x000fe20000010273 */
[----:B------:R-:W-:Y:S01]  /*1fa0*/  IMAD R11, R8, UR4, RZ ;  /* 0x00000004080b7c24 */ /* 0x000fe2000f8e02ff */
[----:B------:R-:W-:Y:S01]  /*1fb0*/  SHF.L.U32 R136, R114, 0x6, RZ ;  /* 0x0000000672887819 */ /* 0x000fe200000006ff */
[C---:B------:R-:W-:Y:S01]  /*1fc0*/  IMAD.WIDE.U32 R6, R218.reuse, UR4, R22 ;  /* 0x00000004da067c25 */ /* 0x040fe2000f8e0016 */
[----:B------:R-:W-:Y:S02]  /*1fd0*/  SHF.R.S32.HI R145, RZ, 0x1f, R233 ;  /* 0x0000001fff917819 */ /* 0x000fe400000114e9 */
[----:B------:R-:W-:Y:S01]  /*1fe0*/  LEA.HI R149, R149, 0x8, RZ, 0x19 ;  /* 0x0000000895957811 */ /* 0x000fe200078fc8ff */
[----:B------:R-:W-:Y:S01]  /*1ff0*/  IMAD R11, R218, UR5, R11 ;  /* 0x00000005da0b7c24 */ /* 0x000fe2000f8e020b */
[----:B------:R-:W-:Y:S01]  /*2000*/  ULDC.64 UR4, c[0x0][0x2f8] ;  /* 0x0000be0000047ab9 */ /* 0x000fe20000000a00 */
[----:B------:R-:W-:Y:S01]  /*2010*/  IMAD.IADD R5, R5, 0x1, R9 ;  /* 0x0000000105057824 */ /* 0x000fe200078e0209 */
[----:B------:R-:W-:Y:S01]  /*2020*/  MOV R116, R6 ;  /* 0x0000000600747202 */ /* 0x000fe20000000f00 */
[----:B------:R-:W-:-:S02]  /*2030*/  IMAD R9, R8, UR4, RZ ;  /* 0x0000000408097c24 */ /* 0x000fc4000f8e02ff */
[----:B------:R-:W-:Y:S02]  /*2040*/  IMAD.IADD R117, R7, 0x1, R11 ;  /* 0x0000000107757824 */ /* 0x000fe400078e020b */
[C---:B------:R-:W-:Y:S02]  /*2050*/  IMAD R9, R218.reuse, UR5, R9 ;  /* 0x00000005da097c24 */ /* 0x040fe4000f8e0209 */
[----:B------:R-:W-:Y:S01]  /*2060*/  IMAD.WIDE.U32 R4, R218, UR4, R4 ;  /* 0x00000004da047c25 */ /* 0x000fe2000f8e0004 */
[----:B------:R-:W-:-:S03]  /*2070*/  ULDC.64 UR4, c[0x0][0x300] ;  /* 0x0000c00000047ab9 */ /* 0x000fc60000000a00 */
[----:B------:R-:W-:Y:S02]  /*2080*/  IMAD.IADD R5, R5, 0x1, R9 ;  /* 0x0000000105057824 */ /* 0x000fe400078e0209 */
[----:B------:R-:W-:-:S04]  /*2090*/  IMAD R6, R234, R108, RZ ;  /* 0x0000006cea067224 */ /* 0x000fc800078e02ff */
[----:B------:R-:W-:-:S04]  /*20a0*/  IMAD R11, R204, R109, R6 ;  /* 0x0000006dcc0b7224 */ /* 0x000fc800078e0206 */
[----:B------:R-:W-:Y:S01]  /*20b0*/  IMAD.IADD R113, R113, 0x1, R11 ;  /* 0x0000000171717824 */ /* 0x000fe200078e020b */
[----:B------:R-:W-:Y:S01]  /*20c0*/  IADD3 R111, R11, R111, RZ ;  /* 0x0000006f0b6f7210 */ /* 0x000fe20007ffe0ff */
[----:B-----5:R-:W-:-:S04]  /*20d0*/  IMAD.WIDE.U32 R112, R144, R108, R112 ;  /* 0x0000006c90707225 */ /* 0x020fc800078e0070 */
[----:B------:R-:W-:Y:S01]  /*20e0*/  IMAD.WIDE.U32 R110, R144, R108, R110 ;  /* 0x0000006c906e7225 */ /* 0x000fe200078e006e */
[----:B--2---:R-:W-:-:S04]  /*20f0*/  LOP3.LUT R20, R20, 0xfffffffe, RZ, 0xc0, !PT ;  /* 0xfffffffe14147812 */ /* 0x004fc800078ec0ff */
[----:B------:R-:W-:-:S04]  /*2100*/  @P3 LOP3.LUT R20, R20, 0x1, RZ, 0xfc, !PT ;  /* 0x0000000114143812 */ /* 0x000fc800078efcff */
[----:B------:R-:W-:-:S04]  /*2110*/  LOP3.LUT R20, R20, 0xfffffffb, RZ, 0xc0, !PT ;  /* 0xfffffffb14147812 */ /* 0x000fc800078ec0ff */
[----:B------:R-:W-:-:S05]  /*2120*/  @P2 LOP3.LUT R20, R20, 0x4, RZ, 0xfc, !PT ;  /* 0x0000000414142812 */ /* 0x000fca00078efcff */
[----:B------:R0:W-:Y:S01]  /*2130*/  STL [R1], R20 ;  /* 0x0000001401007387 */ /* 0x0001e20000100800 */
        /* <DEDUP_REMOVED lines=10> */
[----:B------:R-:W-:Y:S02]  /*21e0*/  IMAD R21, R204, R115, R4 ;  /* 0x00000073cc157224 */ /* 0x000fe400078e0204 */
[----:B------:R-:W-:Y:S02]  /*21f0*/  IMAD.IADD R4, R119, 0x1, R13 ;  /* 0x0000000177047824 */ /* 0x000fe400078e020d */
[----:B------:R-:W-:Y:S02]  /*2200*/  IMAD R8, R8, UR4, RZ ;  /* 0x0000000408087c24 */ /* 0x000fe4000f8e02ff */
[----:B------:R-:W-:Y:S01]  /*2210*/  IMAD.WIDE.U32 R116, R9, UR4, R116 ;  /* 0x0000000409747c25 */ /* 0x000fe2000f8e0074 */
[----:B------:R-:W-:-:S02]  /*2220*/  IADD3.X R6, R4, R7, R21, P0, !PT ;  /* 0x0000000704067210 */ /* 0x000fc400007fe415 */
[----:B------:R-:W-:Y:S01]  /*2230*/  ISETP.GE.AND P0, PT, R22, R31, PT ;  /* 0x0000001f1600720c */ /* 0x000fe20003f06270 */
[----:B------:R-:W-:Y:S02]  /*2240*/  IMAD R7, R234, R102, RZ ;  /* 0x00000066ea077224 */ /* 0x000fe400078e02ff */
[----:B------:R-:W-:Y:S01]  /*2250*/  IMAD R41, R9, UR5, R8 ;  /* 0x0000000509297c24 */ /* 0x000fe2000f8e0208 */
[C---:B------:R-:W-:Y:S01]  /*2260*/  SEL R8, R31.reuse, RZ, P3 ;  /* 0x000000ff1f087207 */ /* 0x040fe20001800000 */
[----:B------:R-:W-:Y:S01]  /*2270*/  IMAD R11, R204, R103, R7 ;  /* 0x00000067cc0b7224 */ /* 0x000fe200078e0207 */
[C---:B------:R-:W-:Y:S01]  /*2280*/  SEL R7, R31.reuse, RZ, P0 ;  /* 0x000000ff1f077207 */ /* 0x040fe20000000000 */
[----:B------:R-:W-:Y:S01]  /*2290*/  IMAD.WIDE.U32 R114, R114, 0x70, RZ ;  /* 0x0000007072727825 */ /* 0x000fe200078e00ff */
[----:B------:R-:W-:Y:S02]  /*22a0*/  SEL R9, R31, RZ, P1 ;  /* 0x000000ff1f097207 */ /* 0x000fe40000800000 */
[----:B------:R-:W-:Y:S01]  /*22b0*/  IADD3 R120, P3, R204, R121, RZ ;  /* 0x00000079cc787210 */ /* 0x000fe20007f7e0ff */
[----:B------:R-:W-:Y:S01]  /*22c0*/  IMAD.IADD R7, R22, 0x1, R7 ;  /* 0x0000000116077824 */ /* 0x000fe200078e0207 */
[----:B------:R-:W-:Y:S01]  /*22d0*/  IADD3 R9, R206, R9, RZ ;  /* 0x00000009ce097210 */ /* 0x000fe20007ffe0ff */
[----:B------:R-:W-:-:S02]  /*22e0*/  IMAD.IADD R12, R207, 0x1, R8 ;  /* 0x00000001cf0c7824 */ /* 0x000fc400078e0208 */
[----:B------:R-:W-:Y:S01]  /*22f0*/  IMAD.IADD R107, R107, 0x1, R11 ;  /* 0x000000016b6b7824 */ /* 0x000fe200078e020b */
[----:B------:R-:W-:Y:S01]  /*2300*/  SHF.R.S32.HI R8, RZ, 0x1f, R7 ;  /* 0x0000001fff087819 */ /* 0x000fe20000011407 */
[----:B------:R-:W-:Y:S01]  /*2310*/  IMAD.IADD R105, R11, 0x1, R105 ;  /* 0x000000010b697824 */ /* 0x000fe200078e0269 */
[----:B------:R-:W-:Y:S01]  /*2320*/  SHF.R.S32.HI R10, RZ, 0x1f, R9 ;  /* 0x0000001fff0a7819 */ /* 0x000fe20000011409 */
[-C--:B------:R-:W-:Y:S01]  /*2330*/  IMAD.WIDE.U32 R106, R144, R102.reuse, R106 ;  /* 0x00000066906a7225 */ /* 0x080fe200078e006a */
[CC--:B------:R-:W-:Y:S02]  /*2340*/  LEA.HI R21, R8.reuse, R7.reuse, RZ, 0x3 ;  /* 0x0000000708157211 */ /* 0x0c0fe400078f18ff */
[----:B------:R-:W-:Y:S01]  /*2350*/  LEA.HI R7, R8, R7, RZ, 0x6 ;  /* 0x0000000708077211 */ /* 0x000fe200078f30ff */
[----:B------:R-:W-:Y:S01]  /*2360*/  IMAD.WIDE.U32 R104, R144, R102, R104 ;  /* 0x0000006690687225 */ /* 0x000fe200078e0068 */
[----:B------:R-:W-:Y:S02]  /*2370*/  SHF.R.S32.HI R13, RZ, 0x1f, R12 ;  /* 0x0000001fff0d7819 */ /* 0x000fe4000001140c */
[----:B------:R-:W-:Y:S01]  /*2380*/  SHF.R.S32.HI R8, RZ, 0x6, R7 ;  /* 0x00000006ff087819 */ /* 0x000fe20000011407 */
[----:B------:R-:W-:Y:S01]  /*2390*/  IMAD.X R121, R234, 0x1, R15, P3 ;  /* 0x00000001ea797824 */ /* 0x000fe200018e060f */
[----:B------:R-:W-:Y:S01]  /*23a0*/  LEA.HI R11, R10, R9, RZ, 0x6 ;  /* 0x000000090a0b7211 */ /* 0x000fe200078f30ff */
[----:B------:R-:W-:Y:S01]  /*23b0*/  IMAD.IADD R132, R115, 0x1, R33 ;  /* 0x0000000173847824 */ /* 0x000fe200078e0221 */
[-C--:B------:R-:W-:Y:S01]  /*23c0*/  LEA.HI R29, R13, R12.reuse, RZ, 0x3 ;  /* 0x0000000c0d1d7211 */ /* 0x080fe200078f18ff */
[C---:B------:R-:W-:Y:S01]  /*23d0*/  IMAD R143, R8.reuse, 0x1c00, R215 ;  /* 0x00001c00088f7824 */ /* 0x040fe200078e02d7 */
[----:B------:R-:W-:Y:S01]  /*23e0*/  LOP3.LUT R7, R213, 0x38, R21, 0xf8, !PT ;  /* 0x00000038d5077812 */ /* 0x000fe200078ef815 */
[----:B------:R-:W-:Y:S01]  /*23f0*/  IMAD R141, R8, 0x1c00, R220 ;  /* 0x00001c00088d7824 */ /* 0x000fe200078e02dc */
[----:B------:R-:W-:-:S02]  /*2400*/  LEA.HI R12, R13, R12, RZ, 0x6 ;  /* 0x0000000c0d0c7211 */ /* 0x000fc400078f30ff */
[----:B------:R-:W-:Y:S02]  /*2410*/  SHF.R.S32.HI R11, RZ, 0x6, R11 ;  /* 0x00000006ff0b7819 */ /* 0x000fe4000001140b */
[-C--:B------:R-:W-:Y:S02]  /*2420*/  LOP3.LUT R8, R7, R214.reuse, RZ, 0x3c, !PT ;  /* 0x000000d607087212 */ /* 0x080fe400078e3cff */
[----:B------:R-:W-:Y:S01]  /*2430*/  SHF.R.S32.HI R12, RZ, 0x6, R12 ;  /* 0x00000006ff0c7819 */ /* 0x000fe2000001140c */
[----:B------:R-:W-:Y:S01]  /*2440*/  IMAD R142, R11, 0x1c00, R215 ;  /* 0x00001c000b8e7824 */ /* 0x000fe200078e02d7 */
[----:B------:R-:W-:Y:S01]  /*2450*/  LOP3.LUT R7, R213, 0x38, R29, 0xf8, !PT ;  /* 0x00000038d5077812 */ /* 0x000fe200078ef81d */
[----:B------:R-:W-:Y:S01]  /*2460*/  IMAD R139, R11, 0x1c00, R220 ;  /* 0x00001c000b8b7824 */ /* 0x000fe200078e02dc */
[----:B------:R-:W-:Y:S01]  /*2470*/  SHF.R.S32.HI R11, RZ, 0x1f, R144 ;  /* 0x0000001fff0b7819 */ /* 0x000fe20000011490 */
[----:B------:R-:W-:Y:S01]  /*2480*/  IMAD R140, R12, 0x1c00, R215 ;  /* 0x00001c000c8c7824 */ /* 0x000fe200078e02d7 */
[----:B------:R-:W-:Y:S01]  /*2490*/  LOP3.LUT R7, R7, R214, RZ, 0x3c, !PT ;  /* 0x000000d607077212 */ /* 0x000fe200078e3cff */
[----:B------:R-:W-:Y:S01]  /*24a0*/  IMAD.IADD R143, R143, 0x1, R8 ;  /* 0x000000018f8f7824 */ /* 0x000fe200078e0208 */
[----:B------:R-:W-:Y:S01]  /*24b0*/  LEA.HI R27, R10, R9, RZ, 0x3 ;  /* 0x000000090a1b7211 */ /* 0x000fe200078f18ff */
[----:B------:R-:W-:Y:S01]  /*24c0*/  IMAD R138, R12, 0x1c00, R220 ;  /* 0x00001c000c8a7824 */ /* 0x000fe200078e02dc */
[----:B------:R-:W-:Y:S01]  /*24d0*/  LOP3.LUT R10, R212, 0x38, R21, 0xf8, !PT ;  /* 0x00000038d40a7812 */ /* 0x000fe200078ef815 */
[----:B------:R-:W-:Y:S01]  /*24e0*/  IMAD.IADD R140, R140, 0x1, R7 ;  /* 0x000000018c8c7824 */ /* 0x000fe200078e0207 */
[--C-:B------:R-:W-:Y:S01]  /*24f0*/  LOP3.LUT R9, R213, 0x38, R27.reuse, 0xf8, !PT ;  /* 0x00000038d5097812 */ /* 0x100fe200078ef81b */
[C---:B------:R-:W-:Y:S01]  /*2500*/  IMAD R7, R11.reuse, R108, RZ ;  /* 0x0000006c0b077224 */ /* 0x040fe200078e02ff */
[----:B------:R-:W-:Y:S01]  /*2510*/  LOP3.LUT R8, R212, 0x38, R27, 0xf8, !PT ;  /* 0x00000038d4087812 */ /* 0x000fe200078ef81b */
[----:B------:R-:W-:Y:S01]  /*2520*/  IMAD R11, R11, R102, RZ ;  /* 0x000000660b0b7224 */ /* 0x000fe200078e02ff */
[----:B------:R-:W-:Y:S01]  /*2530*/  LOP3.LUT R9, R9, R214, RZ, 0x3c, !PT ;  /* 0x000000d609097212 */ /* 0x000fe200078e3cff */
[----:B------:R-:W-:Y:S01]  /*2540*/  IMAD R39, R144, R109, R7 ;  /* 0x0000006d90277224 */ /* 0x000fe200078e0207 */
[-C--:B------:R-:W-:Y:S01]  /*2550*/  LOP3.LUT R8, R8, R28.reuse, RZ, 0x3c, !PT ;  /* 0x0000001c08087212 */ /* 0x080fe200078e3cff */
[----:B------:R-:W-:Y:S01]  /*2560*/  IMAD R37, R144, R103, R11 ;  /* 0x0000006790257224 */ /* 0x000fe200078e020b */
[----:B------:R-:W-:Y:S01]  /*2570*/  IADD3 R142, R142, R9, RZ ;  /* 0x000000098e8e7210 */ /* 0x000fe20007ffe0ff */
[----:B------:R-:W-:Y:S01]  /*2580*/  VIADD R11, R22, 0xa0 ;  /* 0x000000a0160b7836 */ /* 0x000fe20000000000 */
[----:B------:R-:W-:Y:S01]  /*2590*/  LOP3.LUT R9, R212, 0x38, R29, 0xf8, !PT ;  /* 0x00000038d4097812 */ /* 0x000fe200078ef81d */
[----:B------:R-:W-:Y:S01]  /*25a0*/  IMAD.IADD R139, R139, 0x1, R8 ;  /* 0x000000018b8b7824 */ /* 0x000fe200078e0208 */
[-C--:B------:R-:W-:Y:S01]  /*25b0*/  LOP3.LUT R10, R10, R28.reuse, RZ, 0x3c, !PT ;  /* 0x0000001c0a0a7212 */ /* 0x080fe200078e3cff */
[----:B------:R-:W-:Y:S01]  /*25c0*/  IMAD.SHL.U32 R8, R108, 0x40, RZ ;  /* 0x000000406c087824 */ /* 0x000fe200078e00ff */
[----:B------:R-:W-:Y:S01]  /*25d0*/  ISETP.GE.AND P2, PT, R11, UR6, PT ;  /* 0x000000060b007c0c */ /* 0x000fe2000bf46270 */
[----:B------:R-:W-:Y:S01]  /*25e0*/  IMAD.IADD R15, R37, 0x1, R105 ;  /* 0x00000001250f7824 */ /* 0x000fe200078e0269 */
[----:B------:R-:W-:Y:S01]  /*25f0*/  LOP3.LUT R9, R9, R28, RZ, 0x3c, !PT ;  /* 0x0000001c09097212 */ /* 0x000fe200078e3cff */
[----:B------:R-:W-:Y:S01]  /*2600*/  IMAD.IADD R141, R141, 0x1, R10 ;  /* 0x000000018d8d7824 */ /* 0x000fe200078e020a */
[----:B------:R-:W-:Y:S01]  /*2610*/  LOP3.LUT R13, R213, 0x18, R22, 0xf8, !PT ;  /* 0x00000018d50d7812 */ /* 0x000fe200078ef816 */
[----:B------:R-:W-:Y:S01]  /*2620*/  IMAD.SHL.U32 R10, R102, 0x40, RZ ;  /* 0x00000040660a7824 */ /* 0x000fe200078e00ff */
[----:B------:R-:W-:Y:S01]  /*2630*/  SEL R31, RZ, 0x20, P2 ;  /* 0x00000020ff1f7807 */ /* 0x000fe20001000000 */
[----:B------:R-:W-:Y:S01]  /*2640*/  IMAD.IADD R138, R138, 0x1, R9 ;  /* 0x000000018a8a7824 */ /* 0x000fe200078e0209 */
[C---:B------:R-:W-:Y:S01]  /*2650*/  SHF.L.U64.HI R7, R108.reuse, 0x6, R109 ;  /* 0x000000066c077819 */ /* 0x040fe2000001026d */
[----:B------:R-:W-:Y:S01]  /*2660*/  IMAD.WIDE.U32 R108, R108, 0x70, RZ ;  /* 0x000000706c6c7825 */ /* 0x000fe200078e00ff */
[----:B------:R-:W-:-:S02]  /*2670*/  LOP3.LUT R12, R13, R214, RZ, 0x3c, !PT ;  /* 0x000000d60d0c7212 */ /* 0x000fc400078e3cff */
[C---:B------:R-:W-:Y:S01]  /*2680*/  SHF.L.U64.HI R9, R102.reuse, 0x6, R103 ;  /* 0x0000000666097819 */ /* 0x040fe20000010267 */
[----:B------:R-:W-:Y:S01]  /*2690*/  IMAD.WIDE.U32 R102, R102, 0x70, RZ ;  /* 0x0000007066667825 */ /* 0x000fe200078e00ff */
[----:B0-----:R-:W-:Y:S02]  /*26a0*/  SHF.R.S32.HI R20, RZ, 0x3, R21 ;  /* 0x00000003ff147819 */ /* 0x001fe40000011415 */
[----:B------:R-:W-:Y:S01]  /*26b0*/  SHF.R.S32.HI R26, RZ, 0x3, R27 ;  /* 0x00000003ff1a7819 */ /* 0x000fe2000001141b */
[----:B------:R-:W-:Y:S01]  /*26c0*/  IMAD.IADD R137, R215, 0x1, R12 ;  /* 0x00000001d7897824 */ /* 0x000fe200078e020c */
[----:B------:R-:W-:Y:S01]  /*26d0*/  SHF.R.S32.HI R28, RZ, 0x3, R29 ;  /* 0x00000003ff1c7819 */ /* 0x000fe2000001141d */
[----:B------:R-:W-:Y:S01]  /*26e0*/  IMAD.IADD R12, R113, 0x1, R39 ;  /* 0x00000001710c7824 */ /* 0x000fe200078e0227 */
[----:B------:R-:W-:Y:S01]  /*26f0*/  LOP3.LUT R38, R30, R31, RZ, 0xfc, !PT ;  /* 0x0000001f1e267212 */ /* 0x000fe200078efcff */
[----:B------:R-:W-:Y:S01]  /*2700*/  IMAD.IADD R13, R39, 0x1, R111 ;  /* 0x00000001270d7824 */ /* 0x000fe200078e026f */
[----:B------:R-:W-:Y:S01]  /*2710*/  LOP3.LUT R21, R21, 0xfffffff8, RZ, 0xc0, !PT ;  /* 0xfffffff815157812 */ /* 0x000fe200078ec0ff */
[----:B------:R-:W-:Y:S01]  /*2720*/  IMAD.IADD R133, R103, 0x1, R133 ;  /* 0x0000000167857824 */ /* 0x000fe200078e0285 */
[----:B------:R-:W-:Y:S01]  /*2730*/  LOP3.LUT R27, R27, 0xfffffff8, RZ, 0xc0, !PT ;  /* 0xfffffff81b1b7812 */ /* 0x000fe200078ec0ff */
[----:B------:R-:W-:Y:S01]  /*2740*/  IMAD.IADD R39, R117, 0x1, R41 ;  /* 0x0000000175277824 */ /* 0x000fe200078e0229 */
[----:B------:R-:W-:-:S02]  /*2750*/  LOP3.LUT R29, R29, 0xfffffff8, RZ, 0xc0, !PT ;  /* 0xfffffff81d1d7812 */ /* 0x000fc400078ec0ff */
[----:B------:R-:W-:Y:S02]  /*2760*/  IADD3 R134, R109, R35, RZ ;  /* 0x000000236d867210 */ /* 0x000fe40007ffe0ff */
[----:B------:R-:W-:Y:S02]  /*2770*/  IADD3 R14, R107, R37, RZ ;  /* 0x000000256b0e7210 */ /* 0x000fe40007ffe0ff */
[C---:B------:R-:W-:Y:S02]  /*2780*/  LOP3.LUT R34, R38.reuse, 0x2, RZ, 0xc0, !PT ;  /* 0x0000000226227812 */ /* 0x040fe400078ec0ff */
[C---:B------:R-:W-:Y:S02]  /*2790*/  LOP3.LUT R35, R38.reuse, 0x4, RZ, 0xc0, !PT ;  /* 0x0000000426237812 */ /* 0x040fe400078ec0ff */
[C---:B------:R-:W-:Y:S02]  /*27a0*/  LOP3.LUT R36, R38.reuse, 0x8, RZ, 0xc0, !PT ;  /* 0x0000000826247812 */ /* 0x040fe400078ec0ff */
[----:B------:R-:W-:-:S02]  /*27b0*/  LOP3.LUT R37, R38, 0x10, RZ, 0xc0, !PT ;  /* 0x0000001026257812 */ /* 0x000fc400078ec0ff */
[----:B------:R-:W-:Y:S02]  /*27c0*/  LOP3.LUT R30, R30, 0x1, RZ, 0xc0, !PT ;  /* 0x000000011e1e7812 */ /* 0x000fe400078ec0ff */
[----:B------:R-:W-:Y:S02]  /*27d0*/  SHF.R.S32.HI R31, RZ, 0x1f, R21 ;  /* 0x0000001fff1f7819 */ /* 0x000fe40000011415 */
[----:B------:R-:W-:Y:S02]  /*27e0*/  SHF.R.S32.HI R32, RZ, 0x1f, R27 ;  /* 0x0000001fff207819 */ /* 0x000fe4000001141b */
[----:B------:R-:W-:Y:S02]  /*27f0*/  SHF.R.S32.HI R33, RZ, 0x1f, R29 ;  /* 0x0000001fff217819 */ /* 0x000fe4000001141d */
[----:B------:R-:W-:-:S07]  /*2800*/  LOP3.LUT R38, R38, 0x20, RZ, 0xc0, !PT ;  /* 0x0000002026267812 */ /* 0x000fce00078ec0ff */
.L_x_2305:
[----:B-12---:R-:W2:Y:S01]  /*2810*/  LDL.LU R45, [R1] ;  /* 0x00000000012d7983 */ /* 0x006ea20000300800 */
[----:B------:R-:W-:Y:S01]  /*2820*/  VIADD R47, R24, 0xffffffff ;  /* 0xffffffff182f7836 */ /* 0x000fe20000000000 */
[----:B------:R-:W0:Y:S01]  /*2830*/  LDC.64 R122, c[0x0][0x2d8] ;  /* 0x0000b600ff7a7b82 */ /* 0x000e220000000a00 */
[----:B------:R-:W-:Y:S01]  /*2840*/  LOP3.LUT P5, RZ, R223, 0x4, RZ, 0xc0, !PT ;  /* 0x00000004dfff7812 */ /* 0x000fe200078ac0ff */
[----:B------:R-:W-:Y:S01]  /*2850*/  IMAD R40, R19, 0x5400, R137 ;  /* 0x0000540013287824 */ /* 0x000fe200078e0289 */
[----:B------:R-:W-:Y:S05]  /*2860*/  YIELD ;  /* 0x0000000000007946 */ /* 0x000fea0003800000 */
[----:B------:R-:W-:Y:S01]  /*2870*/  SHF.R.S32.HI R44, RZ, 0x1f, R47 ;  /* 0x0000001fff2c7819 */ /* 0x000fe2000001142f */
[-C--:B------:R-:W-:Y:S01]  /*2880*/  IMAD R41, R132, R47.reuse, RZ ;  /* 0x0000002f84297224 */ /* 0x080fe200078e02ff */
[----:B------:R-:W1:Y:S01]  /*2890*/  LDC R101, c[0x0][0x3d4] ;  /* 0x0000f500ff657b82 */ /* 0x000e620000000800 */
[----:B------:R-:W-:Y:S01]  /*28a0*/  IMAD.WIDE.U32 R128, R114, R47, RZ ;  /* 0x0000002f72807225 */ /* 0x000fe200078e00ff */
[----:B------:R-:W-:Y:S03]  /*28b0*/  BSSY B0, `(.L_x_2206) ;  /* 0x0000745000007945 */ /* 0x000fe60003800000 */
[----:B------:R-:W-:Y:S01]  /*28c0*/  IMAD R41, R44, R114, R41 ;  /* 0x000000722c297224 */ /* 0x000fe200078e0229 */
[----:B------:R-:W-:-:S02]  /*28d0*/  IADD3 R24, P2, P3, R5, R128, R136 ;  /* 0x0000008005187210 */ /* 0x000fc40007b5e088 */
[----:B------:R-:W-:Y:S02]  /*28e0*/  IADD3 R42, P4, R5, R128, RZ ;  /* 0x00000080052a7210 */ /* 0x000fe40007f9e0ff */
[----:B------:R-:W-:-:S04]  /*28f0*/  IADD3 R97, R129, R41, RZ ;  /* 0x0000002981617210 */ /* 0x000fc80007ffe0ff */
[----:B------:R-:W-:Y:S01]  /*2900*/  IADD3.X R41, R6, R97, R135, P2, P3 ;  /* 0x0000006106297210 */ /* 0x000fe200017e6487 */
[----:B------:R-:W-:Y:S01]  /*2910*/  IMAD.X R43, R97, 0x1, R6, P4 ;  /* 0x00000001612b7824 */ /* 0x000fe200020e0606 */
[----:B------:R-:W-:Y:S02]  /*2920*/  ISETP.GT.AND P3, PT, R47, R125, PT ;  /* 0x0000007d2f00720c */ /* 0x000fe40003f64270 */
[-C--:B0-----:R-:W-:Y:S02]  /*2930*/  LEA R48, P2, R24, R122.reuse, 0x1 ;  /* 0x0000007a18307211 */ /* 0x081fe400078408ff */
[----:B------:R-:W-:Y:S02]  /*2940*/  LEA R50, P4, R42, R122, 0x1 ;  /* 0x0000007a2a327211 */ /* 0x000fe400078808ff */
[----:B------:R-:W-:Y:S01]  /*2950*/  LEA.HI.X R49, R24, R123, R41, 0x1, P2 ;  /* 0x0000007b18317211 */ /* 0x000fe200010f0c29 */
[----:B------:R-:W-:Y:S01]  /*2960*/  IMAD.MOV.U32 R24, RZ, RZ, R47 ;  /* 0x000000ffff187224 */ /* 0x000fe200078e002f */
[----:B-1----:R-:W-:-:S02]  /*2970*/  ISETP.GE.AND P2, PT, R101, 0x1, PT ;  /* 0x000000016500780c */ /* 0x002fc40003f46270 */
[----:B------:R-:W-:Y:S01]  /*2980*/  LEA.HI.X R51, R42, R123, R43, 0x1, P4 ;  /* 0x0000007b2a337211 */ /* 0x000fe200020f0c2b */
[C---:B------:R-:W-:Y:S02]  /*2990*/  VIADD R42, R40.reuse, 0x20 ;  /* 0x00000020282a7836 */ /* 0x040fe40000000000 */
[C---:B------:R-:W-:Y:S01]  /*29a0*/  @P5 VIADD R42, R40.reuse, 0xffffffe0 ;  /* 0xffffffe0282a5836 */ /* 0x040fe20000000000 */
[----:B------:R-:W-:-:S03]  /*29b0*/  LEA R40, R40, R25, 0x1 ;  /* 0x0000001928287211 */ /* 0x000fc600078e08ff */
[----:B------:R-:W-:Y:S01]  /*29c0*/  IMAD R41, R42, 0x2, R25 ;  /* 0x000000022a297824 */ /* 0x000fe200078e0219 */
[----:B--2---:R-:W-:-:S04]  /*29d0*/  LOP3.LUT R45, R45, 0xfffffffd, RZ, 0xc0, !PT ;  /* 0xfffffffd2d2d7812 */ /* 0x004fc800078ec0ff */
[----:B------:R-:W-:-:S05]  /*29e0*/  @P3 LOP3.LUT R45, R45, 0x2, RZ, 0xfc, !PT ;  /* 0x000000022d2d3812 */ /* 0x000fca00078efcff */
[----:B------:R0:W-:Y:S01]  /*29f0*/  STL [R1], R45 ;  /* 0x0000002d01007387 */ /* 0x0001e20000100800 */
[----:B-----5:R-:W-:Y:S05]  /*2a00*/  @!P2 BRA `(.L_x_2207) ;  /* 0x0000006c00dca947 */ /* 0x020fea0003800000 */
[----:B------:R-:W-:Y:S01]  /*2a10*/  ULDC.U8 UR4, c[0x0][0x3f0] ;  /* 0x0000fc0000047ab9 */ /* 0x000fe20000000000 */
[-C--:B0-----:R-:W-:Y:S01]  /*2a20*/  IMAD R45, R134, R47.reuse, RZ ;  /* 0x0000002f862d7224 */ /* 0x081fe200078e02ff */
        /* <DEDUP_REMOVED lines=31> */
[----:B------:R-:W-:Y:S01]  /*2c20*/  IMAD.X R46, R43, 0x1, R14, P2 ;  /* 0x000000012b2e7824 */ /* 0x000fe200010e060e */
[----:B------:R-:W-:-:S04]  /*2c30*/  LEA R44, P2, R45, UR4, 0x1 ;  /* 0x000000042d2c7c11 */ /* 0x000fc8000f8408ff */
[----:B------:R-:W-:Y:S01]  /*2c40*/  LEA.HI.X R45, R45, UR5, R46, 0x1, P2 ;  /* 0x000000052d2d7c11 */ /* 0x000fe200090f0c2e */
[----:B------:R-:W-:Y:S01]  /*2c50*/  ULDC.64 UR4, c[0x0][0x3e0] ;  /* 0x0000f80000047ab9 */ /* 0x000fe20000000a00 */
[----:B------:R-:W-:-:S05]  /*2c60*/  IADD3 R47, P2, R112, R92, RZ ;  /* 0x0000005c702f7210 */ /* 0x000fca0007f5e0ff */
[----:B------:R-:W-:Y:S01]  /*2c70*/  IMAD.X R54, R100, 0x1, R12, P2 ;  /* 0x0000000164367824 */ /* 0x000fe200010e060c */
        /* <DEDUP_REMOVED lines=35> */
.L_x_2210:
[----:B------:R-:W-:Y:S05]  /*2eb0*/  BSYNC B1 ;  /* 0x0000000000017941 */ /* 0x000fea0003800000 */
.L_x_2209:
        /* <DEDUP_REMOVED lines=61> */
.L_x_2212:
[----:B------:R-:W-:Y:S05]  /*3290*/  BSYNC B1 ;  /* 0x0000000000017941 */ /* 0x000fea0003800000 */
.L_x_2211:
[----:B------:R-:W2:Y:S01]  /*32a0*/  LDL R43, [R1+0x44] ;  /* 0x00004400012b7983 */ /* 0x000ea20000100800 */
[----:B01----:R-:W-:Y:S01]  /*32b0*/  MOV R44, R81 ;  /* 0x00000051002c7202 */ /* 0x003fe20000000f00 */
[----:B------:R-:W-:Y:S01]  /*32c0*/  IMAD.MOV.U32 R45, RZ, RZ, R88 ;  /* 0x000000ffff2d7224 */ /* 0x000fe200078e0058 */
[----:B------:R-:W-:Y:S02]  /*32d0*/  MOV R46, R89 ;  /* 0x00000059002e7202 */ /* 0x000fe40000000f00 */
[----:B------:R-:W-:Y:S01]  /*32e0*/  PRMT R154, R44, 0x7610, R154 ;  /* 0x000076102c9a7816 */ /* 0x000fe2000000009a */
[----:B------:R-:W-:Y:S01]  /*32f0*/  IMAD.MOV.U32 R44, RZ, RZ, R85 ;  /* 0x000000ffff2c7224 */ /* 0x000fe200078e0055 */
[----:B------:R-:W-:Y:S01]  /*3300*/  PRMT R164, R45, 0x5410, R46 ;  /* 0x000054102da47816 */ /* 0x000fe2000000002e */
[----:B------:R-:W-:Y:S01]  /*3310*/  IMAD.MOV.U32 R45, RZ, RZ, R122 ;  /* 0x000000ffff2d7224 */ /* 0x000fe200078e007a */
[----:B------:R-:W-:Y:S02]  /*3320*/  MOV R46, R123 ;  /* 0x0000007b002e7202 */ /* 0x000fe40000000f00 */
[----:B------:R-:W-:-:S02]  /*3330*/  PRMT R152, R128, 0x5410, R129 ;  /* 0x0000541080987816 */ /* 0x000fc40000000081 */
[----:B------:R-:W-:Y:S01]  /*3340*/  PRMT R159, R46, 0x5410, R45 ;  /* 0x000054102e9f7816 */ /* 0x000fe2000000002d */
[----:B------:R-:W-:Y:S01]  /*3350*/  IMAD.MOV.U32 R45, RZ, RZ, R82 ;  /* 0x000000ffff2d7224 */ /* 0x000fe200078e0052 */
[----:B------:R-:W-:-:S04]  /*3360*/  MOV R46, R83 ;  /* 0x00000053002e7202 */ /* 0x000fc80000000f00 */
[----:B------:R-:W-:Y:S02]  /*3370*/  PRMT R154, R154, 0x5410, R46 ;  /* 0x000054109a9a7816 */ /* 0x000fe4000000002e */
[----:B------:R-:W-:Y:S02]  /*3380*/  MOV R46, R91 ;  /* 0x0000005b002e7202 */ /* 0x000fe40000000f00 */
[----:B--2---:R-:W-:Y:S01]  /*3390*/  R2UR UR4, R43 ;  /* 0x000000002b0472ca */ /* 0x004fe200000e0000 */
[----:B------:R-:W-:-:S05]  /*33a0*/  IMAD.MOV.U32 R43, RZ, RZ, R80 ;  /* 0x000000ffff2b7224 */ /* 0x000fca00078e0050 */
[----:B------:R-:W-:Y:S01]  /*33b0*/  PRMT R162, R162, 0x5410, R43 ;  /* 0x00005410a2a27816 */ /* 0x000fe2000000002b */
[----:B------:R-:W-:-:S03]  /*33c0*/  IMAD.MOV.U32 R43, RZ, RZ, R84 ;  /* 0x000000ffff2b7224 */ /* 0x000fc600078e0054 */
        /* <DEDUP_REMOVED lines=8> */
[----:B------:R-:W-:Y:S02]  /*3450*/  MOV R46, R127 ;  /* 0x0000007f002e7202 */ /* 0x000fe40000000f00 */
[----:B------:R-:W-:Y:S01]  /*3460*/  PRMT R165, R43, 0x5410, R44 ;  /* 0x000054102ba57816 */ /* 0x000fe2000000002c */
[----:B------:R-:W-:Y:S01]  /*3470*/  IMAD.MOV.U32 R43, RZ, RZ, R78 ;  /* 0x000000ffff2b7224 */ /* 0x000fe200078e004e */
[----:B------:R-:W-:Y:S01]  /*3480*/  PRMT R161, R45, 0x5410, R46 ;  /* 0x000054102da17816 */ /* 0x000fe2000000002e */
[----:B------:R-:W-:Y:S01]  /*3490*/  IMAD.MOV.U32 R44, RZ, RZ, R79 ;  /* 0x000000ffff2c7224 */ /* 0x000fe200078e004f */
[----:B-----5:R-:W-:Y:S01]  /*34a0*/  MOV R46, R57 ;  /* 0x00000039002e7202 */ /* 0x020fe20000000f00 */
        /* <DEDUP_REMOVED lines=17> */
[----:B------:R-:W-:Y:S02]  /*35c0*/  IMAD.MOV.U32 R44, RZ, RZ, R53 ;  /* 0x000000ffff2c7224 */ /* 0x000fe400078e0035 */
[----:B------:R-:W-:Y:S02]  /*35d0*/  IMAD.MOV.U32 R45, RZ, RZ, R55 ;  /* 0x000000ffff2d7224 */ /* 0x000fe400078e0037 */
[----:B------:R-:W-:Y:S01]  /*35e0*/  IMAD.MOV.U32 R46, RZ, RZ, R58 ;  /* 0x000000ffff2e7224 */ /* 0x000fe200078e003a */
[----:B------:R-:W-:Y:S01]  /*35f0*/  PRMT R93, R44, 0x5410, R43 ;  /* 0x000054102c5d7816 */ /* 0x000fe2000000002b */
[----:B------:R-:W-:Y:S02]  /*3600*/  IMAD.MOV.U32 R43, RZ, RZ, R60 ;  /* 0x000000ffff2b7224 */ /* 0x000fe400078e003c */
[----:B------:R-:W-:-:S05]  /*3610*/  IMAD.MOV.U32 R44, RZ, RZ, R61 ;  /* 0x000000ffff2c7224 */ /* 0x000fca00078e003d */
[----:B------:R-:W-:Y:S01]  /*3620*/  PRMT R128, R43, 0x5410, R44 ;  /* 0x000054102b807816 */ /* 0x000fe2000000002c */
[----:B------:R-:W-:Y:S02]  /*3630*/  IMAD.MOV.U32 R43, RZ, RZ, R68 ;  /* 0x000000ffff2b7224 */ /* 0x000fe400078e0044 */
[----:B------:R-:W-:-:S05]  /*3640*/  IMAD.MOV.U32 R44, RZ, RZ, R69 ;  /* 0x000000ffff2c7224 */ /* 0x000fca00078e0045 */
        /* <DEDUP_REMOVED lines=19> */
.L_x_2213:
[----:B------:R-:W-:Y:S01]  /*3780*/  IMAD R43, R19, 0x8, R18 ;  /* 0x00000008132b7824 */ /* 0x000fe200078e0212 */
[----:B------:R-:W-:Y:S01]  /*3790*/  SHF.L.U32 R100, R209, 0x1f, RZ ;  /* 0x0000001fd1647819 */ /* 0x000fe200000006ff */
[----:B------:R-:W-:Y:S03]  /*37a0*/  BSSY B1, `(.L_x_2214) ;  /* 0x0000003000017945 */ /* 0x000fe60003800000 */
[----:B------:R-:W0:Y:S02]  /*37b0*/  SYNCS.PHASECHK.TRANS64.TRYWAIT P5, [R43+URZ+0x36890], R100 ;  /* 0x036890642b0075a7 */ /* 0x000e2400080a017f */
[----:B0-----:R-:W-:Y:S05]  /*37c0*/  @!P5 BRA `(.L_x_2215) ;  /* 0x0000028400e4d947 */ /* 0x001fea0003800000 */
.L_x_2538:
[----:B------:R-:W-:Y:S05]  /*37d0*/  BSYNC B1 ;  /* 0x0000000000017941 */ /* 0x000fea0003800000 */
.L_x_2214:
        /* <DEDUP_REMOVED lines=36> */
[----:B------:R-:W-:Y:S02]  /*3a20*/  HADD2.F32 R44, -RZ, R46.H1_H1 ;  /* 0x3000002eff2c7230 */ /* 0x000fe40000004100 */
[----:B------:R-:W-:Y:S01]  /*3a30*/  FMUL.FTZ R161, R158, R127 ;  /* 0x0000007f9ea17220 */ /* 0x000fe20000410000 */
[----:B------:R-:W-:-:S02]  /*3a40*/  HADD2.F32 R155, -RZ, R159.H1_H1 ;  /* 0x3000009fff9b7230 */ /* 0x000fc40000004100 */
[----:B------:R-:W-:Y:S02]  /*3a50*/  HADD2.F32 R46, -RZ, R46.H0_H0 ;  /* 0x2000002eff2e7230 */ /* 0x000fe40000004100 */
[----:B------:R-:W-:Y:S01]  /*3a60*/  FMUL.FTZ R127, R44, R123 ;  /* 0x0000007b2c7f7220 */ /* 0x000fe20000410000 */
[----:B------:R-:W-:Y:S02]  /*3a70*/  HADD2.F32 R159, -RZ, R159.H0_H0 ;  /* 0x2000009fff9f7230 */ /* 0x000fe40000004100 */
        /* <DEDUP_REMOVED lines=8> */
.L_x_2221:
[----:B------:R-:W-:Y:S05]  /*3b00*/  BSYNC B3 ;  /* 0x0000000000037941 */ /* 0x000fea0003800000 */
.L_x_2220:
[----:B--2---:R1:W-:Y:S02]  /*3b10*/  STG.E.128 desc[UR60][R50.64], R44 ;  /* 0x0000002c32007986 */ /* 0x0043e4000c101d3c */
.L_x_2219:
[----:B------:R-:W-:Y:S05]  /*3b20*/  BSYNC B2 ;  /* 0x0000000000027941 */ /* 0x000fea0003800000 */
.L_x_2218:
        /* <DEDUP_REMOVED lines=9> */
[----:B--2---:R-:W-:Y:S01]  /*3bc0*/  HADD2.F32 R126, -RZ, R47.H0_H0 ;  /* 0x2000002fff7e7230 */ /* 0x004fe20000004100 */
[----:B------:R-:W-:Y:S01]  /*3bd0*/  SHF.R.U32.HI R96, RZ, 0x10, R97 ;  /* 0x00000010ff607819 */ /* 0x000fe20000011661 */
[----:B------:R-:W-:Y:S01]  /*3be0*/  HADD2.F32 R155, -RZ, R165.H1_H1 ;  /* 0x300000a5ff9b7230 */ /* 0x000fe20000004100 */
[--C-:B------:R-:W-:Y:S01]  /*3bf0*/  SHF.R.U32.HI R123, RZ, 0x10, R99.reuse ;  /* 0x00000010ff7b7819 */ /* 0x100fe20000011663 */
[----:B------:R-:W-:Y:S01]  /*3c00*/  HADD2.F32 R122, -RZ, R122.H0_H0 ;  /* 0x2000007aff7a7230 */ /* 0x000fe20000004100 */
[----:B------:R-:W-:Y:S01]  /*3c10*/  SHF.R.U64 R97, R98, 0x10, R99 ;  /* 0x0000001062617819 */ /* 0x000fe20000001263 */
[----:B------:R-:W-:Y:S02]  /*3c20*/  HADD2.F32 R98, -RZ, R47.H1_H1 ;  /* 0x3000002fff627230 */ /* 0x000fe40000004100 */
[----:B------:R-:W-:Y:S02]  /*3c30*/  HADD2.F32 R123, -RZ, R123.H0_H0 ;  /* 0x2000007bff7b7230 */ /* 0x000fe40000004100 */
[----:B------:R-:W-:-:S02]  /*3c40*/  HADD2.F32 R156, -RZ, R97.H0_H0 ;  /* 0x20000061ff9c7230 */ /* 0x000fc40000004100 */
[--C-:B------:R-:W-:Y:S02]  /*3c50*/  HADD2.F32 R97, -RZ, R45.reuse.H1_H1 ;  /* 0x3000002dff617230 */ /* 0x100fe40000004100 */
[-C--:B------:R-:W-:Y:S01]  /*3c60*/  FMUL.FTZ R47, R98, R123.reuse ;  /* 0x0000007b622f7220 */ /* 0x080fe20000410000 */
[----:B------:R-:W-:Y:S02]  /*3c70*/  HADD2.F32 R45, -RZ, R45.H0_H0 ;  /* 0x2000002dff2d7230 */ /* 0x000fe40000004100 */
[C---:B------:R-:W-:Y:S01]  /*3c80*/  FMUL.FTZ R123, R126.reuse, R123 ;  /* 0x0000007b7e7b7220 */ /* 0x040fe20000410000 */
[----:B------:R-:W-:Y:S02]  /*3c90*/  HADD2.F32 R99, -RZ, R96.H0_H0 ;  /* 0x20000060ff637230 */ /* 0x000fe40000004100 */
[-C--:B------:R-:W-:Y:S01]  /*3ca0*/  FMUL.FTZ R96, R97, R156.reuse ;  /* 0x0000009c61607220 */ /* 0x080fe20000410000 */
[C---:B------:R-:W-:Y:S02]  /*3cb0*/  FMUL.FTZ R156, R45.reuse, R156 ;  /* 0x0000009c2d9c7220 */ /* 0x040fe40000410000 */
[-C--:B------:R-:W-:Y:S01]  /*3cc0*/  FFMA.FTZ R47, R126, R99.reuse, -R47 ;  /* 0x000000637e2f7223 */ /* 0x080fe2000001082f */
[----:B------:R-:W-:Y:S01]  /*3cd0*/  FFMA.FTZ R98, R98, R99, R123 ;  /* 0x0000006362627223 */ /* 0x000fe2000001007b */
[----:B------:R-:W-:Y:S01]  /*3ce0*/  FFMA.FTZ R45, R45, R122, -R96 ;  /* 0x0000007a2d2d7223 */ /* 0x000fe20000010860 */
[----:B------:R-:W-:-:S02]  /*3cf0*/  HADD2.F32 R99, -RZ, R168.H0_H0 ;  /* 0x200000a8ff637230 */ /* 0x000fc40000004100 */
[----:B------:R-:W-:Y:S01]  /*3d00*/  FFMA.FTZ R96, R97, R122, R156 ;  /* 0x0000007a61607223 */ /* 0x000fe2000001009c */
[--C-:B------:R-:W-:Y:S01]  /*3d10*/  HADD2.F32 R123, -RZ, R44.reuse.H1_H1 ;  /* 0x3000002cff7b7230 */ /* 0x100fe20000004100 */
[----:B------:R-:W-:Y:S01]  /*3d20*/  F2FP.F16.F32.PACK_AB R47, R98, R47 ;  /* 0x0000002f622f723e */ /* 0x000fe200000000ff */
        /* <DEDUP_REMOVED lines=9> */
[----:B------:R-:W-:Y:S02]  /*3dc0*/  FMUL.FTZ R97, R46, R97 ;  /* 0x000000612e617220 */ /* 0x000fe40000410000 */
[-C--:B------:R-:W-:Y:S01]  /*3dd0*/  FFMA.FTZ R127, R126, R122.reuse, -R127 ;  /* 0x0000007a7e7f7223 */ /* 0x080fe2000001087f */
[----:B------:R-:W-:Y:S01]  /*3de0*/  FFMA.FTZ R156, R123, R122, R156 ;  /* 0x0000007a7b9c7223 */ /* 0x000fe2000001009c */
[-C--:B------:R-:W-:Y:S01]  /*3df0*/  FFMA.FTZ R99, R46, R155.reuse, -R99 ;  /* 0x0000009b2e637223 */ /* 0x080fe20000010863 */
[----:B------:R-:W-:-:S03]  /*3e00*/  FFMA.FTZ R44, R44, R155, R97 ;  /* 0x0000009b2c2c7223 */ /* 0x000fc60000010061 */
[----:B------:R-:W-:Y:S02]  /*3e10*/  F2FP.F16.F32.PACK_AB R156, R156, R127 ;  /* 0x0000007f9c9c723e */ /* 0x000fe400000000ff */
[----:B------:R-:W-:Y:S02]  /*3e20*/  F2FP.F16.F32.PACK_AB R46, R44, R99 ;  /* 0x000000632c2e723e */ /* 0x000fe400000000ff */
[----:B------:R-:W-:-:S07]  /*3e30*/  MOV R44, R156 ;  /* 0x0000009c002c7202 */ /* 0x000fce0000000f00 */
.L_x_2225:
[----:B------:R-:W-:Y:S05]  /*3e40*/  BSYNC B3 ;  /* 0x0000000000037941 */ /* 0x000fea0003800000 */
.L_x_2224:
[----:B--2---:R2:W-:Y:S02]  /*3e50*/  STG.E.128 desc[UR60][R50.64+0x40], R44 ;  /* 0x0000402c32007986 */ /* 0x0045e4000c101d3c */
.L_x_2223:
[----:B------:R-:W-:Y:S05]  /*3e60*/  BSYNC B2 ;  /* 0x0000000000027941 */ /* 0x000fea0003800000 */
.L_x_2222:
        /* <DEDUP_REMOVED lines=8> */
[--C-:B------:R-:W-:Y:S01]  /*3ef0*/  SHF.R.U64 R90, R90, 0x10, R91.reuse ;  /* 0x000000105a5a7819 */ /* 0x100fe2000000125b */
[----:B--2---:R-:W-:Y:S01]  /*3f00*/  HADD2.F32 R97, -RZ, R45.H1_H1 ;  /* 0x3000002dff617230 */ /* 0x004fe20000004100 */
[----:B------:R-:W-:Y:S01]  /*3f10*/  SHF.R.U32.HI R91, RZ, 0x10, R91 ;  /* 0x00000010ff5b7819 */ /* 0x000fe2000001165b */
[----:B------:R-:W-:Y:S01]  /*3f20*/  HADD2.F32 R96, -RZ, R47.H1_H1 ;  /* 0x3000002fff607230 */ /* 0x000fe20000004100 */
[--C-:B------:R-:W-:Y:S01]  /*3f30*/  SHF.R.U64 R88, R88, 0x10, R89.reuse ;  /* 0x0000001058587819 */ /* 0x100fe20000001259 */
[----:B------:R-:W-:Y:S01]  /*3f40*/  HADD2.F32 R90, -RZ, R90.H0_H0 ;  /* 0x2000005aff5a7230 */ /* 0x000fe20000004100 */
[----:B------:R-:W-:Y:S01]  /*3f50*/  SHF.R.U32.HI R89, RZ, 0x10, R89 ;  /* 0x00000010ff597819 */ /* 0x000fe20000011659 */
[----:B------:R-:W-:Y:S02]  /*3f60*/  HADD2.F32 R91, -RZ, R91.H0_H0 ;  /* 0x2000005bff5b7230 */ /* 0x000fe40000004100 */
[----:B------:R-:W-:Y:S02]  /*3f70*/  HADD2.F32 R45, -RZ, R45.H0_H0 ;  /* 0x2000002dff2d7230 */ /* 0x000fe40000004100 */
[----:B------:R-:W-:Y:S01]  /*3f80*/  FMUL.FTZ R122, R97, R90 ;  /* 0x0000005a617a7220 */ /* 0x000fe20000410000 */
[----:B------:R-:W-:-:S02]  /*3f90*/  HADD2.F32 R98, -RZ, R47.H0_H0 ;  /* 0x2000002fff627230 */ /* 0x000fc40000004100 */
[-C--:B------:R-:W-:Y:S01]  /*3fa0*/  FMUL.FTZ R47, R96, R91.reuse ;  /* 0x0000005b602f7220 */ /* 0x080fe20000410000 */
[----:B------:R-:W-:Y:S02]  /*3fb0*/  HADD2.F32 R88, -RZ, R88.H0_H0 ;  /* 0x20000058ff587230 */ /* 0x000fe40000004100 */
[C---:B------:R-:W-:Y:S01]  /*3fc0*/  FMUL.FTZ R90, R45.reuse, R90 ;  /* 0x0000005a2d5a7220 */ /* 0x040fe20000410000 */
[----:B------:R-:W-:Y:S02]  /*3fd0*/  HADD2.F32 R89, -RZ, R89.H0_H0 ;  /* 0x20000059ff597230 */ /* 0x000fe40000004100 */
[C---:B------:R-:W-:Y:S01]  /*3fe0*/  FMUL.FTZ R91, R98.reuse, R91 ;  /* 0x0000005b625b7220 */ /* 0x040fe20000410000 */
[-C--:B------:R-:W-:Y:S01]  /*3ff0*/  FFMA.FTZ R122, R45, R88.reuse, -R122 ;  /* 0x000000582d7a7223 */ /* 0x080fe2000001087a */
[----:B------:R-:W-:Y:S01]  /*4000*/  FFMA.FTZ R97, R97, R88, R90 ;  /* 0x0000005861617223 */ /* 0x000fe2000001005a */
[-C--:B------:R-:W-:Y:S01]  /*4010*/  FFMA.FTZ R47, R98, R89.reuse, -R47 ;  /* 0x00000059622f7223 */ /* 0x080fe2000001082f */
[----:B------:R-:W-:Y:S01]  /*4020*/  FFMA.FTZ R96, R96, R89, R91 ;  /* 0x0000005960607223 */ /* 0x000fe2000001005b */
[----:B------:R-:W-:-:S02]  /*4030*/  HADD2.F32 R89, -RZ, R167.H0_H0 ;  /* 0x200000a7ff597230 */ /* 0x000fc40000004100 */
[--C-:B------:R-:W-:Y:S02]  /*4040*/  HADD2.F32 R88, -RZ, R44.reuse.H1_H1 ;  /* 0x3000002cff587230 */ /* 0x100fe40000004100 */
[----:B------:R-:W-:Y:S01]  /*4050*/  HADD2.F32 R90, -RZ, R44.H0_H0 ;  /* 0x2000002cff5a7230 */ /* 0x000fe20000004100 */
[----:B------:R-:W-:Y:S01]  /*4060*/  F2FP.F16.F32.PACK_AB R47, R96, R47 ;  /* 0x0000002f602f723e */ /* 0x000fe200000000ff */
[----:B------:R-:W-:Y:S02]  /*4070*/  HADD2.F32 R167, -RZ, R167.H1_H1 ;  /* 0x300000a7ffa77230 */ /* 0x000fe40000004100 */
[-C--:B------:R-:W-:Y:S01]  /*4080*/  FMUL.FTZ R99, R88, R89.reuse ;  /* 0x0000005958637220 */ /* 0x080fe20000410000 */
[----:B------:R-:W-:Y:S02]  /*4090*/  HADD2.F32 R44, -RZ, R46.H1_H1 ;  /* 0x3000002eff2c7230 */ /* 0x000fe40000004100 */
[----:B------:R-:W-:Y:S01]  /*40a0*/  FMUL.FTZ R123, R90, R89 ;  /* 0x000000595a7b7220 */ /* 0x000fe20000410000 */
[----:B------:R-:W-:-:S02]  /*40b0*/  HADD2.F32 R45, -RZ, R164.H0_H0 ;  /* 0x200000a4ff2d7230 */ /* 0x000fc40000004100 */
[----:B------:R-:W-:Y:S02]  /*40c0*/  HADD2.F32 R46, -RZ, R46.H0_H0 ;  /* 0x2000002eff2e7230 */ /* 0x000fe40000004100 */
[----:B------:R-:W-:Y:S01]  /*40d0*/  FMUL.FTZ R89, R44, R167 ;  /* 0x000000a72c597220 */ /* 0x000fe20000410000 */
[----:B------:R-:W-:Y:S02]  /*40e0*/  HADD2.F32 R91, -RZ, R164.H1_H1 ;  /* 0x300000a4ff5b7230 */ /* 0x000fe40000004100 */
[-C--:B------:R-:W-:Y:S01]  /*40f0*/  FFMA.FTZ R90, R90, R45.reuse, -R99 ;  /* 0x0000002d5a5a7223 */ /* 0x080fe20000010863 */
[----:B------:R-:W-:Y:S01]  /*4100*/  FFMA.FTZ R123, R88, R45, R123 ;  /* 0x0000002d587b7223 */ /* 0x000fe2000001007b */
[C---:B------:R-:W-:Y:S01]  /*4110*/  FMUL.FTZ R167, R46.reuse, R167 ;  /* 0x000000a72ea77220 */ /* 0x040fe20000410000 */
[----:B------:R-:W-:Y:S01]  /*4120*/  F2FP.F16.F32.PACK_AB R45, R97, R122 ;  /* 0x0000007a612d723e */ /* 0x000fe200000000ff */
[-C--:B------:R-:W-:Y:S02]  /*4130*/  FFMA.FTZ R89, R46, R91.reuse, -R89 ;  /* 0x0000005b2e597223 */ /* 0x080fe40000010859 */
[----:B------:R-:W-:Y:S01]  /*4140*/  FFMA.FTZ R44, R44, R91, R167 ;  /* 0x0000005b2c2c7223 */ /* 0x000fe200000100a7 */
[----:B------:R-:W-:-:S04]  /*4150*/  F2FP.F16.F32.PACK_AB R90, R123, R90 ;  /* 0x0000005a7b5a723e */ /* 0x000fc800000000ff */
[----:B------:R-:W-:Y:S01]  /*4160*/  F2FP.F16.F32.PACK_AB R46, R44, R89 ;  /* 0x000000592c2e723e */ /* 0x000fe200000000ff */
[----:B------:R-:W-:-:S07]  /*4170*/  IMAD.MOV.U32 R44, RZ, RZ, R90 ;  /* 0x000000ffff2c7224 */ /* 0x000fce00078e005a */
.L_x_2229:
[----:B------:R-:W-:Y:S05]  /*4180*/  BSYNC B3 ;  /* 0x0000000000037941 */ /* 0x000fea0003800000 */
.L_x_2228:
[----:B--2---:R3:W-:Y:S02]  /*4190*/  STG.E.128 desc[UR60][R50.64+0x80], R44 ;  /* 0x0000802c32007986 */ /* 0x0047e4000c101d3c */
.L_x_2227:
[----:B------:R-:W-:Y:S05]  /*41a0*/  BSYNC B2 ;  /* 0x0000000000027941 */ /* 0x000fea0003800000 */
.L_x_2226:
        /* <DEDUP_REMOVED lines=8> */
[----:B------:R-:W-:Y:S02]  /*4230*/  SHF.R.U64 R88, R84, 0x10, R85 ;  /* 0x0000001054587819 */ /* 0x000fe40000001255 */
[----:B------:R-:W-:Y:S02]  /*4240*/  SHF.R.U64 R90, R86, 0x10, R87 ;  /* 0x00000010565a7819 */ /* 0x000fe40000001257 */
[----:B------:R-:W-:Y:S01]  /*4250*/  SHF.R.U32.HI R84, RZ, 0x10, R85 ;  /* 0x00000010ff547819 */ /* 0x000fe20000011655 */
[----:B------:R-:W-:Y:S01]  /*4260*/  HADD2.F32 R88, -RZ, R88.H0_H0 ;  /* 0x20000058ff587230 */ /* 0x000fe20000004100 */
[----:B------:R-:W-:Y:S01]  /*4270*/  SHF.R.U32.HI R89, RZ, 0x10, R87 ;  /* 0x00000010ff597819 */ /* 0x000fe20000011657 */
[----:B------:R-:W-:Y:S01]  /*4280*/  HADD2.F32 R90, -RZ, R90.H0_H0 ;  /* 0x2000005aff5a7230 */ /* 0x000fe20000004100 */
[----:B--2---:R-:W-:Y:S01]  /*4290*/  MOV R85, R47 ;  /* 0x0000002f00557202 */ /* 0x004fe20000000f00 */
[--C-:B------:R-:W-:Y:S02]  /*42a0*/  HADD2.F32 R47, -RZ, R45.reuse.H1_H1 ;  /* 0x3000002dff2f7230 */ /* 0x100fe40000004100 */
[----:B------:R-:W-:-:S02]  /*42b0*/  HADD2.F32 R45, -RZ, R45.H0_H0 ;  /* 0x2000002dff2d7230 */ /* 0x000fc40000004100 */
[----:B------:R-:W-:Y:S02]  /*42c0*/  HADD2.F32 R89, -RZ, R89.H0_H0 ;  /* 0x20000059ff597230 */ /* 0x000fe40000004100 */
[--C-:B------:R-:W-:Y:S02]  /*42d0*/  HADD2.F32 R86, -RZ, R85.reuse.H1_H1 ;  /* 0x30000055ff567230 */ /* 0x100fe40000004100 */
[----:B------:R-:W-:Y:S02]  /*42e0*/  HADD2.F32 R85, -RZ, R85.H0_H0 ;  /* 0x20000055ff557230 */ /* 0x000fe40000004100 */
[----:B------:R-:W-:Y:S02]  /*42f0*/  HADD2.F32 R87, -RZ, R84.H0_H0 ;  /* 0x20000054ff577230 */ /* 0x000fe40000004100 */
[-C--:B------:R-:W-:Y:S01]  /*4300*/  FMUL.FTZ R84, R47, R90.reuse ;  /* 0x0000005a2f547220 */ /* 0x080fe20000410000 */
[----:B------:R-:W-:Y:S01]  /*4310*/  FMUL.FTZ R90, R45, R90 ;  /* 0x0000005a2d5a7220 */ /* 0x000fe20000410000 */
[CC--:B------:R-:W-:Y:S01]  /*4320*/  FMUL.FTZ R96, R86.reuse, R89.reuse ;  /* 0x0000005956607220 */ /* 0x0c0fe20000410000 */
[----:B------:R-:W-:Y:S01]  /*4330*/  FMUL.FTZ R89, R85, R89 ;  /* 0x0000005955597220 */ /* 0x000fe20000410000 */
[-C--:B------:R-:W-:Y:S01]  /*4340*/  FFMA.FTZ R45, R45, R88.reuse, -R84 ;  /* 0x000000582d2d7223 */ /* 0x080fe20000010854 */
[----:B------:R-:W-:Y:S01]  /*4350*/  FFMA.FTZ R84, R47, R88, R90 ;  /* 0x000000582f547223 */ /* 0x000fe2000001005a */
[-C--:B------:R-:W-:Y:S01]  /*4360*/  FFMA.FTZ R47, R85, R87.reuse, -R96 ;  /* 0x00000057552f7223 */ /* 0x080fe20000010860 */
[----:B------:R-:W-:Y:S01]  /*4370*/  FFMA.FTZ R86, R86, R87, R89 ;  /* 0x0000005756567223 */ /* 0x000fe20000010059 */
[----:B------:R-:W-:-:S02]  /*4380*/  HADD2.F32 R85, -RZ, R44.H1_H1 ;  /* 0x3000002cff557230 */ /* 0x000fc40000004100 */
[----:B------:R-:W-:Y:S01]  /*4390*/  HADD2.F32 R89, -RZ, R166.H0_H0 ;  /* 0x200000a6ff597230 */ /* 0x000fe20000004100 */
        /* <DEDUP_REMOVED lines=18> */
.L_x_2233:
[----:B------:R-:W-:Y:S05]  /*44c0*/  BSYNC B3 ;  /* 0x0000000000037941 */ /* 0x000fea0003800000 */
.L_x_2232:
[----:B--2---:R4:W-:Y:S02]  /*44d0*/  STG.E.128 desc[UR60][R50.64+0xc0], R44 ;  /* 0x0000c02c32007986 */ /* 0x0049e4000c101d3c */
.L_x_2231:
[----:B------:R-:W-:Y:S05]  /*44e0*/  BSYNC B2 ;  /* 0x0000000000027941 */ /* 0x000fea0003800000 */
.L_x_2230:
        /* <DEDUP_REMOVED lines=17> */
[----:B------:R-:W-:-:S02]  /*4600*/  HADD2.F32 R86, -RZ, R86.H0_H0 ;  /* 0x20000056ff567230 */ /* 0x000fc40000004100 */
[--C-:B------:R-:W-:Y:S02]  /*4610*/  HADD2.F32 R45, -RZ, R81.reuse.H1_H1 ;  /* 0x30000051ff2d7230 */ /* 0x100fe40000004100 */
[-C--:B------:R-:W-:Y:S01]  /*4620*/  FMUL.FTZ R88, R44, R83.reuse ;  /* 0x000000532c587220 */ /* 0x080fe20000410000 */
[----:B------:R-:W-:Y:S02]  /*4630*/  HADD2.F32 R81, -RZ, R81.H0_H0 ;  /* 0x20000051ff517230 */ /* 0x000fe40000004100 */
[----:B------:R-:W-:Y:S02]  /*4640*/  HADD2.F32 R82, -RZ, R87.H0_H0 ;  /* 0x20000057ff527230 */ /* 0x000fe40000004100 */
[-C--:B------:R-:W-:Y:S01]  /*4650*/  FMUL.FTZ R90, R45, R86.reuse ;  /* 0x000000562d5a7220 */ /* 0x080fe20000410000 */
[----:B------:R-:W-:Y:S02]  /*4660*/  HADD2.F32 R84, -RZ, R85.H0_H0 ;  /* 0x20000055ff547230 */ /* 0x000fe40000004100 */
[----:B------:R-:W-:Y:S01]  /*4670*/  FMUL.FTZ R85, R47, R83 ;  /* 0x000000532f557220 */ /* 0x000fe20000410000 */
[----:B------:R-:W-:-:S03]  /*4680*/  FMUL.FTZ R86, R81, R86 ;  /* 0x0000005651567220 */ /* 0x000fc60000410000 */
[----:B------:R-:W-:Y:S01]  /*4690*/  FFMA.FTZ R44, R44, R82, -R85 ;  /* 0x000000522c2c7223 */ /* 0x000fe20000010855 */
[----:B------:R-:W-:Y:S01]  /*46a0*/  FFMA.FTZ R90, R81, R84, -R90 ;  /* 0x00000054515a7223 */ /* 0x000fe2000001085a */
[----:B------:R-:W-:Y:S01]  /*46b0*/  FFMA.FTZ R85, R47, R82, R88 ;  /* 0x000000522f557223 */ /* 0x000fe20000010058 */
[----:B------:R-:W-:Y:S01]  /*46c0*/  FFMA.FTZ R89, R45, R84, R86 ;  /* 0x000000542d597223 */ /* 0x000fe20000010056 */
[--C-:B------:R-:W-:Y:S02]  /*46d0*/  HADD2.F32 R81, -RZ, R162.reuse.H1_H1 ;  /* 0x300000a2ff517230 */ /* 0x100fe40000004100 */
[----:B------:R-:W-:Y:S02]  /*46e0*/  HADD2.F32 R162, -RZ, R162.H0_H0 ;  /* 0x200000a2ffa27230 */ /* 0x000fe40000004100 */
[----:B------:R-:W-:Y:S02]  /*46f0*/  HADD2.F32 R82, -RZ, R154.H1_H1 ;  /* 0x3000009aff527230 */ /* 0x000fe40000004100 */
[----:B------:R-:W-:-:S02]  /*4700*/  HADD2.F32 R45, -RZ, R80.H1_H1 ;  /* 0x30000050ff2d7230 */ /* 0x000fc40000004100 */
[----:B------:R-:W-:Y:S02]  /*4710*/  HADD2.F32 R47, -RZ, R46.H1_H1 ;  /* 0x3000002eff2f7230 */ /* 0x000fe40000004100 */
[----:B------:R-:W-:Y:S02]  /*4720*/  HADD2.F32 R80, -RZ, R80.H0_H0 ;  /* 0x20000050ff507230 */ /* 0x000fe40000004100 */
[----:B------:R-:W-:Y:S01]  /*4730*/  FMUL.FTZ R83, R45, R162 ;  /* 0x000000a22d537220 */ /* 0x000fe20000410000 */
[----:B------:R-:W-:Y:S02]  /*4740*/  HADD2.F32 R46, -RZ, R46.H0_H0 ;  /* 0x2000002eff2e7230 */ /* 0x000fe40000004100 */
[----:B------:R-:W-:Y:S01]  /*4750*/  FMUL.FTZ R87, R47, R82 ;  /* 0x000000522f577220 */ /* 0x000fe20000410000 */
[----:B------:R-:W-:Y:S02]  /*4760*/  HADD2.F32 R154, -RZ, R154.H0_H0 ;  /* 0x2000009aff9a7230 */ /* 0x000fe40000004100 */
[C---:B------:R-:W-:Y:S01]  /*4770*/  FMUL.FTZ R162, R80.reuse, R162 ;  /* 0x000000a250a27220 */ /* 0x040fe20000410000 */
[----:B------:R-:W-:Y:S01]  /*4780*/  FFMA.FTZ R83, R80, R81, -R83 ;  /* 0x0000005150537223 */ /* 0x000fe20000010853 */
[----:B------:R-:W-:-:S02]  /*4790*/  FMUL.FTZ R82, R46, R82 ;  /* 0x000000522e527220 */ /* 0x000fc40000410000 */
[----:B------:R-:W-:Y:S01]  /*47a0*/  FFMA.FTZ R162, R45, R81, R162 ;  /* 0x000000512da27223 */ /* 0x000fe200000100a2 */
[-C--:B------:R-:W-:Y:S01]  /*47b0*/  FFMA.FTZ R87, R46, R154.reuse, -R87 ;  /* 0x0000009a2e577223 */ /* 0x080fe20000010857 */
[----:B------:R-:W-:Y:S01]  /*47c0*/  FFMA.FTZ R82, R47, R154, R82 ;  /* 0x0000009a2f527223 */ /* 0x000fe20000010052 */
[----:B------:R-:W-:Y:S02]  /*47d0*/  F2FP.F16.F32.PACK_AB R45, R85, R44 ;  /* 0x0000002c552d723e */ /* 0x000fe400000000ff */
[----:B------:R-:W-:Y:S02]  /*47e0*/  F2FP.F16.F32.PACK_AB R47, R89, R90 ;  /* 0x0000005a592f723e */ /* 0x000fe400000000ff */
[----:B------:R-:W-:Y:S02]  /*47f0*/  F2FP.F16.F32.PACK_AB R44, R162, R83 ;  /* 0x00000053a22c723e */ /* 0x000fe400000000ff */
[----:B------:R-:W-:-:S07]  /*4800*/  F2FP.F16.F32.PACK_AB R46, R82, R87 ;  /* 0x00000057522e723e */ /* 0x000fce00000000ff */
.L_x_2237:
[----:B------:R-:W-:Y:S05]  /*4810*/  BSYNC B3 ;  /* 0x0000000000037941 */ /* 0x000fea0003800000 */
.L_x_2236:
[----:B--2---:R1:W-:Y:S02]  /*4820*/  STG.E.128 desc[UR60][R50.64+0x100], R44 ;  /* 0x0001002c32007986 */ /* 0x0043e4000c101d3c */
.L_x_2235:
[----:B------:R-:W-:Y:S05]  /*4830*/  BSYNC B2 ;  /* 0x0000000000027941 */ /* 0x000fea0003800000 */
.L_x_2234:
        /* <DEDUP_REMOVED lines=48> */
.L_x_2239:
[----:B------:R-:W-:Y:S05]  /*4b40*/  BSYNC B2 ;  /* 0x0000000000027941 */ /* 0x000fea0003800000 */
.L_x_2238:
[----:B--2---:R1:W-:Y:S02]  /*4b50*/  STG.E.128 desc[UR60][R50.64+0x140], R44 ;  /* 0x0001402c32007986 */ /* 0x0043e4000c101d3c */
.L_x_2217:
[----:B------:R-:W-:Y:S05]  /*4b60*/  BSYNC B1 ;  /* 0x0000000000017941 */ /* 0x000fea0003800000 */
.L_x_2216:
        /* <DEDUP_REMOVED lines=49> */
.L_x_2244:
[----:B------:R-:W-:Y:S05]  /*4e80*/  BSYNC B2 ;  /* 0x0000000000027941 */ /* 0x000fea0003800000 */
.L_x_2243:
[----:B--2---:R1:W-:Y:S02]  /*4e90*/  STG.E.128 desc[UR60][R48.64], R44 ;  /* 0x0000002c30007986 */ /* 0x0043e4000c101d3c */
.L_x_2242:
[----:B------:R-:W-:Y:S05]  /*4ea0*/  BSYNC B1 ;  /* 0x0000000000017941 */ /* 0x000fea0003800000 */
.L_x_2241:
        /* <DEDUP_REMOVED lines=49> */
.L_x_2248:
[----:B------:R-:W-:Y:S05]  /*51c0*/  BSYNC B2 ;  /* 0x0000000000027941 */ /* 0x000fea0003800000 */
.L_x_2247:
[----:B--2---:R1:W-:Y:S02]  /*51d0*/  STG.E.128 desc[UR60][R48.64+0x40], R44 ;  /* 0x0000402c30007986 */ /* 0x0043e4000c101d3c */
.L_x_2246:
[----:B------:R-:W-:Y:S05]  /*51e0*/  BSYNC B1 ;  /* 0x0000000000017941 */ /* 0x000fea0003800000 */
.L_x_2245:
        /* <DEDUP_REMOVED lines=49> */
.L_x_2252:
[----:B------:R-:W-:Y:S05]  /*5500*/  BSYNC B2 ;  /* 0x0000000000027941 */ /* 0x000fea0003800000 */
.L_x_2251:
[----:B--2---:R1:W-:Y:S02]  /*5510*/  STG.E.128 desc[UR60][R48.64+0x80], R44 ;  /* 0x0000802c30007986 */ /* 0x0043e4000c101d3c */
.L_x_2250:
[----:B------:R-:W-:Y:S05]  /*5520*/  BSYNC B1 ;  /* 0x0000000000017941 */ /* 0x000fea0003800000 */
.L_x_2249:
        /* <DEDUP_REMOVED lines=49> */
.L_x_2256:
[----:B------:R-:W-:Y:S05]  /*5840*/  BSYNC B2 ;  /* 0x0000000000027941 */ /* 0x000fea0003800000 */
.L_x_2255:
[----:B--2---:R1:W-:Y:S02]  /*5850*/  STG.E.128 desc[UR60][R48.64+0xc0], R44 ;  /* 0x0000c02c30007986 */ /* 0x0043e4000c101d3c */
.L_x_2254:
[----:B------:R-:W-:Y:S05]  /*5860*/  BSYNC B1 ;  /* 0x0000000000017941 */ /* 0x000fea0003800000 */
.L_x_2253:
        /* <DEDUP_REMOVED lines=49> */
.L_x_2260:
[----:B------:R-:W-:Y:S05]  /*5b80*/  BSYNC B2 ;  /* 0x0000000000027941 */ /* 0x000fea0003800000 */
.L_x_2259:
[----:B--2---:R1:W-:Y:S02]  /*5b90*/  STG.E.128 desc[UR60][R48.64+0x100], R44 ;  /* 0x0001002c30007986 */ /* 0x0043e4000c101d3c */
.L_x_2258:
[----:B------:R-:W-:Y:S05]  /*5ba0*/  BSYNC B1 ;  /* 0x0000000000017941 */ /* 0x000fea0003800000 */
.L_x_2257:
        /* <DEDUP_REMOVED lines=48> */
.L_x_2262:
[----:B------:R-:W-:Y:S05]  /*5eb0*/  BSYNC B1 ;  /* 0x0000000000017941 */ /* 0x000fea0003800000 */
.L_x_2261:
[----:B--2---:R1:W-:Y:S01]  /*5ec0*/  STG.E.128 desc[UR60][R48.64+0x140], R44 ;  /* 0x0001402c30007986 */ /* 0x0043e2000c101d3c */
[----:B------:R-:W-:Y:S05]  /*5ed0*/  BRA `(.L_x_2240) ;  /* 0x0000003c00887947 */ /* 0x000fea0003800000 */
.L_x_2208:
        /* <DEDUP_REMOVED lines=47> */
.L_x_2264:
[----:B------:R-:W-:Y:S05]  /*61d0*/  BSYNC B1 ;  /* 0x0000000000017941 */ /* 0x000fea0003800000 */
.L_x_2263:
        /* <DEDUP_REMOVED lines=13> */
[----:B------:R-:W-:-:S02]  /*62b0*/  MOV R98, R47 ;  /* 0x0000002f00627202 */ /* 0x000fc40000000f00 */
        /* <DEDUP_REMOVED lines=33> */
.L_x_2266:
[----:B------:R-:W-:Y:S05]  /*64d0*/  BSYNC B1 ;  /* 0x0000000000017941 */ /* 0x000fea0003800000 */
.L_x_2265:
[----:B------:R-:W2:Y:S01]  /*64e0*/  LDL R43, [R1+0x44] ;  /* 0x00004400012b7983 */ /* 0x000ea20000100800 */
[----:B0-----:R-:W-:Y:S01]  /*64f0*/  IMAD.MOV.U32 R92, RZ, RZ, R45 ;  /* 0x000000ffff5c7224 */ /* 0x001fe200078e002d */
[----:B------:R-:W-:Y:S01]  /*6500*/  PRMT R174, R96, 0x5410, R98 ;  /* 0x0000541060ae7816 */ /* 0x000fe20000000062 */
[----:B------:R-:W-:Y:S02]  /*6510*/  IMAD.MOV.U32 R93, RZ, RZ, R48 ;  /* 0x000000ffff5d7224 */ /* 0x000fe400078e0030 */
[----:B------:R-:W-:-:S03]  /*6520*/  IMAD.MOV.U32 R94, RZ, RZ, R49 ;  /* 0x000000ffff5e7224 */ /* 0x000fc600078e0031 */
[----:B------:R-:W-:Y:S01]  /*6530*/  PRMT R179, R93, 0x7610, R179 ;  /* 0x000076105db37816 */ /* 0x000fe200000000b3 */
[----:B------:R-:W-:-:S05]  /*6540*/  IMAD.MOV.U32 R93, RZ, RZ, R52 ;  /* 0x000000ffff5d7224 */ /* 0x000fca00078e0034 */
[----:B------:R-:W-:Y:S01]  /*6550*/  PRMT R167, R93, 0x7610, R167 ;  /* 0x000076105da77816 */ /* 0x000fe200000000a7 */
[----:B------:R-:W-:Y:S01]  /*6560*/  IMAD.MOV.U32 R93, RZ, RZ, R56 ;  /* 0x000000ffff5d7224 */ /* 0x000fe200078e0038 */
[----:B--2---:R-:W-:Y:S01]  /*6570*/  R2UR UR4, R43 ;  /* 0x000000002b0472ca */ /* 0x004fe200000e0000 */
        /* <DEDUP_REMOVED lines=14> */
[----:B------:R-:W-:-:S02]  /*6660*/  PRMT R165, R92, 0x7610, R165 ;  /* 0x000076105ca57816 */ /* 0x000fc400000000a5 */
        /* <DEDUP_REMOVED lines=58> */
.L_x_2267:
[----:B------:R-:W-:Y:S01]  /*6a10*/  IMAD R43, R19, 0x8, R18 ;  /* 0x00000008132b7824 */ /* 0x000fe200078e0212 */
[----:B------:R-:W-:Y:S01]  /*6a20*/  SHF.L.U32 R100, R209, 0x1f, RZ ;  /* 0x0000001fd1647819 */ /* 0x000fe200000006ff */
[----:B------:R-:W0:Y:S01]  /*6a30*/  LDC R146, c[0x0][0x2e4] ;  /* 0x0000b900ff927b82 */ /* 0x000e220000000800 */
[----:B------:R-:W-:Y:S02]  /*6a40*/  BSSY B1, `(.L_x_2268) ;  /* 0x0000004000017945 */ /* 0x000fe40003800000 */
[----:B------:R-:W1:Y:S05]  /*6a50*/  SYNCS.PHASECHK.TRANS64.TRYWAIT P5, [R43+URZ+0x36890], R100 ;  /* 0x036890642b0075a7 */ /* 0x000e6a00080a017f */
[----:B------:R-:W2:Y:S01]  /*6a60*/  LDC.64 R126, c[0x0][0x2f0] ;  /* 0x0000bc00ff7e7b82 */ /* 0x000ea20000000a00 */
[----:B-1----:R-:W-:Y:S05]  /*6a70*/  @!P5 BRA `(.L_x_2269) ;  /* 0x00000254004cd947 */ /* 0x002fea0003800000 */
.L_x_2539:
[----:B------:R-:W-:Y:S05]  /*6a80*/  BSYNC B1 ;  /* 0x0000000000017941 */ /* 0x000fea0003800000 */
.L_x_2268:
[----:B------:R-:W-:Y:S01]  /*6a90*/  BSSY B1, `(.L_x_2270) ;  /* 0x000016f000017945 */ /* 0x000fe20003800000 */
[----:B0-----:R-:W-:Y:S01]  /*6aa0*/  IADD3 R147, -R124, R146, RZ ;  /* 0x000000927c937210 */ /* 0x001fe20007ffe1ff */
[----:B------:R-:W-:Y:S02]  /*6ab0*/  IMAD.MOV.U32 R129, RZ, RZ, R97 ;  /* 0x000000ffff817224 */ /* 0x000fe400078e0061 */
        /* <DEDUP_REMOVED lines=9> */
[----:B------:R-:W-:Y:S01]  /*6b50*/  IMAD R95, R19, 0x5400, R143 ;  /* 0x00005400135f7824 */ /* 0x000fe200078e028f */
[----:B------:R-:W-:Y:S01]  /*6b60*/  IADD3 R159, P4, P5, R118, R130, R21 ;  /* 0x00000082769f7210 */ /* 0x000fe20007d9e015 */
[----:B------:R-:W-:Y:S01]  /*6b70*/  BSSY B3, `(.L_x_2274) ;  /* 0x0000066000037945 */ /* 0x000fe20003800000 */
        /* <DEDUP_REMOVED lines=13> */
[----:B------:R-:W-:Y:S02]  /*6c50*/  IMAD R93, R19, 0x5400, R92 ;  /* 0x00005400135d7824 */ /* 0x000fe400078e025c */
[--C-:B------:R-:W-:Y:S02]  /*6c60*/  IMAD R92, R95, 0x2, R18.reuse ;  /* 0x000000025f5c7824 */ /* 0x100fe400078e0212 */
[----:B------:R-:W-:-:S04]  /*6c70*/  IMAD R96, R93, 0x2, R18 ;  /* 0x000000025d607824 */ /* 0x000fc800078e0212 */
        /* <DEDUP_REMOVED lines=17> */
[----:B0-----:R-:W-:Y:S02]  /*6d90*/  HADD2.F32 R67, -RZ, R93.H0_H0 ;  /* 0x2000005dff437230 */ /* 0x001fe40000004100 */
[----:B------:R-:W-:Y:S02]  /*6da0*/  HADD2.F32 R55, -RZ, R55.H0_H0 ;  /* 0x20000037ff377230 */ /* 0x000fe40000004100 */
[----:B------:R-:W-:Y:S02]  /*6db0*/  HADD2.F32 R66, -RZ, R66.H0_H0 ;  /* 0x20000042ff427230 */ /* 0x000fe40000004100 */
[C---:B------:R-:W-:Y:S01]  /*6dc0*/  FMUL.FTZ R168, R67.reuse, R168 ;  /* 0x000000a843a87220 */ /* 0x040fe20000410000 */
[-C--:B------:R-:W-:Y:S01]  /*6dd0*/  FFMA.FTZ R67, R67, R166.reuse, -R164 ;  /* 0x000000a643437223 */ /* 0x080fe200000108a4 */
[----:B------:R-:W-:Y:S02]  /*6de0*/  HADD2.F32 R164, -RZ, R64.H0_H0 ;  /* 0x20000040ffa47230 */ /* 0x000fe40000004100 */
[----:B------:R-:W-:Y:S01]  /*6df0*/  FFMA.FTZ R64, R163, R166, R168 ;  /* 0x000000a6a3407223 */ /* 0x000fe200000100a8 */
[----:B------:R-:W-:-:S02]  /*6e00*/  HADD2.F32 R163, -RZ, R93.H1_H1 ;  /* 0x3000005dffa37230 */ /* 0x000fc40000004100 */
[----:B------:R-:W-:Y:S02]  /*6e10*/  HADD2.F32 R166, -RZ, R162.H0_H0 ;  /* 0x200000a2ffa67230 */ /* 0x000fe40000004100 */
[-C--:B------:R-:W-:Y:S01]  /*6e20*/  FMUL.FTZ R162, R97, R164.reuse ;  /* 0x000000a461a27220 */ /* 0x080fe20000410000 */
[----:B------:R-:W-:Y:S02]  /*6e30*/  IMAD.MOV.U32 R93, RZ, RZ, R98 ;  /* 0x000000ffff5d7224 */ /* 0x000fe400078e0062 */
[C---:B------:R-:W-:Y:S01]  /*6e40*/  FMUL.FTZ R164, R163.reuse, R164 ;  /* 0x000000a4a3a47220 */ /* 0x040fe20000410000 */
[----:B------:R-:W-:Y:S02]  /*6e50*/  HADD2.F32 R168, -RZ, R65.H0_H0 ;  /* 0x20000041ffa87230 */ /* 0x000fe40000004100 */
[-C--:B------:R-:W-:Y:S01]  /*6e60*/  FFMA.FTZ R98, R163, R166.reuse, -R162 ;  /* 0x000000a6a3627223 */ /* 0x080fe200000108a2 */
[----:B------:R-:W-:Y:S02]  /*6e70*/  HADD2.F32 R162, -RZ, R165.H1_H1 ;  /* 0x300000a5ffa27230 */ /* 0x000fe40000004100 */
[----:B------:R-:W-:Y:S01]  /*6e80*/  FFMA.FTZ R97, R97, R166, R164 ;  /* 0x000000a661617223 */ /* 0x000fe200000100a4 */
[----:B------:R-:W-:-:S02]  /*6e90*/  HADD2.F32 R163, -RZ, R99.H0_H0 ;  /* 0x20000063ffa37230 */ /* 0x000fc40000004100 */
[----:B------:R-:W-:Y:S01]  /*6ea0*/  HADD2.F32 R164, -RZ, R165.H0_H0 ;  /* 0x200000a5ffa47230 */ /* 0x000fe20000004100 */
[----:B------:R-:W-:Y:S01]  /*6eb0*/  F2FP.F16.F32.PACK_AB R67, R98, R67 ;  /* 0x000000436243723e */ /* 0x000fe200000000ff */
[----:B------:R-:W-:Y:S02]  /*6ec0*/  HADD2.F32 R165, -RZ, R95.H0_H0 ;  /* 0x2000005fffa57230 */ /* 0x000fe40000004100 */
[----:B------:R-:W-:Y:S01]  /*6ed0*/  FMUL.FTZ R166, R163, R162 ;  /* 0x000000a2a3a67220 */ /* 0x000fe20000410000 */
[----:B------:R-:W-:Y:S01]  /*6ee0*/  HADD2.F32 R99, -RZ, R99.H1_H1 ;  /* 0x30000063ff637230 */ /* 0x000fe20000004100 */
[----:B------:R-:W-:Y:S01]  /*6ef0*/  F2FP.F16.F32.PACK_AB R97, R97, R64 ;  /* 0x000000406161723e */ /* 0x000fe200000000ff */
[----:B------:R-:W-:Y:S02]  /*6f00*/  HADD2.F32 R95, -RZ, R95.H1_H1 ;  /* 0x3000005fff5f7230 */ /* 0x000fe40000004100 */
[C---:B------:R-:W-:Y:S01]  /*6f10*/  FMUL.FTZ R162, R165.reuse, R162 ;  /* 0x000000a2a5a27220 */ /* 0x040fe20000410000 */
[----:B------:R-:W-:Y:S01]  /*6f20*/  FFMA.FTZ R166, R165, R164, -R166 ;  /* 0x000000a4a5a67223 */ /* 0x000fe200000108a6 */
[----:B------:R-:W-:Y:S01]  /*6f30*/  FMUL.FTZ R170, R99, R66 ;  /* 0x0000004263aa7220 */ /* 0x000fe20000410000 */
[----:B------:R-:W-:-:S02]  /*6f40*/  HADD2.F32 R65, -RZ, R167.H1_H1 ;  /* 0x300000a7ff417230 */ /* 0x000fc40000004100 */
[----:B------:R-:W-:Y:S01]  /*6f50*/  FMUL.FTZ R66, R95, R66 ;  /* 0x000000425f427220 */ /* 0x000fe20000410000 */
[----:B------:R-:W-:Y:S01]  /*6f60*/  FFMA.FTZ R162, R163, R164, R162 ;  /* 0x000000a4a3a27223 */ /* 0x000fe200000100a2 */
[----:B------:R-:W-:Y:S02]  /*6f70*/  HADD2.F32 R164, -RZ, R96.H0_H0 ;  /* 0x20000060ffa47230 */ /* 0x000fe40000004100 */
[-C--:B------:R-:W-:Y:S01]  /*6f80*/  FFMA.FTZ R95, R95, R168.reuse, -R170 ;  /* 0x000000a85f5f7223 */ /* 0x080fe200000108aa */
[----:B------:R-:W-:Y:S02]  /*6f90*/  HADD2.F32 R163, -RZ, R92.H0_H0 ;  /* 0x2000005cffa37230 */ /* 0x000fe40000004100 */
[----:B------:R-:W-:Y:S01]  /*6fa0*/  FFMA.FTZ R99, R99, R168, R66 ;  /* 0x000000a863637223 */ /* 0x000fe20000010042 */
[----:B------:R-:W-:Y:S02]  /*6fb0*/  HADD2.F32 R96, -RZ, R96.H1_H1 ;  /* 0x30000060ff607230 */ /* 0x000fe40000004100 */
[----:B------:R-:W-:Y:S01]  /*6fc0*/  HADD2.F32 R92, -RZ, R92.H1_H1 ;  /* 0x3000005cff5c7230 */ /* 0x000fe20000004100 */
[----:B------:R-:W-:Y:S01]  /*6fd0*/  F2FP.F16.F32.PACK_AB R95, R95, R166 ;  /* 0x000000a65f5f723e */ /* 0x000fe200000000ff */
[----:B------:R-:W-:-:S02]  /*6fe0*/  HADD2.F32 R66, -RZ, R167.H0_H0 ;  /* 0x200000a7ff427230 */ /* 0x000fc40000004100 */
[CC--:B------:R-:W-:Y:S01]  /*6ff0*/  FMUL.FTZ R167, R163.reuse, R65.reuse ;  /* 0x00000041a3a77220 */ /* 0x0c0fe20000410000 */
[----:B------:R-:W-:Y:S02]  /*7000*/  HADD2.F32 R165, -RZ, R52.H0_H0 ;  /* 0x20000034ffa57230 */ /* 0x000fe40000004100 */
[----:B------:R-:W-:Y:S01]  /*7010*/  FMUL.FTZ R52, R164, R65 ;  /* 0x00000041a4347220 */ /* 0x000fe20000410000 */
[-C--:B------:R-:W-:Y:S01]  /*7020*/  FMUL.FTZ R65, R96, R53.reuse ;  /* 0x0000003560417220 */ /* 0x080fe20000410000 */
[----:B------:R-:W-:Y:S01]  /*7030*/  FMUL.FTZ R53, R92, R53 ;  /* 0x000000355c357220 */ /* 0x000fe20000410000 */
[-C--:B------:R-:W-:Y:S01]  /*7040*/  FFMA.FTZ R167, R164, R66.reuse, R167 ;  /* 0x00000042a4a77223 */ /* 0x080fe200000100a7 */
[----:B------:R-:W-:Y:S01]  /*7050*/  FFMA.FTZ R52, R163, R66, -R52 ;  /* 0x00000042a3347223 */ /* 0x000fe20000010834 */
[-C--:B------:R-:W-:Y:S01]  /*7060*/  FFMA.FTZ R65, R92, R165.reuse, -R65 ;  /* 0x000000a55c417223 */ /* 0x080fe20000010841 */
[----:B------:R-:W-:Y:S01]  /*7070*/  FFMA.FTZ R96, R96, R165, R53 ;  /* 0x000000a560607223 */ /* 0x000fe20000010035 */
[----:B------:R-:W-:Y:S01]  /*7080*/  HADD2.F32 R53, -RZ, R182.H1_H1 ;  /* 0x300000b6ff357230 */ /* 0x000fe20000004100 */
[----:B------:R-:W-:Y:S01]  /*7090*/  F2FP.F16.F32.PACK_AB R99, R99, R162 ;  /* 0x000000a26363723e */ /* 0x000fe200000000ff */
[----:B------:R-:W-:-:S02]  /*70a0*/  HADD2.F32 R163, -RZ, R93.H0_H0 ;  /* 0x2000005dffa37230 */ /* 0x000fc40000004100 */
[--C-:B------:R-:W-:Y:S01]  /*70b0*/  HADD2.F32 R92, -RZ, R94.reuse.H0_H0 ;  /* 0x2000005eff5c7230 */ /* 0x100fe20000004100 */
[----:B------:R-:W-:Y:S01]  /*70c0*/  F2FP.F16.F32.PACK_AB R96, R96, R167 ;  /* 0x000000a76060723e */ /* 0x000fe200000000ff */
[----:B------:R-:W-:Y:S02]  /*70d0*/  HADD2.F32 R164, -RZ, R93.H1_H1 ;  /* 0x3000005dffa47230 */ /* 0x000fe40000004100 */
[-C--:B------:R-:W-:Y:S01]  /*70e0*/  FMUL.FTZ R93, R163, R53.reuse ;  /* 0x00000035a35d7220 */ /* 0x080fe20000410000 */
[----:B------:R-:W-:Y:S02]  /*70f0*/  HADD2.F32 R94, -RZ, R94.H1_H1 ;  /* 0x3000005eff5e7230 */ /* 0x000fe40000004100 */
[----:B------:R-:W-:Y:S02]  /*7100*/  HADD2.F32 R165, -RZ, R54.H0_H0 ;  /* 0x20000036ffa57230 */ /* 0x000fe40000004100 */
[----:B------:R-:W-:Y:S01]  /*7110*/  FMUL.FTZ R54, R92, R53 ;  /* 0x000000355c367220 */ /* 0x000fe20000410000 */
[----:B------:R-:W-:-:S02]  /*7120*/  HADD2.F32 R66, -RZ, R181.H0_H0 ;  /* 0x200000b5ff427230 */ /* 0x000fc40000004100 */
[-C--:B------:R-:W-:Y:S01]  /*7130*/  FMUL.FTZ R53, R164, R55.reuse ;  /* 0x00000037a4357220 */ /* 0x080fe20000410000 */
[----:B------:R-:W-:Y:S02]  /*7140*/  FMUL.FTZ R55, R94, R55 ;  /* 0x000000375e377220 */ /* 0x000fe40000410000 */
[-C--:B------:R-:W-:Y:S01]  /*7150*/  FFMA.FTZ R93, R92, R66.reuse, -R93 ;  /* 0x000000425c5d7223 */ /* 0x080fe2000001085d */
[-C--:B------:R-:W-:Y:S01]  /*7160*/  FFMA.FTZ R94, R94, R165.reuse, -R53 ;  /* 0x000000a55e5e7223 */ /* 0x080fe20000010835 */
[----:B------:R-:W-:Y:S01]  /*7170*/  FFMA.FTZ R54, R163, R66, R54 ;  /* 0x00000042a3367223 */ /* 0x000fe20000010036 */
[----:B------:R-:W-:Y:S01]  /*7180*/  FFMA.FTZ R55, R164, R165, R55 ;  /* 0x000000a5a4377223 */ /* 0x000fe20000010037 */
[----:B------:R-:W-:Y:S02]  /*7190*/  F2FP.F16.F32.PACK_AB R92, R65, R52 ;  /* 0x00000034415c723e */ /* 0x000fe400000000ff */
[----:B------:R-:W-:Y:S02]  /*71a0*/  F2FP.F16.F32.PACK_AB R94, R94, R93 ;  /* 0x0000005d5e5e723e */ /* 0x000fe400000000ff */
[----:B------:R-:W-:-:S02]  /*71b0*/  F2FP.F16.F32.PACK_AB R98, R55, R54 ;  /* 0x000000363762723e */ /* 0x000fc400000000ff */
[----:B------:R-:W-:-:S07]  /*71c0*/  MOV R93, R67 ;  /* 0x00000043005d7202 */ /* 0x000fce0000000f00 */
.L_x_2275:
[----:B------:R-:W-:Y:S05]  /*71d0*/  BSYNC B3 ;  /* 0x0000000000037941 */ /* 0x000fea0003800000 */
.L_x_2274:
        /* <DEDUP_REMOVED lines=10> */
.L_x_2273:
[----:B------:R-:W-:Y:S05]  /*7280*/  BSYNC B2 ;  /* 0x0000000000027941 */ /* 0x000fea0003800000 */
.L_x_2272:
[----:B------:R-:W-:Y:S01]  /*7290*/  ISETP.NE.AND P4, PT, R34, RZ, PT ;  /* 0x000000ff2200720c */ /* 0x000fe20003f85270 */
[----:B------:R-:W-:-:S12]  /*72a0*/  BSSY B2, `(.L_x_2276) ;  /* 0x0000076000027945 */ /* 0x000fd80003800000 */
[----:B------:R-:W-:Y:S05]  /*72b0*/  @!P4 BRA `(.L_x_2277) ;  /* 0x0000000400d0c947 */ /* 0x000fea0003800000 */
[----:B0-----:R-:W-:Y:S01]  /*72c0*/  SEL R52, R124, R147, !P1 ;  /* 0x000000937c347207 */ /* 0x001fe20004800000 */
        /* <DEDUP_REMOVED lines=15> */
[----:B------:R-:W-:-:S04]  /*73c0*/  IMAD.IADD R52, R52, 0x1, R53 ;  /* 0x0000000134347824 */ /* 0x000fc800078e0235 */
[----:B------:R-:W-:Y:S02]  /*73d0*/  IMAD R53, R19, 0x5400, R52 ;  /* 0x0000540013357824 */ /* 0x000fe400078e0234 */
[----:B------:R-:W-:-:S03]  /*73e0*/  IMAD R52, R55, 0x2, R18 ;  /* 0x0000000237347824 */ /* 0x000fc600078e0212 */
[----:B------:R-:W-:-:S03]  /*73f0*/  LEA R64, R53, R18, 0x1 ;  /* 0x0000001235407211 */ /* 0x000fc600078e08ff */
        /* <DEDUP_REMOVED lines=19> */
[-C--:B------:R-:W-:Y:S01]  /*7530*/  FMUL.FTZ R160, R65, R63.reuse ;  /* 0x0000003f41a07220 */ /* 0x080fe20000410000 */
[----:B------:R-:W-:Y:S02]  /*7540*/  HADD2.F32 R53, -RZ, R94.H0_H0 ;  /* 0x2000005eff357230 */ /* 0x000fe40000004100 */
[C---:B------:R-:W-:Y:S01]  /*7550*/  FMUL.FTZ R94, R97.reuse, R63 ;  /* 0x0000003f615e7220 */ /* 0x040fe20000410000 */
[-C--:B------:R-:W-:Y:S01]  /*7560*/  FMUL.FTZ R63, R98, R99.reuse ;  /* 0x00000063623f7220 */ /* 0x080fe20000410000 */
[C---:B------:R-:W-:Y:S01]  /*7570*/  FMUL.FTZ R99, R60.reuse, R99 ;  /* 0x000000633c637220 */ /* 0x040fe20000410000 */
[-C--:B------:R-:W-:Y:S01]  /*7580*/  FFMA.FTZ R160, R97, R96.reuse, R160 ;  /* 0x0000006061a07223 */ /* 0x080fe200000100a0 */
[----:B------:R-:W-:Y:S01]  /*7590*/  FFMA.FTZ R94, R65, R96, -R94 ;  /* 0x00000060415e7223 */ /* 0x000fe2000001085e */
[-C--:B------:R-:W-:Y:S01]  /*75a0*/  FFMA.FTZ R63, R60, R53.reuse, -R63 ;  /* 0x000000353c3f7223 */ /* 0x080fe2000001083f */
[----:B------:R-:W-:Y:S01]  /*75b0*/  FFMA.FTZ R99, R98, R53, R99 ;  /* 0x0000003562637223 */ /* 0x000fe20000010063 */
[----:B------:R-:W-:-:S02]  /*75c0*/  HADD2.F32 R65, -RZ, R67.H0_H0 ;  /* 0x20000043ff417230 */ /* 0x000fc40000004100 */
[----:B------:R-:W-:Y:S01]  /*75d0*/  HADD2.F32 R96, -RZ, R67.H1_H1 ;  /* 0x30000043ff607230 */ /* 0x000fe20000004100 */
[----:B------:R-:W-:Y:S01]  /*75e0*/  F2FP.F16.F32.PACK_AB R63, R63, R94 ;  /* 0x0000005e3f3f723e */ /* 0x000fe200000000ff */
[----:B------:R-:W-:Y:S01]  /*75f0*/  HADD2.F32 R53, -RZ, R181.H1_H1 ;  /* 0x300000b5ff357230 */ /* 0x000fe20000004100 */
[----:B------:R-:W-:Y:S01]  /*7600*/  F2FP.F16.F32.PACK_AB R99, R99, R160 ;  /* 0x000000a06363723e */ /* 0x000fe200000000ff */
[--C-:B------:R-:W-:Y:S02]  /*7610*/  HADD2.F32 R67, -RZ, R55.reuse.H0_H0 ;  /* 0x20000037ff437230 */ /* 0x100fe40000004100 */
[----:B------:R-:W-:Y:S02]  /*7620*/  HADD2.F32 R97, -RZ, R62.H0_H0 ;  /* 0x2000003eff617230 */ /* 0x000fe40000004100 */
[-C--:B------:R-:W-:Y:S01]  /*7630*/  FMUL.FTZ R98, R65, R53.reuse ;  /* 0x0000003541627220 */ /* 0x080fe20000410000 */
[----:B------:R-:W-:Y:S02]  /*7640*/  HADD2.F32 R62, -RZ, R55.H1_H1 ;  /* 0x30000037ff3e7230 */ /* 0x000fe40000004100 */
[----:B------:R-:W-:Y:S01]  /*7650*/  FMUL.FTZ R162, R67, R53 ;  /* 0x0000003543a27220 */ /* 0x000fe20000410000 */
[----:B------:R-:W-:-:S02]  /*7660*/  HADD2.F32 R60, -RZ, R180.H0_H0 ;  /* 0x200000b4ff3c7230 */ /* 0x000fc40000004100 */
[-C--:B------:R-:W-:Y:S01]  /*7670*/  FMUL.FTZ R53, R96, R97.reuse ;  /* 0x0000006160357220 */ /* 0x080fe20000410000 */
[----:B------:R-:W-:Y:S02]  /*7680*/  HADD2.F32 R51, -RZ, R51.H0_H0 ;  /* 0x20000033ff337230 */ /* 0x000fe40000004100 */
[C---:B------:R-:W-:Y:S01]  /*7690*/  FMUL.FTZ R97, R62.reuse, R97 ;  /* 0x000000613e617220 */ /* 0x040fe20000410000 */
[--C-:B------:R-:W-:Y:S02]  /*76a0*/  HADD2.F32 R55, -RZ, R179.reuse.H0_H0 ;  /* 0x200000b3ff377230 */ /* 0x100fe40000004100 */
[-C--:B------:R-:W-:Y:S01]  /*76b0*/  FFMA.FTZ R98, R67, R60.reuse, -R98 ;  /* 0x0000003c43627223 */ /* 0x080fe20000010862 */
[----:B------:R-:W-:Y:S01]  /*76c0*/  FFMA.FTZ R162, R65, R60, R162 ;  /* 0x0000003c41a27223 */ /* 0x000fe200000100a2 */
[-C--:B------:R-:W-:Y:S01]  /*76d0*/  FFMA.FTZ R53, R62, R51.reuse, -R53 ;  /* 0x000000333e357223 */ /* 0x080fe20000010835 */
[----:B------:R-:W-:Y:S01]  /*76e0*/  FFMA.FTZ R97, R96, R51, R97 ;  /* 0x0000003360617223 */ /* 0x000fe20000010061 */
[----:B------:R-:W-:-:S02]  /*76f0*/  HADD2.F32 R51, -RZ, R179.H1_H1 ;  /* 0x300000b3ff337230 */ /* 0x000fc40000004100 */
[----:B------:R-:W-:Y:S02]  /*7700*/  HADD2.F32 R62, -RZ, R64.H0_H0 ;  /* 0x20000040ff3e7230 */ /* 0x000fe40000004100 */
[----:B------:R-:W-:Y:S02]  /*7710*/  HADD2.F32 R60, -RZ, R52.H0_H0 ;  /* 0x20000034ff3c7230 */ /* 0x000fe40000004100 */
[----:B------:R-:W-:Y:S02]  /*7720*/  HADD2.F32 R64, -RZ, R64.H1_H1 ;  /* 0x30000040ff407230 */ /* 0x000fe40000004100 */
[-C--:B------:R-:W-:Y:S01]  /*7730*/  FMUL.FTZ R65, R62, R51.reuse ;  /* 0x000000333e417220 */ /* 0x080fe20000410000 */
[----:B------:R-:W-:Y:S02]  /*7740*/  HADD2.F32 R52, -RZ, R52.H1_H1 ;  /* 0x30000034ff347230 */ /* 0x000fe40000004100 */
[----:B------:R-:W-:Y:S01]  /*7750*/  FMUL.FTZ R159, R60, R51 ;  /* 0x000000333c9f7220 */ /* 0x000fe20000410000 */
[----:B------:R-:W-:-:S02]  /*7760*/  HADD2.F32 R67, -RZ, R48.H0_H0 ;  /* 0x20000030ff437230 */ /* 0x000fc40000004100 */
[----:B------:R-:W-:Y:S01]  /*7770*/  FMUL.FTZ R51, R64, R49 ;  /* 0x0000003140337220 */ /* 0x000fe20000410000 */
[----:B------:R-:W-:Y:S01]  /*7780*/  FFMA.FTZ R65, R60, R55, -R65 ;  /* 0x000000373c417223 */ /* 0x000fe20000010841 */
[----:B------:R-:W-:Y:S01]  /*7790*/  FMUL.FTZ R49, R52, R49 ;  /* 0x0000003134317220 */ /* 0x000fe20000410000 */
[----:B------:R-:W-:Y:S01]  /*77a0*/  FFMA.FTZ R159, R62, R55, R159 ;  /* 0x000000373e9f7223 */ /* 0x000fe2000001009f */
[-C--:B------:R-:W-:Y:S01]  /*77b0*/  FFMA.FTZ R52, R52, R67.reuse, -R51 ;  /* 0x0000004334347223 */ /* 0x080fe20000010833 */
[----:B------:R-:W-:Y:S02]  /*77c0*/  HADD2.F32 R55, -RZ, R66.H0_H0 ;  /* 0x20000042ff377230 */ /* 0x000fe40000004100 */
[----:B------:R-:W-:Y:S01]  /*77d0*/  FFMA.FTZ R64, R64, R67, R49 ;  /* 0x0000004340407223 */ /* 0x000fe20000010031 */
[----:B------:R-:W-:Y:S02]  /*77e0*/  HADD2.F32 R48, -RZ, R178.H0_H0 ;  /* 0x200000b2ff307230 */ /* 0x000fe40000004100 */
[----:B------:R-:W-:Y:S01]  /*77f0*/  HADD2.F32 R61, -RZ, R61.H0_H0 ;  /* 0x2000003dff3d7230 */ /* 0x000fe20000004100 */
[----:B------:R-:W-:Y:S01]  /*7800*/  F2FP.F16.F32.PACK_AB R52, R52, R65 ;  /* 0x000000413434723e */ /* 0x000fe200000000ff */
[----:B------:R-:W-:Y:S01]  /*7810*/  HADD2.F32 R51, -RZ, R54.H0_H0 ;  /* 0x20000036ff337230 */ /* 0x000fe20000004100 */
[----:B------:R-:W-:Y:S01]  /*7820*/  F2FP.F16.F32.PACK_AB R64, R64, R159 ;  /* 0x0000009f4040723e */ /* 0x000fe200000000ff */
[----:B------:R-:W-:-:S02]  /*7830*/  HADD2.F32 R66, -RZ, R66.H1_H1 ;  /* 0x30000042ff427230 */ /* 0x000fc40000004100 */
[----:B------:R-:W-:Y:S02]  /*7840*/  HADD2.F32 R54, -RZ, R54.H1_H1 ;  /* 0x30000036ff367230 */ /* 0x000fe40000004100 */
[----:B------:R-:W-:Y:S02]  /*7850*/  HADD2.F32 R67, -RZ, R50.H0_H0 ;  /* 0x20000032ff437230 */ /* 0x000fe40000004100 */
[-C--:B------:R-:W-:Y:S01]  /*7860*/  FMUL.FTZ R50, R55, R48.reuse ;  /* 0x0000003037327220 */ /* 0x080fe20000410000 */
[----:B------:R-:W-:Y:S02]  /*7870*/  HADD2.F32 R49, -RZ, R178.H1_H1 ;  /* 0x300000b2ff317230 */ /* 0x000fe40000004100 */
[-C--:B------:R-:W-:Y:S01]  /*7880*/  FMUL.FTZ R161, R66, R61.reuse ;  /* 0x0000003d42a17220 */ /* 0x080fe20000410000 */
[----:B------:R-:W-:Y:S01]  /*7890*/  FMUL.FTZ R48, R51, R48 ;  /* 0x0000003033307220 */ /* 0x000fe20000410000 */
        /* <DEDUP_REMOVED lines=8> */
[----:B------:R-:W-:Y:S02]  /*7920*/  F2FP.F16.F32.PACK_AB R67, R97, R162 ;  /* 0x000000a26143723e */ /* 0x000fe400000000ff */
[----:B------:R-:W-:Y:S02]  /*7930*/  F2FP.F16.F32.PACK_AB R54, R161, R50 ;  /* 0x00000032a136723e */ /* 0x000fe400000000ff */
[----:B------:R-:W-:-:S07]  /*7940*/  F2FP.F16.F32.PACK_AB R66, R61, R48 ;  /* 0x000000303d42723e */ /* 0x000fce00000000ff */
.L_x_2279:
[----:B------:R-:W-:Y:S05]  /*7950*/  BSYNC B3 ;  /* 0x0000000000037941 */ /* 0x000fea0003800000 */
.L_x_2278:
        /* <DEDUP_REMOVED lines=10> */
.L_x_2277:
[----:B------:R-:W-:Y:S05]  /*7a00*/  BSYNC B2 ;  /* 0x0000000000027941 */ /* 0x000fea0003800000 */
.L_x_2276:
[----:B------:R-:W-:-:S13]  /*7a10*/  ISETP.NE.AND P4, PT, R35, RZ, PT ;  /* 0x000000ff2300720c */ /* 0x000fda0003f85270 */
[----:B------:R-:W-:Y:S05]  /*7a20*/  @!P4 BRA `(.L_x_2271) ;  /* 0x0000000400d4c947 */ /* 0x000fea0003800000 */
[----:B---3--:R-:W2:Y:S01]  /*7a30*/  LDL R48, [R1] ;  /* 0x0000000001307983 */ /* 0x008ea20000100800 */
[----:B------:R-:W-:Y:S01]  /*7a40*/  IADD3 R60, P4, P5, R118, R130, R29 ;  /* 0x00000082763c7210 */ /* 0x000fe20007d9e01d */
[----:B------:R-:W-:Y:S03]  /*7a50*/  BSSY B2, `(.L_x_2280) ;  /* 0x0000068000027945 */ /* 0x000fe60003800000 */
[----:B------:R-:W-:Y:S02]  /*7a60*/  IADD3.X R61, R4, R151, R33, P4, P5 ;  /* 0x00000097043d7210 */ /* 0x000fe400027ea421 */
[----:B------:R-:W-:Y:S02]  /*7a70*/  ISETP.GE.AND P4, PT, R207, R101, PT ;  /* 0x00000065cf00720c */ /* 0x000fe40003f86270 */
[----:B--2---:R-:W-:-:S04]  /*7a80*/  LOP3.LUT P6, RZ, R48, 0x1, RZ, 0xc0, !PT ;  /* 0x0000000130ff7812 */ /* 0x004fc800078cc0ff */
[----:B------:R-:W-:-:S04]  /*7a90*/  SEL R48, R124, R147, !P6 ;  /* 0x000000937c307207 */ /* 0x000fc80007000000 */
[----:B------:R-:W-:-:S04]  /*7aa0*/  SHF.R.S32.HI R49, RZ, 0x1f, R48 ;  /* 0x0000001fff317819 */ /* 0x000fc80000011430 */
        /* <DEDUP_REMOVED lines=17> */
[--C-:B------:R-:W-:Y:S01]  /*7bc0*/  SHF.R.U64 R44, R44, 0x10, R45.reuse ;  /* 0x000000102c2c7819 */ /* 0x100fe2000000122d */
[----:B------:R-:W-:Y:S01]  /*7bd0*/  HADD2.F32 R67, -RZ, R177.H1_H1 ;  /* 0x300000b1ff437230 */ /* 0x000fe20000004100 */
[----:B------:R-:W-:Y:S01]  /*7be0*/  SHF.R.U32.HI R62, RZ, 0x10, R45 ;  /* 0x00000010ff3e7819 */ /* 0x000fe2000001162d */
[--C-:B--2---:R-:W-:Y:S01]  /*7bf0*/  HADD2.F32 R66, -RZ, R53.reuse.H0_H0 ;  /* 0x20000035ff427230 */ /* 0x104fe20000004100 */
[--C-:B------:R-:W-:Y:S01]  /*7c00*/  SHF.R.U64 R45, R56, 0x10, R57.reuse ;  /* 0x00000010382d7819 */ /* 0x100fe20000001239 */
[----:B------:R-:W-:Y:S01]  /*7c10*/  HADD2.F32 R64, -RZ, R53.H1_H1 ;  /* 0x30000035ff407230 */ /* 0x000fe20000004100 */
[----:B------:R-:W-:Y:S01]  /*7c20*/  SHF.R.U32.HI R56, RZ, 0x10, R57 ;  /* 0x00000010ff387819 */ /* 0x000fe20000011639 */
[----:B0-----:R-:W-:Y:S01]  /*7c30*/  HADD2.F32 R92, -RZ, R49.H0_H0 ;  /* 0x20000031ff5c7230 */ /* 0x001fe20000004100 */
[--C-:B------:R-:W-:Y:S01]  /*7c40*/  SHF.R.U64 R57, R58, 0x10, R59.reuse ;  /* 0x000000103a397819 */ /* 0x100fe2000000123b */
[----:B------:R-:W-:Y:S01]  /*7c50*/  HADD2.F32 R65, -RZ, R62.H0_H0 ;  /* 0x2000003eff417230 */ /* 0x000fe20000004100 */
[----:B------:R-:W-:Y:S01]  /*7c60*/  SHF.R.U32.HI R58, RZ, 0x10, R59 ;  /* 0x00000010ff3a7819 */ /* 0x000fe2000001163b */
[----:B------:R-:W-:-:S02]  /*7c70*/  HADD2.F32 R53, -RZ, R56.H0_H0 ;  /* 0x20000038ff357230 */ /* 0x000fc40000004100 */
[-C--:B------:R-:W-:Y:S01]  /*7c80*/  FMUL.FTZ R95, R92, R67.reuse ;  /* 0x000000435c5f7220 */ /* 0x080fe20000410000 */
[----:B------:R-:W-:Y:S02]  /*7c90*/  HADD2.F32 R56, -RZ, R49.H1_H1 ;  /* 0x30000031ff387230 */ /* 0x000fe40000004100 */
[----:B------:R-:W-:Y:S01]  /*7ca0*/  FMUL.FTZ R49, R66, R67 ;  /* 0x0000004342317220 */ /* 0x000fe20000410000 */
[----:B------:R-:W-:Y:S02]  /*7cb0*/  HADD2.F32 R59, -RZ, R175.H1_H1 ;  /* 0x300000afff3b7230 */ /* 0x000fe40000004100 */
[-C--:B------:R-:W-:Y:S01]  /*7cc0*/  FMUL.FTZ R67, R64, R53.reuse ;  /* 0x0000003540437220 */ /* 0x080fe20000410000 */
[--C-:B------:R-:W-:Y:S01]  /*7cd0*/  SHF.R.U64 R46, R46, 0x10, R47.reuse ;  /* 0x000000102e2e7819 */ /* 0x100fe2000000122f */
[----:B------:R-:W-:Y:S01]  /*7ce0*/  FMUL.FTZ R93, R56, R53 ;  /* 0x00000035385d7220 */ /* 0x000fe20000410000 */
[----:B------:R-:W-:Y:S01]  /*7cf0*/  SHF.R.U32.HI R47, RZ, 0x10, R47 ;  /* 0x00000010ff2f7819 */ /* 0x000fe2000001162f */
[----:B------:R-:W-:Y:S01]  /*7d00*/  FFMA.FTZ R49, R92, R59, -R49 ;  /* 0x0000003b5c317223 */ /* 0x000fe20000010831 */
[-C--:B------:R-:W-:Y:S01]  /*7d10*/  FFMA.FTZ R56, R56, R65.reuse, -R67 ;  /* 0x0000004138387223 */ /* 0x080fe20000010843 */
[----:B------:R-:W-:Y:S01]  /*7d20*/  FFMA.FTZ R64, R64, R65, R93 ;  /* 0x0000004140407223 */ /* 0x000fe2000001005d */
[----:B------:R-:W-:-:S02]  /*7d30*/  HADD2.F32 R67, -RZ, R176.H1_H1 ;  /* 0x300000b0ff437230 */ /* 0x000fc40000004100 */
[----:B------:R-:W-:Y:S01]  /*7d40*/  FFMA.FTZ R53, R66, R59, R95 ;  /* 0x0000003b42357223 */ /* 0x000fe2000001005f */
[----:B------:R-:W-:Y:S01]  /*7d50*/  HADD2.F32 R62, -RZ, R55.H0_H0 ;  /* 0x20000037ff3e7230 */ /* 0x000fe20000004100 */
[----:B------:R-:W-:Y:S01]  /*7d60*/  F2FP.F16.F32.PACK_AB R49, R56, R49 ;  /* 0x000000313831723e */ /* 0x000fe200000000ff */
[--C-:B------:R-:W-:Y:S02]  /*7d70*/  HADD2.F32 R92, -RZ, R51.reuse.H0_H0 ;  /* 0x20000033ff5c7230 */ /* 0x100fe40000004100 */
[----:B------:R-:W-:Y:S01]  /*7d80*/  HADD2.F32 R58, -RZ, R58.H0_H0 ;  /* 0x2000003aff3a7230 */ /* 0x000fe20000004100 */
[----:B------:R-:W-:Y:S01]  /*7d90*/  F2FP.F16.F32.PACK_AB R53, R64, R53 ;  /* 0x000000354035723e */ /* 0x000fe200000000ff */
[----:B------:R-:W-:Y:S02]  /*7da0*/  HADD2.F32 R65, -RZ, R51.H1_H1 ;  /* 0x30000033ff417230 */ /* 0x000fe40000004100 */
[----:B------:R-:W-:Y:S01]  /*7db0*/  FMUL.FTZ R51, R92, R67 ;  /* 0x000000435c337220 */ /* 0x000fe20000410000 */
[----:B------:R-:W-:-:S02]  /*7dc0*/  HADD2.F32 R59, -RZ, R174.H1_H1 ;  /* 0x300000aeff3b7230 */ /* 0x000fc40000004100 */
[----:B------:R-:W-:Y:S02]  /*7dd0*/  HADD2.F32 R66, -RZ, R47.H0_H0 ;  /* 0x2000002fff427230 */ /* 0x000fe40000004100 */
[C---:B------:R-:W-:Y:S01]  /*7de0*/  FMUL.FTZ R47, R62.reuse, R67 ;  /* 0x000000433e2f7220 */ /* 0x040fe20000410000 */
[----:B------:R-:W-:Y:S02]  /*7df0*/  HADD2.F32 R55, -RZ, R55.H1_H1 ;  /* 0x30000037ff377230 */ /* 0x000fe40000004100 */
[-C--:B------:R-:W-:Y:S01]  /*7e00*/  FMUL.FTZ R96, R65, R58.reuse ;  /* 0x0000003a41607220 */ /* 0x080fe20000410000 */
[-C--:B------:R-:W-:Y:S01]  /*7e10*/  FFMA.FTZ R51, R62, R59.reuse, R51 ;  /* 0x0000003b3e337223 */ /* 0x080fe20000010033 */
[----:B------:R-:W-:Y:S01]  /*7e20*/  FFMA.FTZ R47, R92, R59, -R47 ;  /* 0x0000003b5c2f7223 */ /* 0x000fe2000001082f */
[----:B------:R-:W-:Y:S02]  /*7e30*/  HADD2.F32 R92, -RZ, R52.H0_H0 ;  /* 0x20000034ff5c7230 */ /* 0x000fe40000004100 */
[C---:B------:R-:W-:Y:S01]  /*7e40*/  FMUL.FTZ R94, R55.reuse, R58 ;  /* 0x0000003a375e7220 */ /* 0x040fe20000410000 */
[----:B------:R-:W-:Y:S01]  /*7e50*/  FFMA.FTZ R62, R55, R66, R96 ;  /* 0x00000042373e7223 */ /* 0x000fe20000010060 */
[----:B------:R-:W-:-:S02]  /*7e60*/  HADD2.F32 R55, -RZ, R45.H0_H0 ;  /* 0x2000002dff377230 */ /* 0x000fc40000004100 */
[----:B------:R-:W-:Y:S02]  /*7e70*/  HADD2.F32 R52, -RZ, R52.H1_H1 ;  /* 0x30000034ff347230 */ /* 0x000fe40000004100 */
[----:B------:R-:W-:Y:S01]  /*7e80*/  FFMA.FTZ R58, R65, R66, -R94 ;  /* 0x00000042413a7223 */ /* 0x000fe2000001085e */
[--C-:B------:R-:W-:Y:S02]  /*7e90*/  HADD2.F32 R45, -RZ, R48.reuse.H1_H1 ;  /* 0x30000030ff2d7230 */ /* 0x100fe40000004100 */
[----:B------:R-:W-:Y:S02]  /*7ea0*/  HADD2.F32 R177, -RZ, R177.H0_H0 ;  /* 0x200000b1ffb17230 */ /* 0x000fe40000004100 */
[-C--:B------:R-:W-:Y:S01]  /*7eb0*/  FMUL.FTZ R94, R52, R55.reuse ;  /* 0x00000037345e7220 */ /* 0x080fe20000410000 */
[----:B------:R-:W-:Y:S02]  /*7ec0*/  HADD2.F32 R66, -RZ, R48.H0_H0 ;  /* 0x20000030ff427230 */ /* 0x000fe40000004100 */
[----:B------:R-:W-:Y:S01]  /*7ed0*/  FMUL.FTZ R55, R45, R55 ;  /* 0x000000372d377220 */ /* 0x000fe20000410000 */
[----:B------:R-:W-:-:S02]  /*7ee0*/  HADD2.F32 R48, -RZ, R44.H0_H0 ;  /* 0x2000002cff307230 */ /* 0x000fc40000004100 */
[-C--:B------:R-:W-:Y:S01]  /*7ef0*/  FMUL.FTZ R59, R92, R177.reuse ;  /* 0x000000b15c3b7220 */ /* 0x080fe20000410000 */
[----:B------:R-:W-:Y:S02]  /*7f00*/  HADD2.F32 R175, -RZ, R175.H0_H0 ;  /* 0x200000afffaf7230 */ /* 0x000fe40000004100 */
[----:B------:R-:W-:Y:S01]  /*7f10*/  FMUL.FTZ R177, R66, R177 ;  /* 0x000000b142b17220 */ /* 0x000fe20000410000 */
[----:B------:R-:W-:Y:S02]  /*7f20*/  HADD2.F32 R176, -RZ, R176.H0_H0 ;  /* 0x200000b0ffb07230 */ /* 0x000fe40000004100 */
[-C--:B------:R-:W-:Y:S01]  /*7f30*/  FFMA.FTZ R52, R52, R48.reuse, R55 ;  /* 0x0000003034347223 */ /* 0x080fe20000010037 */
[----:B------:R-:W-:Y:S01]  /*7f40*/  FFMA.FTZ R45, R45, R48, -R94 ;  /* 0x000000302d2d7223 */ /* 0x000fe2000001085e */
[-C--:B------:R-:W-:Y:S01]  /*7f50*/  FFMA.FTZ R44, R66, R175.reuse, -R59 ;  /* 0x000000af422c7223 */ /* 0x080fe2000001083b */
[----:B------:R-:W-:Y:S02]  /*7f60*/  HADD2.F32 R55, -RZ, R54.H0_H0 ;  /* 0x20000036ff377230 */ /* 0x000fe40000004100 */
[----:B------:R-:W-:Y:S01]  /*7f70*/  FFMA.FTZ R175, R92, R175, R177 ;  /* 0x000000af5caf7223 */ /* 0x000fe200000100b1 */
[----:B------:R-:W-:Y:S01]  /*7f80*/  HADD2.F32 R59, -RZ, R57.H0_H0 ;  /* 0x20000039ff3b7230 */ /* 0x000fe20000004100 */
[----:B------:R-:W-:Y:S01]  /*7f90*/  F2FP.F16.F32.PACK_AB R47, R58, R47 ;  /* 0x0000002f3a2f723e */ /* 0x000fe200000000ff */
[----:B------:R-:W-:-:S02]  /*7fa0*/  HADD2.F32 R48, -RZ, R50.H0_H0 ;  /* 0x20000032ff307230 */ /* 0x000fc40000004100 */
[CC--:B------:R-:W-:Y:S01]  /*7fb0*/  FMUL.FTZ R65, R55.reuse, R176.reuse ;  /* 0x000000b037417220 */ /* 0x0c0fe20000410000 */
        /* <DEDUP_REMOVED lines=8> */
[-C--:B------:R-:W-:Y:S01]  /*8040*/  FFMA.FTZ R65, R48, R174.reuse, -R65 ;  /* 0x000000ae30417223 */ /* 0x080fe20000010841 */
[----:B------:R-:W-:Y:S01]  /*8050*/  FFMA.FTZ R176, R55, R174, R176 ;  /* 0x000000ae37b07223 */ /* 0x000fe200000100b0 */
[-C--:B------:R-:W-:Y:S01]  /*8060*/  FFMA.FTZ R50, R50, R57.reuse, -R67 ;  /* 0x0000003932327223 */ /* 0x080fe20000010843 */
[----:B------:R-:W-:Y:S01]  /*8070*/  FFMA.FTZ R59, R54, R57, R59 ;  /* 0x00000039363b7223 */ /* 0x000fe2000001003b */
[----:B------:R-:W-:Y:S01]  /*8080*/  F2FP.F16.F32.PACK_AB R55, R62, R51 ;  /* 0x000000333e37723e */ /* 0x000fe200000000ff */
[----:B------:R-:W-:Y:S01]  /*8090*/  IMAD.MOV.U32 R51, RZ, RZ, R47 ;  /* 0x000000ffff337224 */ /* 0x000fe200078e002f */
[----:B------:R-:W-:-:S02]  /*80a0*/  F2FP.F16.F32.PACK_AB R48, R45, R44 ;  /* 0x0000002c2d30723e */ /* 0x000fc400000000ff */
[----:B------:R-:W-:Y:S02]  /*80b0*/  F2FP.F16.F32.PACK_AB R50, R50, R65 ;  /* 0x000000413232723e */ /* 0x000fe400000000ff */
[----:B------:R-:W-:-:S07]  /*80c0*/  F2FP.F16.F32.PACK_AB R54, R59, R176 ;  /* 0x000000b03b36723e */ /* 0x000fce00000000ff */
.L_x_2281:
[----:B------:R-:W-:Y:S05]  /*80d0*/  BSYNC B2 ;  /* 0x0000000000027941 */ /* 0x000fea0003800000 */
.L_x_2280:
        /* <DEDUP_REMOVED lines=10> */
.L_x_2271:
[----:B------:R-:W-:Y:S05]  /*8180*/  BSYNC B1 ;  /* 0x0000000000017941 */ /* 0x000fea0003800000 */
.L_x_2270:
        /* <DEDUP_REMOVED lines=13> */
[----:B------:R-:W-:Y:S02]  /*8260*/  LEA.HI R45, R45, R44, RZ, 0x4 ;  /* 0x0000002c2d2d7211 */ /* 0x000fe400078f20ff */
[----:B---3--:R-:W-:-:S02]  /*8270*/  SHF.R.U32.HI R50, RZ, 0x3, R212 ;  /* 0x00000003ff327819 */ /* 0x008fc400000116d4 */
[----:B------:R-:W-:-:S05]  /*8280*/  LEA.HI.SX32 R48, R45, R20, 0x1c ;  /* 0x000000142d307211 */ /* 0x000fca00078fe2ff */
        /* <DEDUP_REMOVED lines=24> */
[----:B--2---:R-:W-:Y:S01]  /*8410*/  IMAD.MOV.U32 R61, RZ, RZ, R49 ;  /* 0x000000ffff3d7224 */ /* 0x004fe200078e0031 */
[----:B------:R-:W-:Y:S01]  /*8420*/  SHF.R.U32.HI R67, RZ, 0x10, R89 ;  /* 0x00000010ff437819 */ /* 0x000fe20000011659 */
[----:B------:R-:W-:Y:S01]  /*8430*/  IMAD.MOV.U32 R63, RZ, RZ, R51 ;  /* 0x000000ffff3f7224 */ /* 0x000fe200078e0033 */
[----:B------:R-:W-:Y:S01]  /*8440*/  SHF.R.U32.HI R65, RZ, 0x10, R77 ;  /* 0x00000010ff417819 */ /* 0x000fe2000001164d */
[----:B0-----:R-:W-:Y:S01]  /*8450*/  IMAD.MOV.U32 R49, RZ, RZ, R47 ;  /* 0x000000ffff317224 */ /* 0x001fe200078e002f */
[----:B------:R-:W-:Y:S01]  /*8460*/  SHF.R.U64 R56, R76, 0x10, R77 ;  /* 0x000000104c387819 */ /* 0x000fe2000000124d */
[----:B------:R-:W-:Y:S01]  /*8470*/  HADD2.F32 R66, -RZ, R173.H1_H1 ;  /* 0x300000adff427230 */ /* 0x000fe20000004100 */
[----:B------:R-:W-:Y:S01]  /*8480*/  SHF.R.U64 R59, R88, 0x10, R89 ;  /* 0x00000010583b7819 */ /* 0x000fe20000001259 */
[----:B------:R-:W-:Y:S01]  /*8490*/  HADD2.F32 R51, -RZ, R61.H0_H0 ;  /* 0x2000003dff337230 */ /* 0x000fe20000004100 */
[--C-:B------:R-:W-:Y:S01]  /*84a0*/  SHF.R.U64 R60, R90, 0x10, R91.reuse ;  /* 0x000000105a3c7819 */ /* 0x100fe2000000125b */
[----:B------:R-:W-:Y:S01]  /*84b0*/  HADD2.F32 R47, -RZ, R45.H0_H0 ;  /* 0x2000002dff2f7230 */ /* 0x000fe20000004100 */
[----:B------:R-:W-:Y:S01]  /*84c0*/  SHF.R.U32.HI R90, RZ, 0x10, R91 ;  /* 0x00000010ff5a7819 */ /* 0x000fe2000001165b */
        /* <DEDUP_REMOVED lines=8> */
[----:B------:R-:W-:Y:S02]  /*8550*/  HADD2.F32 R65, -RZ, R65.H0_H0 ;  /* 0x20000041ff417230 */ /* 0x000fe40000004100 */
[-C--:B------:R-:W-:Y:S01]  /*8560*/  FFMA.FTZ R45, R47, R64.reuse, -R76 ;  /* 0x000000402f2d7223 */ /* 0x080fe2000001084c */
[----:B------:R-:W-:Y:S01]  /*8570*/  FFMA.FTZ R47, R51, R64, R66 ;  /* 0x00000040332f7223 */ /* 0x000fe20000010042 */
[C---:B------:R-:W-:Y:S01]  /*8580*/  FMUL.FTZ R77, R61.reuse, R67 ;  /* 0x000000433d4d7220 */ /* 0x040fe20000410000 */
[----:B------:R-:W-:Y:S01]  /*8590*/  SHF.R.U32.HI R78, RZ, 0x10, R79 ;  /* 0x00000010ff4e7819 */ /* 0x000fe2000001164f */
[----:B------:R-:W-:Y:S01]  /*85a0*/  FFMA.FTZ R64, R61, R65, R88 ;  /* 0x000000413d407223 */ /* 0x000fe20000010058 */
        /* <DEDUP_REMOVED lines=40> */
[----:B------:R-:W-:Y:S01]  /*8830*/  HADD2.F32 R63, -RZ, R60.H0_H0 ;  /* 0x2000003cff3f7230 */ /* 0x000fe20000004100 */
[----:B------:R-:W-:Y:S01]  /*8840*/  MOV R47, R66 ;  /* 0x00000042002f7202 */ /* 0x000fe20000000f00 */
[----:B------:R-:W-:Y:S02]  /*8850*/  HADD2.F32 R50, -RZ, R50.H1_H1 ;  /* 0x30000032ff327230 */ /* 0x000fe40000004100 */
[-C--:B------:R-:W-:Y:S01]  /*8860*/  FMUL.FTZ R77, R48, R61.reuse ;  /* 0x0000003d304d7220 */ /* 0x080fe20000410000 */
[----:B------:R-:W-:Y:S02]  /*8870*/  HADD2.F32 R46, -RZ, R46.H1_H1 ;  /* 0x3000002eff2e7230 */ /* 0x000fe40000004100 */
[----:B------:R-:W-:Y:S01]  /*8880*/  FMUL.FTZ R61, R44, R61 ;  /* 0x0000003d2c3d7220 */ /* 0x000fe20000410000 */
[----:B------:R-:W-:-:S02]  /*8890*/  HADD2.F32 R169, -RZ, R169.H0_H0 ;  /* 0x200000a9ffa97230 */ /* 0x000fc40000004100 */
[-C--:B------:R-:W-:Y:S01]  /*88a0*/  FMUL.FTZ R79, R50, R63.reuse ;  /* 0x0000003f324f7220 */ /* 0x080fe20000410000 */
[----:B------:R-:W-:Y:S02]  /*88b0*/  HADD2.F32 R59, -RZ, R58.H0_H0 ;  /* 0x2000003aff3b7230 */ /* 0x000fe40000004100 */
[----:B------:R-:W-:Y:S01]  /*88c0*/  FMUL.FTZ R63, R46, R63 ;  /* 0x0000003f2e3f7220 */ /* 0x000fe20000410000 */
[-C--:B------:R-:W-:Y:S01]  /*88d0*/  FFMA.FTZ R77, R44, R169.reuse, -R77 ;  /* 0x000000a92c4d7223 */ /* 0x080fe2000001084d */
[----:B------:R-:W-:Y:S01]  /*88e0*/  FFMA.FTZ R61, R48, R169, R61 ;  /* 0x000000a9303d7223 */ /* 0x000fe2000001003d */
[-C--:B------:R-:W-:Y:S01]  /*88f0*/  FFMA.FTZ R46, R46, R59.reuse, -R79 ;  /* 0x0000003b2e2e7223 */ /* 0x080fe2000001084f */
[----:B------:R-:W-:Y:S01]  /*8900*/  FFMA.FTZ R50, R50, R59, R63 ;  /* 0x0000003b32327223 */ /* 0x000fe2000001003f */
[----:B------:R-:W-:Y:S02]  /*8910*/  F2FP.F16.F32.PACK_AB R44, R67, R56 ;  /* 0x00000038432c723e */ /* 0x000fe400000000ff */
[----:B------:R-:W-:-:S02]  /*8920*/  F2FP.F16.F32.PACK_AB R48, R65, R88 ;  /* 0x000000584130723e */ /* 0x000fc400000000ff */
[----:B------:R-:W-:Y:S02]  /*8930*/  F2FP.F16.F32.PACK_AB R46, R46, R77 ;  /* 0x0000004d2e2e723e */ /* 0x000fe400000000ff */
[----:B------:R-:W-:-:S07]  /*8940*/  F2FP.F16.F32.PACK_AB R50, R50, R61 ;  /* 0x0000003d3232723e */ /* 0x000fce00000000ff */
.L_x_2285:
[----:B------:R-:W-:Y:S05]  /*8950*/  BSYNC B2 ;  /* 0x0000000000027941 */ /* 0x000fea0003800000 */
.L_x_2284:
[----:B0-----:R4:W-:Y:S04]  /*8960*/  STG.E.128 desc[UR60][R52.64], R44 ;  /* 0x0000002c34007986 */ /* 0x0019e8000c101d3c */
[----:B--2---:R4:W-:Y:S02]  /*8970*/  @!P3 STG.E.128 desc[UR60][R54.64], R48 ;  /* 0x000000303600b986 */ /* 0x0049e4000c101d3c */
.L_x_2283:
[----:B------:R-:W-:Y:S05]  /*8980*/  BSYNC B1 ;  /* 0x0000000000017941 */ /* 0x000fea0003800000 */
.L_x_2282:
        /* <DEDUP_REMOVED lines=38> */
[----:B------:R-:W-:Y:S01]  /*8bf0*/  SHF.R.U32.HI R64, RZ, 0x10, R73 ;  /* 0x00000010ff407819 */ /* 0x000fe20000011649 */
[----:B------:R-:W-:Y:S01]  /*8c00*/  IMAD.MOV.U32 R62, RZ, RZ, R48 ;  /* 0x000000ffff3e7224 */ /* 0x000fe200078e0030 */
[----:B------:R-:W-:Y:S01]  /*8c10*/  MOV R49, R47 ;  /* 0x0000002f00317202 */ /* 0x000fe20000000f00 */
[----:B------:R-:W-:Y:S01]  /*8c20*/  IMAD.MOV.U32 R63, RZ, RZ, R51 ;  /* 0x000000ffff3f7224 */ /* 0x000fe200078e0033 */
[----:B------:R-:W-:Y:S01]  /*8c30*/  SHF.R.U64 R59, R72, 0x10, R73 ;  /* 0x00000010483b7819 */ /* 0x000fe20000001249 */
[----:B------:R-:W-:Y:S01]  /*8c40*/  HADD2.F32 R67, -RZ, R158.H1_H1 ;  /* 0x3000009eff437230 */ /* 0x000fe20000004100 */
[--C-:B------:R-:W-:Y:S01]  /*8c50*/  SHF.R.U64 R58, R86, 0x10, R87.reuse ;  /* 0x00000010563a7819 */ /* 0x100fe20000001257 */
[--C-:B------:R-:W-:Y:S01]  /*8c60*/  HADD2.F32 R48, -RZ, R44.reuse.H0_H0 ;  /* 0x2000002cff307230 */ /* 0x100fe20000004100 */
[----:B------:R-:W-:Y:S01]  /*8c70*/  SHF.R.U32.HI R86, RZ, 0x10, R87 ;  /* 0x00000010ff567819 */ /* 0x000fe20000011657 */
[----:B------:R-:W-:Y:S01]  /*8c80*/  HADD2.F32 R51, -RZ, R44.H1_H1 ;  /* 0x3000002cff337230 */ /* 0x000fe20000004100 */
        /* <DEDUP_REMOVED lines=16> */
[----:B------:R-:W-:-:S02]  /*8d90*/  HADD2.F32 R67, -RZ, R157.H1_H1 ;  /* 0x3000009dff437230 */ /* 0x000fc40000004100 */
[--C-:B------:R-:W-:Y:S01]  /*8da0*/  HADD2.F32 R64, -RZ, R63.reuse.H0_H0 ;  /* 0x2000003fff407230 */ /* 0x100fe20000004100 */
[----:B------:R-:W-:Y:S01]  /*8db0*/  F2FP.F16.F32.PACK_AB R47, R47, R44 ;  /* 0x0000002c2f2f723e */ /* 0x000fe200000000ff */
[----:B------:R-:W-:Y:S02]  /*8dc0*/  HADD2.F32 R63, -RZ, R63.H1_H1 ;  /* 0x3000003fff3f7230 */ /* 0x000fe40000004100 */
[----:B------:R-:W-:Y:S02]  /*8dd0*/  HADD2.F32 R72, -RZ, R86.H0_H0 ;  /* 0x20000056ff487230 */ /* 0x000fe40000004100 */
[----:B------:R-:W-:Y:S02]  /*8de0*/  HADD2.F32 R65, -RZ, R155.H1_H1 ;  /* 0x3000009bff417230 */ /* 0x000fe40000004100 */
[----:B------:R-:W-:Y:S02]  /*8df0*/  HADD2.F32 R51, -RZ, R49.H0_H0 ;  /* 0x20000031ff337230 */ /* 0x000fe40000004100 */
[----:B------:R-:W-:Y:S01]  /*8e00*/  FMUL.FTZ R76, R63, R72 ;  /* 0x000000483f4c7220 */ /* 0x000fe20000410000 */
[----:B------:R-:W-:-:S02]  /*8e10*/  HADD2.F32 R66, -RZ, R74.H0_H0 ;  /* 0x2000004aff427230 */ /* 0x000fc40000004100 */
[-C--:B------:R-:W-:Y:S01]  /*8e20*/  FMUL.FTZ R74, R64, R67.reuse ;  /* 0x00000043404a7220 */ /* 0x080fe20000410000 */
[----:B------:R-:W-:Y:S02]  /*8e30*/  HADD2.F32 R49, -RZ, R49.H1_H1 ;  /* 0x30000031ff317230 */ /* 0x000fe40000004100 */
[C---:B------:R-:W-:Y:S01]  /*8e40*/  FMUL.FTZ R67, R51.reuse, R67 ;  /* 0x0000004333437220 */ /* 0x040fe20000410000 */
[----:B------:R-:W-:Y:S02]  /*8e50*/  HADD2.F32 R158, -RZ, R158.H0_H0 ;  /* 0x2000009eff9e7230 */ /* 0x000fe40000004100 */
[----:B------:R-:W-:Y:S01]  /*8e60*/  FFMA.FTZ R74, R51, R65, -R74 ;  /* 0x00000041334a7223 */ /* 0x000fe2000001084a */
[----:B------:R-:W-:Y:S02]  /*8e70*/  HADD2.F32 R51, -RZ, R62.H0_H0 ;  /* 0x2000003eff337230 */ /* 0x000fe40000004100 */
[C---:B------:R-:W-:Y:S01]  /*8e80*/  FMUL.FTZ R78, R49.reuse, R72 ;  /* 0x00000048314e7220 */ /* 0x040fe20000410000 */
[----:B------:R-:W-:Y:S01]  /*8e90*/  FFMA.FTZ R73, R49, R66, -R76 ;  /* 0x0000004231497223 */ /* 0x000fe2000001084c */
[----:B------:R-:W-:-:S02]  /*8ea0*/  HADD2.F32 R49, -RZ, R61.H0_H0 ;  /* 0x2000003dff317230 */ /* 0x000fc40000004100 */
[----:B------:R-:W-:Y:S01]  /*8eb0*/  FFMA.FTZ R72, R64, R65, R67 ;  /* 0x0000004140487223 */ /* 0x000fe20000010043 */
[----:B------:R-:W-:Y:S02]  /*8ec0*/  HADD2.F32 R60, -RZ, R60.H0_H0 ;  /* 0x2000003cff3c7230 */ /* 0x000fe40000004100 */
[----:B------:R-:W-:Y:S01]  /*8ed0*/  FMUL.FTZ R64, R51, R158 ;  /* 0x0000009e33407220 */ /* 0x000fe20000410000 */
[----:B------:R-:W-:Y:S02]  /*8ee0*/  HADD2.F32 R62, -RZ, R62.H1_H1 ;  /* 0x3000003eff3e7230 */ /* 0x000fe40000004100 */
[----:B------:R-:W-:Y:S01]  /*8ef0*/  FFMA.FTZ R75, R63, R66, R78 ;  /* 0x000000423f4b7223 */ /* 0x000fe2000001004e */
[----:B------:R-:W-:Y:S02]  /*8f00*/  HADD2.F32 R61, -RZ, R61.H1_H1 ;  /* 0x3000003dff3d7230 */ /* 0x000fe40000004100 */
[----:B------:R-:W-:Y:S01]  /*8f10*/  FMUL.FTZ R158, R49, R158 ;  /* 0x0000009e319e7220 */ /* 0x000fe20000410000 */
[----:B------:R-:W-:-:S02]  /*8f20*/  HADD2.F32 R156, -RZ, R156.H0_H0 ;  /* 0x2000009cff9c7230 */ /* 0x000fc40000004100 */
[CC--:B------:R-:W-:Y:S01]  /*8f30*/  FMUL.FTZ R66, R62.reuse, R60.reuse ;  /* 0x0000003c3e427220 */ /* 0x0c0fe20000410000 */
[----:B------:R-:W-:Y:S02]  /*8f40*/  HADD2.F32 R59, -RZ, R59.H0_H0 ;  /* 0x2000003bff3b7230 */ /* 0x000fe40000004100 */
        /* <DEDUP_REMOVED lines=30> */
.L_x_2289:
[----:B------:R-:W-:Y:S05]  /*9130*/  BSYNC B2 ;  /* 0x0000000000027941 */ /* 0x000fea0003800000 */
.L_x_2288:
[----:B0-----:R0:W-:Y:S04]  /*9140*/  STG.E.128 desc[UR60][R52.64], R44 ;  /* 0x0000002c34007986 */ /* 0x0011e8000c101d3c */
[----:B--2---:R0:W-:Y:S02]  /*9150*/  @!P3 STG.E.128 desc[UR60][R54.64], R48 ;  /* 0x000000303600b986 */ /* 0x0041e4000c101d3c */
.L_x_2287:
[----:B------:R-:W-:Y:S05]  /*9160*/  BSYNC B1 ;  /* 0x0000000000017941 */ /* 0x000fea0003800000 */
.L_x_2286:
[----:B------:R-:W-:-:S13]  /*9170*/  ISETP.NE.AND P3, PT, R35, RZ, PT ;  /* 0x000000ff2300720c */ /* 0x000fda0003f65270 */
[----:B------:R-:W-:Y:S05]  /*9180*/  @!P3 BRA `(.L_x_2240) ;  /* 0x0000000800dcb947 */ /* 0x000fea0003800000 */
[----:B0---4-:R-:W2:Y:S01]  /*9190*/  LDL R44, [R1] ;  /* 0x00000000012c7983 */ /* 0x011ea20000100800 */
[----:B------:R-:W-:Y:S01]  /*91a0*/  SHF.R.U32.HI R47, RZ, 0x3, R212 ;  /* 0x00000003ff2f7819 */ /* 0x000fe200000116d4 */
[----:B------:R-:W-:Y:S01]  /*91b0*/  BSSY B1, `(.L_x_2290) ;  /* 0x0000072000017945 */ /* 0x000fe20003800000 */
[----:B------:R-:W-:-:S04]  /*91c0*/  IADD3 R46, P3, P4, R118, R128, R29 ;  /* 0x00000080762e7210 */ /* 0x000fc80007c7e01d */
[----:B---3--:R-:W-:Y:S02]  /*91d0*/  IADD3.X R49, R4, R57, R33, P3, P4 ;  /* 0x0000003904317210 */ /* 0x008fe40001fe8421 */
[----:B------:R-:W-:-:S04]  /*91e0*/  LEA R52, P3, R46, R122, 0x1 ;  /* 0x0000007a2e347211 */ /* 0x000fc800078608ff */
[----:B------:R-:W-:Y:S02]  /*91f0*/  LEA.HI.X R53, R46, R123, R49, 0x1, P3 ;  /* 0x0000007b2e357211 */ /* 0x000fe400018f0c31 */
[----:B------:R-:W-:Y:S02]  /*9200*/  ISETP.GE.AND P3, PT, R207, R101, PT ;  /* 0x00000065cf00720c */ /* 0x000fe40003f66270 */
[----:B--2---:R-:W-:-:S04]  /*9210*/  LOP3.LUT P5, RZ, R44, 0x1, RZ, 0xc0, !PT ;  /* 0x000000012cff7812 */ /* 0x004fc800078ac0ff */
[----:B------:R-:W-:-:S04]  /*9220*/  SEL R147, R124, R147, !P5 ;  /* 0x000000937c937207 */ /* 0x000fc80006800000 */
[----:B------:R-:W-:-:S04]  /*9230*/  SHF.R.S32.HI R44, RZ, 0x1f, R147 ;  /* 0x0000001fff2c7819 */ /* 0x000fc80000011493 */
[----:B------:R-:W-:-:S04]  /*9240*/  LEA.HI R147, R44, R147, RZ, 0x4 ;  /* 0x000000932c937211 */ /* 0x000fc800078f20ff */
[----:B------:R-:W-:-:S04]  /*9250*/  LEA.HI.SX32 R147, R147, R28, 0x1c ;  /* 0x0000001c93937211 */ /* 0x000fc800078fe2ff */
[----:B------:R-:W-:Y:S02]  /*9260*/  SHF.R.S32.HI R44, RZ, 0x1f, R147 ;  /* 0x0000001fff2c7819 */ /* 0x000fe40000011493 */
[----:B------:R-:W-:Y:S02]  /*9270*/  SHF.L.U32 R55, R147, 0x3, RZ ;  /* 0x0000000393377819 */ /* 0x000fe400000006ff */
[----:B------:R-:W-:-:S04]  /*9280*/  LEA.HI R44, R44, R147, RZ, 0x3 ;  /* 0x000000932c2c7211 */ /* 0x000fc800078f18ff */
[----:B------:R-:W-:Y:S02]  /*9290*/  SHF.R.S32.HI R45, RZ, 0x3, R44 ;  /* 0x00000003ff2d7819 */ /* 0x000fe4000001142c */
[----:B------:R-:W-:-:S03]  /*92a0*/  LOP3.LUT R44, R212, 0x38, R55, 0xf8, !PT ;  /* 0x00000038d42c7812 */ /* 0x000fc600078ef837 */
[----:B------:R-:W-:Y:S01]  /*92b0*/  IMAD R45, R45, 0x1c00, R220 ;  /* 0x00001c002d2d7824 */ /* 0x000fe200078e02dc */
[----:B------:R-:W-:-:S05]  /*92c0*/  LOP3.LUT R44, R44, R47, RZ, 0x3c, !PT ;  /* 0x0000002f2c2c7212 */ /* 0x000fca00078e3cff */
        /* <DEDUP_REMOVED lines=65> */
[-C--:B------:R-:W-:Y:S01]  /*96e0*/  FFMA.FTZ R50, R45, R152.reuse, -R50 ;  /* 0x000000982d327223 */ /* 0x080fe20000010832 */
[----:B------:R-:W-:Y:S02]  /*96f0*/  HADD2.F32 R45, -RZ, R58.H0_H0 ;  /* 0x2000003aff2d7230 */ /* 0x000fe40000004100 */
[-C--:B------:R-:W-:Y:S01]  /*9700*/  FFMA.FTZ R59, R44, R47.reuse, -R59 ;  /* 0x0000002f2c3b7223 */ /* 0x080fe2000001083b */
[----:B------:R-:W-:Y:S01]  /*9710*/  FFMA.FTZ R56, R56, R47, R49 ;  /* 0x0000002f38387223 */ /* 0x000fe20000010031 */
[----:B------:R-:W-:Y:S02]  /*9720*/  HADD2.F32 R49, -RZ, R65.H0_H0 ;  /* 0x20000041ff317230 */ /* 0x000fe40000004100 */
[----:B------:R-:W-:Y:S01]  /*9730*/  FFMA.FTZ R51, R46, R152, R51 ;  /* 0x000000982e337223 */ /* 0x000fe20000010033 */
[----:B------:R-:W-:-:S02]  /*9740*/  HADD2.F32 R44, -RZ, R48.H0_H0 ;  /* 0x20000030ff2c7230 */ /* 0x000fc40000004100 */
[-C--:B------:R-:W-:Y:S01]  /*9750*/  FMUL.FTZ R65, R45, R153.reuse ;  /* 0x000000992d417220 */ /* 0x080fe20000410000 */
        /* <DEDUP_REMOVED lines=19> */
[----:B------:R-:W-:Y:S01]  /*9890*/  F2FP.F16.F32.PACK_AB R47, R69, R66 ;  /* 0x00000042452f723e */ /* 0x000fe200000000ff */
[----:B------:R-:W-:Y:S01]  /*98a0*/  IMAD.MOV.U32 R46, RZ, RZ, R50 ;  /* 0x000000ffff2e7224 */ /* 0x000fe200078e0032 */
[----:B------:R-:W-:Y:S01]  /*98b0*/  MOV R49, R61 ;  /* 0x0000003d00317202 */ /* 0x000fe20000000f00 */
[----:B------:R-:W-:-:S07]  /*98c0*/  IMAD.MOV.U32 R50, RZ, RZ, R70 ;  /* 0x000000ffff327224 */ /* 0x000fce00078e0046 */
.L_x_2291:
[----:B------:R-:W-:Y:S05]  /*98d0*/  BSYNC B1 ;  /* 0x0000000000017941 */ /* 0x000fea0003800000 */
.L_x_2290:
        /* <DEDUP_REMOVED lines=10> */
.L_x_2207:
[----:B------:R-:W2:Y:S02]  /*9980*/  LDL R44, [R1+0x44] ;  /* 0x00004400012c7983 */ /* 0x000ea40000100800 */
[----:B--2---:R-:W-:-:S13]  /*9990*/  R2UR UR4, R44 ;  /* 0x000000002c0472ca */ /* 0x004fda00000e0000 */
[----:B------:R-:W-:-:S06]  /*99a0*/  UISETP.NE.AND UP0, UPT, UR4, 0x3, UPT ;  /* 0x000000030400788c */ /* 0x000fcc000bf05270 */
[----:B------:R-:W-:-:S13]  /*99b0*/  PLOP3.LUT P2, PT, PT, PT, UP0, 0x80, 0x0 ;  /* 0x000000000000781c */ /* 0x000fda0003f4f008 */
[----:B------:R-:W-:Y:S05]  /*99c0*/  @!P2 BRA `(.L_x_2292) ;  /* 0x000000000004a947 */ /* 0x000fea0003800000 */
[----:B------:R-:W-:Y:S01]  /*99d0*/  BPT.TRAP 0x1 ;  /* 0x000000040000795c */ /* 0x000fe20000300000 */
.L_x_2292:
[----:B------:R-:W-:Y:S01]  /*99e0*/  LEA R43, R19, R18, 0x3 ;  /* 0x00000012132b7211 */ /* 0x000fe200078e18ff */
[----:B------:R-:W-:Y:S01]  /*99f0*/  IMAD R42, R24, -0x70, R2 ;  /* 0xffffff90182a7824 */ /* 0x000fe200078e0202 */
[----:B------:R-:W-:Y:S01]  /*9a00*/  SHF.L.U32 R100, R209, 0x1f, RZ ;  /* 0x0000001fd1647819 */ /* 0x000fe200000006ff */
[----:B------:R-:W-:Y:S03]  /*9a10*/  BSSY B1, `(.L_x_2293) ;  /* 0x0000004000017945 */ /* 0x000fe60003800000 */
[----:B------:R-:W1:Y:S01]  /*9a20*/  SYNCS.PHASECHK.TRANS64.TRYWAIT P3, [R43+URZ+0x36890], R100 ;  /* 0x036890642b0075a7 */ /* 0x000e62000806017f */
[----:B------:R-:W-:Y:S01]  /*9a30*/  VIMNMX R42, R42, 0x70, PT ;  /* 0x000000702a2a7848 */ /* 0x000fe20003fe0100 */
[----:B-1----:R-:W-:Y:S06]  /*9a40*/  @!P3 BRA `(.L_x_2294) ;  /* 0x00000224006cb947 */ /* 0x002fec0003800000 */
.L_x_2540:
[----:B------:R-:W-:Y:S05]  /*9a50*/  BSYNC B1 ;  /* 0x0000000000017941 */ /* 0x000fea0003800000 */
.L_x_2293:
[----:B------:R-:W-:Y:S01]  /*9a60*/  ISETP.GE.AND P3, PT, R204, R42, PT ;  /* 0x0000002acc00720c */ /* 0x000fe20003f66270 */
[----:B------:R-:W-:-:S12]  /*9a70*/  BSSY B1, `(.L_x_2295) ;  /* 0x0000014000017945 */ /* 0x000fd80003800000 */
[----:B------:R-:W-:Y:S05]  /*9a80*/  @P3 BRA `(.L_x_2296) ;  /* 0x0000000000483947 */ /* 0x000fea0003800000 */
[----:B------:R-:W-:-:S13]  /*9a90*/  ISETP.NE.AND P3, PT, R30, RZ, PT ;  /* 0x000000ff1e00720c */ /* 0x000fda0003f65270 */
[----:B0-----:R-:W0:Y:S04]  /*9aa0*/  @P3 LDS.128 R44, [R40+0x21000] ;  /* 0x02100000282c3984 */ /* 0x001e280000000c00 */
[----:B0-----:R-:W-:Y:S01]  /*9ab0*/  @P3 STG.E.128 desc[UR60][R50.64], R44 ;  /* 0x0000002c32003986 */ /* 0x001fe2000c101d3c */
[----:B------:R-:W-:-:S13]  /*9ac0*/  ISETP.NE.AND P3, PT, R34, RZ, PT ;  /* 0x000000ff2200720c */ /* 0x000fda0003f65270 */
[----:B------:R-:W0:Y:S04]  /*9ad0*/  @P3 LDS.128 R44, [R41+0x21000] ;  /* 0x02100000292c3984 */ /* 0x000e280000000c00 */
        /* <DEDUP_REMOVED lines=12> */
[----:B0-----:R2:W-:Y:S02]  /*9ba0*/  @P3 STG.E.128 desc[UR60][R50.64+0x140], R44 ;  /* 0x0001402c32003986 */ /* 0x0015e4000c101d3c */
.L_x_2296:
[----:B------:R-:W-:Y:S05]  /*9bb0*/  BSYNC B1 ;  /* 0x0000000000017941 */ /* 0x000fea0003800000 */
.L_x_2295:
[----:B------:R-:W-:-:S13]  /*9bc0*/  ISETP.GE.AND P3, PT, R233, R42, PT ;  /* 0x0000002ae900720c */ /* 0x000fda0003f66270 */
[----:B------:R-:W-:Y:S05]  /*9bd0*/  @P3 BRA `(.L_x_2240) ;  /* 0x0000000000483947 */ /* 0x000fea0003800000 */
[----:B------:R-:W-:-:S13]  /*9be0*/  ISETP.NE.AND P3, PT, R30, RZ, PT ;  /* 0x000000ff1e00720c */ /* 0x000fda0003f65270 */
[----:B0-2---:R-:W0:Y:S04]  /*9bf0*/  @P3 LDS.128 R44, [R40+0x23000] ;  /* 0x02300000282c3984 */ /* 0x005e280000000c00 */
        /* <DEDUP_REMOVED lines=16> */
.L_x_2240:
[----:B------:R-:W-:Y:S05]  /*9d00*/  BSYNC B0 ;  /* 0x0000000000007941 */ /* 0x000fea0003800000 */
.L_x_2206:
        /* <DEDUP_REMOVED lines=17> */
.L_x_2298:
[----:B------:R-:W-:Y:S05]  /*9e20*/  BSYNC B0 ;  /* 0x0000000000007941 */ /* 0x000fea0003800000 */
.L_x_2297:
        /* <DEDUP_REMOVED lines=10> */
[----:B------:R2:W-:Y:S04]  /*9ed0*/  STL [R1+0x4], R44 ;  /* 0x0000042c01007387 */ /* 0x0005e80000100800 */
[----:B------:R2:W-:Y:S02]  /*9ee0*/  STL [R1+0x3c], R45 ;  /* 0x00003c2d01007387 */ /* 0x0005e40000100800 */
[----:B-12---:R-:W-:Y:S05]  /*9ef0*/  @!P2 BRA `(.L_x_2300) ;  /* 0x000002200054a947 */ /* 0x006fea0003800000 */
.L_x_2541:
[----:B------:R-:W-:Y:S05]  /*9f00*/  BSYNC B0 ;  /* 0x0000000000007941 */ /* 0x000fea0003800000 */
.L_x_2299:
[----:B------:R1:W5:Y:S04]  /*9f10*/  LDL R55, [R1+0x40] ;  /* 0x0000400001377983 */ /* 0x0003680000100800 */
[----:B------:R1:W5:Y:S04]  /*9f20*/  LDL R54, [R1+0x3c] ;  /* 0x00003c0001367983 */ /* 0x0003680000100800 */
[----:B------:R1:W5:Y:S04]  /*9f30*/  LDL R53, [R1+0x38] ;  /* 0x0000380001357983 */ /* 0x0003680000100800 */
[----:B------:R1:W5:Y:S01]  /*9f40*/  LDL R52, [R1+0x4] ;  /* 0x0000040001347983 */ /* 0x0003620000100800 */
[----:B------:R-:W-:Y:S01]  /*9f50*/  ISETP.GE.AND P2, PT, R204, R42, PT ;  /* 0x0000002acc00720c */ /* 0x000fe20003f46270 */
[----:B------:R-:W-:Y:S01]  /*9f60*/  BSSY B0, `(.L_x_2301) ;  /* 0x0000022000007945 */ /* 0x000fe20003800000 */
[----:B------:R-:W-:-:S11]  /*9f70*/  IMAD.WIDE R48, R24, 0x70, R120 ;  /* 0x0000007018307825 */ /* 0x000fd600078e0278 */
[----:B-1----:R-:W-:Y:S05]  /*9f80*/  @P2 BRA `(.L_x_2302) ;  /* 0x00000000007c2947 */ /* 0x002fea0003800000 */
[----:B-----5:R-:W-:Y:S01]  /*9f90*/  R2UR UR7, R55 ;  /* 0x00000000370772ca */ /* 0x020fe200000e0000 */
[----:B------:R-:W-:Y:S01]  /*9fa0*/  IMAD.MOV.U32 R44, RZ, RZ, R116 ;  /* 0x000000ffff2c7224 */ /* 0x000fe200078e0074 */
[----:B------:R-:W-:Y:S01]  /*9fb0*/  R2UR UR4, R54 ;  /* 0x00000000360472ca */ /* 0x000fe200000e0000 */
[----:B------:R-:W-:Y:S01]  /*9fc0*/  IMAD.MOV.U32 R45, RZ, RZ, R39 ;  /* 0x000000ffff2d7224 */ /* 0x000fe200078e0027 */
[----:B------:R-:W-:Y:S02]  /*9fd0*/  R2UR UR6, R53 ;  /* 0x00000000350672ca */ /* 0x000fe400000e0000 */
[----:B------:R-:W-:-:S07]  /*9fe0*/  R2UR UR5, R52 ;  /* 0x00000000340572ca */ /* 0x000fce00000e0000 */
        /* <DEDUP_REMOVED lines=25> */
.L_x_2302:
[----:B------:R-:W-:Y:S05]  /*a180*/  BSYNC B0 ;  /* 0x0000000000007941 */ /* 0x000fea0003800000 */
.L_x_2301:
        /* <DEDUP_REMOVED lines=9> */
[----:B------:R-:W-:Y:S01]  /*a220*/  R2UR UR5, R52 ;  /* 0x00000000340572ca */ /* 0x000fe200000e0000 */
[----:B------:R-:W-:-:S04]  /*a230*/  IMAD.X R48, RZ, RZ, R49, P2 ;  /* 0x000000ffff307224 */ /* 0x000fc800010e0631 */
        /* <DEDUP_REMOVED lines=25> */
.L_x_2304:
[----:B------:R-:W-:Y:S05]  /*a3d0*/  BSYNC B0 ;  /* 0x0000000000007941 */ /* 0x000fea0003800000 */
.L_x_2303:
[----:B------:R-:W3:Y:S01]  /*a3e0*/  LDL R40, [R1] ;  /* 0x0000000001287983 */ /* 0x000ee20000100800 */
[----:B0-----:R-:W-:Y:S01]  /*a3f0*/  @!P3 VIADD R43, R43, 0x368c0 ;  /* 0x000368c02b2bb836 */ /* 0x001fe20000000000 */
[----:B------:R-:W-:Y:S01]  /*a400*/  PLOP3.LUT P2, PT, PT, PT, PT, 0x8, 0x0 ;  /* 0x000000000000781c */ /* 0x000fe20003f4e170 */
[----:B------:R-:W-:Y:S01]  /*a410*/  VIADD R19, R19, 0x1 ;  /* 0x0000000113137836 */ /* 0x000fe20000000000 */
[----:B------:R-:W-:Y:S01]  /*a420*/  @!PT LDS RZ, [RZ] ;  /* 0x00000000fffff984 */ /* 0x000fe20000000800 */
[----:B------:R-:W-:Y:S01]  /*a430*/  @!PT LDS RZ, [RZ] ;  /* 0x00000000fffff984 */ /* 0x000fe20000000800 */
[----:B------:R-:W-:Y:S01]  /*a440*/  @!PT LDS RZ, [RZ] ;  /* 0x00000000fffff984 */ /* 0x000fe20000000800 */
[----:B------:R-:W-:Y:S01]  /*a450*/  @!PT LDS RZ, [RZ] ;  /* 0x00000000fffff984 */ /* 0x000fe20000000800 */
[----:B------:R0:W-:Y:S06]  /*a460*/  MEMBAR.ALL.CTA ;  /* 0x0000000000007992 */ /* 0x0001ec0000008000 */
[----:B0-----:R-:W0:Y:S01]  /*a470*/  FENCE.VIEW.ASYNC.S ;  /* 0x00000000000073c6 */ /* 0x001e220000000000 */
[----:B------:R-:W-:Y:S01]  /*a480*/  @!P3 PRMT R43, RZ, 0x654, R43 ;  /* 0x00000654ff2bb816 */ /* 0x000fe2000000002b */
[----:B0-----:R0:W-:Y:S06]  /*a490*/  BAR.SYNC.DEFER_BLOCKING R149, 0x80 ;  /* 0x000200950000751d */ /* 0x0011ec0000010000 */
[----:B------:R0:W-:Y:S01]  /*a4a0*/  @!P3 SYNCS.ARRIVE.TRANS64.RED.A1T0 RZ, [R43+URZ], RZ ;  /* 0x000000ff2bffb9a7 */ /* 0x0001e2000810043f */
[----:B------:R-:W-:-:S04]  /*a4b0*/  ISETP.NE.AND P3, PT, R19, 0x2, PT ;  /* 0x000000021300780c */ /* 0x000fc80003f65270 */
[----:B------:R-:W-:Y:S02]  /*a4c0*/  SEL R19, R19, RZ, P3 ;  /* 0x000000ff13137207 */ /* 0x000fe40001800000 */
[----:B---3--:R-:W-:Y:S02]  /*a4d0*/  LOP3.LUT P4, RZ, R40, 0x2, RZ, 0xc0, !PT ;  /* 0x0000000228ff7812 */ /* 0x008fe4000788c0ff */
[----:B------:R-:W-:-:S04]  /*a4e0*/  SEL R40, RZ, 0x1, P3 ;  /* 0x00000001ff287807 */ /* 0x000fc80001800000 */
[----:B------:R-:W-:-:S07]  /*a4f0*/  LOP3.LUT R209, R209, R40, RZ, 0x3c, !PT ;  /* 0x00000028d1d17212 */ /* 0x000fce00078e3cff */
[----:B0-----:R-:W-:Y:S05]  /*a500*/  @P4 BRA `(.L_x_2305) ;  /* 0xffffff8000c04947 */ /* 0x001fea000383ffff */
.L_x_2201:
[----:B------:R-:W-:Y:S01]  /*a510*/  BSSY B0, `(.L_x_2306) ;  /* 0x0000039000007945 */ /* 0x000fe20003800000 */
[----:B------:R-:W-:Y:S01]  /*a520*/  ISETP.GE.AND P1, PT, R148, 0x1, PT ;  /* 0x000000019400780c */ /* 0x000fe20003f26270 */
[----:B------:R-:W-:Y:S01]  /*a530*/  IMAD.MOV.U32 R0, RZ, RZ, RZ ;  /* 0x000000ffff007224 */ /* 0x000fe200078e00ff */
[----:B------:R-:W-:Y:S02]  /*a540*/  PLOP3.LUT P0, PT, PT, PT, PT, 0x80, 0x0 ;  /* 0x000000000000781c */ /* 0x000fe40003f0f070 */
[----:B------:R-:W-:Y:S02]  /*a550*/  CS2R R2, SRZ ;  /* 0x0000000000027805 */ /* 0x000fe4000001ff00 */
[----:B------:R-:W-:Y:S02]  /*a560*/  CS2R R118, SRZ ;  /* 0x0000000000767805 */ /* 0x000fe4000001ff00 */
[----:B------:R-:W-:Y:S02]  /*a570*/  CS2R R116, SRZ ;  /* 0x0000000000747805 */ /* 0x000fe4000001ff00 */
[----:B------:R-:W-:-:S02]  /*a580*/  CS2R R114, SRZ ;  /* 0x0000000000727805 */ /* 0x000fc4000001ff00 */
[----:B------:R-:W-:Y:S02]  /*a590*/  CS2R R112, SRZ ;  /* 0x0000000000707805 */ /* 0x000fe4000001ff00 */
[----:B------:R-:W-:Y:S02]  /*a5a0*/  MOV R111, RZ ;  /* 0x000000ff006f7202 */ /* 0x000fe40000000f00 */
[----:B------:R-:W-:Y:S02]  /*a5b0*/  CS2R R106, SRZ ;  /* 0x00000000006a7805 */ /* 0x000fe4000001ff00 */
[----:B------:R-:W-:Y:S02]  /*a5c0*/  CS2R R108, SRZ ;  /* 0x00000000006c7805 */ /* 0x000fe4000001ff00 */
[----:B-----5:R-:W-:Y:S02]  /*a5d0*/  CS2R R54, SRZ ;  /* 0x0000000000367805 */ /* 0x020fe4000001ff00 */
[----:B------:R-:W-:Y:S01]  /*a5e0*/  CS2R R104, SRZ ;  /* 0x0000000000687805 */ /* 0x000fe2000001ff00 */
[----:B------:R-:W-:Y:S01]  /*a5f0*/  IMAD.MOV.U32 R103, RZ, RZ, RZ ;  /* 0x000000ffff677224 */ /* 0x000fe200078e00ff */
[----:B------:R-:W-:-:S02]  /*a600*/  CS2R R98, SRZ ;  /* 0x0000000000627805 */ /* 0x000fc4000001ff00 */
[----:B------:R-:W-:Y:S02]  /*a610*/  CS2R R100, SRZ ;  /* 0x0000000000647805 */ /* 0x000fe4000001ff00 */
[----:B------:R-:W-:Y:S01]  /*a620*/  CS2R R96, SRZ ;  /* 0x0000000000607805 */ /* 0x000fe2000001ff00 */
[----:B------:R-:W-:Y:S01]  /*a630*/  IMAD.MOV.U32 R95, RZ, RZ, RZ ;  /* 0x000000ffff5f7224 */ /* 0x000fe200078e00ff */
[----:B------:R-:W-:Y:S02]  /*a640*/  CS2R R90, SRZ ;  /* 0x00000000005a7805 */ /* 0x000fe4000001ff00 */
[----:B------:R-:W-:Y:S02]  /*a650*/  CS2R R92, SRZ ;  /* 0x00000000005c7805 */ /* 0x000fe4000001ff00 */
[----:B------:R-:W-:Y:S02]  /*a660*/  CS2R R62, SRZ ;  /* 0x00000000003e7805 */ /* 0x000fe4000001ff00 */
[----:B------:R-:W-:Y:S01]  /*a670*/  CS2R R88, SRZ ;  /* 0x0000000000587805 */ /* 0x000fe2000001ff00 */
[----:B------:R-:W-:Y:S01]  /*a680*/  IMAD.MOV.U32 R87, RZ, RZ, RZ ;  /* 0x000000ffff577224 */ /* 0x000fe200078e00ff */
[----:B------:R-:W-:-:S02]  /*a690*/  CS2R R82, SRZ ;  /* 0x0000000000527805 */ /* 0x000fc4000001ff00 */
[----:B------:R-:W-:Y:S02]  /*a6a0*/  CS2R R84, SRZ ;  /* 0x0000000000547805 */ /* 0x000fe4000001ff00 */
[----:B------:R-:W-:Y:S02]  /*a6b0*/  CS2R R80, SRZ ;  /* 0x0000000000507805 */ /* 0x000fe4000001ff00 */
[----:B------:R-:W-:Y:S02]  /*a6c0*/  MOV R79, RZ ;  /* 0x000000ff004f7202 */ /* 0x000fe40000000f00 */
        /* <DEDUP_REMOVED lines=13> */
[----:B-1----:R-:W-:Y:S02]  /*a7a0*/  CS2R R50, SRZ ;  /* 0x0000000000327805 */ /* 0x002fe4000001ff00 */
[----:B------:R-:W-:-:S02]  /*a7b0*/  CS2R R52, SRZ ;  /* 0x0000000000347805 */ /* 0x000fc4000001ff00 */
[----:B--2---:R-:W-:Y:S02]  /*a7c0*/  CS2R R48, SRZ ;  /* 0x0000000000307805 */ /* 0x004fe4000001ff00 */
        /* <DEDUP_REMOVED lines=10> */
[----:B------:R-:W-:Y:S06]  /*a870*/  @P2 BRA `(.L_x_2307) ;  /* 0x0000000000082947 */ /* 0x000fec0003800000 */
[----:B------:R-:W0:Y:S02]  /*a880*/  FENCE.VIEW.ASYNC.G ;  /* 0x00000000000073c6 */ /* 0x000e240000000100 */
[----:B0-----:R-:W-:Y:S06]  /*a890*/  BAR.ARV 0xc, 0x120 ;  /* 0x0304800000007b1d */ /* 0x001fec0000002000 */
.L_x_2307:
[----:B------:R-:W-:Y:S05]  /*a8a0*/  BSYNC B0 ;  /* 0x0000000000007941 */ /* 0x000fea0003800000 */
.L_x_2306:
[----:B------:R-:W-:Y:S01]  /*a8b0*/  CS2R R24, SRZ ;  /* 0x0000000000187805 */ /* 0x000fe2000001ff00 */
[----:B------:R-:W-:Y:S06]  /*a8c0*/  @!P1 BRA `(.L_x_2308) ;  /* 0x00000190000c9947 */ /* 0x000fec0003800000 */
[----:B------:R-:W2:Y:S04]  /*a8d0*/  LDL R4, [R1+0x6c] ;  /* 0x00006c0001047983 */ /* 0x000ea80000100800 */
[----:B------:R-:W3:Y:S04]  /*a8e0*/  LDL R5, [R1+0x68] ;  /* 0x0000680001057983 */ /* 0x000ee80000100800 */
[----:B--2---:R-:W0:Y:S01]  /*a8f0*/  SHFL.IDX PT, R0, R4, RZ, 0x1f ;  /* 0x00001fff04007589 */ /* 0x004e2200000e0000 */
[----:B---3--:R-:W-:-:S13]  /*a900*/  R2UR UR4, R5 ;  /* 0x00000000050472ca */ /* 0x008fda00000e0000 */
[----:B------:R-:W-:Y:S01]  /*a910*/  ULOP3.LUT UP0, URZ, UR4, 0x9f, URZ, 0xc0, !UPT ;  /* 0x0000009f043f7892 */ /* 0x000fe2000f80c03f */
[----:B0-----:R-:W-:-:S04]  /*a920*/  LEA.HI R2, R0, R0, RZ, 0x1 ;  /* 0x0000000000027211 */ /* 0x001fc800078f08ff */
[----:B------:R-:W-:Y:S02]  /*a930*/  LOP3.LUT R3, R2, 0x1e, RZ, 0xc0, !PT ;  /* 0x0000001e02037812 */ /* 0x000fe400078ec0ff */
[----:B------:R-:W-:-:S03]  /*a940*/  PLOP3.LUT P0, PT, PT, PT, UP0, 0x80, 0x0 ;  /* 0x000000000000781c */ /* 0x000fc60003f0f008 */
[----:B------:R-:W-:-:S05]  /*a950*/  IMAD.IADD R3, R0, 0x1, -R3 ;  /* 0x0000000100037824 */ /* 0x000fca00078e0a03 */
[----:B------:R-:W-:-:S04]  /*a960*/  LEA R3, R3, UR4, 0xd ;  /* 0x0000000403037c11 */ /* 0x000fc8000f8e68ff */
[----:B------:R-:W-:-:S04]  /*a970*/  SHF.R.U32.HI R2, RZ, 0x4, R3 ;  /* 0x00000004ff027819 */ /* 0x000fc80000011603 */
[----:B------:R-:W-:Y:S01]  /*a980*/  LOP3.LUT R2, R2, 0x3fff, RZ, 0xc0, !PT ;  /* 0x00003fff02027812 */ /* 0x000fe200078ec0ff */
        /* <DEDUP_REMOVED lines=16> */
[----:B-1----:R-:W-:Y:S05]  /*aa90*/  CALL.ABS.NOINC R14 ;  /* 0x000000000e007343 */ /* 0x002fea0003c00000 */
.L_x_2309:
[----:B------:R-:W-:Y:S02]  /*aaa0*/  ULDC UR4, c[0x0][0x3d4] ;  /* 0x0000f50000047ab9 */ /* 0x000fe40000000800 */
[----:B------:R-:W-:-:S13]  /*aab0*/  ISETP.LT.AND P0, PT, RZ, UR4, PT ;  /* 0x00000004ff007c0c */ /* 0x000fda000bf01270 */
[----:B------:R-:W-:Y:S05]  /*aac0*/  @P0 BRA `(.L_x_2310) ;  /* 0x00000000003c0947 */ /* 0x000fea0003800000 */
[----:B------:R-:W-:-:S04]  /*aad0*/  LEA.HI R0, R232, R232, RZ, 0x1 ;  /* 0x000000e8e8007211 */ /* 0x000fc800078f08ff */
[----:B------:R-:W-:-:S05]  /*aae0*/  LOP3.LUT R3, R0, 0xfffffffe, RZ, 0xc0, !PT ;  /* 0xfffffffe00037812 */ /* 0x000fca00078ec0ff */
[----:B------:R-:W-:-:S05]  /*aaf0*/  IMAD.IADD R3, R232, 0x1, -R3 ;  /* 0x00000001e8037824 */ /* 0x000fca00078e0a03 */
[----:B------:R-:W-:-:S04]  /*ab00*/  SHF.L.U32 R3, R3, 0x1f, RZ ;  /* 0x0000001f03037819 */ /* 0x000fc800000006ff */
[----:B------:R0:W1:Y:S03]  /*ab10*/  SYNCS.PHASECHK.TRANS64.TRYWAIT P0, [R18+URZ+0x36800], R3 ;  /* 0x03680003120075a7 */ /* 0x000066000800017f */
[----:B-1----:R-:W-:Y:S05]  /*ab20*/  @!P0 NANOSLEEP.SYNCS 0x989680 ;  /* 0x009896800000895d */ /* 0x002fea0003900000 */
[----:B------:R-:W1:Y:S01]  /*ab30*/  @!P0 SYNCS.PHASECHK.TRANS64 P0, [R18+URZ+0x36800], R3 ;  /* 0x03680003120085a7 */ /* 0x000e62000800007f */
[----:B------:R-:W-:Y:S04]  /*ab40*/  BSSY B0, `(.L_x_2311) ;  /* 0x0000006000007945 */ /* 0x000fe80003800000 */
[----:B-1----:R-:W-:Y:S05]  /*ab50*/  @P0 BRA `(.L_x_2312) ;  /* 0x0000000000100947 */ /* 0x002fea0003800000 */
.L_x_2313:
[----:B-1----:R1:W2:Y:S02]  /*ab60*/  SYNCS.PHASECHK.TRANS64.TRYWAIT P0, [R18+URZ+0x36800], R3 ;  /* 0x03680003120075a7 */ /* 0x0022a4000800017f */
[----:B--2---:R-:W-:Y:S05]  /*ab70*/  @!P0 NANOSLEEP.SYNCS 0x989680 ;  /* 0x009896800000895d */ /* 0x004fea0003900000 */
[----:B------:R-:W2:Y:S02]  /*ab80*/  @!P0 SYNCS.PHASECHK.TRANS64 P0, [R18+URZ+0x36800], R3 ;  /* 0x03680003120085a7 */ /* 0x000ea4000800007f */
[----:B--2---:R-:W-:Y:S05]  /*ab90*/  @!P0 BRA `(.L_x_2313) ;  /* 0xfffffffc00f08947 */ /* 0x004fea000383ffff */
.L_x_2312:
[----:B------:R-:W-:Y:S05]  /*aba0*/  BSYNC B0 ;  /* 0x0000000000007941 */ /* 0x000fea0003800000 */
.L_x_2311:
[----:B------:R-:W-:Y:S05]  /*abb0*/  BRA `(.L_x_2314) ;  /* 0x0000006c00387947 */ /* 0x000fea0003800000 */
.L_x_2310:
[----:B------:R-:W2:Y:S01]  /*abc0*/  LDL R0, [R1+0x68] ;  /* 0x0000680001007983 */ /* 0x000ea20000100800 */
[----:B------:R-:W0:Y:S01]  /*abd0*/  LDC.64 R70, c[0x0][0x3d8] ;  /* 0x0000f600ff467b82 */ /* 0x000e220000000a00 */
[----:B------:R-:W-:Y:S02]  /*abe0*/  SHF.R.S32.HI R3, RZ, 0x1f, R144 ;  /* 0x0000001fff037819 */ /* 0x000fe40000011490 */
[----:B------:R-:W-:Y:S02]  /*abf0*/  SHF.R.S32.HI R5, RZ, 0x1f, R16 ;  /* 0x0000001fff057819 */ /* 0x000fe40000011410 */
[----:B------:R-:W-:Y:S02]  /*ac00*/  MOV R4, R16 ;  /* 0x0000001000047202 */ /* 0x000fe40000000f00 */
[----:B------:R-:W-:Y:S01]  /*ac10*/  SHF.R.S32.HI R9, RZ, 0x1f, R22 ;  /* 0x0000001fff097819 */ /* 0x000fe20000011416 */
[----:B------:R-:W1:Y:S01]  /*ac20*/  LDC.64 R10, c[0x0][0x3e8] ;  /* 0x0000fa00ff0a7b82 */ /* 0x000e620000000a00 */
[-C--:B0-----:R-:W-:Y:S01]  /*ac30*/  IMAD R8, R234, R70.reuse, RZ ;  /* 0x00000046ea087224 */ /* 0x081fe200078e02ff */
[----:B------:R-:W-:Y:S01]  /*ac40*/  SHF.L.U32 R73, R70, 0x6, RZ ;  /* 0x0000000646497819 */ /* 0x000fe200000006ff */
[----:B------:R-:W-:-:S04]  /*ac50*/  IMAD.WIDE.U32 R52, R144, R70, RZ ;  /* 0x0000004690347225 */ /* 0x000fc800078e00ff */
[----:B------:R-:W-:-:S04]  /*ac60*/  IMAD.WIDE.U32 R6, R204, R70, R4 ;  /* 0x00000046cc067225 */ /* 0x000fc800078e0004 */
[----:B------:R-:W-:Y:S01]  /*ac70*/  IMAD R78, R204, R71, R8 ;  /* 0x00000047cc4e7224 */ /* 0x000fe200078e0208 */
[----:B------:R-:W-:Y:S01]  /*ac80*/  IADD3 R74, P0, R6, R52, RZ ;  /* 0x00000034064a7210 */ /* 0x000fe20007f1e0ff */
[----:B------:R-:W-:Y:S02]  /*ac90*/  IMAD.MOV.U32 R8, RZ, RZ, R22 ;  /* 0x000000ffff087224 */ /* 0x000fe400078e0016 */
[----:B-1----:R-:W-:-:S04]  /*aca0*/  IMAD.WIDE.U32 R4, R204, R10, R4 ;  /* 0x0000000acc047225 */ /* 0x002fc800078e0004 */
[----:B------:R-:W-:Y:S01]  /*acb0*/  IMAD.SHL.U32 R72, R10, 0x40, RZ ;  /* 0x000000400a487824 */ /* 0x000fe200078e00ff */
[----:B--2---:R-:W-:Y:S01]  /*acc0*/  R2UR UR4, R0 ;  /* 0x00000000000472ca */ /* 0x004fe200000e0000 */
[C---:B------:R-:W-:Y:S02]  /*acd0*/  IMAD R0, R3.reuse, R70, RZ ;  /* 0x0000004603007224 */ /* 0x040fe400078e02ff */
[----:B------:R-:W-:Y:S02]  /*ace0*/  IMAD R3, R3, R10, RZ ;  /* 0x0000000a03037224 */ /* 0x000fe400078e02ff */
[----:B------:R-:W-:Y:S01]  /*acf0*/  IMAD R75, R144, R71, R0 ;  /* 0x00000047904b7224 */ /* 0x000fe200078e0200 */
[----:B------:R-:W-:Y:S01]  /*ad00*/  SHF.L.U64.HI R71, R70, 0x6, R71 ;  /* 0x0000000646477819 */ /* 0x000fe20000010247 */
[----:B------:R-:W-:Y:S02]  /*ad10*/  IMAD R3, R144, R11, R3 ;  /* 0x0000000b90037224 */ /* 0x000fe400078e0203 */
[----:B------:R-:W-:-:S02]  /*ad20*/  IMAD.IADD R75, R75, 0x1, R53 ;  /* 0x000000014b4b7824 */ /* 0x000fc400078e0235 */
[----:B------:R-:W-:Y:S02]  /*ad30*/  IMAD R0, R234, R10, RZ ;  /* 0x0000000aea007224 */ /* 0x000fe400078e02ff */
[----:B------:R-:W-:Y:S01]  /*ad40*/  ULOP3.LUT UP0, URZ, UR4, 0x3ff, URZ, 0xc0, !UPT ;  /* 0x000003ff043f7892 */ /* 0x000fe2000f80c03f */
[----:B------:R-:W-:Y:S01]  /*ad50*/  IADD3.X R76, R75, R7, R78, P0, !PT ;  /* 0x000000074b4c7210 */ /* 0x000fe200007fe44e */
[----:B------:R-:W-:Y:S01]  /*ad60*/  IMAD.WIDE.U32 R6, R204, R70, R8 ;  /* 0x00000046cc067225 */ /* 0x000fe200078e0008 */
[----:B------:R-:W-:-:S03]  /*ad70*/  SHF.L.U64.HI R70, R10, 0x6, R11 ;  /* 0x000000060a467819 */ /* 0x000fc6000001020b */
[----:B------:R-:W-:Y:S01]  /*ad80*/  IMAD.WIDE.U32 R144, R144, R10, RZ ;  /* 0x0000000a90907225 */ /* 0x000fe200078e00ff */
[----:B------:R-:W-:-:S03]  /*ad90*/  IADD3 R68, P1, R6, R52, RZ ;  /* 0x0000003406447210 */ /* 0x000fc60007f3e0ff */
[C---:B------:R-:W-:Y:S01]  /*ada0*/  IMAD.WIDE.U32 R8, R204.reuse, R10, R8 ;  /* 0x0000000acc087225 */ /* 0x040fe200078e0008 */
[----:B------:R-:W-:Y:S02]  /*adb0*/  IADD3.X R78, R75, R78, R7, P1, !PT ;  /* 0x0000004e4b4e7210 */ /* 0x000fe40000ffe407 */
[----:B------:R-:W-:Y:S01]  /*adc0*/  PLOP3.LUT P1, PT, PT, PT, UP0, 0x80, 0x0 ;  /* 0x000000000000781c */ /* 0x000fe20003f2f008 */
[----:B------:R-:W-:Y:S01]  /*add0*/  IMAD R0, R204, R11, R0 ;  /* 0x0000000bcc007224 */ /* 0x000fe200078e0200 */
[-C--:B------:R-:W-:Y:S01]  /*ade0*/  IADD3 R79, P0, R4, R144.reuse, RZ ;  /* 0x00000090044f7210 */ /* 0x080fe20007f1e0ff */
[----:B------:R-:W-:Y:S01]  /*adf0*/  IMAD.IADD R77, R3, 0x1, R145 ;  /* 0x00000001034d7824 */ /* 0x000fe200078e0291 */
[----:B------:R-:W-:-:S04]  /*ae00*/  IADD3 R69, P2, R8, R144, RZ ;  /* 0x0000009008457210 */ /* 0x000fc80007f5e0ff */
[C---:B------:R-:W-:Y:S02]  /*ae10*/  IADD3.X R81, R77.reuse, R5, R0, P0, !PT ;  /* 0x000000054d517210 */ /* 0x040fe400007fe400 */
[----:B------:R-:W-:-:S03]  /*ae20*/  IADD3.X R83, R77, R0, R9, P2, !PT ;  /* 0x000000004d537210 */ /* 0x000fc600017fe409 */
        /* <DEDUP_REMOVED lines=17> */
.L_x_2315:
[----:B------:R-:W0:Y:S01]  /*af40*/  LDC.64 R12, c[0x0][0x3d8] ;  /* 0x0000f600ff0c7b82 */ /* 0x000e220000000a00 */
[----:B------:R-:W-:Y:S01]  /*af50*/  SHF.R.S32.HI R3, RZ, 0x1f, R217 ;  /* 0x0000001fff037819 */ /* 0x000fe200000114d9 */
[----:B------:R-:W-:Y:S01]  /*af60*/  ULDC.U8 UR4, c[0x0][0x3f0] ;  /* 0x0000fc0000047ab9 */ /* 0x000fe20000000000 */
[----:B------:R-:W-:Y:S01]  /*af70*/  BSSY B0, `(.L_x_2316) ;  /* 0x000068a000007945 */ /* 0x000fe20003800000 */
[----:B------:R-:W-:-:S04]  /*af80*/  ISETP.NE.AND P0, PT, RZ, UR4, PT ;  /* 0x00000004ff007c0c */ /* 0x000fc8000bf05270 */
[----:B------:R-:W1:Y:S01]  /*af90*/  LDC.64 R10, c[0x0][0x3e8] ;  /* 0x0000fa00ff0a7b82 */ /* 0x000e620000000a00 */
[-C--:B0-----:R-:W-:Y:S02]  /*afa0*/  IMAD R0, R3, R12.reuse, RZ ;  /* 0x0000000c03007224 */ /* 0x081fe400078e02ff */
[----:B------:R-:W-:-:S04]  /*afb0*/  IMAD.WIDE.U32 R4, R217, R12, RZ ;  /* 0x0000000cd9047225 */ /* 0x000fc800078e00ff */
[----:B------:R-:W-:Y:S02]  /*afc0*/  IMAD.SHL.U32 R87, R4, 0x80, RZ ;  /* 0x0000008004577824 */ /* 0x000fe400078e00ff */
[-C--:B-1----:R-:W-:Y:S02]  /*afd0*/  IMAD R8, R3, R10.reuse, RZ ;  /* 0x0000000a03087224 */ /* 0x082fe400078e02ff */
[C---:B------:R-:W-:Y:S02]  /*afe0*/  IMAD R3, R217.reuse, R13, R0 ;  /* 0x0000000dd9037224 */ /* 0x040fe400078e0200 */
[----:B------:R-:W-:-:S04]  /*aff0*/  IMAD.WIDE.U32 R6, R217, R10, RZ ;  /* 0x0000000ad9067225 */ /* 0x000fc800078e00ff */
[C---:B------:R-:W-:Y:S02]  /*b000*/  IMAD R9, R217.reuse, R11, R8 ;  /* 0x0000000bd9097224 */ /* 0x040fe400078e0208 */
[----:B------:R-:W-:Y:S02]  /*b010*/  IMAD R0, R217, -0x80, R219 ;  /* 0xffffff80d9007824 */ /* 0x000fe400078e02db */
[----:B------:R-:W-:Y:S01]  /*b020*/  IMAD.IADD R5, R5, 0x1, R3 ;  /* 0x0000000105057824 */ /* 0x000fe200078e0203 */
[----:B------:R-:W-:Y:S01]  /*b030*/  IADD3 R3, R7, R9, RZ ;  /* 0x0000000907037210 */ /* 0x000fe20007ffe0ff */
[----:B------:R-:W-:Y:S01]  /*b040*/  IMAD.SHL.U32 R82, R6, 0x80, RZ ;  /* 0x0000008006527824 */ /* 0x000fe200078e00ff */
[----:B------:R-:W-:Y:S02]  /*b050*/  VIMNMX R8, R0, 0x80, PT ;  /* 0x0000008000087848 */ /* 0x000fe40003fe0100 */
[----:B------:R-:W-:Y:S02]  /*b060*/  SHF.L.U64.HI R85, R4, 0x7, R5 ;  /* 0x0000000704557819 */ /* 0x000fe40000010205 */
        /* <DEDUP_REMOVED lines=20> */
[----:B------:R-:W-:Y:S01]  /*b1b0*/  VIADD R5, R16, 0x10 ;  /* 0x0000001010057836 */ /* 0x000fe20000000000 */
[----:B------:R-:W-:Y:S01]  /*b1c0*/  ULDC.64 UR6, c[0x0][0x3c8] ;  /* 0x0000f20000067ab9 */ /* 0x000fe20000000a00 */
[----:B------:R-:W-:Y:S01]  /*b1d0*/  ULDC UR4, c[0x0][0x3d4] ;  /* 0x0000f50000047ab9 */ /* 0x000fe20000000800 */
[----:B------:R-:W-:Y:S01]  /*b1e0*/  LEA R4, P3, R0, UR6, 0x1 ;  /* 0x0000000600047c11 */ /* 0x000fe2000f8608ff */
[----:B------:R-:W-:Y:S01]  /*b1f0*/  IMAD.X R3, R85, 0x1, R76, P1 ;  /* 0x0000000155037824 */ /* 0x000fe200008e064c */
[----:B------:R-:W-:Y:S01]  /*b200*/  ISETP.GE.AND P2, PT, R5, UR4, PT ;  /* 0x0000000405007c0c */ /* 0x000fe2000bf46270 */
[C---:B------:R-:W-:Y:S01]  /*b210*/  VIADD R7, R16.reuse, 0x30 ;  /* 0x0000003010077836 */ /* 0x040fe20000000000 */
[C---:B------:R-:W-:Y:S01]  /*b220*/  IADD3 R6, R16.reuse, 0x20, RZ ;  /* 0x0000002010067810 */ /* 0x040fe20007ffe0ff */
[----:B------:R-:W-:Y:S01]  /*b230*/  VIADD R9, R16, 0x40 ;  /* 0x0000004010097836 */ /* 0x000fe20000000000 */
[----:B------:R-:W-:Y:S01]  /*b240*/  LEA.HI.X R5, R0, UR7, R3, 0x1, P3 ;  /* 0x0000000700057c11 */ /* 0x000fe200098f0c03 */
[----:B------:R-:W-:Y:S01]  /*b250*/  ULDC.64 UR6, c[0x0][0x3e0] ;  /* 0x0000f80000067ab9 */ /* 0x000fe20000000a00 */
[----:B------:R-:W-:Y:S01]  /*b260*/  IADD3 R0, P4, R82, R79, RZ ;  /* 0x0000004f52007210 */ /* 0x000fe20007f9e0ff */
[----:B------:R-:W-:Y:S01]  /*b270*/  VIADD R14, R16, 0x50 ;  /* 0x00000050100e7836 */ /* 0x000fe20000000000 */
[----:B------:R-:W-:-:S02]  /*b280*/  ISETP.GE.AND P1, PT, R6, UR4, PT ;  /* 0x0000000406007c0c */ /* 0x000fc4000bf26270 */
[----:B------:R-:W-:Y:S02]  /*b290*/  CS2R R66, SRZ ;  /* 0x0000000000427805 */ /* 0x000fe4000001ff00 */
[----:B------:R-:W-:Y:S02]  /*b2a0*/  IADD3.X R3, R80, R81, RZ, P4, !PT ;  /* 0x0000005150037210 */ /* 0x000fe400027fe4ff */
[----:B------:R-:W-:Y:S02]  /*b2b0*/  CS2R R62, SRZ ;  /* 0x00000000003e7805 */ /* 0x000fe4000001ff00 */
[----:B------:R-:W-:Y:S02]  /*b2c0*/  LEA R6, P6, R0, UR6, 0x1 ;  /* 0x0000000600067c11 */ /* 0x000fe4000f8c08ff */
[----:B------:R-:W-:Y:S02]  /*b2d0*/  CS2R R58, SRZ ;  /* 0x00000000003a7805 */ /* 0x000fe4000001ff00 */
[----:B------:R-:W-:-:S02]  /*b2e0*/  ISETP.GE.AND P5, PT, R7, UR4, PT ;  /* 0x0000000407007c0c */ /* 0x000fc4000bfa6270 */
[----:B------:R-:W-:Y:S02]  /*b2f0*/  CS2R R54, SRZ ;  /* 0x0000000000367805 */ /* 0x000fe4000001ff00 */
[----:B------:R-:W-:Y:S02]  /*b300*/  LEA.HI.X R7, R0, UR7, R3, 0x1, P6 ;  /* 0x0000000700077c11 */ /* 0x000fe4000b0f0c03 */
[----:B------:R-:W-:Y:S02]  /*b310*/  CS2R R50, SRZ ;  /* 0x0000000000327805 */ /* 0x000fe4000001ff00 */
[----:B------:R-:W-:Y:S02]  /*b320*/  ISETP.GE.AND P3, PT, R16, UR4, PT ;  /* 0x0000000410007c0c */ /* 0x000fe4000bf66270 */
[----:B------:R-:W-:Y:S02]  /*b330*/  CS2R R46, SRZ ;  /* 0x00000000002e7805 */ /* 0x000fe4000001ff00 */
[----:B------:R-:W-:-:S02]  /*b340*/  ISETP.GE.AND P4, PT, R9, UR4, PT ;  /* 0x0000000409007c0c */ /* 0x000fc4000bf86270 */
[----:B------:R-:W-:Y:S02]  /*b350*/  CS2R R68, SRZ ;  /* 0x0000000000447805 */ /* 0x000fe4000001ff00 */
[----:B------:R-:W-:Y:S02]  /*b360*/  ISETP.GE.AND P6, PT, R14, UR4, PT ;  /* 0x000000040e007c0c */ /* 0x000fe4000bfc6270 */
[----:B------:R-:W-:Y:S02]  /*b370*/  CS2R R64, SRZ ;  /* 0x0000000000407805 */ /* 0x000fe4000001ff00 */
[----:B------:R-:W-:Y:S02]  /*b380*/  CS2R R60, SRZ ;  /* 0x00000000003c7805 */ /* 0x000fe4000001ff00 */
[----:B------:R-:W-:Y:S02]  /*b390*/  CS2R R56, SRZ ;  /* 0x0000000000387805 */ /* 0x000fe4000001ff00 */
[----:B------:R-:W-:-:S02]  /*b3a0*/  CS2R R48, SRZ ;  /* 0x0000000000307805 */ /* 0x000fc4000001ff00 */
        /* <DEDUP_REMOVED lines=13> */
.L_x_2319:
[----:B------:R-:W-:Y:S05]  /*b480*/  BSYNC B1 ;  /* 0x0000000000017941 */ /* 0x000fea0003800000 */
.L_x_2318:
[----:B------:R-:W-:Y:S01]  /*b490*/  ISETP.GE.AND P1, PT, R233, R8, PT ;  /* 0x00000008e900720c */ /* 0x000fe20003f26270 */
[----:B------:R-:W-:Y:S01]  /*b4a0*/  BSSY B1, `(.L_x_2320) ;  /* 0x000003d000017945 */ /* 0x000fe20003800000 */
[----:B------:R-:W-:Y:S02]  /*b4b0*/  LOP3.LUT R3, R213, 0x18, R22, 0xf8, !PT ;  /* 0x00000018d5037812 */ /* 0x000fe400078ef816 */
        /* <DEDUP_REMOVED lines=14> */
[----:B-1----:R-:W-:Y:S01]  /*b5a0*/  VIADD R4, R16, 0x10 ;  /* 0x0000001010047836 */ /* 0x002fe20000000000 */
[----:B------:R-:W-:Y:S01]  /*b5b0*/  IADD3 R73, P2, P3, R74, R73, R87 ;  /* 0x000000494a497210 */ /* 0x000fe20007b5e057 */
[----:B------:R-:W-:Y:S01]  /*b5c0*/  ULDC UR4, c[0x0][0x3d4] ;  /* 0x0000f50000047ab9 */ /* 0x000fe20000000800 */
[----:B------:R-:W-:Y:S01]  /*b5d0*/  IADD3.X R3, R81, R70, R80, P4, P5 ;  /* 0x0000004651037210 */ /* 0x000fe200027ea450 */
[----:B------:R-:W-:Y:S01]  /*b5e0*/  VIADD R5, R16, 0x20 ;  /* 0x0000002010057836 */ /* 0x000fe20000000000 */
[----:B------:R-:W-:Y:S01]  /*b5f0*/  IADD3.X R0, R76, R71, R85, P2, P3 ;  /* 0x000000474c007210 */ /* 0x000fe200017e6455 */
[----:B------:R-:W-:Y:S01]  /*b600*/  ULDC.64 UR6, c[0x0][0x3c8] ;  /* 0x0000f20000067ab9 */ /* 0x000fe20000000a00 */
[----:B------:R-:W-:Y:S01]  /*b610*/  ISETP.GE.AND P5, PT, R16, UR4, PT ;  /* 0x0000000410007c0c */ /* 0x000fe2000bfa6270 */
[----:B------:R-:W-:Y:S01]  /*b620*/  ULDC.64 UR8, c[0x0][0x3e0] ;  /* 0x0000f80000087ab9 */ /* 0x000fe20000000a00 */
[----:B------:R-:W-:-:S02]  /*b630*/  ISETP.GE.AND P2, PT, R4, UR4, PT ;  /* 0x0000000404007c0c */ /* 0x000fc4000bf46270 */
[----:B------:R-:W-:Y:S02]  /*b640*/  CS2R R42, SRZ ;  /* 0x00000000002a7805 */ /* 0x000fe4000001ff00 */
[----:B------:R-:W-:Y:S02]  /*b650*/  LEA R4, P3, R73, UR6, 0x1 ;  /* 0x0000000649047c11 */ /* 0x000fe4000f8608ff */
[----:B------:R-:W-:Y:S02]  /*b660*/  CS2R R40, SRZ ;  /* 0x0000000000287805 */ /* 0x000fe4000001ff00 */
[C---:B------:R-:W-:Y:S01]  /*b670*/  IADD3 R7, R16.reuse, 0x30, RZ ;  /* 0x0000003010077810 */ /* 0x040fe20007ffe0ff */
[----:B------:R-:W-:Y:S01]  /*b680*/  VIADD R8, R16, 0x40 ;  /* 0x0000004010087836 */ /* 0x000fe20000000000 */
[----:B------:R-:W-:Y:S02]  /*b690*/  LEA R6, P6, R72, UR8, 0x1 ;  /* 0x0000000848067c11 */ /* 0x000fe4000f8c08ff */
[----:B------:R-:W-:-:S02]  /*b6a0*/  ISETP.GE.AND P4, PT, R5, UR4, PT ;  /* 0x0000000405007c0c */ /* 0x000fc4000bf86270 */
[----:B------:R-:W-:Y:S01]  /*b6b0*/  LEA.HI.X R5, R73, UR7, R0, 0x1, P3 ;  /* 0x0000000749057c11 */ /* 0x000fe200098f0c00 */
[----:B------:R-:W-:Y:S01]  /*b6c0*/  VIADD R0, R16, 0x50 ;  /* 0x0000005010007836 */ /* 0x000fe20000000000 */
[----:B------:R-:W-:Y:S02]  /*b6d0*/  ISETP.GE.AND P3, PT, R7, UR4, PT ;  /* 0x0000000407007c0c */ /* 0x000fe4000bf66270 */
[----:B------:R-:W-:Y:S01]  /*b6e0*/  LEA.HI.X R7, R72, UR9, R3, 0x1, P6 ;  /* 0x0000000948077c11 */ /* 0x000fe2000b0f0c03 */
        /* <DEDUP_REMOVED lines=24> */
.L_x_2321:
[----:B------:R-:W-:Y:S05]  /*b870*/  BSYNC B1 ;  /* 0x0000000000017941 */ /* 0x000fea0003800000 */
.L_x_2320:
[----:B------:R-:W-:Y:S01]  /*b880*/  IMAD.IADD R53, R215, 0x1, R14 ;  /* 0x00000001d7357824 */ /* 0x000fe200078e020e */
[----:B------:R-:W-:Y:S01]  /*b890*/  LOP3.LUT P2, RZ, R223, 0x4, RZ, 0xc0, !PT ;  /* 0x00000004dfff7812 */ /* 0x000fe2000784c0ff */
[----:B-----5:R-:W-:Y:S01]  /*b8a0*/  IMAD.MOV.U32 R0, RZ, RZ, R64 ;  /* 0x000000ffff007224 */ /* 0x020fe200078e0040 */
[----:B------:R-:W-:Y:S01]  /*b8b0*/  MOV R3, R65 ;  /* 0x0000004100037202 */ /* 0x000fe20000000f00 */
[----:B-12---:R-:W-:Y:S01]  /*b8c0*/  IMAD.MOV.U32 R4, RZ, RZ, R68 ;  /* 0x000000ffff047224 */ /* 0x006fe200078e0044 */
[----:B------:R-:W-:Y:S01]  /*b8d0*/  LEA R53, R53, R18, 0x1 ;  /* 0x0000001235357211 */ /* 0x000fe200078e08ff */
[----:B------:R-:W-:Y:S01]  /*b8e0*/  IMAD.MOV.U32 R6, RZ, RZ, R52 ;  /* 0x000000ffff067224 */ /* 0x000fe200078e0034 */
[----:B------:R-:W-:Y:S01]  /*b8f0*/  PRMT R83, R0, 0x7610, R83 ;  /* 0x0000761000537816 */ /* 0x000fe20000000053 */
[----:B------:R-:W-:Y:S01]  /*b900*/  IMAD.MOV.U32 R0, RZ, RZ, R69 ;  /* 0x000000ffff007224 */ /* 0x000fe200078e0045 */
[----:B------:R-:W-:Y:S01]  /*b910*/  PRMT R87, R4, 0x7610, R87 ;  /* 0x0000761004577816 */ /* 0x000fe20000000057 */
[C---:B------:R-:W-:Y:S01]  /*b920*/  VIADD R5, R53.reuse, 0x15400 ;  /* 0x0001540035057836 */ /* 0x040fe20000000000 */
[----:B------:R-:W-:Y:S01]  /*b930*/  PRMT R82, R82, 0x5410, R3 ;  /* 0x0000541052527816 */ /* 0x000fe20000000003 */
        /* <DEDUP_REMOVED lines=15> */
[----:B------:R-:W-:Y:S01]  /*ba30*/  MOV R0, R48 ;  /* 0x0000003000007202 */ /* 0x000fe20000000f00 */
[----:B------:R-:W-:Y:S01]  /*ba40*/  IMAD.MOV.U32 R70, RZ, RZ, R67 ;  /* 0x000000ffff467224 */ /* 0x000fe200078e0043 */
[----:B------:R-:W-:Y:S01]  /*ba50*/  ULDC.64 UR6, c[0x0][0x3e0] ;  /* 0x0000f80000067ab9 */ /* 0x000fe20000000a00 */
        /* <DEDUP_REMOVED lines=17> */
[----:B------:R-:W-:Y:S01]  /*bb70*/  IMAD R3, R217, 0x80, R204 ;  /* 0x00000080d9037824 */ /* 0x000fe200078e02cc */
[----:B------:R-:W-:Y:S02]  /*bb80*/  PRMT R81, R70, 0x7610, R81 ;  /* 0x0000761046517816 */ /* 0x000fe40000000051 */
[----:B------:R-:W-:Y:S01]  /*bb90*/  MOV R70, R54 ;  /* 0x0000003600467202 */ /* 0x000fe20000000f00 */
[----:B------:R-:W-:Y:S01]  /*bba0*/  IMAD R3, R236, 0x40, R3 ;  /* 0x00000040ec037824 */ /* 0x000fe200078e0203 */
        /* <DEDUP_REMOVED lines=8> */
[----:B-1----:R-:W-:Y:S01]  /*bc30*/  @P2 IMAD.HI.U32 R0, R3, R0, RZ ;  /* 0x0000000003002227 */ /* 0x002fe200078e00ff */
[----:B------:R-:W-:Y:S02]  /*bc40*/  MOV R70, R38 ;  /* 0x0000002600467202 */ /* 0x000fe40000000f00 */
[----:B------:R-:W-:Y:S01]  /*bc50*/  PRMT R76, R76, 0x5410, R4 ;  /* 0x000054104c4c7816 */ /* 0x000fe20000000004 */
[----:B------:R-:W-:Y:S01]  /*bc60*/  IMAD.MOV.U32 R4, RZ, RZ, R41 ;  /* 0x000000ffff047224 */ /* 0x000fe200078e0029 */
[----:B0-----:R-:W-:Y:S01]  /*bc70*/  @P2 SHF.R.U32.HI R3, RZ, R5, R0 ;  /* 0x00000005ff032219 */ /* 0x001fe20000011600 */
[----:B------:R-:W-:Y:S02]  /*bc80*/  IMAD.MOV.U32 R0, RZ, RZ, R40 ;  /* 0x000000ffff007224 */ /* 0x000fe400078e0028 */
[----:B------:R-:W-:Y:S01]  /*bc90*/  IMAD.MOV.U32 R71, RZ, RZ, R39 ;  /* 0x000000ffff477224 */ /* 0x000fe200078e0027 */
[----:B------:R-:W-:Y:S01]  /*bca0*/  SHF.R.S32.HI R5, RZ, 0x1f, R3 ;  /* 0x0000001fff057819 */ /* 0x000fe20000011403 */
[----:B------:R-:W-:Y:S01]  /*bcb0*/  IMAD.WIDE.U32 R6, R3, R12, R6 ;  /* 0x0000000c03067225 */ /* 0x000fe200078e0006 */
[----:B------:R-:W-:-:S02]  /*bcc0*/  PRMT R72, R0, 0x5410, R4 ;  /* 0x0000541000487816 */ /* 0x000fc40000000004 */
[----:B------:R-:W-:Y:S01]  /*bcd0*/  PRMT R70, R70, 0x5410, R71 ;  /* 0x0000541046467816 */ /* 0x000fe20000000047 */
[C---:B------:R-:W-:Y:S02]  /*bce0*/  IMAD R0, R5.reuse, R12, RZ ;  /* 0x0000000c05007224 */ /* 0x040fe400078e02ff */
[-C--:B------:R-:W-:Y:S02]  /*bcf0*/  IMAD R4, R5, R10.reuse, RZ ;  /* 0x0000000a05047224 */ /* 0x080fe400078e02ff */
[----:B------:R-:W-:-:S04]  /*bd00*/  IMAD.WIDE.U32 R14, R3, R10, R14 ;  /* 0x0000000a030e7225 */ /* 0x000fc800078e000e */
[C---:B------:R-:W-:Y:S01]  /*bd10*/  IMAD R5, R3.reuse, R13, R0 ;  /* 0x0000000d03057224 */ /* 0x040fe200078e0200 */
[----:B------:R-:W-:Y:S01]  /*bd20*/  LEA R0, P3, R14, UR6, 0x1 ;  /* 0x000000060e007c11 */ /* 0x000fe2000f8608ff */
[----:B------:R-:W-:Y:S01]  /*bd30*/  IMAD R3, R3, R11, R4 ;  /* 0x0000000b03037224 */ /* 0x000fe200078e0204 */
[C---:B------:R-:W-:Y:S01]  /*bd40*/  LEA R4, P2, R6.reuse, UR4, 0x1 ;  /* 0x0000000406047c11 */ /* 0x040fe2000f8408ff */
[----:B------:R-:W-:Y:S01]  /*bd50*/  IMAD.MOV.U32 R10, RZ, RZ, R32 ;  /* 0x000000ffff0a7224 */ /* 0x000fe200078e0020 */
[----:B------:R-:W-:Y:S01]  /*bd60*/  IADD3 R5, R7, R5, RZ ;  /* 0x0000000507057210 */ /* 0x000fe20007ffe0ff */
[----:B------:R-:W-:Y:S01]  /*bd70*/  IMAD.IADD R3, R15, 0x1, R3 ;  /* 0x000000010f037824 */ /* 0x000fe200078e0203 */
[----:B------:R-:W-:Y:S01]  /*bd80*/  UMOV UR4, 0xffffffff ;  /* 0xffffffff00047882 */ /* 0x000fe20000000000 */
[----:B------:R-:W-:Y:S01]  /*bd90*/  IMAD.MOV.U32 R11, RZ, RZ, R33 ;  /* 0x000000ffff0b7224 */ /* 0x000fe200078e0021 */
[----:B------:R-:W-:Y:S02]  /*bda0*/  LEA.HI.X R5, R6, UR5, R5, 0x1, P2 ;  /* 0x0000000506057c11 */ /* 0x000fe400090f0c05 */
[----:B------:R-:W-:-:S02]  /*bdb0*/  LEA.HI.X R3, R14, UR7, R3, 0x1, P3 ;  /* 0x000000070e037c11 */ /* 0x000fc400098f0c03 */
[----:B------:R-:W-:Y:S02]  /*bdc0*/  PRMT R71, R10, 0x5410, R11 ;  /* 0x000054100a477816 */ /* 0x000fe4000000000b */
[----:B------:R-:W-:Y:S01]  /*bdd0*/  LEA.HI R6, R232, R232, RZ, 0x1 ;  /* 0x000000e8e8067211 */ /* 0x000fe200078f08ff */
[----:B------:R-:W-:Y:S06]  /*bde0*/  BRA.DIV UR4, `(.L_x_2322) ;  /* 0x0000020204ac7947 */ /* 0x000fec000b800000 */
.L_x_2544:
[----:B------:R-:W-:-:S03]  /*bdf0*/  UMOV UR4, 0xffffffff ;  /* 0xffffffff00047882 */ /* 0x000fc60000000000 */
[----:B------:R-:W-:Y:S05]  /*be00*/  BRA.DIV UR4, `(.L_x_2323) ;  /* 0x0000020204cc7947 */ /* 0x000fea000b800000 */
.L_x_2547:
[----:B------:R-:W-:-:S03]  /*be10*/  UMOV UR4, 0xffffffff ;  /* 0xffffffff00047882 */ /* 0x000fc60000000000 */
[----:B------:R-:W-:Y:S05]  /*be20*/  BRA.DIV UR4, `(.L_x_2324) ;  /* 0x0000020204ec7947 */ /* 0x000fea000b800000 */
.L_x_2550:
[----:B------:R-:W-:-:S03]  /*be30*/  UMOV UR4, 0xffffffff ;  /* 0xffffffff00047882 */ /* 0x000fc60000000000 */
[----:B------:R-:W-:Y:S05]  /*be40*/  BRA.DIV UR4, `(.L_x_2325) ;  /* 0x00000206040c7947 */ /* 0x000fea000b800000 */
.L_x_2553:
[----:B------:R-:W-:-:S03]  /*be50*/  UMOV UR4, 0xffffffff ;  /* 0xffffffff00047882 */ /* 0x000fc60000000000 */
[----:B------:R-:W-:Y:S05]  /*be60*/  BRA.DIV UR4, `(.L_x_2326) ;  /* 0x00000206042c7947 */ /* 0x000fea000b800000 */
.L_x_2556:
[----:B------:R-:W-:Y:S01]  /*be70*/  UMOV UR4, 0xffffffff ;  /* 0xffffffff00047882 */ /* 0x000fe20000000000 */
[----:B------:R-:W-:Y:S02]  /*be80*/  LOP3.LUT R5, R6, 0xfffffffe, RZ, 0xc0, !PT ;  /* 0xfffffffe06057812 */ /* 0x000fe400078ec0ff */
[----:B------:R-:W-:Y:S05]  /*be90*/  BRA.DIV UR4, `(.L_x_2327) ;  /* 0x0000020604487947 */ /* 0x000fea000b800000 */
.L_x_2559:
[----:B------:R-:W-:Y:S01]  /*bea0*/  UMOV UR4, 0xffffffff ;  /* 0xffffffff00047882 */ /* 0x000fe20000000000 */
[----:B------:R-:W-:Y:S02]  /*beb0*/  IMAD.IADD R5, R232, 0x1, -R5 ;  /* 0x00000001e8057824 */ /* 0x000fe400078e0a05 */
[----:B------:R-:W-:Y:S05]  /*bec0*/  BRA.DIV UR4, `(.L_x_2328) ;  /* 0x0000020604647947 */ /* 0x000fea000b800000 */
.L_x_2562:
[----:B------:R-:W-:Y:S01]  /*bed0*/  UMOV UR4, 0xffffffff ;  /* 0xffffffff00047882 */ /* 0x000fe20000000000 */
[----:B------:R-:W-:Y:S02]  /*bee0*/  SHF.L.U32 R3, R5, 0x1f, RZ ;  /* 0x0000001f05037819 */ /* 0x000fe400000006ff */
[----:B------:R-:W-:Y:S05]  /*bef0*/  BRA.DIV UR4, `(.L_x_2329) ;  /* 0x0000020604807947 */ /* 0x000fea000b800000 */
.L_x_2565:
        /* <DEDUP_REMOVED lines=13> */
[----:B------:R-:W-:-:S02]  /*bfd0*/  IMAD.MOV.U32 R6, RZ, RZ, R43 ;  /* 0x000000ffff067224 */ /* 0x000fc400078e002b */
[----:B------:R-:W-:-:S03]  /*bfe0*/  IMAD.MOV.U32 R4, RZ, RZ, R36 ;  /* 0x000000ffff047224 */ /* 0x000fc600078e0024 */
        /* <DEDUP_REMOVED lines=14> */
.L_x_2566:
[----:B------:R-:W-:Y:S05]  /*c0d0*/  BSYNC B1 ;  /* 0x0000000000017941 */ /* 0x000fea0003800000 */
.L_x_2330:
[----:B------:R-:W-:Y:S01]  /*c0e0*/  BSSY B1, `(.L_x_2332) ;  /* 0x000011b000017945 */ /* 0x000fe20003800000 */
[----:B0-----:R-:W-:-:S03]  /*c0f0*/  PRMT R3, R4, 0x5410, R5 ;  /* 0x0000541004037816 */ /* 0x001fc60000000005 */
[----:B------:R-:W-:Y:S05]  /*c100*/  @P0 BRA `(.L_x_2333) ;  /* 0x0000001000600947 */ /* 0x000fea0003800000 */
[----:B------:R-:W0:Y:S01]  /*c110*/  LDC R5, c[0x0][0x3d4] ;  /* 0x0000f500ff057b82 */ /* 0x000e220000000800 */
[C---:B------:R-:W-:Y:S01]  /*c120*/  VIADD R6, R16.reuse, 0x20 ;  /* 0x0000002010067836 */ /* 0x040fe20000000000 */
[----:B------:R-:W-:Y:S01]  /*c130*/  BSSY B2, `(.L_x_2334) ;  /* 0x0000036000027945 */ /* 0x000fe20003800000 */
[C---:B------:R-:W-:Y:S02]  /*c140*/  VIADD R4, R16.reuse, 0x10 ;  /* 0x0000001010047836 */ /* 0x040fe40000000000 */
[C---:B------:R-:W-:Y:S01]  /*c150*/  VIADD R86, R16.reuse, 0x30 ;  /* 0x0000003010567836 */ /* 0x040fe20000000000 */
[-C--:B0-----:R-:W-:Y:S02]  /*c160*/  ISETP.GE.AND P0, PT, R16, R5.reuse, PT ;  /* 0x000000051000720c */ /* 0x081fe40003f06270 */
[-C--:B------:R-:W-:Y:S01]  /*c170*/  ISETP.GE.AND P3, PT, R6, R5.reuse, PT ;  /* 0x000000050600720c */ /* 0x080fe20003f66270 */
[----:B------:R-:W-:Y:S01]  /*c180*/  VIADD R6, R16, 0x50 ;  /* 0x0000005010067836 */ /* 0x000fe20000000000 */
[----:B------:R-:W-:-:S02]  /*c190*/  ISETP.GE.AND P2, PT, R4, R5, PT ;  /* 0x000000050400720c */ /* 0x000fc40003f46270 */
[----:B------:R-:W-:Y:S02]  /*c1a0*/  IADD3 R4, R16, 0x40, RZ ;  /* 0x0000004010047810 */ /* 0x000fe40007ffe0ff */
[-C--:B------:R-:W-:Y:S02]  /*c1b0*/  ISETP.GE.AND P4, PT, R86, R5.reuse, PT ;  /* 0x000000055600720c */ /* 0x080fe40003f86270 */
[-C--:B------:R-:W-:Y:S02]  /*c1c0*/  ISETP.GE.AND P5, PT, R4, R5.reuse, PT ;  /* 0x000000050400720c */ /* 0x080fe40003fa6270 */
[----:B------:R-:W-:Y:S01]  /*c1d0*/  ISETP.GE.AND P6, PT, R6, R5, PT ;  /* 0x000000050600720c */ /* 0x000fe20003fc6270 */
[----:B------:R-:W-:-:S12]  /*c1e0*/  @P0 BRA `(.L_x_2335) ;  /* 0x0000000000a80947 */ /* 0x000fd80003800000 */
[----:B------:R-:W0:Y:S01]  /*c1f0*/  LDS.128 R4, [R53+0x15400] ;  /* 0x0154000035047984 */ /* 0x000e220000000c00 */
        /* <DEDUP_REMOVED lines=11> */
[C---:B------:R-:W-:Y:S01]  /*c2b0*/  FMUL.FTZ R89, R69.reuse, R88 ;  /* 0x0000005845597220 */ /* 0x040fe20000410000 */
[----:B------:R-:W-:Y:S01]  /*c2c0*/  FMUL.FTZ R69, R69, R86 ;  /* 0x0000005645457220 */ /* 0x000fe20000410000 */
[----:B------:R-:W-:Y:S02]  /*c2d0*/  HADD2.F32 R4, -RZ, R4.H1_H1 ;  /* 0x30000004ff047230 */ /* 0x000fe40000004100 */
[--C-:B------:R-:W-:Y:S02]  /*c2e0*/  HADD2.F32 R66, -RZ, R6.reuse.H0_H0 ;  /* 0x20000006ff427230 */ /* 0x100fe40000004100 */
[----:B------:R-:W-:Y:S01]  /*c2f0*/  FFMA.FTZ R88, R68, R88, R69 ;  /* 0x0000005844587223 */ /* 0x000fe20000010045 */
[----:B------:R-:W-:-:S02]  /*c300*/  HADD2.F32 R67, -RZ, R6.H1_H1 ;  /* 0x30000006ff437230 */ /* 0x000fc40000004100 */
[----:B------:R-:W-:Y:S01]  /*c310*/  FFMA.FTZ R89, R68, R86, -R89 ;  /* 0x0000005644597223 */ /* 0x000fe20000010859 */
[--C-:B------:R-:W-:Y:S02]  /*c320*/  HADD2.F32 R69, -RZ, R84.reuse.H0_H0 ;  /* 0x20000054ff457230 */ /* 0x100fe40000004100 */
[C---:B------:R-:W-:Y:S01]  /*c330*/  FMUL.FTZ R90, R4.reuse, R87 ;  /* 0x00000057045a7220 */ /* 0x040fe20000410000 */
[--C-:B------:R-:W-:Y:S02]  /*c340*/  HADD2.F32 R6, -RZ, R5.reuse.H0_H0 ;  /* 0x20000005ff067230 */ /* 0x100fe40000004100 */
[-C--:B------:R-:W-:Y:S01]  /*c350*/  FMUL.FTZ R86, R4, R85.reuse ;  /* 0x0000005504567220 */ /* 0x080fe20000410000 */
[----:B------:R-:W-:Y:S02]  /*c360*/  HADD2.F32 R84, -RZ, R84.H1_H1 ;  /* 0x30000054ff547230 */ /* 0x000fe40000004100 */
        /* <DEDUP_REMOVED lines=18> */
.L_x_2335:
[----:B------:R-:W-:Y:S05]  /*c490*/  BSYNC B2 ;  /* 0x0000000000027941 */ /* 0x000fea0003800000 */
.L_x_2334:
        /* <DEDUP_REMOVED lines=44> */
.L_x_2337:
[----:B------:R-:W-:Y:S05]  /*c760*/  BSYNC B2 ;  /* 0x0000000000027941 */ /* 0x000fea0003800000 */
.L_x_2336:
        /* <DEDUP_REMOVED lines=44> */
.L_x_2339:
[----:B------:R-:W-:Y:S05]  /*ca30*/  BSYNC B2 ;  /* 0x0000000000027941 */ /* 0x000fea0003800000 */
.L_x_2338:
        /* <DEDUP_REMOVED lines=44> */
.L_x_2341:
[----:B------:R-:W-:Y:S05]  /*cd00*/  BSYNC B2 ;  /* 0x0000000000027941 */ /* 0x000fea0003800000 */
.L_x_2340:
        /* <DEDUP_REMOVED lines=44> */
.L_x_2343:
[----:B------:R-:W-:Y:S05]  /*cfd0*/  BSYNC B2 ;  /* 0x0000000000027941 */ /* 0x000fea0003800000 */
.L_x_2342:
[----:B------:R-:W-:Y:S05]  /*cfe0*/  @P6 BRA `(.L_x_2333) ;  /* 0x0000000000a86947 */ /* 0x000fea0003800000 */
[----:B01234-:R-:W0:Y:S01]  /*cff0*/  LDS.128 R4, [R52+0x8000] ;  /* 0x0080000034047984 */ /* 0x01fe220000000c00 */
        /* <DEDUP_REMOVED lines=41> */
.L_x_2333:
[----:B------:R-:W-:Y:S05]  /*d290*/  BSYNC B1 ;  /* 0x0000000000017941 */ /* 0x000fea0003800000 */
.L_x_2332:
        /* <DEDUP_REMOVED lines=57> */
.L_x_2346:
[----:B------:R-:W-:Y:S05]  /*d630*/  BSYNC B1 ;  /* 0x0000000000017941 */ /* 0x000fea0003800000 */
.L_x_2345:
[----:B------:R-:W-:Y:S04]  /*d640*/  BSSY B1, `(.L_x_2347) ;  /* 0x000002c000017945 */ /* 0x000fe80003800000 */
[----:B------:R-:W-:Y:S05]  /*d650*/  @P1 BRA `(.L_x_2348) ;  /* 0x0000000000a81947 */ /* 0x000fea0003800000 */
[----:B0-----:R-:W0:Y:S01]  /*d660*/  LDS.128 R4, [R52+0x2000] ;  /* 0x0020000034047984 */ /* 0x001e220000000c00 */
        /* <DEDUP_REMOVED lines=41> */
.L_x_2348:
[----:B------:R-:W-:Y:S05]  /*d900*/  BSYNC B1 ;  /* 0x0000000000017941 */ /* 0x000fea0003800000 */
.L_x_2347:
        /* <DEDUP_REMOVED lines=44> */
.L_x_2350:
[----:B------:R-:W-:Y:S05]  /*dbd0*/  BSYNC B1 ;  /* 0x0000000000017941 */ /* 0x000fea0003800000 */
.L_x_2349:
        /* <DEDUP_REMOVED lines=44> */
.L_x_2352:
[----:B------:R-:W-:Y:S05]  /*dea0*/  BSYNC B1 ;  /* 0x0000000000017941 */ /* 0x000fea0003800000 */
.L_x_2351:
        /* <DEDUP_REMOVED lines=32> */
[----:B------:R-:W-:Y:S01]  /*e0b0*/  FMUL.FTZ R25, R13, R14 ;  /* 0x0000000e0d197220 */ /* 0x000fe20000410000 */
[----:B------:R-:W-:-:S02]  /*e0c0*/  FMUL.FTZ R7, R5, R10 ;  /* 0x0000000a05077220 */ /* 0x000fc40000410000 */
        /* <DEDUP_REMOVED lines=8> */
[----:B------:R-:W-:-:S05]  /*e150*/  F2FP.F16.F32.PACK_AB R5, R10, R5 ;  /* 0x000000050a05723e */ /* 0x000fca00000000ff */
[----:B------:R4:W-:Y:S02]  /*e160*/  STS.128 [R53+0x1f400], R4 ;  /* 0x01f4000435007388 */ /* 0x0009e40000000c00 */
.L_x_2354:
[----:B------:R-:W-:Y:S05]  /*e170*/  BSYNC B1 ;  /* 0x0000000000017941 */ /* 0x000fea0003800000 */
.L_x_2353:
        /* <DEDUP_REMOVED lines=32> */
[C---:B------:R-:W-:Y:S02]  /*e380*/  FMUL.FTZ R7, R5.reuse, R4 ;  /* 0x0000000405077220 */ /* 0x040fe40000410000 */
[-C--:B------:R-:W-:Y:S01]  /*e390*/  FMUL.FTZ R9, R5, R0.reuse ;  /* 0x0000000005097220 */ /* 0x080fe20000410000 */
[----:B------:R-:W-:Y:S01]  /*e3a0*/  FFMA.FTZ R13, R8, R3, -R13 ;  /* 0x00000003080d7223 */ /* 0x000fe2000001080d */
[----:B------:R-:W-:Y:S01]  /*e3b0*/  FFMA.FTZ R5, R6, R0, -R7 ;  /* 0x0000000006057223 */ /* 0x000fe20000010807 */
        /* <DEDUP_REMOVED lines=8> */
.L_x_2317:
[----:B------:R-:W-:Y:S01]  /*e440*/  IMAD.MOV.U32 R9, RZ, RZ, R77 ;  /* 0x000000ffff097224 */ /* 0x000fe200078e004d */
[-C--:B------:R-:W-:Y:S01]  /*e450*/  ISETP.GE.AND P0, PT, R204, R8.reuse, PT ;  /* 0x00000008cc00720c */ /* 0x080fe20003f06270 */
[----:B------:R-:W0:Y:S01]  /*e460*/  LDC R77, c[0x0][0x428] ;  /* 0x00010a00ff4d7b82 */ /* 0x000e220000000800 */
[----:B------:R-:W-:Y:S01]  /*e470*/  BSSY B1, `(.L_x_2355) ;  /* 0x000003d000017945 */ /* 0x000fe20003800000 */
[----:B------:R-:W-:Y:S01]  /*e480*/  ISETP.GE.AND P1, PT, R233, R8, PT ;  /* 0x00000008e900720c */ /* 0x000fe20003f26270 */
[----:B------:R-:W-:Y:S01]  /*e490*/  IMAD.MOV.U32 R14, RZ, RZ, R52 ;  /* 0x000000ffff0e7224 */ /* 0x000fe200078e0034 */
[----:B------:R-:W-:Y:S01]  /*e4a0*/  MOV R15, R75 ;  /* 0x0000004b000f7202 */ /* 0x000fe20000000f00 */
        /* <DEDUP_REMOVED lines=57> */
.L_x_2356:
[----:B------:R-:W-:Y:S05]  /*e840*/  BSYNC B1 ;  /* 0x0000000000017941 */ /* 0x000fea0003800000 */
.L_x_2355:
[----:B------:R-:W-:Y:S01]  /*e850*/  BSSY B1, `(.L_x_2357) ;  /* 0x0000026000017945 */ /* 0x000fe20003800000 */
[----:B-----5:R-:W-:Y:S01]  /*e860*/  IMAD.MOV.U32 R74, RZ, RZ, R4 ;  /* 0x000000ffff4a7224 */ /* 0x020fe200078e0004 */
[----:B------:R-:W-:Y:S01]  /*e870*/  MOV R75, R5 ;  /* 0x00000005004b7202 */ /* 0x000fe20000000f00 */
[----:B------:R-:W-:Y:S01]  /*e880*/  IMAD.MOV.U32 R76, RZ, RZ, R6 ;  /* 0x000000ffff4c7224 */ /* 0x000fe200078e0006 */
[----:B0-----:R-:W-:Y:S01]  /*e890*/  CS2R R66, SRZ ;  /* 0x0000000000427805 */ /* 0x001fe2000001ff00 */
[----:B------:R-:W-:Y:S06]  /*e8a0*/  @P1 BRA `(.L_x_2358) ;  /* 0x0000000000801947 */ /* 0x000fec0003800000 */
[----:B------:R-:W-:Y:S01]  /*e8b0*/  IADD3 R73, P2, P3, R68, R73, R87 ;  /* 0x0000004944497210 */ /* 0x000fe20007b5e057 */
[----:B------:R-:W-:Y:S01]  /*e8c0*/  ULDC.64 UR4, c[0x0][0x3c8] ;  /* 0x0000f20000047ab9 */ /* 0x000fe20000000a00 */
[----:B------:R-:W-:Y:S01]  /*e8d0*/  IADD3 R72, P4, P5, R69, R72, R82 ;  /* 0x0000004845487210 */ /* 0x000fe20007d9e052 */
[----:B------:R-:W-:Y:S01]  /*e8e0*/  ULDC.64 UR6, c[0x0][0x3e0] ;  /* 0x0000f80000067ab9 */ /* 0x000fe20000000a00 */
[----:B------:R-:W-:Y:S02]  /*e8f0*/  IADD3.X R0, R78, R71, R85, P2, P3 ;  /* 0x000000474e007210 */ /* 0x000fe400017e6455 */
        /* <DEDUP_REMOVED lines=27> */
.L_x_2358:
[----:B------:R-:W-:Y:S05]  /*eab0*/  BSYNC B1 ;  /* 0x0000000000017941 */ /* 0x000fea0003800000 */
.L_x_2357:
[----:B------:R-:W-:Y:S01]  /*eac0*/  IMAD.MOV.U32 R0, RZ, RZ, R7 ;  /* 0x000000ffff007224 */ /* 0x000fe200078e0007 */
[----:B------:R-:W-:Y:S01]  /*ead0*/  MOV R3, R24 ;  /* 0x0000001800037202 */ /* 0x000fe20000000f00 */
[----:B0-----:R-:W-:Y:S01]  /*eae0*/  IMAD.MOV.U32 R20, RZ, RZ, R25 ;  /* 0x000000ffff147224 */ /* 0x001fe200078e0019 */
[----:B------:R-:W-:Y:S01]  /*eaf0*/  ISETP.NE.AND P2, PT, R77, 0x1, PT ;  /* 0x000000014d00780c */ /* 0x000fe20003f45270 */
[----:B------:R-:W-:Y:S01]  /*eb00*/  IMAD.MOV.U32 R69, RZ, RZ, R39 ;  /* 0x000000ffff457224 */ /* 0x000fe200078e0027 */
[----:B------:R-:W-:Y:S01]  /*eb10*/  PRMT R87, R0, 0x7610, R87 ;  /* 0x0000761000577816 */ /* 0x000fe20000000057 */
[----:B------:R-:W-:Y:S01]  /*eb20*/  IMAD.MOV.U32 R0, RZ, RZ, R26 ;  /* 0x000000ffff007224 */ /* 0x000fe200078e001a */
[----:B------:R-:W-:Y:S01]  /*eb30*/  PRMT R81, R3, 0x5410, R20 ;  /* 0x0000541003517816 */ /* 0x000fe20000000014 */
[----:B------:R-:W-:Y:S01]  /*eb40*/  IMAD.MOV.U32 R20, RZ, RZ, R29 ;  /* 0x000000ffff147224 */ /* 0x000fe200078e001d */
[----:B------:R-:W-:Y:S01]  /*eb50*/  MOV R3, R27 ;  /* 0x0000001b00037202 */ /* 0x000fe20000000f00 */
[----:B-----5:R-:W-:Y:S01]  /*eb60*/  IMAD.MOV.U32 R71, RZ, RZ, R43 ;  /* 0x000000ffff477224 */ /* 0x020fe200078e002b */
[----:B------:R-:W-:Y:S01]  /*eb70*/  PRMT R88, R76, 0x5410, R74 ;  /* 0x000054104c587816 */ /* 0x000fe2000000004a */
[----:B------:R-:W-:Y:S01]  /*eb80*/  ULDC.64 UR4, c[0x0][0x3c8] ;  /* 0x0000f20000047ab9 */ /* 0x000fe20000000a00 */
[----:B------:R-:W-:Y:S01]  /*eb90*/  PRMT R82, R0, 0x5410, R3 ;  /* 0x0000541000527816 */ /* 0x000fe20000000003 */
[----:B------:R-:W-:Y:S01]  /*eba0*/  IMAD.MOV.U32 R0, RZ, RZ, R28 ;  /* 0x000000ffff007224 */ /* 0x000fe200078e001c */
[----:B------:R-:W-:Y:S01]  /*ebb0*/  MOV R3, R30 ;  /* 0x0000001e00037202 */ /* 0x000fe20000000f00 */
[----:B------:R-:W0:Y:S01]  /*ebc0*/  @P2 LDC R21, c[0x0][0x430] ;  /* 0x00010c00ff152b82 */ /* 0x000e220000000800 */
[----:B------:R-:W-:Y:S01]  /*ebd0*/  PRMT R90, R75, 0x7610, R90 ;  /* 0x000076104b5a7816 */ /* 0x000fe2000000005a */
[----:B------:R-:W-:Y:S01]  /*ebe0*/  ULDC.64 UR6, c[0x0][0x3e0] ;  /* 0x0000f80000067ab9 */ /* 0x000fe20000000a00 */
[----:B------:R-:W-:Y:S01]  /*ebf0*/  PRMT R74, R0, 0x5410, R20 ;  /* 0x00005410004a7816 */ /* 0x000fe20000000014 */
[----:B------:R-:W-:Y:S01]  /*ec00*/  IMAD.MOV.U32 R20, RZ, RZ, R32 ;  /* 0x000000ffff147224 */ /* 0x000fe200078e0020 */
[----:B------:R-:W-:Y:S01]  /*ec10*/  PRMT R76, R3, 0x7610, R76 ;  /* 0x00007610034c7816 */ /* 0x000fe2000000004c */
[----:B------:R-:W-:Y:S01]  /*ec20*/  IMAD.MOV.U32 R3, RZ, RZ, R31 ;  /* 0x000000ffff037224 */ /* 0x000fe200078e001f */
[----:B------:R-:W-:Y:S01]  /*ec30*/  MOV R68, R33 ;  /* 0x0000002100447202 */ /* 0x000fe20000000f00 */
[----:B------:R-:W1:Y:S01]  /*ec40*/  @P2 LDC R0, c[0x0][0x42c] ;  /* 0x00010b00ff002b82 */ /* 0x000e620000000800 */
[----:B------:R-:W-:Y:S01]  /*ec50*/  PRMT R89, R89, 0x5410, R20 ;  /* 0x0000541059597816 */ /* 0x000fe20000000014 */
[----:B------:R-:W-:Y:S01]  /*ec60*/  IMAD.MOV.U32 R20, RZ, RZ, R35 ;  /* 0x000000ffff147224 */ /* 0x000fe200078e0023 */
[----:B------:R-:W-:Y:S01]  /*ec70*/  PRMT R76, R76, 0x5410, R3 ;  /* 0x000054104c4c7816 */ /* 0x000fe20000000003 */
[----:B------:R-:W-:Y:S01]  /*ec80*/  IMAD.MOV.U32 R3, RZ, RZ, R34 ;  /* 0x000000ffff037224 */ /* 0x000fe200078e0022 */
[----:B------:R-:W-:-:S02]  /*ec90*/  PRMT R90, R90, 0x5410, R68 ;  /* 0x000054105a5a7816 */ /* 0x000fc40000000044 */
[----:B------:R-:W-:Y:S02]  /*eca0*/  MOV R68, R36 ;  /* 0x0000002400447202 */ /* 0x000fe40000000f00 */
[----:B------:R-:W-:Y:S01]  /*ecb0*/  PRMT R89, R3, 0x7610, R89 ;  /* 0x0000761003597816 */ /* 0x000fe20000000059 */
[----:B------:R-:W-:Y:S01]  /*ecc0*/  IMAD R3, R217, 0x80, R204 ;  /* 0x00000080d9037824 */ /* 0x000fe200078e02cc */
[----:B------:R-:W-:Y:S01]  /*ecd0*/  PRMT R87, R87, 0x5410, R20 ;  /* 0x0000541057577816 */ /* 0x000fe20000000014 */
[----:B------:R-:W-:Y:S01]  /*ece0*/  IMAD.MOV.U32 R20, RZ, RZ, R37 ;  /* 0x000000ffff147224 */ /* 0x000fe200078e0025 */
[----:B------:R-:W-:Y:S01]  /*ecf0*/  PRMT R83, R68, 0x7610, R83 ;  /* 0x0000761044537816 */ /* 0x000fe20000000053 */
[----:B------:R-:W-:Y:S01]  /*ed00*/  IMAD.MOV.U32 R68, RZ, RZ, R38 ;  /* 0x000000ffff447224 */ /* 0x000fe200078e0026 */
[----:B------:R-:W-:Y:S02]  /*ed10*/  LEA R3, R236, R3, 0x6 ;  /* 0x00000003ec037211 */ /* 0x000fe400078e30ff */
[----:B------:R-:W-:-:S02]  /*ed20*/  PRMT R83, R83, 0x5410, R20 ;  /* 0x0000541053537816 */ /* 0x000fc40000000014 */
[----:B------:R-:W-:Y:S02]  /*ed30*/  MOV R20, R60 ;  /* 0x0000003c00147202 */ /* 0x000fe40000000f00 */
[----:B------:R-:W-:Y:S01]  /*ed40*/  PRMT R84, R68, 0x5410, R69 ;  /* 0x0000541044547816 */ /* 0x000fe20000000045 */
[----:B------:R-:W-:Y:S01]  /*ed50*/  IMAD.MOV.U32 R68, RZ, RZ, R62 ;  /* 0x000000ffff447224 */ /* 0x000fe200078e003e */
[----:B------:R-:W-:Y:S01]  /*ed60*/  PRMT R77, R20, 0x7610, R77 ;  /* 0x00007610144d7816 */ /* 0x000fe2000000004d */
[----:B-1----:R-:W-:Y:S01]  /*ed70*/  @P2 IMAD.HI.U32 R0, R3, R0, RZ ;  /* 0x0000000003002227 */ /* 0x002fe200078e00ff */
[----:B------:R-:W-:-:S03]  /*ed80*/  MOV R69, R63 ;  /* 0x0000003f00457202 */ /* 0x000fc60000000f00 */
[----:B------:R-:W-:Y:S01]  /*ed90*/  IMAD.MOV.U32 R20, RZ, RZ, R61 ;  /* 0x000000ffff147224 */ /* 0x000fe200078e003d */
[----:B0-----:R-:W-:Y:S01]  /*eda0*/  @P2 SHF.R.U32.HI R3, RZ, R21, R0 ;  /* 0x00000015ff032219 */ /* 0x001fe20000011600 */
[----:B------:R-:W-:Y:S01]  /*edb0*/  IMAD.MOV.U32 R0, RZ, RZ, R40 ;  /* 0x000000ffff007224 */ /* 0x000fe200078e0028 */
[----:B------:R-:W-:Y:S02]  /*edc0*/  PRMT R78, R68, 0x5410, R69 ;  /* 0x00005410444e7816 */ /* 0x000fe40000000045 */
[----:B------:R-:W-:Y:S01]  /*edd0*/  PRMT R77, R77, 0x5410, R20 ;  /* 0x000054104d4d7816 */ /* 0x000fe20000000014 */
[----:B------:R-:W-:Y:S01]  /*ede0*/  IMAD.MOV.U32 R20, RZ, RZ, R41 ;  /* 0x000000ffff147224 */ /* 0x000fe200078e0029 */
[----:B------:R-:W-:Y:S01]  /*edf0*/  SHF.R.S32.HI R21, RZ, 0x1f, R3 ;  /* 0x0000001fff157819 */ /* 0x000fe20000011403 */
[----:B------:R-:W-:Y:S01]  /*ee00*/  IMAD.WIDE.U32 R14, R3, R12, R14 ;  /* 0x0000000c030e7225 */ /* 0x000fe200078e000e */
[----:B------:R-:W-:Y:S02]  /*ee10*/  MOV R68, R42 ;  /* 0x0000002a00447202 */ /* 0x000fe40000000f00 */
[----:B------:R-:W-:Y:S01]  /*ee20*/  PRMT R69, R0, 0x5410, R20 ;  /* 0x0000541000457816 */ /* 0x000fe20000000014 */
[C---:B------:R-:W-:Y:S01]  /*ee30*/  IMAD R0, R21.reuse, R12, RZ ;  /* 0x0000000c15007224 */ /* 0x040fe200078e02ff */
[----:B------:R-:W-:Y:S01]  /*ee40*/  PRMT R70, R68, 0x5410, R71 ;  /* 0x0000541044467816 */ /* 0x000fe20000000047 */
[----:B------:R-:W-:-:S02]  /*ee50*/  IMAD R68, R21, R10, RZ ;  /* 0x0000000a15447224 */ /* 0x000fc400078e02ff */
[C---:B------:R-:W-:Y:S01]  /*ee60*/  IMAD.WIDE.U32 R20, R3.reuse, R10, R8 ;  /* 0x0000000a03147225 */ /* 0x040fe200078e0008 */
[----:B------:R-:W-:Y:S01]  /*ee70*/  LEA R8, P2, R14, UR4, 0x1 ;  /* 0x000000040e087c11 */ /* 0x000fe2000f8408ff */
[----:B------:R-:W-:Y:S02]  /*ee80*/  UMOV UR4, 0xffffffff ;  /* 0xffffffff00047882 */ /* 0x000fe40000000000 */
[C---:B------:R-:W-:Y:S01]  /*ee90*/  IMAD R9, R3.reuse, R13, R0 ;  /* 0x0000000d03097224 */ /* 0x040fe200078e0200 */
[----:B------:R-:W-:Y:S01]  /*eea0*/  LEA R0, P3, R20, UR6, 0x1 ;  /* 0x0000000614007c11 */ /* 0x000fe2000f8608ff */
[----:B------:R-:W-:Y:S01]  /*eeb0*/  IMAD R3, R3, R11, R68 ;  /* 0x0000000b03037224 */ /* 0x000fe200078e0244 */
[----:B------:R-:W-:Y:S01]  /*eec0*/  MOV R11, R45 ;  /* 0x0000002d000b7202 */ /* 0x000fe20000000f00 */
[----:B------:R-:W-:Y:S02]  /*eed0*/  IMAD.IADD R9, R15, 0x1, R9 ;  /* 0x000000010f097824 */ /* 0x000fe400078e0209 */
[----:B------:R-:W-:-:S02]  /*eee0*/  IMAD.IADD R3, R21, 0x1, R3 ;  /* 0x0000000115037824 */ /* 0x000fc400078e0203 */
[----:B------:R-:W-:Y:S01]  /*eef0*/  IMAD.MOV.U32 R10, RZ, RZ, R44 ;  /* 0x000000ffff0a7224 */ /* 0x000fe200078e002c */
[----:B------:R-:W-:Y:S02]  /*ef00*/  LEA.HI.X R9, R14, UR5, R9, 0x1, P2 ;  /* 0x000000050e097c11 */ /* 0x000fe400090f0c09 */
[----:B------:R-:W-:Y:S02]  /*ef10*/  LEA.HI.X R3, R20, UR7, R3, 0x1, P3 ;  /* 0x0000000714037c11 */ /* 0x000fe400098f0c03 */
[----:B------:R-:W-:Y:S02]  /*ef20*/  PRMT R68, R10, 0x5410, R11 ;  /* 0x000054100a447816 */ /* 0x000fe4000000000b */
[----:B------:R-:W-:Y:S01]  /*ef30*/  LEA.HI R10, R232, R232, RZ, 0x1 ;  /* 0x000000e8e80a7211 */ /* 0x000fe200078f08ff */
[----:B------:R-:W-:Y:S06]  /*ef40*/  BRA.DIV UR4, `(.L_x_2359) ;  /* 0x000001d604a87947 */ /* 0x000fec000b800000 */
.L_x_2569:
[----:B------:R-:W-:-:S03]  /*ef50*/  UMOV UR4, 0xffffffff ;  /* 0xffffffff00047882 */ /* 0x000fc60000000000 */
[----:B------:R-:W-:Y:S05]  /*ef60*/  BRA.DIV UR4, `(.L_x_2360) ;  /* 0x000001d604c87947 */ /* 0x000fea000b800000 */
.L_x_2572:
[----:B------:R-:W-:-:S03]  /*ef70*/  UMOV UR4, 0xffffffff ;  /* 0xffffffff00047882 */ /* 0x000fc60000000000 */
[----:B------:R-:W-:Y:S05]  /*ef80*/  BRA.DIV UR4, `(.L_x_2361) ;  /* 0x000001d604e87947 */ /* 0x000fea000b800000 */
.L_x_2575:
[----:B------:R-:W-:-:S03]  /*ef90*/  UMOV UR4, 0xffffffff ;  /* 0xffffffff00047882 */ /* 0x000fc60000000000 */
[----:B------:R-:W-:Y:S05]  /*efa0*/  BRA.DIV UR4, `(.L_x_2362) ;  /* 0x000001da04087947 */ /* 0x000fea000b800000 */
.L_x_2578:
[----:B------:R-:W-:-:S03]  /*efb0*/  UMOV UR4, 0xffffffff ;  /* 0xffffffff00047882 */ /* 0x000fc60000000000 */
[----:B------:R-:W-:Y:S05]  /*efc0*/  BRA.DIV UR4, `(.L_x_2363) ;  /* 0x000001da04287947 */ /* 0x000fea000b800000 */
.L_x_2581:
[----:B------:R-:W-:Y:S01]  /*efd0*/  UMOV UR4, 0xffffffff ;  /* 0xffffffff00047882 */ /* 0x000fe20000000000 */
[----:B------:R-:W-:Y:S02]  /*efe0*/  LOP3.LUT R9, R10, 0xfffffffe, RZ, 0xc0, !PT ;  /* 0xfffffffe0a097812 */ /* 0x000fe400078ec0ff */
[----:B------:R-:W-:Y:S05]  /*eff0*/  BRA.DIV UR4, `(.L_x_2364) ;  /* 0x000001da04447947 */ /* 0x000fea000b800000 */
.L_x_2584:
[----:B------:R-:W-:Y:S01]  /*f000*/  UMOV UR4, 0xffffffff ;  /* 0xffffffff00047882 */ /* 0x000fe20000000000 */
[----:B------:R-:W-:Y:S02]  /*f010*/  IADD3 R9, R232, -R9, RZ ;  /* 0x80000009e8097210 */ /* 0x000fe40007ffe0ff */
[----:B------:R-:W-:Y:S05]  /*f020*/  BRA.DIV UR4, `(.L_x_2365) ;  /* 0x000001da04607947 */ /* 0x000fea000b800000 */
.L_x_2587:
[----:B------:R-:W-:Y:S01]  /*f030*/  UMOV UR4, 0xffffffff ;  /* 0xffffffff00047882 */ /* 0x000fe20000000000 */
[----:B------:R-:W-:Y:S02]  /*f040*/  SHF.L.U32 R9, R9, 0x1f, RZ ;  /* 0x0000001f09097819 */ /* 0x000fe400000006ff */
[----:B------:R-:W-:Y:S05]  /*f050*/  BRA.DIV UR4, `(.L_x_2366) ;  /* 0x000001da047c7947 */ /* 0x000fea000b800000 */
.L_x_2590:
[----:B------:R-:W0:Y:S01]  /*f060*/  SYNCS.PHASECHK.TRANS64.TRYWAIT P2, [R18+URZ+0x36800], R9 ;  /* 0x03680009120075a7 */ /* 0x000e22000804017f */
[----:B------:R-:W-:Y:S01]  /*f070*/  IMAD.MOV.U32 R0, RZ, RZ, R46 ;  /* 0x000000ffff007224 */ /* 0x000fe200078e002e */
[----:B------:R-:W-:Y:S01]  /*f080*/  MOV R8, R48 ;  /* 0x0000003000087202 */ /* 0x000fe20000000f00 */
[----:B------:R-:W-:Y:S01]  /*f090*/  IMAD.MOV.U32 R3, RZ, RZ, R47 ;  /* 0x000000ffff037224 */ /* 0x000fe200078e002f */
[----:B------:R-:W-:Y:S01]  /*f0a0*/  MOV R12, R57 ;  /* 0x00000039000c7202 */ /* 0x000fe20000000f00 */
[----:B------:R-:W-:Y:S01]  /*f0b0*/  IMAD.MOV.U32 R10, RZ, RZ, R49 ;  /* 0x000000ffff0a7224 */ /* 0x000fe200078e0031 */
[----:B------:R-:W-:Y:S01]  /*f0c0*/  BSSY B1, `(.L_x_2367) ;  /* 0x0000017000017945 */ /* 0x000fe20003800000 */
[----:B------:R-:W-:Y:S01]  /*f0d0*/  IMAD.MOV.U32 R11, RZ, RZ, R53 ;  /* 0x000000ffff0b7224 */ /* 0x000fe200078e0035 */
        /* <DEDUP_REMOVED lines=21> */
.L_x_2591:
[----:B------:R-:W-:Y:S05]  /*f230*/  BSYNC B1 ;  /* 0x0000000000017941 */ /* 0x000fea0003800000 */
.L_x_2367:
        /* <DEDUP_REMOVED lines=11> */
[----:B0-----:R-:W-:Y:S01]  /*f2f0*/  LOP3.LUT R9, R213, 0x38, R22, 0xf8, !PT ;  /* 0x00000038d5097812 */ /* 0x001fe200078ef816 */
[----:B------:R-:W-:Y:S01]  /*f300*/  HADD2.F32 R91, -RZ, R90.H1_H1 ;  /* 0x3000005aff5b7230 */ /* 0x000fe20000004100 */
[----:B------:R-:W-:Y:S01]  /*f310*/  SHF.R.S32.HI R11, RZ, 0x1f, R10 ;  /* 0x0000001fff0b7819 */ /* 0x000fe2000001140a */
[----:B------:R-:W-:Y:S01]  /*f320*/  IMAD.SHL.U32 R12, R10, 0x8, RZ ;  /* 0x000000080a0c7824 */ /* 0x000fe200078e00ff */
[----:B------:R-:W-:Y:S02]  /*f330*/  LOP3.LUT R8, R9, R214, RZ, 0x3c, !PT ;  /* 0x000000d609087212 */ /* 0x000fe400078e3cff */
[----:B------:R-:W-:Y:S02]  /*f340*/  LEA.HI R11, R11, R10, RZ, 0x3 ;  /* 0x0000000a0b0b7211 */ /* 0x000fe400078f18ff */
[----:B------:R-:W-:Y:S01]  /*f350*/  LOP3.LUT R9, R213, 0x38, R12, 0xf8, !PT ;  /* 0x00000038d5097812 */ /* 0x000fe200078ef80c */
[----:B------:R-:W-:Y:S01]  /*f360*/  IMAD.IADD R85, R215, 0x1, R8 ;  /* 0x00000001d7557824 */ /* 0x000fe200078e0208 */
[----:B------:R-:W-:-:S02]  /*f370*/  SHF.L.U32 R11, R11, 0xa, RZ ;  /* 0x0000000a0b0b7819 */ /* 0x000fc400000006ff */
[----:B------:R-:W-:Y:S01]  /*f380*/  LOP3.LUT R13, R9, R214, RZ, 0x3c, !PT ;  /* 0x000000d6090d7212 */ /* 0x000fe200078e3cff */
[--C-:B------:R-:W-:Y:S01]  /*f390*/  IMAD R85, R85, 0x2, R18.reuse ;  /* 0x0000000255557824 */ /* 0x100fe200078e0212 */
[----:B------:R-:W-:Y:S02]  /*f3a0*/  LOP3.LUT R12, R11, 0x7fffe000, RZ, 0xc0, !PT ;  /* 0x7fffe0000b0c7812 */ /* 0x000fe400078ec0ff */
[----:B------:R-:W-:Y:S02]  /*f3b0*/  SHF.R.U64 R103, R32, 0x10, R33 ;  /* 0x0000001020677819 */ /* 0x000fe40000001221 */
[----:B------:R-:W-:Y:S01]  /*f3c0*/  IADD3 R13, R13, R12, R215 ;  /* 0x0000000c0d0d7210 */ /* 0x000fe20007ffe0d7 */
[----:B------:R-:W0:Y:S01]  /*f3d0*/  LDS.128 R8, [R85+0x15400] ;  /* 0x0154000055087984 */ /* 0x000e220000000c00 */
[--C-:B------:R-:W-:Y:S02]  /*f3e0*/  SHF.R.U64 R100, R4, 0x10, R5.reuse ;  /* 0x0000001004647819 */ /* 0x100fe40000001205 */
[----:B------:R-:W-:Y:S01]  /*f3f0*/  SHF.R.U32.HI R94, RZ, 0x10, R5 ;  /* 0x00000010ff5e7819 */ /* 0x000fe20000011605 */
[----:B------:R-:W-:Y:S01]  /*f400*/  IMAD R86, R13, 0x2, R18 ;  /* 0x000000020d567824 */ /* 0x000fe200078e0212 */
[----:B------:R-:W-:-:S02]  /*f410*/  SHF.R.U32.HI R95, RZ, 0x10, R33 ;  /* 0x00000010ff5f7819 */ /* 0x000fc40000011621 */
[--C-:B------:R-:W-:Y:S01]  /*f420*/  SHF.R.U64 R102, R34, 0x10, R35.reuse ;  /* 0x0000001022667819 */ /* 0x100fe20000001223 */
[----:B------:R-:W-:Y:S01]  /*f430*/  HADD2.F32 R94, -RZ, R94.H0_H0 ;  /* 0x2000005eff5e7230 */ /* 0x000fe20000004100 */
[----:B------:R-:W1:Y:S01]  /*f440*/  LDS.128 R12, [R86+0x15400] ;  /* 0x01540000560c7984 */ /* 0x000e620000000c00 */
[----:B------:R-:W-:Y:S02]  /*f450*/  SHF.R.U32.HI R101, RZ, 0x10, R35 ;  /* 0x00000010ff657819 */ /* 0x000fe40000011623 */
[--C-:B------:R-:W-:Y:S02]  /*f460*/  SHF.R.U32.HI R97, RZ, 0x10, R7.reuse ;  /* 0x00000010ff617819 */ /* 0x100fe40000011607 */
[----:B------:R-:W-:Y:S01]  /*f470*/  SHF.R.U64 R99, R6, 0x10, R7 ;  /* 0x0000001006637819 */ /* 0x000fe20000001207 */
[----:B0-----:R-:W-:Y:S02]  /*f480*/  HADD2.F32 R5, -RZ, R9.H0_H0 ;  /* 0x20000009ff057230 */ /* 0x001fe40000004100 */
[----:B------:R-:W-:-:S02]  /*f490*/  HADD2.F32 R4, -RZ, R8.H0_H0 ;  /* 0x20000008ff047230 */ /* 0x000fc40000004100 */
[----:B------:R-:W-:Y:S02]  /*f4a0*/  HADD2.F32 R9, -RZ, R9.H1_H1 ;  /* 0x30000009ff097230 */ /* 0x000fe40000004100 */
[----:B------:R-:W-:Y:S02]  /*f4b0*/  HADD2.F32 R6, -RZ, R10.H0_H0 ;  /* 0x2000000aff067230 */ /* 0x000fe40000004100 */
[----:B------:R-:W-:Y:S02]  /*f4c0*/  HADD2.F32 R7, -RZ, R11.H0_H0 ;  /* 0x2000000bff077230 */ /* 0x000fe40000004100 */
[--C-:B-1----:R-:W-:Y:S02]  /*f4d0*/  HADD2.F32 R32, -RZ, R13.reuse.H0_H0 ;  /* 0x2000000dff207230 */ /* 0x102fe40000004100 */
[----:B------:R-:W-:Y:S02]  /*f4e0*/  HADD2.F32 R33, -RZ, R13.H1_H1 ;  /* 0x3000000dff217230 */ /* 0x000fe40000004100 */
[----:B------:R-:W-:-:S02]  /*f4f0*/  HADD2.F32 R13, -RZ, R12.H0_H0 ;  /* 0x2000000cff0d7230 */ /* 0x000fc40000004100 */
[C---:B------:R-:W-:Y:S01]  /*f500*/  FMUL.FTZ R90, R32.reuse, R92 ;  /* 0x0000005c205a7220 */ /* 0x040fe20000410000 */
[-C--:B------:R-:W-:Y:S01]  /*f510*/  FMUL.FTZ R96, R32, R91.reuse ;  /* 0x0000005b20607220 */ /* 0x080fe20000410000 */
[----:B------:R-:W-:Y:S02]  /*f520*/  HADD2.F32 R32, -RZ, R95.H0_H0 ;  /* 0x2000005fff207230 */ /* 0x000fe40000004100 */
[----:B------:R-:W-:Y:S01]  /*f530*/  FMUL.FTZ R98, R33, R94 ;  /* 0x0000005e21627220 */ /* 0x000fe20000410000 */
[C---:B------:R-:W-:Y:S01]  /*f540*/  FFMA.FTZ R93, R5.reuse, R91, -R90 ;  /* 0x0000005b055d7223 */ /* 0x040fe2000001085a */
[----:B------:R-:W-:Y:S02]  /*f550*/  HADD2.F32 R90, -RZ, R88.H1_H1 ;  /* 0x30000058ff5a7230 */ /* 0x000fe40000004100 */
[----:B------:R-:W-:Y:S01]  /*f560*/  FFMA.FTZ R96, R5, R92, R96 ;  /* 0x0000005c05607223 */ /* 0x000fe20000010060 */
[----:B------:R-:W-:Y:S02]  /*f570*/  HADD2.F32 R5, -RZ, R89.H1_H1 ;  /* 0x30000059ff057230 */ /* 0x000fe40000004100 */
[----:B------:R-:W-:Y:S01]  /*f580*/  FMUL.FTZ R92, R33, R32 ;  /* 0x00000020215c7220 */ /* 0x000fe20000410000 */
[----:B------:R-:W-:-:S02]  /*f590*/  HADD2.F32 R34, -RZ, R14.H0_H0 ;  /* 0x2000000eff227230 */ /* 0x000fc40000004100 */
[CC--:B------:R-:W-:Y:S01]  /*f5a0*/  FMUL.FTZ R91, R13.reuse, R90.reuse ;  /* 0x0000005a0d5b7220 */ /* 0x0c0fe20000410000 */
[----:B------:R-:W-:Y:S02]  /*f5b0*/  HADD2.F32 R33, -RZ, R88.H0_H0 ;  /* 0x20000058ff217230 */ /* 0x000fe40000004100 */
[-C--:B------:R-:W-:Y:S01]  /*f5c0*/  FMUL.FTZ R13, R13, R5.reuse ;  /* 0x000000050d0d7220 */ /* 0x080fe20000410000 */
[----:B------:R-:W-:Y:S02]  /*f5d0*/  HADD2.F32 R89, -RZ, R89.H0_H0 ;  /* 0x20000059ff597230 */ /* 0x000fe40000004100 */
[C---:B------:R-:W-:Y:S01]  /*f5e0*/  FFMA.FTZ R91, R4.reuse, R5, -R91 ;  /* 0x00000005045b7223 */ /* 0x040fe2000001085b */
[----:B------:R-:W-:Y:S02]  /*f5f0*/  HADD2.F32 R35, -RZ, R15.H0_H0 ;  /* 0x2000000fff237230 */ /* 0x000fe40000004100 */
[----:B------:R-:W-:Y:S01]  /*f600*/  FFMA.FTZ R90, R4, R90, R13 ;  /* 0x0000005a045a7223 */ /* 0x000fe2000001000d */
[----:B------:R-:W-:-:S02]  /*f610*/  HADD2.F32 R88, -RZ, R87.H0_H0 ;  /* 0x20000057ff587230 */ /* 0x000fc40000004100 */
[C---:B------:R-:W-:Y:S01]  /*f620*/  FFMA.FTZ R98, R9.reuse, R32, -R98 ;  /* 0x0000002009627223 */ /* 0x040fe20000010862 */
[----:B------:R-:W-:Y:S02]  /*f630*/  HADD2.F32 R4, -RZ, R87.H1_H1 ;  /* 0x30000057ff047230 */ /* 0x000fe40000004100 */
[----:B------:R-:W-:Y:S01]  /*f640*/  FFMA.FTZ R95, R9, R94, R92 ;  /* 0x0000005e095f7223 */ /* 0x000fe2000001005c */
[C---:B------:R-:W-:Y:S01]  /*f650*/  FMUL.FTZ R5, R34.reuse, R33 ;  /* 0x0000002122057220 */ /* 0x040fe20000410000 */
[----:B------:R-:W-:Y:S01]  /*f660*/  FMUL.FTZ R9, R34, R89 ;  /* 0x0000005922097220 */ /* 0x000fe20000410000 */
[----:B------:R-:W-:Y:S02]  /*f670*/  HADD2.F32 R15, -RZ, R15.H1_H1 ;  /* 0x3000000fff0f7230 */ /* 0x000fe40000004100 */
[C---:B------:R-:W-:Y:S01]  /*f680*/  FMUL.FTZ R92, R35.reuse, R88 ;  /* 0x00000058235c7220 */ /* 0x040fe20000410000 */
[----:B------:R-:W-:Y:S02]  /*f690*/  HADD2.F32 R34, -RZ, R97.H0_H0 ;  /* 0x20000061ff227230 */ /* 0x000fe40000004100 */
[----:B------:R-:W-:Y:S01]  /*f6a0*/  FMUL.FTZ R35, R35, R4 ;  /* 0x0000000423237220 */ /* 0x000fe20000410000 */
[----:B------:R-:W-:-:S02]  /*f6b0*/  HADD2.F32 R32, -RZ, R101.H0_H0 ;  /* 0x20000065ff207230 */ /* 0x000fc40000004100 */
[C---:B------:R-:W-:Y:S01]  /*f6c0*/  FFMA.FTZ R89, R6.reuse, R89, -R5 ;  /* 0x0000005906597223 */ /* 0x040fe20000010805 */
[----:B------:R-:W-:Y:S02]  /*f6d0*/  HADD2.F32 R11, -RZ, R11.H1_H1 ;  /* 0x3000000bff0b7230 */ /* 0x000fe40000004100 */
[----:B------:R-:W-:Y:S01]  /*f6e0*/  FFMA.FTZ R33, R6, R33, R9 ;  /* 0x0000002106217223 */ /* 0x000fe20000010009 */
[----:B------:R-:W-:Y:S01]  /*f6f0*/  FFMA.FTZ R92, R7, R4, -R92 ;  /* 0x00000004075c7223 */ /* 0x000fe2000001085c */
[----:B------:R-:W-:Y:S02]  /*f700*/  HADD2.F32 R12, -RZ, R12.H1_H1 ;  /* 0x3000000cff0c7230 */ /* 0x000fe40000004100 */
[----:B------:R-:W-:Y:S01]  /*f710*/  FMUL.FTZ R6, R15, R34 ;  /* 0x000000220f067220 */ /* 0x000fe20000410000 */
[----:B------:R-:W-:Y:S02]  /*f720*/  HADD2.F32 R14, -RZ, R14.H1_H1 ;  /* 0x3000000eff0e7230 */ /* 0x000fe40000004100 */
[----:B------:R-:W-:Y:S01]  /*f730*/  FFMA.FTZ R88, R7, R88, R35 ;  /* 0x0000005807587223 */ /* 0x000fe20000010023 */
[----:B------:R-:W-:Y:S01]  /*f740*/  FMUL.FTZ R4, R15, R32 ;  /* 0x000000200f047220 */ /* 0x000fe20000410000 */
[----:B------:R-:W-:-:S02]  /*f750*/  HADD2.F32 R9, -RZ, R100.H0_H0 ;  /* 0x20000064ff097230 */ /* 0x000fc40000004100 */
[C---:B------:R-:W-:Y:S01]  /*f760*/  FFMA.FTZ R87, R11.reuse, R32, -R6 ;  /* 0x000000200b577223 */ /* 0x040fe20000010806 */
[----:B------:R-:W-:Y:S02]  /*f770*/  HADD2.F32 R13, -RZ, R99.H0_H0 ;  /* 0x20000063ff0d7230 */ /* 0x000fe40000004100 */
[----:B------:R-:W-:Y:S01]  /*f780*/  FFMA.FTZ R97, R11, R34, R4 ;  /* 0x000000220b617223 */ /* 0x000fe20000010004 */
[----:B------:R-:W-:Y:S02]  /*f790*/  HADD2.F32 R5, -RZ, R103.H0_H0 ;  /* 0x20000067ff057230 */ /* 0x000fe40000004100 */
[----:B------:R-:W-:Y:S01]  /*f7a0*/  FMUL.FTZ R11, R12, R9 ;  /* 0x000000090c0b7220 */ /* 0x000fe20000410000 */
[----:B------:R-:W-:Y:S02]  /*f7b0*/  HADD2.F32 R7, -RZ, R102.H0_H0 ;  /* 0x20000066ff077230 */ /* 0x000fe40000004100 */
[----:B------:R-:W-:Y:S01]  /*f7c0*/  FMUL.FTZ R35, R14, R13 ;  /* 0x0000000d0e237220 */ /* 0x000fe20000410000 */
[----:B------:R-:W-:-:S02]  /*f7d0*/  HADD2.F32 R8, -RZ, R8.H1_H1 ;  /* 0x30000008ff087230 */ /* 0x000fc40000004100 */
[----:B------:R-:W-:Y:S01]  /*f7e0*/  FMUL.FTZ R12, R12, R5 ;  /* 0x000000050c0c7220 */ /* 0x000fe20000410000 */
[----:B------:R-:W-:Y:S02]  /*f7f0*/  HADD2.F32 R10, -RZ, R10.H1_H1 ;  /* 0x3000000aff0a7230 */ /* 0x000fe40000004100 */
[----:B------:R-:W-:Y:S01]  /*f800*/  FMUL.FTZ R14, R14, R7 ;  /* 0x000000070e0e7220 */ /* 0x000fe20000410000 */
[C---:B------:R-:W-:Y:S01]  /*f810*/  FFMA.FTZ R4, R8.reuse, R5, -R11 ;  /* 0x0000000508047223 */ /* 0x040fe2000001080b */
[----:B------:R-:W-:Y:S01]  /*f820*/  FFMA.FTZ R15, R8, R9, R12 ;  /* 0x00000009080f7223 */ /* 0x000fe2000001000c */
[C---:B------:R-:W-:Y:S01]  /*f830*/  FFMA.FTZ R6, R10.reuse, R7, -R35 ;  /* 0x000000070a067223 */ /* 0x040fe20000010823 */
[----:B------:R-:W-:Y:S01]  /*f840*/  FFMA.FTZ R10, R10, R13, R14 ;  /* 0x0000000d0a0a7223 */ /* 0x000fe2000001000e */
[----:B------:R-:W-:Y:S02]  /*f850*/  F2FP.F16.F32.PACK_AB R7, R87, R92 ;  /* 0x0000005c5707723e */ /* 0x000fe400000000ff */
[----:B------:R-:W-:-:S02]  /*f860*/  F2FP.F16.F32.PACK_AB R5, R98, R93 ;  /* 0x0000005d6205723e */ /* 0x000fc400000000ff */
[----:B------:R-:W-:Y:S02]  /*f870*/  F2FP.F16.F32.PACK_AB R4, R4, R91 ;  /* 0x0000005b0404723e */ /* 0x000fe400000000ff */
[----:B------:R-:W-:Y:S02]  /*f880*/  F2FP.F16.F32.PACK_AB R6, R6, R89 ;  /* 0x000000590606723e */ /* 0x000fe400000000ff */
[----:B------:R-:W-:Y:S02]  /*f890*/  F2FP.F16.F32.PACK_AB R11, R97, R88 ;  /* 0x00000058610b723e */ /* 0x000fe400000000ff */
[----:B------:R-:W-:Y:S01]  /*f8a0*/  F2FP.F16.F32.PACK_AB R9, R95, R96 ;  /* 0x000000605f09723e */ /* 0x000fe200000000ff */
[----:B------:R1:W-:Y:S01]  /*f8b0*/  STS.128 [R85+0x15400], R4 ;  /* 0x0154000455007388 */ /* 0x0003e20000000c00 */
[----:B------:R-:W-:Y:S02]  /*f8c0*/  F2FP.F16.F32.PACK_AB R8, R15, R90 ;  /* 0x0000005a0f08723e */ /* 0x000fe400000000ff */
[----:B------:R-:W-:-:S05]  /*f8d0*/  F2FP.F16.F32.PACK_AB R10, R10, R33 ;  /* 0x000000210a0a723e */ /* 0x000fca00000000ff */
[----:B------:R1:W-:Y:S02]  /*f8e0*/  STS.128 [R86+0x15400], R8 ;  /* 0x0154000856007388 */ /* 0x0003e40000000c00 */
.L_x_2372:
[----:B------:R-:W-:Y:S05]  /*f8f0*/  BSYNC B2 ;  /* 0x0000000000027941 */ /* 0x000fea0003800000 */
.L_x_2371:
[----:B------:R-:W-:Y:S04]  /*f900*/  BSSY B2, `(.L_x_2373) ;  /* 0x0000062000027945 */ /* 0x000fe80003800000 */
[----:B------:R-:W-:Y:S05]  /*f910*/  @P2 BRA `(.L_x_2374) ;  /* 0x0000000400802947 */ /* 0x000fea0003800000 */
[----:B-1----:R-:W2:Y:S04]  /*f920*/  LDL R4, [R1+0x48] ;  /* 0x0000480001047983 */ /* 0x002ea80000100800 */
[----:B------:R-:W3:Y:S01]  /*f930*/  LDL R92, [R1+0x64] ;  /* 0x00006400015c7983 */ /* 0x000ee20000100800 */
[--C-:B------:R-:W-:Y:S01]  /*f940*/  SHF.R.U64 R87, R24, 0x10, R25.reuse ;  /* 0x0000001018577819 */ /* 0x100fe20000001219 */
[----:B------:R-:W-:Y:S01]  /*f950*/  HADD2.F32 R34, -RZ, R83.H1_H1 ;  /* 0x30000053ff227230 */ /* 0x000fe20000004100 */
[----:B------:R-:W-:Y:S02]  /*f960*/  SHF.R.U32.HI R33, RZ, 0x10, R25 ;  /* 0x00000010ff217819 */ /* 0x000fe40000011619 */
[----:B------:R-:W-:Y:S01]  /*f970*/  SHF.R.U64 R90, R38, 0x10, R39 ;  /* 0x00000010265a7819 */ /* 0x000fe20000001227 */
[----:B------:R-:W-:Y:S01]  /*f980*/  HADD2.F32 R38, -RZ, R81.H1_H1 ;  /* 0x30000051ff267230 */ /* 0x000fe20000004100 */
[--C-:B------:R-:W-:Y:S01]  /*f990*/  SHF.R.U64 R91, R36, 0x10, R37.reuse ;  /* 0x00000010245b7819 */ /* 0x100fe20000001225 */
[----:B------:R-:W-:Y:S01]  /*f9a0*/  HADD2.F32 R33, -RZ, R33.H0_H0 ;  /* 0x20000021ff217230 */ /* 0x000fe20000004100 */
[----:B------:R-:W-:-:S02]  /*f9b0*/  SHF.R.U32.HI R37, RZ, 0x10, R37 ;  /* 0x00000010ff257819 */ /* 0x000fc40000011625 */
[----:B------:R-:W-:Y:S02]  /*f9c0*/  SHF.R.U64 R85, R26, 0x10, R27 ;  /* 0x000000101a557819 */ /* 0x000fe4000000121b */
[----:B------:R-:W-:Y:S02]  /*f9d0*/  SHF.R.U32.HI R89, RZ, 0x10, R39 ;  /* 0x00000010ff597819 */ /* 0x000fe40000011627 */
[----:B------:R-:W-:Y:S02]  /*f9e0*/  SHF.R.U32.HI R39, RZ, 0x10, R27 ;  /* 0x00000010ff277819 */ /* 0x000fe4000001161b */
[----:B--2---:R-:W-:-:S04]  /*f9f0*/  LEA.HI R4, R75, R4, RZ, 0x1d ;  /* 0x000000044b047211 */ /* 0x004fc800078fe8ff */
[----:B------:R-:W-:Y:S02]  /*fa00*/  SHF.R.S32.HI R5, RZ, 0x1f, R4 ;  /* 0x0000001fff057819 */ /* 0x000fe40000011404 */
[----:B------:R-:W-:Y:S02]  /*fa10*/  SHF.L.U32 R6, R4, 0x3, RZ ;  /* 0x0000000304067819 */ /* 0x000fe400000006ff */
[----:B------:R-:W-:Y:S02]  /*fa20*/  LEA.HI R4, R5, R4, RZ, 0x3 ;  /* 0x0000000405047211 */ /* 0x000fe400078f18ff */
[----:B------:R-:W-:-:S03]  /*fa30*/  LOP3.LUT R5, R213, 0x38, R6, 0xf8, !PT ;  /* 0x00000038d5057812 */ /* 0x000fc600078ef806 */
[----:B------:R-:W-:Y:S01]  /*fa40*/  IMAD.SHL.U32 R4, R4, 0x400, RZ ;  /* 0x0000040004047824 */ /* 0x000fe200078e00ff */
[----:B0-----:R-:W-:-:S04]  /*fa50*/  LOP3.LUT R9, R5, R214, RZ, 0x3c, !PT ;  /* 0x000000d605097212 */ /* 0x001fc800078e3cff */
[----:B------:R-:W-:Y:S02]  /*fa60*/  LOP3.LUT R8, R4, 0x7fffe000, RZ, 0xc0, !PT ;  /* 0x7fffe00004087812 */ /* 0x000fe400078ec0ff */
[----:B---3--:R-:W0:Y:S02]  /*fa70*/  LDS.128 R4, [R92] ;  /* 0x000000005c047984 */ /* 0x008e240000000c00 */
[----:B------:R-:W-:-:S05]  /*fa80*/  IADD3 R9, R9, R8, R215 ;  /* 0x0000000809097210 */ /* 0x000fca0007ffe0d7 */
[----:B------:R-:W-:-:S05]  /*fa90*/  IMAD R12, R9, 0x2, R18 ;  /* 0x00000002090c7824 */ /* 0x000fca00078e0212 */
[----:B------:R-:W1:Y:S01]  /*faa0*/  LDS.128 R8, [R12+0x15400] ;  /* 0x015400000c087984 */ /* 0x000e620000000c00 */
[--C-:B0-----:R-:W-:Y:S02]  /*fab0*/  HADD2.F32 R13, -RZ, R5.reuse.H0_H0 ;  /* 0x20000005ff0d7230 */ /* 0x101fe40000004100 */
[----:B------:R-:W-:Y:S02]  /*fac0*/  HADD2.F32 R14, -RZ, R5.H1_H1 ;  /* 0x30000005ff0e7230 */ /* 0x000fe40000004100 */
[----:B------:R-:W-:Y:S02]  /*fad0*/  HADD2.F32 R5, -RZ, R4.H0_H0 ;  /* 0x20000004ff057230 */ /* 0x000fe40000004100 */
[----:B------:R-:W-:Y:S02]  /*fae0*/  HADD2.F32 R15, -RZ, R6.H0_H0 ;  /* 0x20000006ff0f7230 */ /* 0x000fe40000004100 */
[--C-:B------:R-:W-:Y:S02]  /*faf0*/  HADD2.F32 R24, -RZ, R7.reuse.H0_H0 ;  /* 0x20000007ff187230 */ /* 0x100fe40000004100 */
[----:B------:R-:W-:-:S02]  /*fb00*/  HADD2.F32 R7, -RZ, R7.H1_H1 ;  /* 0x30000007ff077230 */ /* 0x000fc40000004100 */
[--C-:B-1----:R-:W-:Y:S02]  /*fb10*/  HADD2.F32 R25, -RZ, R9.reuse.H0_H0 ;  /* 0x20000009ff197230 */ /* 0x102fe40000004100 */
[----:B------:R-:W-:Y:S02]  /*fb20*/  HADD2.F32 R26, -RZ, R9.H1_H1 ;  /* 0x30000009ff1a7230 */ /* 0x000fe40000004100 */
[----:B------:R-:W-:Y:S02]  /*fb30*/  HADD2.F32 R9, -RZ, R8.H0_H0 ;  /* 0x20000008ff097230 */ /* 0x000fe40000004100 */
[C---:B------:R-:W-:Y:S01]  /*fb40*/  FMUL.FTZ R36, R25.reuse, R38 ;  /* 0x0000002619247220 */ /* 0x040fe20000410000 */
[-C--:B------:R-:W-:Y:S01]  /*fb50*/  FMUL.FTZ R86, R25, R34.reuse ;  /* 0x0000002219567220 */ /* 0x080fe20000410000 */
[----:B------:R-:W-:Y:S02]  /*fb60*/  HADD2.F32 R25, -RZ, R37.H0_H0 ;  /* 0x20000025ff197230 */ /* 0x000fe40000004100 */
[----:B------:R-:W-:Y:S01]  /*fb70*/  FMUL.FTZ R37, R26, R33 ;  /* 0x000000211a257220 */ /* 0x000fe20000410000 */
[----:B------:R-:W-:Y:S01]  /*fb80*/  FFMA.FTZ R35, R13, R34, -R36 ;  /* 0x000000220d237223 */ /* 0x000fe20000010824 */
[----:B------:R-:W-:-:S02]  /*fb90*/  HADD2.F32 R36, -RZ, R81.H0_H0 ;  /* 0x20000051ff247230 */ /* 0x000fc40000004100 */
[----:B------:R-:W-:Y:S01]  /*fba0*/  FFMA.FTZ R86, R13, R38, R86 ;  /* 0x000000260d567223 */ /* 0x000fe20000010056 */
[----:B------:R-:W-:Y:S02]  /*fbb0*/  HADD2.F32 R34, -RZ, R83.H0_H0 ;  /* 0x20000053ff227230 */ /* 0x000fe40000004100 */
[-C--:B------:R-:W-:Y:S01]  /*fbc0*/  FMUL.FTZ R13, R26, R25.reuse ;  /* 0x000000191a0d7220 */ /* 0x080fe20000410000 */
[----:B------:R-:W-:Y:S02]  /*fbd0*/  HADD2.F32 R27, -RZ, R10.H0_H0 ;  /* 0x2000000aff1b7230 */ /* 0x000fe40000004100 */
[C---:B------:R-:W-:Y:S01]  /*fbe0*/  FMUL.FTZ R38, R9.reuse, R36 ;  /* 0x0000002409267220 */ /* 0x040fe20000410000 */
[----:B------:R-:W-:Y:S02]  /*fbf0*/  HADD2.F32 R26, -RZ, R82.H0_H0 ;  /* 0x20000052ff1a7230 */ /* 0x000fe40000004100 */
[----:B------:R-:W-:Y:S01]  /*fc00*/  FMUL.FTZ R9, R9, R34 ;  /* 0x0000002209097220 */ /* 0x000fe20000410000 */
[C---:B------:R-:W-:Y:S01]  /*fc10*/  FFMA.FTZ R88, R14.reuse, R25, -R37 ;  /* 0x000000190e587223 */ /* 0x040fe20000010825 */
[----:B------:R-:W-:Y:S01]  /*fc20*/  FFMA.FTZ R33, R14, R33, R13 ;  /* 0x000000210e217223 */ /* 0x000fe2000001000d */
[----:B------:R-:W-:-:S02]  /*fc30*/  HADD2.F32 R14, -RZ, R84.H0_H0 ;  /* 0x20000054ff0e7230 */ /* 0x000fc40000004100 */
[C---:B------:R-:W-:Y:S01]  /*fc40*/  FFMA.FTZ R36, R5.reuse, R36, R9 ;  /* 0x0000002405247223 */ /* 0x040fe20000010009 */
[--C-:B------:R-:W-:Y:S02]  /*fc50*/  HADD2.F32 R32, -RZ, R11.reuse.H0_H0 ;  /* 0x2000000bff207230 */ /* 0x100fe40000004100 */
[----:B------:R-:W-:Y:S01]  /*fc60*/  FFMA.FTZ R38, R5, R34, -R38 ;  /* 0x0000002205267223 */ /* 0x000fe20000010826 */
[----:B------:R-:W-:Y:S02]  /*fc70*/  HADD2.F32 R9, -RZ, R82.H1_H1 ;  /* 0x30000052ff097230 */ /* 0x000fe40000004100 */
[C---:B------:R-:W-:Y:S01]  /*fc80*/  FMUL.FTZ R34, R27.reuse, R26 ;  /* 0x0000001a1b227220 */ /* 0x040fe20000410000 */
[----:B------:R-:W-:Y:S02]  /*fc90*/  HADD2.F32 R5, -RZ, R84.H1_H1 ;  /* 0x30000054ff057230 */ /* 0x000fe40000004100 */
[----:B------:R-:W-:Y:S01]  /*fca0*/  FMUL.FTZ R82, R27, R14 ;  /* 0x0000000e1b527220 */ /* 0x000fe20000410000 */
[----:B------:R-:W-:-:S02]  /*fcb0*/  HADD2.F32 R11, -RZ, R11.H1_H1 ;  /* 0x3000000bff0b7230 */ /* 0x000fc40000004100 */
[C---:B------:R-:W-:Y:S01]  /*fcc0*/  FFMA.FTZ R27, R15.reuse, R14, -R34 ;  /* 0x0000000e0f1b7223 */ /* 0x040fe20000010822 */
[C---:B------:R-:W-:Y:S01]  /*fcd0*/  FMUL.FTZ R13, R32.reuse, R9 ;  /* 0x00000009200d7220 */ /* 0x040fe20000410000 */
[----:B------:R-:W-:Y:S02]  /*fce0*/  HADD2.F32 R34, -RZ, R39.H0_H0 ;  /* 0x20000027ff227230 */ /* 0x000fe40000004100 */
[-C--:B------:R-:W-:Y:S01]  /*fcf0*/  FMUL.FTZ R32, R32, R5.reuse ;  /* 0x0000000520207220 */ /* 0x080fe20000410000 */
[----:B------:R-:W-:Y:S02]  /*fd00*/  HADD2.F32 R14, -RZ, R89.H0_H0 ;  /* 0x20000059ff0e7230 */ /* 0x000fe40000004100 */
[----:B------:R-:W-:Y:S01]  /*fd10*/  FFMA.FTZ R82, R15, R26, R82 ;  /* 0x0000001a0f527223 */ /* 0x000fe20000010052 */
[C---:B------:R-:W-:Y:S01]  /*fd20*/  FFMA.FTZ R26, R24.reuse, R5, -R13 ;  /* 0x00000005181a7223 */ /* 0x040fe2000001080d */
[----:B------:R-:W-:Y:S01]  /*fd30*/  FFMA.FTZ R32, R24, R9, R32 ;  /* 0x0000000918207223 */ /* 0x000fe20000010020 */
[C---:B------:R-:W-:Y:S01]  /*fd40*/  FMUL.FTZ R84, R11.reuse, R34 ;  /* 0x000000220b547220 */ /* 0x040fe20000410000 */
[----:B------:R-:W-:Y:S01]  /*fd50*/  FMUL.FTZ R24, R11, R14 ;  /* 0x0000000e0b187220 */ /* 0x000fe20000410000 */
[----:B------:R-:W-:-:S02]  /*fd60*/  HADD2.F32 R8, -RZ, R8.H1_H1 ;  /* 0x30000008ff087230 */ /* 0x000fc40000004100 */
[----:B------:R-:W-:Y:S02]  /*fd70*/  HADD2.F32 R10, -RZ, R10.H1_H1 ;  /* 0x3000000aff0a7230 */ /* 0x000fe40000004100 */
[C---:B------:R-:W-:Y:S01]  /*fd80*/  FFMA.FTZ R39, R7.reuse, R14, -R84 ;  /* 0x0000000e07277223 */ /* 0x040fe20000010854 */
[----:B------:R-:W-:Y:S02]  /*fd90*/  HADD2.F32 R11, -RZ, R87.H0_H0 ;  /* 0x20000057ff0b7230 */ /* 0x000fe40000004100 */
[----:B------:R-:W-:Y:S01]  /*fda0*/  FFMA.FTZ R81, R7, R34, R24 ;  /* 0x0000002207517223 */ /* 0x000fe20000010018 */
[----:B------:R-:W-:Y:S02]  /*fdb0*/  HADD2.F32 R13, -RZ, R85.H0_H0 ;  /* 0x20000055ff0d7230 */ /* 0x000fe40000004100 */
        /* <DEDUP_REMOVED lines=22> */
.L_x_2374:
[----:B------:R-:W-:Y:S05]  /*ff20*/  BSYNC B2 ;  /* 0x0000000000027941 */ /* 0x000fea0003800000 */
.L_x_2373:
[----:B------:R-:W-:Y:S05]  /*ff30*/  @P3 BRA `(.L_x_2370) ;  /* 0x0000000400803947 */ /* 0x000fea0003800000 */
[----:B-12---:R-:W2:Y:S04]  /*ff40*/  LDL R4, [R1+0x5c] ;  /* 0x00005c0001047983 */ /* 0x006ea80000100800 */
[----:B------:R-:W3:Y:S01]  /*ff50*/  LDL R81, [R1+0x58] ;  /* 0x0000580001517983 */ /* 0x000ee20000100800 */
[--C-:B------:R-:W-:Y:S01]  /*ff60*/  HADD2.F32 R32, -RZ, R74.reuse.H1_H1 ;  /* 0x3000004aff207230 */ /* 0x100fe20000004100 */
[----:B------:R-:W-:Y:S01]  /*ff70*/  SHF.R.U64 R37, R30, 0x10, R31 ;  /* 0x000000101e257819 */ /* 0x000fe2000000121f */
[----:B------:R-:W-:Y:S01]  /*ff80*/  HADD2.F32 R30, -RZ, R77.H1_H1 ;  /* 0x3000004dff1e7230 */ /* 0x000fe20000004100 */
[--C-:B------:R-:W-:Y:S01]  /*ff90*/  SHF.R.U64 R39, R28, 0x10, R29.reuse ;  /* 0x000000101c277819 */ /* 0x100fe2000000121d */
[----:B------:R-:W-:Y:S01]  /*ffa0*/  HADD2.F32 R74, -RZ, R74.H0_H0 ;  /* 0x2000004aff4a7230 */ /* 0x000fe20000004100 */
[----:B------:R-:W-:-:S02]  /*ffb0*/  SHF.R.U32.HI R29, RZ, 0x10, R29 ;  /* 0x00000010ff1d7819 */ /* 0x000fc4000001161d */
[----:B------:R-:W-:-:S03]  /*ffc0*/  SHF.R.U32.HI R33, RZ, 0x10, R31 ;  /* 0x00000010ff217819 */ /* 0x000fc6000001161f */
[----:B------:R-:W-:Y:S01]  /*ffd0*/  HADD2.F32 R29, -RZ, R29.H0_H0 ;  /* 0x2000001dff1d7230 */ /* 0x000fe20000004100 */
[----:B--2---:R-:W-:-:S04]  /*ffe0*/  LEA.HI R75, R75, R4, RZ, 0x1d ;  /* 0x000000044b4b7211 */ /* 0x004fc800078fe8ff */
[----:B------:R-:W-:Y:S02]  /*fff0*/  SHF.R.S32.HI R6, RZ, 0x1f, R75 ;  /* 0x0000001fff067819 */ /* 0x000fe4000001144b */
[----:B------:R-:W-:Y:S02]  /*10000*/  SHF.L.U32 R4, R75, 0x3, RZ ;  /* 0x000000034b047819 */ /* 0x000fe400000006ff */
[----:B------:R-:W-:Y:S02]  /*10010*/  LEA.HI R6, R6, R75, RZ, 0x3 ;  /* 0x0000004b06067211 */ /* 0x000fe400078f18ff */
[----:B------:R-:W-:Y:S02]  /*10020*/  LOP3.LUT R5, R213, 0x38, R4, 0xf8, !PT ;  /* 0x00000038d5057812 */ /* 0x000fe400078ef804 */
[----:B------:R-:W-:Y:S01]  /*10030*/  SHF.R.U64 R75, R60, 0x10, R61 ;  /* 0x000000103c4b7819 */ /* 0x000fe2000000123d */
[----:B------:R-:W-:Y:S01]  /*10040*/  IMAD.SHL.U32 R6, R6, 0x400, RZ ;  /* 0x0000040006067824 */ /* 0x000fe200078e00ff */
[----:B0-----:R-:W-:-:S02]  /*10050*/  LOP3.LUT R9, R5, R214, RZ, 0x3c, !PT ;  /* 0x000000d605097212 */ /* 0x001fc400078e3cff */
[----:B------:R-:W-:Y:S02]  /*10060*/  SHF.R.U32.HI R60, RZ, 0x10, R61 ;  /* 0x00000010ff3c7819 */ /* 0x000fe4000001163d */
[----:B------:R-:W-:Y:S02]  /*10070*/  LOP3.LUT R8, R6, 0x7fffe000, RZ, 0xc0, !PT ;  /* 0x7fffe00006087812 */ /* 0x000fe400078ec0ff */
[----:B---3--:R-:W0:Y:S01]  /*10080*/  LDS.128 R4, [R81] ;  /* 0x0000000051047984 */ /* 0x008e220000000c00 */
[----:B------:R-:W-:Y:S02]  /*10090*/  SHF.R.U64 R61, R62, 0x10, R63 ;  /* 0x000000103e3d7819 */ /* 0x000fe4000000123f */
[----:B------:R-:W-:Y:S02]  /*100a0*/  IADD3 R9, R9, R8, R215 ;  /* 0x0000000809097210 */ /* 0x000fe40007ffe0d7 */
[----:B------:R-:W-:-:S03]  /*100b0*/  SHF.R.U32.HI R62, RZ, 0x10, R63 ;  /* 0x00000010ff3e7819 */ /* 0x000fc6000001163f */
        /* <DEDUP_REMOVED lines=15> */
[C---:B------:R-:W-:Y:S01]  /*101b0*/  FMUL.FTZ R31, R26.reuse, R29 ;  /* 0x0000001d1a1f7220 */ /* 0x040fe20000410000 */
[C---:B------:R-:W-:Y:S01]  /*101c0*/  FFMA.FTZ R34, R13.reuse, R30, -R34 ;  /* 0x0000001e0d227223 */ /* 0x040fe20000010822 */
[----:B------:R-:W-:Y:S02]  /*101d0*/  HADD2.F32 R30, -RZ, R77.H0_H0 ;  /* 0x2000004dff1e7230 */ /* 0x000fe40000004100 */
[----:B------:R-:W-:Y:S01]  /*101e0*/  FFMA.FTZ R36, R13, R32, R36 ;  /* 0x000000200d247223 */ /* 0x000fe20000010024 */
[----:B------:R-:W-:Y:S01]  /*101f0*/  FMUL.FTZ R13, R26, R25 ;  /* 0x000000191a0d7220 */ /* 0x000fe20000410000 */
[C---:B------:R-:W-:Y:S01]  /*10200*/  FMUL.FTZ R32, R9.reuse, R74 ;  /* 0x0000004a09207220 */ /* 0x040fe20000410000 */
[----:B------:R-:W-:Y:S02]  /*10210*/  HADD2.F32 R27, -RZ, R10.H0_H0 ;  /* 0x2000000aff1b7230 */ /* 0x000fe40000004100 */
[----:B------:R-:W-:Y:S01]  /*10220*/  FMUL.FTZ R9, R9, R30 ;  /* 0x0000001e09097220 */ /* 0x000fe20000410000 */
[----:B------:R-:W-:-:S02]  /*10230*/  HADD2.F32 R26, -RZ, R76.H0_H0 ;  /* 0x2000004cff1a7230 */ /* 0x000fc40000004100 */
[C---:B------:R-:W-:Y:S01]  /*10240*/  FFMA.FTZ R31, R14.reuse, R25, -R31 ;  /* 0x000000190e1f7223 */ /* 0x040fe2000001081f */
[----:B------:R-:W-:Y:S01]  /*10250*/  FFMA.FTZ R29, R14, R29, R13 ;  /* 0x0000001d0e1d7223 */ /* 0x000fe2000001000d */
[----:B------:R-:W-:Y:S02]  /*10260*/  HADD2.F32 R14, -RZ, R78.H0_H0 ;  /* 0x2000004eff0e7230 */ /* 0x000fe40000004100 */
[C---:B------:R-:W-:Y:S01]  /*10270*/  FFMA.FTZ R74, R5.reuse, R74, R9 ;  /* 0x0000004a054a7223 */ /* 0x040fe20000010009 */
[----:B------:R-:W-:Y:S02]  /*10280*/  HADD2.F32 R28, -RZ, R11.H0_H0 ;  /* 0x2000000bff1c7230 */ /* 0x000fe40000004100 */
[----:B------:R-:W-:Y:S01]  /*10290*/  FFMA.FTZ R32, R5, R30, -R32 ;  /* 0x0000001e05207223 */ /* 0x000fe20000010820 */
[----:B------:R-:W-:Y:S02]  /*102a0*/  HADD2.F32 R9, -RZ, R76.H1_H1 ;  /* 0x3000004cff097230 */ /* 0x000fe40000004100 */
[----:B------:R-:W-:Y:S01]  /*102b0*/  FMUL.FTZ R30, R27, R26 ;  /* 0x0000001a1b1e7220 */ /* 0x000fe20000410000 */
[----:B------:R-:W-:-:S02]  /*102c0*/  HADD2.F32 R5, -RZ, R78.H1_H1 ;  /* 0x3000004eff057230 */ /* 0x000fc40000004100 */
[-C--:B------:R-:W-:Y:S01]  /*102d0*/  FMUL.FTZ R38, R27, R14.reuse ;  /* 0x0000000e1b267220 */ /* 0x080fe20000410000 */
[----:B------:R-:W-:Y:S02]  /*102e0*/  HADD2.F32 R11, -RZ, R11.H1_H1 ;  /* 0x3000000bff0b7230 */ /* 0x000fe40000004100 */
        /* <DEDUP_REMOVED lines=14> */
[----:B------:R-:W-:Y:S02]  /*103d0*/  HADD2.F32 R13, -RZ, R37.H0_H0 ;  /* 0x20000025ff0d7230 */ /* 0x000fe40000004100 */
[----:B------:R-:W-:Y:S01]  /*103e0*/  FFMA.FTZ R37, R7, R30, R24 ;  /* 0x0000001e07257223 */ /* 0x000fe20000010018 */
[----:B------:R-:W-:Y:S02]  /*103f0*/  HADD2.F32 R5, -RZ, R75.H0_H0 ;  /* 0x2000004bff057230 */ /* 0x000fe40000004100 */
[----:B------:R-:W-:Y:S01]  /*10400*/  FMUL.FTZ R7, R8, R11 ;  /* 0x0000000b08077220 */ /* 0x000fe20000410000 */
[----:B------:R-:W-:-:S02]  /*10410*/  HADD2.F32 R9, -RZ, R61.H0_H0 ;  /* 0x2000003dff097230 */ /* 0x000fc40000004100 */
[----:B------:R-:W-:Y:S01]  /*10420*/  FMUL.FTZ R33, R10, R13 ;  /* 0x0000000d0a217220 */ /* 0x000fe20000410000 */
[----:B------:R-:W-:Y:S02]  /*10430*/  HADD2.F32 R6, -RZ, R6.H1_H1 ;  /* 0x30000006ff067230 */ /* 0x000fe40000004100 */
[-C--:B------:R-:W-:Y:S01]  /*10440*/  FMUL.FTZ R8, R8, R5.reuse ;  /* 0x0000000508087220 */ /* 0x080fe20000410000 */
[----:B------:R-:W-:Y:S01]  /*10450*/  FFMA.FTZ R15, R4, R5, -R7 ;  /* 0x00000005040f7223 */ /* 0x000fe20000010807 */
[-C--:B------:R-:W-:Y:S01]  /*10460*/  FMUL.FTZ R14, R10, R9.reuse ;  /* 0x000000090a0e7220 */ /* 0x080fe20000410000 */
        /* <DEDUP_REMOVED lines=13> */
.L_x_2370:
[----:B------:R-:W-:Y:S05]  /*10540*/  BSYNC B1 ;  /* 0x0000000000017941 */ /* 0x000fea0003800000 */
.L_x_2369:
[----:B------:R-:W-:Y:S05]  /*10550*/  @P1 BRA `(.L_x_2344) ;  /* 0x0000001000ac1947 */ /* 0x000fea0003800000 */
[----:B------:R-:W4:Y:S01]  /*10560*/  LDC R13, c[0x0][0x3d4] ;  /* 0x0000f500ff0d7b82 */ /* 0x000f220000000800 */
[----:B------:R-:W-:Y:S01]  /*10570*/  BSSY B1, `(.L_x_2375) ;  /* 0x0000065000017945 */ /* 0x000fe20003800000 */
[----:B------:R-:W-:Y:S02]  /*10580*/  SHF.R.U32.HI R61, RZ, 0x3, R212 ;  /* 0x00000003ff3d7819 */ /* 0x000fe400000116d4 */
[-C--:B----4-:R-:W-:Y:S02]  /*10590*/  ISETP.GE.AND P0, PT, R22, R13.reuse, PT ;  /* 0x0000000d1600720c */ /* 0x090fe40003f06270 */
[-C--:B------:R-:W-:Y:S02]  /*105a0*/  ISETP.GE.AND P1, PT, R206, R13.reuse, PT ;  /* 0x0000000dce00720c */ /* 0x080fe40003f26270 */
[----:B------:R-:W-:-:S09]  /*105b0*/  ISETP.GE.AND P2, PT, R207, R13, PT ;  /* 0x0000000dcf00720c */ /* 0x000fd20003f46270 */
[----:B------:R-:W-:Y:S05]  /*105c0*/  @P0 BRA `(.L_x_2376) ;  /* 0x00000004007c0947 */ /* 0x000fea0003800000 */
[----:B------:R-:W4:Y:S01]  /*105d0*/  LDL R62, [R1+0x60] ;  /* 0x00006000013e7983 */ /* 0x000f220000100800 */
[----:B-123--:R-:W-:Y:S01]  /*105e0*/  LEA.HI R4, R13, R236, RZ, 0x1d ;  /* 0x000000ec0d047211 */ /* 0x00efe200078fe8ff */
[----:B------:R-:W-:Y:S01]  /*105f0*/  HADD2.F32 R31, -RZ, R79.H1_H1 ;  /* 0x3000004fff1f7230 */ /* 0x000fe20000004100 */
[----:B------:R-:W-:Y:S01]  /*10600*/  SHF.R.U32.HI R32, RZ, 0x10, R41 ;  /* 0x00000010ff207819 */ /* 0x000fe20000011629 */
        /* <DEDUP_REMOVED lines=9> */
[----:B0-----:R-:W-:Y:S02]  /*106a0*/  LOP3.LUT R9, R4, R61, RZ, 0x3c, !PT ;  /* 0x0000003d04097212 */ /* 0x001fe400078e3cff */
[----:B------:R-:W-:Y:S02]  /*106b0*/  SHF.R.U32.HI R52, RZ, 0x10, R53 ;  /* 0x00000010ff347819 */ /* 0x000fe40000011635 */
[----:B------:R-:W-:Y:S02]  /*106c0*/  LOP3.LUT R8, R7, 0x7fffe000, RZ, 0xc0, !PT ;  /* 0x7fffe00007087812 */ /* 0x000fe400078ec0ff */
[----:B------:R-:W-:Y:S02]  /*106d0*/  SHF.R.U64 R40, R40, 0x10, R41 ;  /* 0x0000001028287819 */ /* 0x000fe40000001229 */
[----:B------:R-:W-:-:S02]  /*106e0*/  IADD3 R9, R9, R8, R220 ;  /* 0x0000000809097210 */ /* 0x000fc40007ffe0dc */
[----:B------:R-:W-:Y:S02]  /*106f0*/  SHF.R.U64 R41, R54, 0x10, R55 ;  /* 0x0000001036297819 */ /* 0x000fe40000001237 */
[----:B------:R-:W-:Y:S01]  /*10700*/  SHF.R.U64 R39, R42, 0x10, R43 ;  /* 0x000000102a277819 */ /* 0x000fe2000000122b */
[----:B------:R-:W-:Y:S01]  /*10710*/  IMAD R12, R9, 0x2, R18 ;  /* 0x00000002090c7824 */ /* 0x000fe200078e0212 */
[----:B------:R-:W-:Y:S02]  /*10720*/  SHF.R.U32.HI R54, RZ, 0x10, R55 ;  /* 0x00000010ff367819 */ /* 0x000fe40000011637 */
[----:B------:R-:W-:Y:S02]  /*10730*/  SHF.R.U32.HI R42, RZ, 0x10, R43 ;  /* 0x00000010ff2a7819 */ /* 0x000fe4000001162b */
[----:B------:R-:W0:Y:S02]  /*10740*/  LDS.128 R8, [R12+0x15400] ;  /* 0x015400000c087984 */ /* 0x000e240000000c00 */
[----:B0-----:R-:W-:-:S02]  /*10750*/  HADD2.F32 R26, -RZ, R9.H0_H0 ;  /* 0x20000009ff1a7230 */ /* 0x001fc40000004100 */
[----:B------:R-:W-:Y:S02]  /*10760*/  HADD2.F32 R27, -RZ, R9.H1_H1 ;  /* 0x30000009ff1b7230 */ /* 0x000fe40000004100 */
[----:B------:R-:W-:Y:S02]  /*10770*/  HADD2.F32 R9, -RZ, R8.H0_H0 ;  /* 0x20000008ff097230 */ /* 0x000fe40000004100 */
[C---:B------:R-:W-:Y:S01]  /*10780*/  FMUL.FTZ R35, R26.reuse, R33 ;  /* 0x000000211a237220 */ /* 0x040fe20000410000 */
[----:B------:R-:W-:Y:S01]  /*10790*/  FMUL.FTZ R37, R26, R31 ;  /* 0x0000001f1a257220 */ /* 0x000fe20000410000 */
[----:B------:R-:W-:Y:S02]  /*107a0*/  HADD2.F32 R26, -RZ, R52.H0_H0 ;  /* 0x20000034ff1a7230 */ /* 0x000fe40000004100 */
[----:B------:R-:W-:Y:S01]  /*107b0*/  FMUL.FTZ R34, R27, R32 ;  /* 0x000000201b227220 */ /* 0x000fe20000410000 */
[----:B------:R-:W-:Y:S02]  /*107c0*/  HADD2.F32 R28, -RZ, R10.H0_H0 ;  /* 0x2000000aff1c7230 */ /* 0x000fe40000004100 */
[----:B------:R-:W-:-:S02]  /*107d0*/  HADD2.F32 R29, -RZ, R11.H0_H0 ;  /* 0x2000000bff1d7230 */ /* 0x000fc40000004100 */
[----:B------:R-:W-:Y:S01]  /*107e0*/  FMUL.FTZ R36, R27, R26 ;  /* 0x0000001a1b247220 */ /* 0x000fe20000410000 */
[--C-:B------:R-:W-:Y:S02]  /*107f0*/  HADD2.F32 R27, -RZ, R70.reuse.H0_H0 ;  /* 0x20000046ff1b7230 */ /* 0x100fe40000004100 */
[----:B------:R-:W-:Y:S02]  /*10800*/  HADD2.F32 R11, -RZ, R11.H1_H1 ;  /* 0x3000000bff0b7230 */ /* 0x000fe40000004100 */
[----:B------:R-:W-:Y:S02]  /*10810*/  HADD2.F32 R70, -RZ, R70.H1_H1 ;  /* 0x30000046ff467230 */ /* 0x000fe40000004100 */
[----:B------:R-:W-:Y:S02]  /*10820*/  HADD2.F32 R8, -RZ, R8.H1_H1 ;  /* 0x30000008ff087230 */ /* 0x000fe40000004100 */
[----:B------:R-:W-:Y:S01]  /*10830*/  HADD2.F32 R10, -RZ, R10.H1_H1 ;  /* 0x3000000aff0a7230 */ /* 0x000fe20000004100 */
[----:B----4-:R-:W0:Y:S02]  /*10840*/  LDS.128 R4, [R62] ;  /* 0x000000003e047984 */ /* 0x010e240000000c00 */
[----:B0-----:R-:W-:-:S02]  /*10850*/  HADD2.F32 R14, -RZ, R5.H0_H0 ;  /* 0x20000005ff0e7230 */ /* 0x001fc40000004100 */
[----:B------:R-:W-:Y:S02]  /*10860*/  HADD2.F32 R15, -RZ, R5.H1_H1 ;  /* 0x30000005ff0f7230 */ /* 0x000fe40000004100 */
[----:B------:R-:W-:Y:S02]  /*10870*/  HADD2.F32 R5, -RZ, R4.H0_H0 ;  /* 0x20000004ff057230 */ /* 0x000fe40000004100 */
[C---:B------:R-:W-:Y:S01]  /*10880*/  FFMA.FTZ R35, R14.reuse, R31, -R35 ;  /* 0x0000001f0e237223 */ /* 0x040fe20000010823 */
[----:B------:R-:W-:Y:S01]  /*10890*/  FFMA.FTZ R37, R14, R33, R37 ;  /* 0x000000210e257223 */ /* 0x000fe20000010025 */
[----:B------:R-:W-:Y:S02]  /*108a0*/  HADD2.F32 R14, -RZ, R79.H0_H0 ;  /* 0x2000004fff0e7230 */ /* 0x000fe40000004100 */
[----:B------:R-:W-:Y:S01]  /*108b0*/  FFMA.FTZ R34, R15, R26, -R34 ;  /* 0x0000001a0f227223 */ /* 0x000fe20000010822 */
[----:B------:R-:W-:Y:S01]  /*108c0*/  FMUL.FTZ R26, R9, R30 ;  /* 0x0000001e091a7220 */ /* 0x000fe20000410000 */
[----:B------:R-:W-:-:S02]  /*108d0*/  HADD2.F32 R24, -RZ, R6.H0_H0 ;  /* 0x20000006ff187230 */ /* 0x000fc40000004100 */
[----:B------:R-:W-:Y:S01]  /*108e0*/  FFMA.FTZ R36, R15, R32, R36 ;  /* 0x000000200f247223 */ /* 0x000fe20000010024 */
[-C--:B------:R-:W-:Y:S01]  /*108f0*/  FMUL.FTZ R33, R9, R14.reuse ;  /* 0x0000000e09217220 */ /* 0x080fe20000410000 */
[----:B------:R-:W-:Y:S02]  /*10900*/  HADD2.F32 R9, -RZ, R80.H0_H0 ;  /* 0x20000050ff097230 */ /* 0x000fe40000004100 */
[C---:B------:R-:W-:Y:S01]  /*10910*/  FFMA.FTZ R31, R5.reuse, R14, -R26 ;  /* 0x0000000e051f7223 */ /* 0x040fe2000001081a */
[----:B------:R-:W-:Y:S02]  /*10920*/  HADD2.F32 R26, -RZ, R42.H0_H0 ;  /* 0x2000002aff1a7230 */ /* 0x000fe40000004100 */
[----:B------:R-:W-:Y:S01]  /*10930*/  FFMA.FTZ R33, R5, R30, R33 ;  /* 0x0000001e05217223 */ /* 0x000fe20000010021 */
[C---:B------:R-:W-:Y:S01]  /*10940*/  FMUL.FTZ R5, R28.reuse, R27 ;  /* 0x0000001b1c057220 */ /* 0x040fe20000410000 */
[----:B------:R-:W-:Y:S02]  /*10950*/  HADD2.F32 R14, -RZ, R54.H0_H0 ;  /* 0x20000036ff0e7230 */ /* 0x000fe40000004100 */
[----:B------:R-:W-:Y:S01]  /*10960*/  FMUL.FTZ R15, R28, R9 ;  /* 0x000000091c0f7220 */ /* 0x000fe20000410000 */
[----:B------:R-:W-:-:S02]  /*10970*/  HADD2.F32 R80, -RZ, R80.H1_H1 ;  /* 0x30000050ff507230 */ /* 0x000fc40000004100 */
[C---:B------:R-:W-:Y:S01]  /*10980*/  FFMA.FTZ R28, R24.reuse, R9, -R5 ;  /* 0x00000009181c7223 */ /* 0x040fe20000010805 */
[--C-:B------:R-:W-:Y:S02]  /*10990*/  HADD2.F32 R25, -RZ, R7.reuse.H0_H0 ;  /* 0x20000007ff197230 */ /* 0x100fe40000004100 */
[----:B------:R-:W-:Y:S01]  /*109a0*/  FMUL.FTZ R30, R29, R70 ;  /* 0x000000461d1e7220 */ /* 0x000fe20000410000 */
[----:B------:R-:W-:Y:S02]  /*109b0*/  HADD2.F32 R7, -RZ, R7.H1_H1 ;  /* 0x30000007ff077230 */ /* 0x000fe40000004100 */
[----:B------:R-:W-:Y:S01]  /*109c0*/  FFMA.FTZ R24, R24, R27, R15 ;  /* 0x0000001b18187223 */ /* 0x000fe2000001000f */
[C---:B------:R-:W-:Y:S01]  /*109d0*/  FMUL.FTZ R32, R11.reuse, R26 ;  /* 0x0000001a0b207220 */ /* 0x040fe20000410000 */
[----:B------:R-:W-:Y:S01]  /*109e0*/  FMUL.FTZ R38, R11, R14 ;  /* 0x0000000e0b267220 */ /* 0x000fe20000410000 */
[----:B------:R-:W-:Y:S01]  /*109f0*/  FMUL.FTZ R29, R29, R80 ;  /* 0x000000501d1d7220 */ /* 0x000fe20000410000 */
[----:B------:R-:W-:-:S02]  /*10a00*/  HADD2.F32 R11, -RZ, R40.H0_H0 ;  /* 0x20000028ff0b7230 */ /* 0x000fc40000004100 */
[C---:B------:R-:W-:Y:S01]  /*10a10*/  FFMA.FTZ R30, R25.reuse, R80, -R30 ;  /* 0x00000050191e7223 */ /* 0x040fe2000001081e */
[----:B------:R-:W-:Y:S02]  /*10a20*/  HADD2.F32 R15, -RZ, R39.H0_H0 ;  /* 0x20000027ff0f7230 */ /* 0x000fe40000004100 */
[----:B------:R-:W-:Y:S01]  /*10a30*/  FFMA.FTZ R29, R25, R70, R29 ;  /* 0x00000046191d7223 */ /* 0x000fe2000001001d */
[----:B------:R-:W-:Y:S02]  /*10a40*/  HADD2.F32 R5, -RZ, R60.H0_H0 ;  /* 0x2000003cff057230 */ /* 0x000fe40000004100 */
[C---:B------:R-:W-:Y:S01]  /*10a50*/  FFMA.FTZ R27, R7.reuse, R14, -R32 ;  /* 0x0000000e071b7223 */ /* 0x040fe20000010820 */
[----:B------:R-:W-:Y:S02]  /*10a60*/  HADD2.F32 R9, -RZ, R41.H0_H0 ;  /* 0x20000029ff097230 */ /* 0x000fe40000004100 */
[----:B------:R-:W-:Y:S01]  /*10a70*/  FFMA.FTZ R38, R7, R26, R38 ;  /* 0x0000001a07267223 */ /* 0x000fe20000010026 */
[----:B------:R-:W-:-:S02]  /*10a80*/  HADD2.F32 R4, -RZ, R4.H1_H1 ;  /* 0x30000004ff047230 */ /* 0x000fc40000004100 */
[----:B------:R-:W-:Y:S01]  /*10a90*/  FMUL.FTZ R7, R8, R11 ;  /* 0x0000000b08077220 */ /* 0x000fe20000410000 */
[----:B------:R-:W-:Y:S02]  /*10aa0*/  HADD2.F32 R6, -RZ, R6.H1_H1 ;  /* 0x30000006ff067230 */ /* 0x000fe40000004100 */
[----:B------:R-:W-:Y:S01]  /*10ab0*/  FMUL.FTZ R25, R10, R15 ;  /* 0x0000000f0a197220 */ /* 0x000fe20000410000 */
[----:B------:R-:W-:Y:S01]  /*10ac0*/  FMUL.FTZ R14, R8, R5 ;  /* 0x00000005080e7220 */ /* 0x000fe20000410000 */
        /* <DEDUP_REMOVED lines=15> */
.L_x_2376:
[----:B------:R-:W-:Y:S05]  /*10bc0*/  BSYNC B1 ;  /* 0x0000000000017941 */ /* 0x000fea0003800000 */
.L_x_2375:
[----:B------:R-:W-:Y:S04]  /*10bd0*/  BSSY B1, `(.L_x_2377) ;  /* 0x0000062000017945 */ /* 0x000fe80003800000 */
[----:B------:R-:W-:Y:S05]  /*10be0*/  @P1 BRA `(.L_x_2378) ;  /* 0x0000000400801947 */ /* 0x000fea0003800000 */
[----:B-1234-:R-:W2:Y:S04]  /*10bf0*/  LDL R4, [R1+0x48] ;  /* 0x0000480001047983 */ /* 0x01eea80000100800 */
[----:B------:R-:W3:Y:S01]  /*10c00*/  LDL R52, [R1+0x54] ;  /* 0x0000540001347983 */ /* 0x000ee20000100800 */
[--C-:B------:R-:W-:Y:S01]  /*10c10*/  SHF.R.U64 R43, R56, 0x10, R57.reuse ;  /* 0x00000010382b7819 */ /* 0x100fe20000001239 */
[----:B------:R-:W-:Y:S01]  /*10c20*/  HADD2.F32 R31, -RZ, R72.H1_H1 ;  /* 0x30000048ff1f7230 */ /* 0x000fe20000004100 */
[----:B------:R-:W-:Y:S01]  /*10c30*/  SHF.R.U32.HI R56, RZ, 0x10, R57 ;  /* 0x00000010ff387819 */ /* 0x000fe20000011639 */
[--C-:B------:R-:W-:Y:S01]  /*10c40*/  HADD2.F32 R33, -RZ, R68.reuse.H1_H1 ;  /* 0x30000044ff217230 */ /* 0x100fe20000004100 */
[----:B------:R-:W-:Y:S01]  /*10c50*/  SHF.R.U32.HI R30, RZ, 0x10, R45 ;  /* 0x00000010ff1e7819 */ /* 0x000fe2000001162d */
[----:B------:R-:W-:Y:S01]  /*10c60*/  HADD2.F32 R68, -RZ, R68.H0_H0 ;  /* 0x20000044ff447230 */ /* 0x000fe20000004100 */
[----:B------:R-:W-:Y:S01]  /*10c70*/  SHF.R.U64 R42, R58, 0x10, R59 ;  /* 0x000000103a2a7819 */ /* 0x000fe2000000123b */
[----:B------:R-:W-:Y:S01]  /*10c80*/  HADD2.F32 R72, -RZ, R72.H0_H0 ;  /* 0x20000048ff487230 */ /* 0x000fe20000004100 */
[----:B------:R-:W-:Y:S01]  /*10c90*/  SHF.R.U64 R40, R46, 0x10, R47 ;  /* 0x000000102e287819 */ /* 0x000fe2000000122f */
[----:B------:R-:W-:Y:S01]  /*10ca0*/  HADD2.F32 R30, -RZ, R30.H0_H0 ;  /* 0x2000001eff1e7230 */ /* 0x000fe20000004100 */
[----:B------:R-:W-:-:S02]  /*10cb0*/  SHF.R.U32.HI R58, RZ, 0x10, R59 ;  /* 0x00000010ff3a7819 */ /* 0x000fc4000001163b */
[----:B------:R-:W-:Y:S02]  /*10cc0*/  SHF.R.U32.HI R46, RZ, 0x10, R47 ;  /* 0x00000010ff2e7819 */ /* 0x000fe4000001162f */
[----:B------:R-:W-:Y:S02]  /*10cd0*/  SHF.R.U64 R41, R44, 0x10, R45 ;  /* 0x000000102c297819 */ /* 0x000fe4000000122d */
        /* <DEDUP_REMOVED lines=81> */
.L_x_2378:
[----:B------:R-:W-:Y:S05]  /*111f0*/  BSYNC B1 ;  /* 0x0000000000017941 */ /* 0x000fea0003800000 */
.L_x_2377:
[----:B------:R-:W-:Y:S05]  /*11200*/  @P2 BRA `(.L_x_2344) ;  /* 0x0000000400802947 */ /* 0x000fea0003800000 */
[----:B01234-:R-:W2:Y:S04]  /*11210*/  LDL R4, [R1+0x5c] ;  /* 0x00005c0001047983 */ /* 0x01fea80000100800 */
[----:B------:R-:W3:Y:S01]  /*11220*/  LDL R39, [R1+0x50] ;  /* 0x0000500001277983 */ /* 0x000ee20000100800 */
[----:B------:R-:W-:Y:S01]  /*11230*/  HADD2.F32 R32, -RZ, R0.H1_H1 ;  /* 0x30000000ff207230 */ /* 0x000fe20000004100 */
[--C-:B------:R-:W-:Y:S01]  /*11240*/  SHF.R.U64 R38, R64, 0x10, R65.reuse ;  /* 0x0000001040267819 */ /* 0x100fe20000001241 */
[--C-:B------:R-:W-:Y:S01]  /*11250*/  HADD2.F32 R30, -RZ, R20.reuse.H1_H1 ;  /* 0x30000014ff1e7230 */ /* 0x100fe20000004100 */
[----:B------:R-:W-:Y:S01]  /*11260*/  SHF.R.U32.HI R64, RZ, 0x10, R65 ;  /* 0x00000010ff407819 */ /* 0x000fe20000011641 */
[----:B------:R-:W-:Y:S01]  /*11270*/  HADD2.F32 R20, -RZ, R20.H0_H0 ;  /* 0x20000014ff147230 */ /* 0x000fe20000004100 */
[----:B------:R-:W-:-:S02]  /*11280*/  SHF.R.U32.HI R29, RZ, 0x10, R49 ;  /* 0x00000010ff1d7819 */ /* 0x000fc40000011631 */
[----:B------:R-:W-:Y:S02]  /*11290*/  SHF.R.U64 R37, R66, 0x10, R67 ;  /* 0x0000001042257819 */ /* 0x000fe40000001243 */
[----:B------:R-:W-:Y:S01]  /*112a0*/  SHF.R.U64 R33, R50, 0x10, R51 ;  /* 0x0000001032217819 */ /* 0x000fe20000001233 */
[----:B------:R-:W-:Y:S01]  /*112b0*/  HADD2.F32 R29, -RZ, R29.H0_H0 ;  /* 0x2000001dff1d7230 */ /* 0x000fe20000004100 */
[----:B------:R-:W-:Y:S02]  /*112c0*/  SHF.R.U32.HI R66, RZ, 0x10, R67 ;  /* 0x00000010ff427819 */ /* 0x000fe40000011643 */
        /* <DEDUP_REMOVED lines=8> */
[----:B------:R-:W-:Y:S02]  /*11350*/  LOP3.LUT R9, R4, R61, RZ, 0x3c, !PT ;  /* 0x0000003d04097212 */ /* 0x000fe400078e3cff */
[----:B---3--:R-:W0:Y:S02]  /*11360*/  LDS.128 R4, [R39] ;  /* 0x0000000027047984 */ /* 0x008e240000000c00 */
[----:B------:R-:W-:-:S04]  /*11370*/  LOP3.LUT R13, R13, 0x7fffe000, RZ, 0xc0, !PT ;  /* 0x7fffe0000d0d7812 */ /* 0x000fc800078ec0ff */
        /* <DEDUP_REMOVED lines=21> */
[-C--:B------:R-:W-:Y:S01]  /*114d0*/  FMUL.FTZ R13, R26, R25.reuse ;  /* 0x000000191a0d7220 */ /* 0x080fe20000410000 */
[----:B------:R-:W-:Y:S02]  /*114e0*/  HADD2.F32 R27, -RZ, R10.H0_H0 ;  /* 0x2000000aff1b7230 */ /* 0x000fe40000004100 */
[----:B------:R-:W-:Y:S01]  /*114f0*/  FFMA.FTZ R31, R14, R25, -R31 ;  /* 0x000000190e1f7223 */ /* 0x000fe2000001081f */
[----:B------:R-:W-:Y:S01]  /*11500*/  FMUL.FTZ R0, R9, R30 ;  /* 0x0000001e09007220 */ /* 0x000fe20000410000 */
[----:B------:R-:W-:-:S02]  /*11510*/  HADD2.F32 R26, -RZ, R3.H0_H0 ;  /* 0x20000003ff1a7230 */ /* 0x000fc40000004100 */
[-C--:B------:R-:W-:Y:S01]  /*11520*/  FMUL.FTZ R9, R9, R20.reuse ;  /* 0x0000001409097220 */ /* 0x080fe20000410000 */
[----:B------:R-:W-:Y:S02]  /*11530*/  HADD2.F32 R28, -RZ, R11.H0_H0 ;  /* 0x2000000bff1c7230 */ /* 0x000fe40000004100 */
[----:B------:R-:W-:Y:S01]  /*11540*/  FFMA.FTZ R20, R5, R20, -R0 ;  /* 0x0000001405147223 */ /* 0x000fe20000010800 */
[----:B------:R-:W-:Y:S01]  /*11550*/  FFMA.FTZ R29, R14, R29, R13 ;  /* 0x0000001d0e1d7223 */ /* 0x000fe2000001000d */
[----:B------:R-:W-:Y:S02]  /*11560*/  HADD2.F32 R0, -RZ, R21.H0_H0 ;  /* 0x20000015ff007230 */ /* 0x000fe40000004100 */
[----:B------:R-:W-:Y:S01]  /*11570*/  FMUL.FTZ R14, R27, R26 ;  /* 0x0000001a1b0e7220 */ /* 0x000fe20000410000 */
[----:B------:R-:W-:Y:S02]  /*11580*/  HADD2.F32 R3, -RZ, R3.H1_H1 ;  /* 0x30000003ff037230 */ /* 0x000fe40000004100 */
[----:B------:R-:W-:Y:S01]  /*11590*/  FFMA.FTZ R30, R5, R30, R9 ;  /* 0x0000001e051e7223 */ /* 0x000fe20000010009 */
[----:B------:R-:W-:-:S02]  /*115a0*/  HADD2.F32 R21, -RZ, R21.H1_H1 ;  /* 0x30000015ff157230 */ /* 0x000fc40000004100 */
[-C--:B------:R-:W-:Y:S01]  /*115b0*/  FMUL.FTZ R32, R27, R0.reuse ;  /* 0x000000001b207220 */ /* 0x080fe20000410000 */
[C---:B------:R-:W-:Y:S01]  /*115c0*/  FFMA.FTZ R25, R15.reuse, R0, -R14 ;  /* 0x000000000f197223 */ /* 0x040fe2000001080e */
[C---:B------:R-:W-:Y:S01]  /*115d0*/  FMUL.FTZ R5, R28.reuse, R3 ;  /* 0x000000031c057220 */ /* 0x040fe20000410000 */
[----:B------:R-:W-:Y:S02]  /*115e0*/  HADD2.F32 R11, -RZ, R11.H1_H1 ;  /* 0x3000000bff0b7230 */ /* 0x000fe40000004100 */
[-C--:B------:R-:W-:Y:S01]  /*115f0*/  FMUL.FTZ R28, R28, R21.reuse ;  /* 0x000000151c1c7220 */ /* 0x080fe20000410000 */
[----:B------:R-:W-:Y:S02]  /*11600*/  HADD2.F32 R14, -RZ, R50.H0_H0 ;  /* 0x20000032ff0e7230 */ /* 0x000fe40000004100 */
[----:B------:R-:W-:Y:S01]  /*11610*/  FFMA.FTZ R32, R15, R26, R32 ;  /* 0x0000001a0f207223 */ /* 0x000fe20000010020 */
[----:B------:R-:W-:Y:S02]  /*11620*/  HADD2.F32 R0, -RZ, R66.H0_H0 ;  /* 0x20000042ff007230 */ /* 0x000fe40000004100 */
[C---:B------:R-:W-:Y:S01]  /*11630*/  FFMA.FTZ R21, R24.reuse, R21, -R5 ;  /* 0x0000001518157223 */ /* 0x040fe20000010805 */
[----:B------:R-:W-:Y:S01]  /*11640*/  FFMA.FTZ R28, R24, R3, R28 ;  /* 0x00000003181c7223 */ /* 0x000fe2000001001c */
[----:B------:R-:W-:Y:S01]  /*11650*/  FMUL.FTZ R26, R11, R14 ;  /* 0x0000000e0b1a7220 */ /* 0x000fe20000410000 */
[----:B------:R-:W-:-:S02]  /*11660*/  HADD2.F32 R8, -RZ, R8.H1_H1 ;  /* 0x30000008ff087230 */ /* 0x000fc40000004100 */
[-C--:B------:R-:W-:Y:S01]  /*11670*/  FMUL.FTZ R24, R11, R0.reuse ;  /* 0x000000000b187220 */ /* 0x080fe20000410000 */
        /* <DEDUP_REMOVED lines=9> */
[-C--:B------:R-:W-:Y:S01]  /*11710*/  FMUL.FTZ R8, R8, R3.reuse ;  /* 0x0000000308087220 */ /* 0x080fe20000410000 */
[----:B------:R-:W-:Y:S01]  /*11720*/  FFMA.FTZ R3, R4, R3, -R7 ;  /* 0x0000000304037223 */ /* 0x000fe20000010807 */
[-C--:B------:R-:W-:Y:S01]  /*11730*/  FMUL.FTZ R10, R10, R5.reuse ;  /* 0x000000050a0a7220 */ /* 0x080fe20000410000 */
[----:B------:R-:W-:Y:S01]  /*11740*/  FFMA.FTZ R0, R6, R5, -R15 ;  /* 0x0000000506007223 */ /* 0x000fe2000001080f */
[----:B------:R-:W-:Y:S01]  /*11750*/  FFMA.FTZ R13, R4, R9, R8 ;  /* 0x00000009040d7223 */ /* 0x000fe20000010008 */
[----:B------:R-:W-:Y:S01]  /*11760*/  F2FP.F16.F32.PACK_AB R7, R26, R21 ;  /* 0x000000151a07723e */ /* 0x000fe200000000ff */
[----:B------:R-:W-:Y:S01]  /*11770*/  FFMA.FTZ R15, R6, R11, R10 ;  /* 0x0000000b060f7223 */ /* 0x000fe2000001000a */
[----:B------:R-:W-:Y:S02]  /*11780*/  F2FP.F16.F32.PACK_AB R5, R31, R34 ;  /* 0x000000221f05723e */ /* 0x000fe400000000ff */
[----:B------:R-:W-:-:S02]  /*11790*/  F2FP.F16.F32.PACK_AB R4, R3, R20 ;  /* 0x000000140304723e */ /* 0x000fc400000000ff */
[----:B------:R-:W-:Y:S02]  /*117a0*/  F2FP.F16.F32.PACK_AB R6, R0, R25 ;  /* 0x000000190006723e */ /* 0x000fe400000000ff */
[----:B------:R-:W-:Y:S02]  /*117b0*/  F2FP.F16.F32.PACK_AB R11, R27, R28 ;  /* 0x0000001c1b0b723e */ /* 0x000fe400000000ff */
[----:B------:R-:W-:Y:S01]  /*117c0*/  F2FP.F16.F32.PACK_AB R9, R29, R36 ;  /* 0x000000241d09723e */ /* 0x000fe200000000ff */
[----:B------:R0:W-:Y:S01]  /*117d0*/  STS.128 [R39], R4 ;  /* 0x0000000427007388 */ /* 0x0001e20000000c00 */
[----:B------:R-:W-:Y:S02]  /*117e0*/  F2FP.F16.F32.PACK_AB R8, R13, R30 ;  /* 0x0000001e0d08723e */ /* 0x000fe400000000ff */
[----:B------:R-:W-:-:S05]  /*117f0*/  F2FP.F16.F32.PACK_AB R10, R15, R32 ;  /* 0x000000200f0a723e */ /* 0x000fca00000000ff */
[----:B------:R0:W-:Y:S02]  /*11800*/  STS.128 [R12+0x15400], R8 ;  /* 0x015400080c007388 */ /* 0x0001e40000000c00 */
.L_x_2344:
[----:B------:R-:W-:Y:S05]  /*11810*/  BSYNC B0 ;  /* 0x0000000000007941 */ /* 0x000fea0003800000 */
.L_x_2316:
        /* <DEDUP_REMOVED lines=8> */
.L_x_2314:
[----:B------:R-:W5:Y:S02]  /*118a0*/  LDL R0, [R1+0x44] ;  /* 0x0000440001007983 */ /* 0x000f640000100800 */
[----:B-----5:R-:W-:-:S13]  /*118b0*/  R2UR UR4, R0 ;  /* 0x00000000000472ca */ /* 0x020fda00000e0000 */
[----:B------:R-:W-:-:S04]  /*118c0*/  MOV R0, UR4 ;  /* 0x0000000400007c02 */ /* 0x000fc80008000f00 */
[----:B------:R-:W-:-:S13]  /*118d0*/  ISETP.NE.AND P0, PT, R0, 0x3, PT ;  /* 0x000000030000780c */ /* 0x000fda0003f05270 */
[----:B------:R-:W-:Y:S05]  /*118e0*/  @!P0 BRA `(.L_x_2379) ;  /* 0x0000000000048947 */ /* 0x000fea0003800000 */
[----:B------:R-:W-:Y:S01]  /*118f0*/  BPT.TRAP 0x1 ;  /* 0x000000040000795c */ /* 0x000fe20000300000 */
.L_x_2379:
[----:B------:R-:W-:Y:S01]  /*11900*/  IMAD R0, R205, 0x8, R18 ;  /* 0x00000008cd007824 */ /* 0x000fe200078e0212 */
[----:B01----:R-:W-:-:S04]  /*11910*/  SHF.L.U32 R3, R208, 0x1f, RZ ;  /* 0x0000001fd0037819 */ /* 0x003fc800000006ff */
[----:B------:R0:W1:Y:S01]  /*11920*/  SYNCS.PHASECHK.TRANS64.TRYWAIT P2, [R0+URZ+0x36830], R3 ;  /* 0x03683003000075a7 */ /* 0x000062000804017f */
[----:B------:R-:W-:Y:S05]  /*11930*/  @!P0 BRA `(.L_x_2380) ;  /* 0x0000000000048947 */ /* 0x000fea0003800000 */
[----:B------:R-:W-:Y:S01]  /*11940*/  BPT.TRAP 0x1 ;  /* 0x000000040000795c */ /* 0x000fe20000300000 */
.L_x_2380:
[----:B--234-:R-:W2:Y:S01]  /*11950*/  S2R R4, SR_TID.X ;  /* 0x0000000000047919 */ /* 0x01cea20000002100 */
[----:B------:R-:W-:Y:S01]  /*11960*/  IMAD.MOV.U32 R119, RZ, RZ, RZ ;  /* 0x000000ffff777224 */ /* 0x000fe200078e00ff */
[----:B--2---:R-:W-:-:S04]  /*11970*/  LOP3.LUT R4, R4, 0x7f, RZ, 0xc0, !PT ;  /* 0x0000007f04047812 */ /* 0x004fc800078ec0ff */
[----:B------:R-:W-:Y:S01]  /*11980*/  ISETP.NE.AND P1, PT, R4, RZ, PT ;  /* 0x000000ff0400720c */ /* 0x000fe20003f25270 */
[----:B-1----:R-:W-:-:S12]  /*11990*/  @P2 BRA `(.L_x_2381) ;  /* 0x0000000000082947 */ /* 0x002fd80003800000 */
[----:B------:R-:W1:Y:S02]  /*119a0*/  SYNCS.PHASECHK.TRANS64.TRYWAIT P2, [R0+URZ+0x36830], R3 ;  /* 0x03683003000075a7 */ /* 0x000e64000804017f */
[----:B-1----:R-:W-:Y:S05]  /*119b0*/  @!P2 BRA `(.L_x_2382) ;  /* 0x000001b00060a947 */ /* 0x002fea0003800000 */
.L_x_2381:
[----:B------:R-:W-:Y:S05]  /*119c0*/  WARPSYNC.ALL ;  /* 0x0000000000007948 */ /* 0x000fea0003800000 */
[----:B01----:R-:W-:Y:S01]  /*119d0*/  IADD3 R3, R18, 0x21400, RZ ;  /* 0x0002140012037810 */ /* 0x003fe20007ffe0ff */
[----:B------:R-:W-:Y:S01]  /*119e0*/  WARPGROUP.ARRIVE ;  /* 0x00000000000079c5 */ /* 0x000fe20000000000 */
[----:B------:R-:W-:Y:S01]  /*119f0*/  R2UR UR24, R2 ;  /* 0x00000000021872ca */ /* 0x000fe200000e0000 */
[----:B------:R-:W-:Y:S01]  /*11a00*/  UMOV UR5, 0x40000040 ;  /* 0x4000004000057882 */ /* 0x000fe20000000000 */
[----:B------:R-:W-:Y:S01]  /*11a10*/  SHF.R.U32.HI R3, RZ, 0x4, R3 ;  /* 0x00000004ff037819 */ /* 0x000fe20000011603 */
[----:B------:R-:W-:Y:S01]  /*11a20*/  UMOV UR27, UR5 ;  /* 0x00000005001b7c82 */ /* 0x000fe20008000000 */
[----:B------:R-:W-:Y:S01]  /*11a30*/  MOV R5, 0x40000040 ;  /* 0x4000004000057802 */ /* 0x000fe20000000f00 */
[----:B------:R-:W-:Y:S01]  /*11a40*/  UMOV UR17, UR27 ;  /* 0x0000001b00117c82 */ /* 0x000fe20008000000 */
[----:B------:R-:W-:Y:S01]  /*11a50*/  LOP3.LUT R3, R3, 0x3fff, RZ, 0xc0, !PT ;  /* 0x00003fff03037812 */ /* 0x000fe200078ec0ff */
[----:B------:R-:W-:Y:S01]  /*11a60*/  UMOV UR21, UR27 ;  /* 0x0000001b00157c82 */ /* 0x000fe20008000000 */
[----:B------:R-:W-:Y:S01]  /*11a70*/  R2UR UR19, R5 ;  /* 0x00000000051372ca */ /* 0x000fe200000e0000 */
[----:B------:R-:W-:Y:S01]  /*11a80*/  IMAD.MOV.U32 R5, RZ, RZ, 0x40000040 ;  /* 0x40000040ff057424 */ /* 0x000fe200078e00ff */
[----:B------:R-:W-:Y:S01]  /*11a90*/  LOP3.LUT R216, R3, 0x10000, RZ, 0xfc, !PT ;  /* 0x0001000003d87812 */ /* 0x000fe200078efcff */
[----:B------:R-:W-:Y:S01]  /*11aa0*/  IMAD.MOV.U32 R3, RZ, RZ, 0x40000040 ;  /* 0x40000040ff037424 */ /* 0x000fe200078e00ff */
[----:B------:R-:W-:Y:S01]  /*11ab0*/  MOV R7, 0x40000040 ;  /* 0x4000004000077802 */ /* 0x000fe20000000f00 */
[----:B------:R-:W-:Y:S01]  /*11ac0*/  ULOP3.LUT UR24, UR24, 0x10000, URZ, 0xfc, !UPT ;  /* 0x0001000018187892 */ /* 0x000fe2000f8efc3f */
[----:B------:R-:W-:Y:S01]  /*11ad0*/  MOV R11, UR5 ;  /* 0x00000005000b7c02 */ /* 0x000fe20008000f00 */
[----:B------:R-:W-:Y:S01]  /*11ae0*/  IMAD R2, R205, 0xa80, R216 ;  /* 0x00000a80cd027824 */ /* 0x000fe200078e02d8 */
[----:B------:R-:W-:Y:S01]  /*11af0*/  R2UR UR7, R3 ;  /* 0x00000000030772ca */ /* 0x000fe200000e0000 */
[----:B------:R-:W-:Y:S01]  /*11b00*/  UMOV UR9, UR27 ;  /* 0x0000001b00097c82 */ /* 0x000fe20008000000 */
[----:B------:R-:W-:Y:S01]  /*11b10*/  R2UR UR23, R7 ;  /* 0x00000000071772ca */ /* 0x000fe200000e0000 */
[C---:B------:R-:W-:Y:S01]  /*11b20*/  VIADD R4, R2.reuse, 0x80 ;  /* 0x0000008002047836 */ /* 0x040fe20000000000 */
[C---:B------:R-:W-:Y:S01]  /*11b30*/  R2UR UR6, R2.reuse ;  /* 0x00000000020672ca */ /* 0x040fe200000e0000 */
[----:B------:R-:W-:Y:S01]  /*11b40*/  UMOV UR4, UR24 ;  /* 0x0000001800047c82 */ /* 0x000fe20008000000 */
[----:B------:R-:W-:Y:S01]  /*11b50*/  VIADD R6, R2, 0x100 ;  /* 0x0000010002067836 */ /* 0x000fe20000000000 */
[----:B------:R-:W-:Y:S01]  /*11b60*/  UMOV UR26, UR4 ;  /* 0x00000004001a7c82 */ /* 0x000fe20008000000 */
[----:B------:R-:W-:Y:S01]  /*11b70*/  R2UR UR18, R4 ;  /* 0x00000000041272ca */ /* 0x000fe200000e0000 */
[----:B------:R-:W-:Y:S01]  /*11b80*/  UMOV UR16, UR26 ;  /* 0x0000001a00107c82 */ /* 0x000fe20008000000 */
[----:B------:R-:W-:Y:S01]  /*11b90*/  UMOV UR20, UR26 ;  /* 0x0000001a00147c82 */ /* 0x000fe20008000000 */
[----:B------:R-:W-:Y:S01]  /*11ba0*/  R2UR UR22, R6 ;  /* 0x00000000061672ca */ /* 0x000fe200000e0000 */
[C---:B------:R-:W-:Y:S01]  /*11bb0*/  VIADD R4, R2.reuse, 0x180 ;  /* 0x0000018002047836 */ /* 0x040fe20000000000 */
[----:B------:R-:W-:Y:S01]  /*11bc0*/  MOV R9, 0x40000040 ;  /* 0x4000004000097802 */ /* 0x000fe20000000f00 */
[----:B------:R-:W-:Y:S01]  /*11bd0*/  IMAD.U32 R10, RZ, RZ, UR4 ;  /* 0x00000004ff0a7e24 */ /* 0x000fe2000f8e00ff */
        /* <DEDUP_REMOVED lines=8> */
[----:B------:R-:W-:Y:S01]  /*11c60*/  VIADD R6, R2, 0x280 ;  /* 0x0000028002067836 */ /* 0x000fe20000000000 */
[----:B------:R-:W-:Y:S01]  /*11c70*/  R2UR UR11, R9 ;  /* 0x00000000090b72ca */ /* 0x000fe200000e0000 */
[----:B------:R-:W-:Y:S01]  /*11c80*/  IMAD.MOV.U32 R7, RZ, RZ, 0x40000040 ;  /* 0x40000040ff077424 */ /* 0x000fe200078e00ff */
[----:B------:R-:W-:Y:S01]  /*11c90*/  UMOV UR12, UR26 ;  /* 0x0000001a000c7c82 */ /* 0x000fe20008000000 */
[----:B------:R-:W-:Y:S01]  /*11ca0*/  UMOV UR13, UR27 ;  /* 0x0000001b000d7c82 */ /* 0x000fe20008000000 */
[----:B------:R-:W-:Y:S01]  /*11cb0*/  R2UR UR14, R6 ;  /* 0x00000000060e72ca */ /* 0x000fe200000e0000 */
[C---:B------:R-:W-:Y:S01]  /*11cc0*/  VIADD R4, R2.reuse, 0x300 ;  /* 0x0000030002047836 */ /* 0x040fe20000000000 */
[----:B------:R-:W-:Y:S01]  /*11cd0*/  R2UR UR15, R7 ;  /* 0x00000000070f72ca */ /* 0x000fe200000e0000 */
[----:B------:R-:W-:Y:S01]  /*11ce0*/  IMAD.MOV.U32 R5, RZ, RZ, 0x40000040 ;  /* 0x40000040ff057424 */ /* 0x000fe200078e00ff */
[----:B------:R-:W-:Y:S01]  /*11cf0*/  IADD3 R6, R2, 0x2, RZ ;  /* 0x0000000202067810 */ /* 0x000fe20007ffe0ff */
[----:B------:R-:W-:Y:S01]  /*11d00*/  IMAD.MOV.U32 R7, RZ, RZ, 0x40000040 ;  /* 0x40000040ff077424 */ /* 0x000fe200078e00ff */
[----:B------:R-:W-:Y:S01]  /*11d10*/  UMOV UR29, 0x40000040 ;  /* 0x40000040001d7882 */ /* 0x000fe20000000000 */
[----:B------:R-:W-:Y:S01]  /*11d20*/  IMAD.MOV.U32 R9, RZ, RZ, 0x40000040 ;  /* 0x40000040ff097424 */ /* 0x000fe200078e00ff */
[----:B------:R-:W-:Y:S01]  /*11d30*/  R2UR UR30, R6 ;  /* 0x00000000061e72ca */ /* 0x000fe200000e0000 */
[----:B------:R0:W-:Y:S01]  /*11d40*/  STL.64 [R1+0x30], R10 ;  /* 0x0000300a01007387 */ /* 0x0001e20000100a00 */
[----:B------:R-:W-:Y:S01]  /*11d50*/  R2UR UR31, R7 ;  /* 0x00000000071f72ca */ /* 0x000fe200000e0000 */
[----:B------:R-:W-:Y:S01]  /*11d60*/  IMAD.MOV.U32 R7, RZ, RZ, 0x40000040 ;  /* 0x40000040ff077424 */ /* 0x000fe200078e00ff */
[C---:B------:R-:W-:Y:S01]  /*11d70*/  IADD3 R6, R2.reuse, 0x102, RZ ;  /* 0x0000010202067810 */ /* 0x040fe20007ffe0ff */
[----:B------:R-:W-:Y:S01]  /*11d80*/  UIADD3 UR56, UR24, 0x404, URZ ;  /* 0x0000040418387890 */ /* 0x000fe2000fffe03f */
[C---:B------:R-:W-:Y:S01]  /*11d90*/  IADD3 R8, R2.reuse, 0x202, RZ ;  /* 0x0000020202087810 */ /* 0x040fe20007ffe0ff */
[----:B------:R-:W-:Y:S01]  /*11da0*/  UMOV UR57, 0x40000040 ;  /* 0x4000004000397882 */ /* 0x000fe20000000000 */
[----:B------:R-:W-:Y:S01]  /*11db0*/  UIADD3 UR52, UR24, 0x406, URZ ;  /* 0x0000040618347890 */ /* 0x000fe2000fffe03f */
[C---:B------:R-:W-:Y:S01]  /*11dc0*/  VIADD R12, R2.reuse, 0x886 ;  /* 0x00000886020c7836 */ /* 0x040fe20000000000 */
[----:B------:R-:W-:Y:S01]  /*11dd0*/  UMOV UR53, 0x40000040 ;  /* 0x4000004000357882 */ /* 0x000fe20000000000 */
[----:B------:R-:W-:Y:S01]  /*11de0*/  UIADD3 UR48, UR24, 0x800, URZ ;  /* 0x0000080018307890 */ /* 0x000fe2000fffe03f */
[----:B------:R-:W-:Y:S01]  /*11df0*/  IMAD.MOV.U32 R13, RZ, RZ, 0x40000040 ;  /* 0x40000040ff0d7424 */ /* 0x000fe200078e00ff */
[----:B------:R-:W-:Y:S01]  /*11e00*/  UMOV UR49, 0x40000040 ;  /* 0x4000004000317882 */ /* 0x000fe20000000000 */
[----:B0-----:R-:W-:Y:S01]  /*11e10*/  IMAD.U32 R11, RZ, RZ, UR29 ;  /* 0x0000001dff0b7e24 */ /* 0x001fe2000f8e00ff */
[----:B------:R-:W-:Y:S01]  /*11e20*/  UIADD3 UR44, UR24, 0x802, URZ ;  /* 0x00000802182c7890 */ /* 0x000fe2000fffe03f */
[----:B------:R-:W-:Y:S01]  /*11e30*/  IMAD.MOV.U32 R21, RZ, RZ, 0x40000040 ;  /* 0x40000040ff157424 */ /* 0x000fe200078e00ff */
[----:B------:R-:W-:Y:S01]  /*11e40*/  UMOV UR45, 0x40000040 ;  /* 0x40000040002d7882 */ /* 0x000fe20000000000 */
[----:B------:R-:W-:Y:S01]  /*11e50*/  UIADD3 UR40, UR24, 0x804, URZ ;  /* 0x0000080418287890 */ /* 0x000fe2000fffe03f */
[----:B------:R-:W-:Y:S01]  /*11e60*/  IADD3 R20, R2, 0x906, RZ ;  /* 0x0000090602147810 */ /* 0x000fe20007ffe0ff */
[----:B------:R-:W-:Y:S01]  /*11e70*/  UMOV UR41, 0x40000040 ;  /* 0x4000004000297882 */ /* 0x000fe20000000000 */
[----:B------:R-:W-:Y:S01]  /*11e80*/  UIADD3 UR36, UR24, 0x806, URZ ;  /* 0x0000080618247890 */ /* 0x000fe2000fffe03f */
[----:B------:R-:W-:Y:S01]  /*11e90*/  @!P1 IADD3 R0, R0, 0x36840, RZ ;  /* 0x0003684000009810 */ /* 0x000fe20007ffe0ff */
[----:B------:R-:W-:Y:S01]  /*11ea0*/  UMOV UR37, 0x40000040 ;  /* 0x4000004000257882 */ /* 0x000fe20000000000 */
[----:B------:R-:W-:Y:S01]  /*11eb0*/  BSSY B0, `(.L_x_2383) ;  /* 0x0000b2f000007945 */ /* 0x000fe20003800000 */
[--C-:B------:R-:W-:Y:S01]  /*11ec0*/  IMAD.MOV.U32 R118, RZ, RZ, R119.reuse ;  /* 0x000000ffff767224 */ /* 0x100fe200078e0077 */
[----:B------:R-:W-:Y:S01]  /*11ed0*/  @!P1 PRMT R0, RZ, 0x654, R0 ;  /* 0x00000654ff009816 */ /* 0x000fe20000000000 */
[--C-:B------:R-:W-:Y:S01]  /*11ee0*/  IMAD.MOV.U32 R117, RZ, RZ, R119.reuse ;  /* 0x000000ffff757224 */ /* 0x100fe200078e0077 */
[-C--:B------:R-:W-:Y:S01]  /*11ef0*/  MOV R116, R119.reuse ;  /* 0x0000007700747202 */ /* 0x080fe20000000f00 */
[--C-:B------:R-:W-:Y:S01]  /*11f00*/  IMAD.MOV.U32 R115, RZ, RZ, R119.reuse ;  /* 0x000000ffff737224 */ /* 0x100fe200078e0077 */
[-C--:B------:R-:W-:Y:S01]  /*11f10*/  MOV R113, R119.reuse ;  /* 0x0000007700717202 */ /* 0x080fe20000000f00 */
[----:B------:R-:W-:Y:S01]  /*11f20*/  IMAD.MOV.U32 R114, RZ, RZ, R119 ;  /* 0x000000ffff727224 */ /* 0x000fe200078e0077 */
[----:B------:R-:W-:Y:S01]  /*11f30*/  MOV R110, R119 ;  /* 0x00000077006e7202 */ /* 0x000fe20000000f00 */
        /* <DEDUP_REMOVED lines=12> */
[----:B------:R-:W-:Y:S01]  /*12000*/  VIADD R4, R2, 0x82 ;  /* 0x0000008202047836 */ /* 0x000fe20000000000 */
[----:B------:R-:W-:Y:S01]  /*12010*/  UMOV UR27, UR29 ;  /* 0x0000001d001b7c82 */ /* 0x000fe20008000000 */
[----:B------:R-:W-:Y:S01]  /*12020*/  IMAD.MOV.U32 R5, RZ, RZ, 0x40000040 ;  /* 0x40000040ff057424 */ /* 0x000fe200078e00ff */
        /* <DEDUP_REMOVED lines=11> */
[----:B------:R-:W-:-:S02]  /*120e0*/  IMAD.MOV.U32 R85, RZ, RZ, R119 ;  /* 0x000000ffff557224 */ /* 0x000fc400078e0077 */
[----:B------:R-:W-:Y:S01]  /*120f0*/  IMAD.MOV.U32 R81, RZ, RZ, R119 ;  /* 0x000000ffff517224 */ /* 0x000fe200078e0077 */
[----:B------:R-:W-:Y:S02]  /*12100*/  WARPGROUP.DEPBAR.LE gsb0, 0x0 ;  /* 0x00008000000079c5 */ /* 0x000fe40000010000 */
[----:B------:R-:W-:-:S06]  /*12110*/  WARPGROUP.ARRIVE ;  /* 0x00000000000079c5 */ /* 0x000fcc0000000000 */
[----:B------:R-:W-:Y:S01]  /*12120*/  HGMMA.64x16x16.F32 R56, gdesc[UR20], RZ, !UPT, gsb0 ;  /* 0x00200000143879f0 */ /* 0x000fe2000c0008ff */
[----:B------:R-:W-:Y:S01]  /*12130*/  R2UR UR22, R6 ;  /* 0x00000000061672ca */ /* 0x000fe200000e0000 */
[----:B------:R-:W-:Y:S01]  /*12140*/  UMOV UR21, UR27 ;  /* 0x0000001b00157c82 */ /* 0x000fe20008000000 */
[----:B------:R-:W-:Y:S01]  /*12150*/  R2UR UR23, R7 ;  /* 0x00000000071772ca */ /* 0x000fe200000e0000 */
[----:B------:R-:W-:Y:S02]  /*12160*/  VIADD R6, R2, 0x282 ;  /* 0x0000028202067836 */ /* 0x000fe40000000000 */
[----:B------:R-:W-:Y:S01]  /*12170*/  IMAD.MOV.U32 R7, RZ, RZ, 0x40000040 ;  /* 0x40000040ff077424 */ /* 0x000fe200078e00ff */
[----:B------:R-:W-:Y:S02]  /*12180*/  WARPGROUP.DEPBAR.LE gsb0, 0x0 ;  /* 0x00008000000079c5 */ /* 0x000fe40000010000 */
[----:B------:R-:W-:-:S06]  /*12190*/  WARPGROUP.ARRIVE ;  /* 0x00000000000079c5 */ /* 0x000fcc0000000000 */
[----:B------:R-:W-:Y:S01]  /*121a0*/  HGMMA.64x16x16.F32 R48, gdesc[UR4], RZ, !UPT, gsb0 ;  /* 0x00200000043079f0 */ /* 0x000fe2000c0008ff */
        /* <DEDUP_REMOVED lines=625> */
[----:B------:R-:W-:Y:S01]  /*148c0*/  ULDC UR42, c[0x0][0x9d8] ;  /* 0x00027600002a7ab9 */ /* 0x000fe20000000800 */
[----:B------:R-:W-:Y:S01]  /*148d0*/  ULDC UR43, c[0x0][0x9d8] ;  /* 0x00027600002b7ab9 */ /* 0x000fe20000000800 */
        /* <DEDUP_REMOVED lines=38> */
[----:B------:R-:W-:Y:S01]  /*14b40*/  IMAD R76, R217, 0x80, R227 ;  /* 0x00000080d94c7824 */ /* 0x000fe200078e02e3 */
[----:B------:R-:W-:Y:S01]  /*14b50*/  HGMMA.64x16x16.F32 R64, gdesc[UR4], R64, gsb0 ;  /* 0x00200000044079f0 */ /* 0x000fe20008000840 */
[----:B------:R-:W-:Y:S01]  /*14b60*/  R2UR UR6, R8 ;  /* 0x00000000080672ca */ /* 0x000fe200000e0000 */
[----:B------:R-:W-:Y:S01]  /*14b70*/  UMOV UR4, UR36 ;  /* 0x0000002400047c82 */ /* 0x000fe20008000000 */
[----:B------:R-:W-:Y:S01]  /*14b80*/  R2UR UR7, R9 ;  /* 0x00000000090772ca */ /* 0x000fe200000e0000 */
[----:B------:R-:W-:Y:S01]  /*14b90*/  UMOV UR5, UR37 ;  /* 0x0000002500057c82 */ /* 0x000fe20008000000 */
[----:B------:R-:W1:Y:S01]  /*14ba0*/  MUFU.TANH R74, R74 ;  /* 0x0000004a004a7308 */ /* 0x000e620000002400 */
[----:B------:R-:W-:Y:S01]  /*14bb0*/  FMUL.FTZ R79, R79, UR8 ;  /* 0x000000084f4f7c20 */ /* 0x000fe20008410000 */
[----:B------:R-:W-:Y:S01]  /*14bc0*/  FMUL.FTZ R5, R72, UR8 ;  /* 0x0000000848057c20 */ /* 0x000fe20008410000 */
[----:B------:R-:W-:Y:S01]  /*14bd0*/  FMUL.FTZ R6, R73, UR8 ;  /* 0x0000000849067c20 */ /* 0x000fe20008410000 */
[----:B------:R-:W-:Y:S01]  /*14be0*/  FMUL.FTZ R8, R77, UR8 ;  /* 0x000000084d087c20 */ /* 0x000fe20008410000 */
[----:B------:R-:W-:Y:S01]  /*14bf0*/  MOV R77, R119 ;  /* 0x00000077004d7202 */ /* 0x000fe20000000f00 */
[----:B------:R-:W-:-:S02]  /*14c00*/  IMAD.MOV.U32 R73, RZ, RZ, R119 ;  /* 0x000000ffff497224 */ /* 0x000fc400078e0077 */
[----:B------:R-:W2:Y:S08]  /*14c10*/  MUFU.TANH R75, R75 ;  /* 0x0000004b004b7308 */ /* 0x000eb00000002400 */
[----:B------:R-:W3:Y:S08]  /*14c20*/  MUFU.TANH R78, R78 ;  /* 0x0000004e004e7308 */ /* 0x000ef00000002400 */
[----:B------:R4:W5:Y:S08]  /*14c30*/  MUFU.TANH R72, R79 ;  /* 0x0000004f00487308 */ /* 0x0009700000002400 */
[----:B------:R-:W-:Y:S01]  /*14c40*/  MUFU.TANH R5, R5 ;  /* 0x0000000500057308 */ /* 0x000fe20000002400 */
[----:B----4-:R-:W-:-:S07]  /*14c50*/  IMAD.MOV.U32 R79, RZ, RZ, R119 ;  /* 0x000000ffff4f7224 */ /* 0x010fce00078e0077 */
[----:B------:R-:W-:Y:S01]  /*14c60*/  MUFU.TANH R6, R6 ;  /* 0x0000000600067308 */ /* 0x000fe20000002400 */
[----:B------:R-:W-:Y:S02]  /*14c70*/  WARPGROUP.DEPBAR.LE gsb0, 0x0 ;  /* 0x00008000000079c5 */ /* 0x000fe40000010000 */
[----:B------:R-:W-:Y:S01]  /*14c80*/  WARPGROUP.ARRIVE ;  /* 0x00000000000079c5 */ /* 0x000fe20000000000 */
[----:B------:R-:W-:Y:S01]  /*14c90*/  FMUL.FTZ R9, R64, UR8 ;  /* 0x0000000840097c20 */ /* 0x000fe20008410000 */
[----:B------:R-:W-:Y:S02]  /*14ca0*/  IMAD R64, R148, -0x70, R222 ;  /* 0xffffff9094407824 */ /* 0x000fe400078e02de */
        /* <DEDUP_REMOVED lines=8> */
[----:B------:R-:W-:Y:S01]  /*14d30*/  FMUL.FTZ R12, R69, UR8 ;  /* 0x00000008450c7c20 */ /* 0x000fe20008410000 */
[----:B------:R-:W4:Y:S01]  /*14d40*/  MUFU.TANH R66, R66 ;  /* 0x0000004200427308 */ /* 0x000f220000002400 */
[----:B------:R-:W-:Y:S01]  /*14d50*/  FMUL.FTZ R71, R71, UR8 ;  /* 0x0000000847477c20 */ /* 0x000fe20008410000 */
[----:B0-----:R-:W-:Y:S01]  /*14d60*/  FMUL.FTZ R10, R65, UR8 ;  /* 0x00000008410a7c20 */ /* 0x001fe20008410000 */
[----:B------:R-:W-:-:S05]  /*14d70*/  FMUL.FTZ R11, R68, UR8 ;  /* 0x00000008440b7c20 */ /* 0x000fca0008410000 */
[----:B------:R-:W0:Y:S08]  /*14d80*/  MUFU.TANH R67, R67 ;  /* 0x0000004300437308 */ /* 0x000e300000002400 */
[----:B------:R-:W0:Y:S08]  /*14d90*/  MUFU.TANH R70, R70 ;  /* 0x0000004600467308 */ /* 0x000e300000002400 */
[----:B------:R-:W0:Y:S08]  /*14da0*/  MUFU.TANH R71, R71 ;  /* 0x0000004700477308 */ /* 0x000e300000002400 */
        /* <DEDUP_REMOVED lines=8> */
[----:B------:R1:W0:Y:S01]  /*14e30*/  MUFU.TANH R56, R58 ;  /* 0x0000003a00387308 */ /* 0x0002220000002400 */
[----:B------:R-:W-:Y:S01]  /*14e40*/  HGMMA.64x16x16.F32 R48, gdesc[UR4], R48, gsb0 ;  /* 0x00200000043079f0 */ /* 0x000fe20008000830 */
[----:B------:R-:W-:Y:S01]  /*14e50*/  R2UR UR6, R20 ;  /* 0x00000000140672ca */ /* 0x000fe200000e0000 */
[----:B------:R-:W-:Y:S01]  /*14e60*/  UMOV UR4, UR36 ;  /* 0x0000002400047c82 */ /* 0x000fe20008000000 */
[----:B------:R-:W-:Y:S01]  /*14e70*/  R2UR UR7, R21 ;  /* 0x00000000150772ca */ /* 0x000fe200000e0000 */
[----:B------:R-:W-:Y:S01]  /*14e80*/  UMOV UR5, UR37 ;  /* 0x0000002500057c82 */ /* 0x000fe20008000000 */
[----:B------:R-:W-:Y:S01]  /*14e90*/  FMUL.FTZ R59, R59, UR8 ;  /* 0x000000083b3b7c20 */ /* 0x000fe20008410000 */
[----:B------:R-:W-:Y:S01]  /*14ea0*/  FMUL.FTZ R63, R63, UR8 ;  /* 0x000000083f3f7c20 */ /* 0x000fe20008410000 */
[----:B------:R2:W-:Y:S01]  /*14eb0*/  MUFU.TANH R4, R62 ;  /* 0x0000003e00047308 */ /* 0x0005e20000002400 */
[----:B------:R-:W-:Y:S01]  /*14ec0*/  FMUL.FTZ R20, R61, UR8 ;  /* 0x000000083d147c20 */ /* 0x000fe20008410000 */
[----:B------:R-:W-:-:S06]  /*14ed0*/  FMUL.FTZ R15, R60, UR8 ;  /* 0x000000083c0f7c20 */ /* 0x000fcc0008410000 */
[----:B------:R-:W0:Y:S08]  /*14ee0*/  MUFU.TANH R59, R59 ;  /* 0x0000003b003b7308 */ /* 0x000e300000002400 */
[----:B------:R-:W0:Y:S08]  /*14ef0*/  MUFU.TANH R63, R63 ;  /* 0x0000003f003f7308 */ /* 0x000e300000002400 */
[----:B------:R-:W-:Y:S08]  /*14f00*/  MUFU.TANH R9, R9 ;  /* 0x0000000900097308 */ /* 0x000ff00000002400 */
[----:B------:R-:W-:Y:S08]  /*14f10*/  MUFU.TANH R10, R10 ;  /* 0x0000000a000a7308 */ /* 0x000ff00000002400 */
[----:B------:R-:W-:Y:S01]  /*14f20*/  MUFU.TANH R11, R11 ;  /* 0x0000000b000b7308 */ /* 0x000fe20000002400 */
[----:B------:R-:W-:-:S02]  /*14f30*/  WARPGROUP.DEPBAR.LE gsb0, 0x0 ;  /* 0x00008000000079c5 */ /* 0x000fc40000010000 */
[----:B------:R-:W-:Y:S01]  /*14f40*/  WARPGROUP.ARRIVE ;  /* 0x00000000000079c5 */ /* 0x000fe20000000000 */
[----:B------:R-:W-:Y:S01]  /*14f50*/  FMUL.FTZ R21, R48, UR8 ;  /* 0x0000000830157c20 */ /* 0x000fe20008410000 */
[----:B------:R-:W-:Y:S02]  /*14f60*/  VIADD R48, R2, 0x986 ;  /* 0x0000098602307836 */ /* 0x000fe40000000000 */
[----:B------:R-:W-:Y:S01]  /*14f70*/  FMUL.FTZ R3, R49, UR8 ;  /* 0x0000000831037c20 */ /* 0x000fe20008410000 */
[----:B------:R-:W-:Y:S01]  /*14f80*/  MOV R49, 0x40000040 ;  /* 0x4000004000317802 */ /* 0x000fe20000000f00 */
[----:B-1----:R-:W-:Y:S01]  /*14f90*/  FMUL.FTZ R58, R51, UR8 ;  /* 0x00000008333a7c20 */ /* 0x002fe20008410000 */
[----:B------:R-:W-:Y:S01]  /*14fa0*/  HGMMA.64x16x16.F32 R40, gdesc[UR4], R40, gsb0 ;  /* 0x00200000042879f0 */ /* 0x000fe20008000828 */
[----:B------:R-:W-:Y:S01]  /*14fb0*/  R2UR UR6, R48 ;  /* 0x00000000300672ca */ /* 0x000fe200000e0000 */
[----:B------:R-:W-:Y:S01]  /*14fc0*/  UMOV UR4, UR36 ;  /* 0x0000002400047c82 */ /* 0x000fe20008000000 */
[----:B------:R-:W-:Y:S01]  /*14fd0*/  R2UR UR7, R49 ;  /* 0x00000000310772ca */ /* 0x000fe200000e0000 */
[----:B------:R-:W-:Y:S01]  /*14fe0*/  UMOV UR5, UR37 ;  /* 0x0000002500057c82 */ /* 0x000fe20008000000 */
[----:B------:R-:W-:Y:S01]  /*14ff0*/  IADD3 R49, -R219, 0x71, R64 ;  /* 0x00000071db317810 */ /* 0x000fe20007ffe140 */
[----:B------:R-:W-:Y:S01]  /*15000*/  VIADD R51, R64, 0x70 ;  /* 0x0000007040337836 */ /* 0x000fe20000000000 */
[----:B------:R1:W-:Y:S01]  /*15010*/  MUFU.TANH R48, R3 ;  /* 0x0000000300307308 */ /* 0x0003e20000002400 */
[----:B------:R-:W-:Y:S01]  /*15020*/  IADD3 R2, R2, 0xa06, RZ ;  /* 0x00000a0602027810 */ /* 0x000fe20007ffe0ff */
[----:B------:R-:W-:Y:S01]  /*15030*/  FMUL.FTZ R50, R50, UR8 ;  /* 0x0000000832327c20 */ /* 0x000fe20008410000 */
[----:B------:R-:W-:-:S02]  /*15040*/  IMAD R49, R226, -0x2, R49 ;  /* 0xfffffffee2317824 */ /* 0x000fc400078e0231 */
[----:B------:R-:W-:Y:S01]  /*15050*/  FMUL.FTZ R54, R54, UR8 ;  /* 0x0000000836367c20 */ /* 0x000fe20008410000 */
[----:B------:R-:W-:Y:S02]  /*15060*/  IMAD R51, R226, -0x2, R51 ;  /* 0xfffffffee2337824 */ /* 0x000fe400078e0233 */
[----:B------:R-:W-:Y:S01]  /*15070*/  FMUL.FTZ R53, R53, UR8 ;  /* 0x0000000835357c20 */ /* 0x000fe20008410000 */
[----:B--2---:R-:W-:Y:S01]  /*15080*/  IADD3 R62, R49, 0x8, R76 ;  /* 0x00000008313e7810 */ /* 0x004fe20007ffe04c */
[----:B-1----:R-:W-:Y:S01]  /*15090*/  IMAD.MOV.U32 R3, RZ, RZ, 0x40000040 ;  /* 0x40000040ff037424 */ /* 0x002fe200078e00ff */
[----:B------:R1:W-:Y:S01]  /*150a0*/  MUFU.TANH R57, R50 ;  /* 0x0000003200397308 */ /* 0x0003e20000002400 */
[----:B------:R-:W-:Y:S02]  /*150b0*/  VIADDMNMX R49, R76, R49, R51, PT ;  /* 0x000000314c317246 */ /* 0x000fe40003800133 */
[----:B------:R-:W-:Y:S01]  /*150c0*/  VIMNMX R69, R51, R62, PT ;  /* 0x0000003e33457248 */ /* 0x000fe20003fe0100 */
[----:B------:R-:W-:-:S03]  /*150d0*/  IMAD.MOV.U32 R51, RZ, RZ, R119 ;  /* 0x000000ffff337224 */ /* 0x000fc600078e0077 */
[C---:B------:R-:W-:Y:S01]  /*150e0*/  ISETP.GT.AND P2, PT, R69.reuse, RZ, PT ;  /* 0x000000ff4500720c */ /* 0x040fe20003f44270 */
[----:B------:R-:W-:Y:S01]  /*150f0*/  MUFU.TANH R61, R54 ;  /* 0x00000036003d7308 */ /* 0x000fe20000002400 */
[----:B------:R-:W-:Y:S01]  /*15100*/  ISETP.GT.AND P3, PT, R69, 0x1, PT ;  /* 0x000000014500780c */ /* 0x000fe20003f64270 */
[----:B-1----:R-:W-:Y:S01]  /*15110*/  FMUL.FTZ R50, R55, UR8 ;  /* 0x0000000837327c20 */ /* 0x002fe20008410000 */
[----:B------:R-:W-:Y:S02]  /*15120*/  ISETP.GT.AND P4, PT, R69, 0x8, PT ;  /* 0x000000084500780c */ /* 0x000fe40003f84270 */
[----:B------:R-:W-:Y:S02]  /*15130*/  FSEL R55, R74, -INF , P2 ;  /* 0xff8000004a377808 */ /* 0x000fe40001000000 */
[----:B------:R-:W-:Y:S01]  /*15140*/  FSEL R88, R75, -INF , P3 ;  /* 0xff8000004b587808 */ /* 0x000fe20001800000 */
[----:B------:R1:W-:Y:S01]  /*15150*/  MUFU.TANH R64, R50 ;  /* 0x0000003200407308 */ /* 0x0003e20000002400 */
[----:B------:R-:W-:Y:S01]  /*15160*/  ISETP.GT.AND P5, PT, R69, 0x9, PT ;  /* 0x000000094500780c */ /* 0x000fe20003fa4270 */
[----:B------:R-:W-:Y:S01]  /*15170*/  IMAD.MOV.U32 R75, RZ, RZ, R119 ;  /* 0x000000ffff4b7224 */ /* 0x000fe200078e0077 */
[----:B---3--:R-:W-:-:S02]  /*15180*/  FSEL R82, R78, -INF , P4 ;  /* 0xff8000004e527808 */ /* 0x008fc40002000000 */
[----:B------:R-:W-:Y:S02]  /*15190*/  FMNMX.FTZ R65, R55, R88, !PT ;  /* 0x0000005837417209 */ /* 0x000fe40007810000 */
[C---:B------:R-:W-:Y:S01]  /*151a0*/  ISETP.GT.AND P2, PT, R69.reuse, 0x10, PT ;  /* 0x000000104500780c */ /* 0x040fe20003f44270 */
[----:B------:R2:W3:Y:S01]  /*151b0*/  MUFU.TANH R60, R58 ;  /* 0x0000003a003c7308 */ /* 0x0004e20000002400 */
[----:B-----5:R-:W-:Y:S02]  /*151c0*/  FSEL R72, R72, -INF , P5 ;  /* 0xff80000048487808 */ /* 0x020fe40002800000 */
[----:B------:R-:W-:Y:S02]  /*151d0*/  FMNMX.FTZ R65, R82, R65, !PT ;  /* 0x0000004152417209 */ /* 0x000fe40007810000 */
[----:B------:R-:W-:Y:S02]  /*151e0*/  ISETP.GT.AND P3, PT, R69, 0x11, PT ;  /* 0x000000114500780c */ /* 0x000fe40003f64270 */
[----:B----4-:R-:W-:Y:S01]  /*151f0*/  FSEL R68, R66, -INF , P2 ;  /* 0xff80000042447808 */ /* 0x010fe20001000000 */
[----:B------:R-:W-:Y:S01]  /*15200*/  MUFU.TANH R12, R12 ;  /* 0x0000000c000c7308 */ /* 0x000fe20000002400 */
[----:B------:R-:W-:Y:S01]  /*15210*/  FMNMX.FTZ R65, R72, R65, !PT ;  /* 0x0000004148417209 */ /* 0x000fe20007810000 */
[----:B------:R-:W-:-:S02]  /*15220*/  WARPGROUP.DEPBAR.LE gsb0, 0x0 ;  /* 0x00008000000079c5 */ /* 0x000fc40000010000 */
[----:B------:R-:W-:Y:S01]  /*15230*/  WARPGROUP.ARRIVE ;  /* 0x00000000000079c5 */ /* 0x000fe20000000000 */
[----:B------:R-:W-:Y:S01]  /*15240*/  ISETP.GT.AND P2, PT, R69, 0x18, PT ;  /* 0x000000184500780c */ /* 0x000fe20003f44270 */
[----:B------:R-:W-:Y:S01]  /*15250*/  FMUL.FTZ R46, R46, UR8 ;  /* 0x000000082e2e7c20 */ /* 0x000fe20008410000 */
[----:B0-----:R-:W-:Y:S01]  /*15260*/  FSEL R62, R67, -INF , P3 ;  /* 0xff800000433e7808 */ /* 0x001fe20001800000 */
[----:B------:R-:W-:Y:S01]  /*15270*/  FMUL.FTZ R42, R42, UR8 ;  /* 0x000000082a2a7c20 */ /* 0x000fe20008410000 */
[----:B------:R-:W-:Y:S01]  /*15280*/  FMNMX.FTZ R65, R68, R65, !PT ;  /* 0x0000004144417209 */ /* 0x000fe20007810000 */
[----:B------:R-:W-:Y:S01]  /*15290*/  HGMMA.64x16x16.F32 R32, gdesc[UR4], R32, gsb0 ;  /* 0x00200000042079f0 */ /* 0x000fe20008000820 */
[----:B------:R-:W-:Y:S01]  /*152a0*/  R2UR UR6, R2 ;  /* 0x00000000020672ca */ /* 0x000fe200000e0000 */
[----:B------:R-:W-:Y:S01]  /*152b0*/  UMOV UR4, UR36 ;  /* 0x0000002400047c82 */ /* 0x000fe20008000000 */
[----:B------:R-:W-:Y:S01]  /*152c0*/  R2UR UR7, R3 ;  /* 0x00000000030772ca */ /* 0x000fe200000e0000 */
[----:B------:R-:W-:Y:S01]  /*152d0*/  UMOV UR5, UR37 ;  /* 0x0000002500057c82 */ /* 0x000fe20008000000 */
[----:B------:R-:W-:Y:S01]  /*152e0*/  ISETP.GT.AND P3, PT, R69, 0x19, PT ;  /* 0x000000194500780c */ /* 0x000fe20003f64270 */
[----:B------:R0:W-:Y:S01]  /*152f0*/  MUFU.TANH R66, R46 ;  /* 0x0000002e00427308 */ /* 0x0001e20000002400 */
[----:B-1----:R-:W-:Y:S01]  /*15300*/  FSEL R50, R70, -INF , P2 ;  /* 0xff80000046327808 */ /* 0x002fe20001000000 */
[----:B------:R-:W-:Y:S01]  /*15310*/  FMUL.FTZ R43, R43, UR8 ;  /* 0x000000082b2b7c20 */ /* 0x000fe20008410000 */
[----:B------:R-:W-:Y:S01]  /*15320*/  FMNMX.FTZ R65, R62, R65, !PT ;  /* 0x000000413e417209 */ /* 0x000fe20007810000 */
[----:B------:R-:W-:Y:S01]  /*15330*/  FMUL.FTZ R47, R47, UR8 ;  /* 0x000000082f2f7c20 */ /* 0x000fe20008410000 */
[----:B------:R-:W-:Y:S01]  /*15340*/  ISETP.GT.AND P2, PT, R69, 0x20, PT ;  /* 0x000000204500780c */ /* 0x000fe20003f44270 */
[----:B------:R-:W-:Y:S01]  /*15350*/  FMUL.FTZ R40, R40, UR8 ;  /* 0x0000000828287c20 */ /* 0x000fe20008410000 */
[----:B------:R-:W-:Y:S01]  /*15360*/  FSEL R54, R71, -INF , P3 ;  /* 0xff80000047367808 */ /* 0x000fe20001800000 */
[----:B------:R1:W-:Y:S01]  /*15370*/  MUFU.TANH R3, R42 ;  /* 0x0000002a00037308 */ /* 0x0003e20000002400 */
[----:B------:R-:W-:Y:S01]  /*15380*/  FMNMX.FTZ R65, R50, R65, !PT ;  /* 0x0000004132417209 */ /* 0x000fe20007810000 */
[----:B------:R-:W-:Y:S01]  /*15390*/  FMUL.FTZ R44, R44, UR8 ;  /* 0x000000082c2c7c20 */ /* 0x000fe20008410000 */
[----:B------:R-:W-:Y:S01]  /*153a0*/  ISETP.GT.AND P3, PT, R69, 0x21, PT ;  /* 0x000000214500780c */ /* 0x000fe20003f64270 */
[----:B------:R-:W-:Y:S01]  /*153b0*/  FMUL.FTZ R41, R41, UR8 ;  /* 0x0000000829297c20 */ /* 0x000fe20008410000 */
[----:B------:R-:W-:Y:S01]  /*153c0*/  FSEL R56, R56, -INF , P2 ;  /* 0xff80000038387808 */ /* 0x000fe20001000000 */
[----:B------:R-:W-:Y:S01]  /*153d0*/  FMUL.FTZ R45, R45, UR8 ;  /* 0x000000082d2d7c20 */ /* 0x000fe20008410000 */
[----:B------:R-:W-:Y:S01]  /*153e0*/  FMNMX.FTZ R67, R54, R65, !PT ;  /* 0x0000004136437209 */ /* 0x000fe20007810000 */
[----:B------:R-:W4:Y:S01]  /*153f0*/  MUFU.TANH R43, R43 ;  /* 0x0000002b002b7308 */ /* 0x000f220000002400 */
[----:B------:R-:W-:-:S02]  /*15400*/  ISETP.GT.AND P2, PT, R69, 0x28, PT ;  /* 0x000000284500780c */ /* 0x000fc40003f44270 */
[----:B--2---:R-:W-:Y:S02]  /*15410*/  FSEL R58, R59, -INF , P3 ;  /* 0xff8000003b3a7808 */ /* 0x004fe40001800000 */
[----:B------:R-:W-:Y:S02]  /*15420*/  FMNMX.FTZ R67, R56, R67, !PT ;  /* 0x0000004338437209 */ /* 0x000fe40007810000 */
[C---:B------:R-:W-:Y:S01]  /*15430*/  ISETP.GT.AND P3, PT, R69.reuse, 0x29, PT ;  /* 0x000000294500780c */ /* 0x040fe20003f64270 */
[----:B------:R-:W2:Y:S01]  /*15440*/  MUFU.TANH R47, R47 ;  /* 0x0000002f002f7308 */ /* 0x000ea20000002400 */
[----:B0-----:R-:W-:Y:S02]  /*15450*/  FSEL R46, R4, -INF , P2 ;  /* 0xff800000042e7808 */ /* 0x001fe40001000000 */
[----:B------:R-:W-:Y:S02]  /*15460*/  FMNMX.FTZ R67, R58, R67, !PT ;  /* 0x000000433a437209 */ /* 0x000fe40007810000 */
[----:B------:R-:W-:-:S02]  /*15470*/  ISETP.GT.AND P2, PT, R69, 0x30, PT ;  /* 0x000000304500780c */ /* 0x000fc40003f44270 */
[----:B-1----:R-:W-:Y:S01]  /*15480*/  FSEL R42, R63, -INF , P3 ;  /* 0xff8000003f2a7808 */ /* 0x002fe20001800000 */
[----:B------:R-:W-:Y:S01]  /*15490*/  MUFU.TANH R13, R13 ;  /* 0x0000000d000d7308 */ /* 0x000fe20000002400 */
[----:B------:R-:W-:Y:S01]  /*154a0*/  FMNMX.FTZ R67, R46, R67, !PT ;  /* 0x000000432e437209 */ /* 0x000fe20007810000 */
[----:B------:R-:W-:Y:S01]  /*154b0*/  IMAD.MOV.U32 R63, RZ, RZ, R119 ;  /* 0x000000ffff3f7224 */ /* 0x000fe200078e0077 */
[C---:B------:R-:W-:Y:S02]  /*154c0*/  ISETP.GT.AND P3, PT, R69.reuse, 0x31, PT ;  /* 0x000000314500780c */ /* 0x040fe40003f64270 */
[----:B------:R-:W-:Y:S02]  /*154d0*/  FMNMX.FTZ R67, R42, R67, !PT ;  /* 0x000000432a437209 */ /* 0x000fe40007810000 */
[----:B---3--:R-:W-:Y:S01]  /*154e0*/  FSEL R2, R60, -INF , P3 ;  /* 0xff8000003c027808 */ /* 0x008fe20001800000 */
[----:B------:R-:W-:Y:S01]  /*154f0*/  MUFU.TANH R14, R14 ;  /* 0x0000000e000e7308 */ /* 0x000fe20000002400 */
[----:B------:R-:W-:-:S02]  /*15500*/  ISETP.GT.AND P3, PT, R69, 0x39, PT ;  /* 0x000000394500780c */ /* 0x000fc40003f64270 */
[----:B------:R-:W-:Y:S02]  /*15510*/  ISETP.GT.AND P4, PT, R49, 0x8, PT ;  /* 0x000000083100780c */ /* 0x000fe40003f84270 */
[----:B------:R-:W-:Y:S01]  /*15520*/  FSEL R60, R64, -INF , P3 ;  /* 0xff800000403c7808 */ /* 0x000fe20001800000 */
[----:B------:R-:W-:Y:S02]  /*15530*/  WARPGROUP.DEPBAR.LE gsb0, 0x0 ;  /* 0x00008000000079c5 */ /* 0x000fe40000010000 */
[----:B------:R-:W-:Y:S01]  /*15540*/  WARPGROUP.ARRIVE ;  /* 0x00000000000079c5 */ /* 0x000fe20000000000 */
[----:B------:R-:W-:Y:S01]  /*15550*/  FMUL.FTZ R4, R38, UR8 ;  /* 0x0000000826047c20 */ /* 0x000fe20008410000 */
[----:B------:R-:W-:Y:S01]  /*15560*/  FSEL R38, R57, -INF , P2 ;  /* 0xff80000039267808 */ /* 0x000fe20001000000 */
[----:B------:R-:W-:Y:S01]  /*15570*/  FMUL.FTZ R34, R34, UR8 ;  /* 0x0000000822227c20 */ /* 0x000fe20008410000 */
[----:B------:R-:W-:Y:S01]  /*15580*/  ISETP.GT.AND P2, PT, R69, 0x38, PT ;  /* 0x000000384500780c */ /* 0x000fe20003f44270 */
[----:B------:R-:W-:Y:S01]  /*15590*/  FMUL.FTZ R35, R35, UR8 ;  /* 0x0000000823237c20 */ /* 0x000fe20008410000 */
[----:B------:R-:W-:Y:S01]  /*155a0*/  HGMMA.64x16x16.F32 R24, gdesc[UR4], R24, gsb0 ;  /* 0x00200000041879f0 */ /* 0x000fe20008000818 */
[----:B------:R-:W-:Y:S01]  /*155b0*/  FMNMX.FTZ R67, R38, R67, !PT ;  /* 0x0000004326437209 */ /* 0x000fe20007810000 */
[----:B------:R0:W-:Y:S01]  /*155c0*/  MUFU.TANH R65, R34 ;  /* 0x0000002200417308 */ /* 0x0001e20000002400 */
[----:B------:R-:W-:Y:S01]  /*155d0*/  ISETP.GT.AND P3, PT, R69, 0x41, PT ;  /* 0x000000414500780c */ /* 0x000fe20003f64270 */
[----:B------:R-:W-:Y:S01]  /*155e0*/  FMUL.FTZ R39, R39, UR8 ;  /* 0x0000000827277c20 */ /* 0x000fe20008410000 */
[----:B------:R-:W-:Y:S01]  /*155f0*/  FMNMX.FTZ R67, R2, R67, !PT ;  /* 0x0000004302437209 */ /* 0x000fe20007810000 */
[----:B------:R-:W-:Y:S01]  /*15600*/  ULDC UR4, c[0x0][0x988] ;  /* 0x0002620000047ab9 */ /* 0x000fe20000000800 */
[----:B----4-:R-:W-:Y:S01]  /*15610*/  FSEL R64, R43, -INF , P3 ;  /* 0xff8000002b407808 */ /* 0x010fe20001800000 */
[----:B------:R-:W-:Y:S01]  /*15620*/  FMUL.FTZ R32, R32, UR8 ;  /* 0x0000000820207c20 */ /* 0x000fe20008410000 */
[----:B------:R-:W-:Y:S01]  /*15630*/  ISETP.GT.AND P3, PT, R69, 0x49, PT ;  /* 0x000000494500780c */ /* 0x000fe20003f64270 */
[----:B------:R-:W1:Y:S01]  /*15640*/  MUFU.TANH R35, R35 ;  /* 0x0000002300237308 */ /* 0x000e620000002400 */
[----:B0-----:R-:W-:Y:S01]  /*15650*/  FSEL R34, R61, -INF , P2 ;  /* 0xff8000003d227808 */ /* 0x001fe20001000000 */
[----:B------:R-:W-:Y:S01]  /*15660*/  FMUL.FTZ R36, R36, UR8 ;  /* 0x0000000824247c20 */ /* 0x000fe20008410000 */
[----:B------:R-:W-:Y:S01]  /*15670*/  ISETP.GT.AND P2, PT, R69, 0x40, PT ;  /* 0x000000404500780c */ /* 0x000fe20003f44270 */
[----:B------:R-:W-:Y:S01]  /*15680*/  FMUL.FTZ R33, R33, UR8 ;  /* 0x0000000821217c20 */ /* 0x000fe20008410000 */
[----:B------:R-:W-:Y:S01]  /*15690*/  FMNMX.FTZ R67, R34, R67, !PT ;  /* 0x0000004322437209 */ /* 0x000fe20007810000 */
[----:B------:R-:W-:Y:S01]  /*156a0*/  FMUL.FTZ R37, R37, UR8 ;  /* 0x0000000825257c20 */ /* 0x000fe20008410000 */
[----:B--2---:R-:W-:Y:S01]  /*156b0*/  FSEL R70, R47, -INF , P3 ;  /* 0xff8000002f467808 */ /* 0x004fe20001800000 */
[----:B------:R-:W-:Y:S01]  /*156c0*/  MUFU.TANH R4, R4 ;  /* 0x0000000400047308 */ /* 0x000fe20000002400 */
[----:B------:R-:W-:Y:S01]  /*156d0*/  FMNMX.FTZ R67, R60, R67, !PT ;  /* 0x000000433c437209 */ /* 0x000fe20007810000 */
[----:B------:R-:W-:Y:S01]  /*156e0*/  IMAD.MOV.U32 R61, RZ, RZ, R119 ;  /* 0x000000ffff3d7224 */ /* 0x000fe200078e0077 */
[----:B------:R-:W-:-:S02]  /*156f0*/  ISETP.GT.AND P3, PT, R69, 0x51, PT ;  /* 0x000000514500780c */ /* 0x000fc40003f64270 */
[-C--:B------:R-:W-:Y:S02]  /*15700*/  MOV R71, R119.reuse ;  /* 0x0000007700477202 */ /* 0x080fe40000000f00 */
[----:B------:R-:W-:Y:S01]  /*15710*/  MOV R59, R119 ;  /* 0x00000077003b7202 */ /* 0x000fe20000000f00 */
[----:B------:R-:W0:Y:S01]  /*15720*/  MUFU.TANH R39, R39 ;  /* 0x0000002700277308 */ /* 0x000e220000002400 */
[----:B-1----:R-:W-:Y:S02]  /*15730*/  FSEL R74, R35, -INF , P3 ;  /* 0xff800000234a7808 */ /* 0x002fe40001800000 */
[----:B------:R-:W-:-:S05]  /*15740*/  ISETP.GT.AND P3, PT, R69, 0x59, PT ;  /* 0x000000594500780c */ /* 0x000fca0003f64270 */
[----:B------:R-:W-:Y:S08]  /*15750*/  MUFU.TANH R43, R36 ;  /* 0x00000024002b7308 */ /* 0x000ff00000002400 */
[----:B------:R-:W-:Y:S01]  /*15760*/  MUFU.TANH R15, R15 ;  /* 0x0000000f000f7308 */ /* 0x000fe20000002400 */
[----:B0-----:R-:W-:Y:S02]  /*15770*/  FSEL R80, R39, -INF , P3 ;  /* 0xff80000027507808 */ /* 0x001fe40001800000 */
        /* <DEDUP_REMOVED lines=9> */
[----:B------:R-:W0:Y:S01]  /*15810*/  MUFU.TANH R57, R57 ;  /* 0x0000003900397308 */ /* 0x000e220000002400 */
[----:B------:R-:W-:Y:S01]  /*15820*/  FSEL R66, R66, -INF , P2 ;  /* 0xff80000042427808 */ /* 0x000fe20001000000 */
[----:B------:R-:W-:Y:S01]  /*15830*/  FMUL.FTZ R35, R31, UR8 ;  /* 0x000000081f237c20 */ /* 0x000fe20008410000 */
[----:B------:R-:W-:Y:S01]  /*15840*/  FMNMX.FTZ R67, R64, R67, !PT ;  /* 0x0000004340437209 */ /* 0x000fe20007810000 */
        /* <DEDUP_REMOVED lines=8> */
[----:B------:R2:W-:Y:S01]  /*158d0*/  @!P1 SYNCS.ARRIVE.TRANS64.RED.A1T0 RZ, [R0+URZ], RZ ;  /* 0x000000ff00ff99a7 */ /* 0x0005e2000810043f */
[----:B------:R-:W-:-:S02]  /*158e0*/  ISETP.GT.AND P2, PT, R69, 0x58, PT ;  /* 0x000000584500780c */ /* 0x000fc40003f44270 */
[----:B------:R-:W-:Y:S01]  /*158f0*/  FMNMX.FTZ R67, R30, R67, !PT ;  /* 0x000000431e437209 */ /* 0x000fe20007810000 */
[----:B------:R3:W4:Y:S01]  /*15900*/  MUFU.TANH R86, R3 ;  /* 0x0000000300567308 */ /* 0x0007220000002400 */
[----:B------:R-:W-:Y:S02]  /*15910*/  FSEL R78, R4, -INF , P2 ;  /* 0xff800000044e7808 */ /* 0x000fe40001000000 */
[----:B------:R-:W-:Y:S02]  /*15920*/  FMNMX.FTZ R67, R74, R67, !PT ;  /* 0x000000434a437209 */ /* 0x000fe40007810000 */
[----:B------:R-:W-:Y:S02]  /*15930*/  ISETP.GT.AND P2, PT, R69, 0x60, PT ;  /* 0x000000604500780c */ /* 0x000fe40003f44270 */
[----:B------:R-:W-:Y:S01]  /*15940*/  FMNMX.FTZ R67, R78, R67, !PT ;  /* 0x000000434e437209 */ /* 0x000fe20007810000 */
[----:B------:R-:W5:Y:S01]  /*15950*/  MUFU.TANH R35, R35 ;  /* 0x0000002300237308 */ /* 0x000f620000002400 */
[----:B---3--:R-:W-:Y:S01]  /*15960*/  FMUL.FTZ R3, R52, UR8 ;  /* 0x0000000834037c20 */ /* 0x008fe20008410000 */
[----:B0-----:R-:W-:Y:S01]  /*15970*/  FSEL R52, R57, -INF , P2 ;  /* 0xff80000039347808 */ /* 0x001fe20001000000 */
[----:B------:R-:W-:Y:S01]  /*15980*/  IMAD.MOV.U32 R57, RZ, RZ, R119 ;  /* 0x000000ffff397224 */ /* 0x000fe200078e0077 */
[----:B------:R-:W-:-:S02]  /*15990*/  FMNMX.FTZ R67, R80, R67, !PT ;  /* 0x0000004350437209 */ /* 0x000fc40007810000 */
[----:B------:R-:W-:Y:S02]  /*159a0*/  ISETP.GT.AND P2, PT, R69, 0x68, PT ;  /* 0x000000684500780c */ /* 0x000fe40003f44270 */
[----:B-1----:R-:W-:Y:S01]  /*159b0*/  FSEL R84, R27, -INF , P3 ;  /* 0xff8000001b547808 */ /* 0x002fe20001800000 */
[----:B------:R-:W-:Y:S01]  /*159c0*/  MUFU.TANH R31, R3 ;  /* 0x00000003001f7308 */ /* 0x000fe20000002400 */
[----:B------:R-:W-:Y:S01]  /*159d0*/  FMNMX.FTZ R67, R52, R67, !PT ;  /* 0x0000004334437209 */ /* 0x000fe20007810000 */
[----:B------:R-:W-:Y:S01]  /*159e0*/  FMUL.FTZ R27, R25, UR8 ;  /* 0x00000008191b7c20 */ /* 0x000fe20008410000 */
[----:B------:R-:W-:Y:S01]  /*159f0*/  ISETP.GT.AND P3, PT, R69, 0x69, PT ;  /* 0x000000694500780c */ /* 0x000fe20003f64270 */
[----:B------:R-:W-:Y:S01]  /*15a00*/  IMAD.MOV.U32 R69, RZ, RZ, R119 ;  /* 0x000000ffff457224 */ /* 0x000fe200078e0077 */
[----:B----4-:R-:W-:Y:S02]  /*15a10*/  FSEL R86, R86, -INF , P2 ;  /* 0xff80000056567808 */ /* 0x010fe40001000000 */
[----:B------:R-:W-:Y:S01]  /*15a20*/  FMNMX.FTZ R67, R84, R67, !PT ;  /* 0x0000004354437209 */ /* 0x000fe20007810000 */
[----:B------:R0:W-:Y:S01]  /*15a30*/  MUFU.TANH R47, R27 ;  /* 0x0000001b002f7308 */ /* 0x0001e20000002400 */
[----:B-----5:R-:W-:-:S02]  /*15a40*/  FSEL R90, R35, -INF , P3 ;  /* 0xff800000235a7808 */ /* 0x020fc40001800000 */
[----:B------:R-:W-:Y:S02]  /*15a50*/  FMNMX.FTZ R67, R86, R67, !PT ;  /* 0x0000004356437209 */ /* 0x000fe40007810000 */
[----:B------:R-:W-:Y:S02]  /*15a60*/  ISETP.GT.AND P3, PT, R49, 0x1, PT ;  /* 0x000000013100780c */ /* 0x000fe40003f64270 */
[----:B------:R-:W-:Y:S01]  /*15a70*/  FMNMX.FTZ R67, R90, R67, !PT ;  /* 0x000000435a437209 */ /* 0x000fe20007810000 */
[----:B------:R-:W-:Y:S01]  /*15a80*/  MUFU.TANH R100, R28 ;  /* 0x0000001c00647308 */ /* 0x000fe20000002400 */
[----:B0-----:R-:W-:Y:S02]  /*15a90*/  FSEL R27, R6, -INF , P3 ;  /* 0xff800000061b7808 */ /* 0x001fe40001800000 */
[----:B------:R-:W-:Y:S01]  /*15aa0*/  FSEL R6, R7, -INF , P4 ;  /* 0xff80000007067808 */ /* 0x000fe20002000000 */
[----:B------:R-:W0:Y:S01]  /*15ab0*/  SHFL.BFLY PT, R4, R67, 0x2, 0x1f ;  /* 0x0c401f0043047f89 */ /* 0x000e2200000e0000 */
[----:B------:R-:W-:-:S02]  /*15ac0*/  ISETP.GT.AND P3, PT, R49, 0x10, PT ;  /* 0x000000103100780c */ /* 0x000fc40003f64270 */
[----:B------:R-:W-:Y:S01]  /*15ad0*/  MOV R65, R119 ;  /* 0x0000007700417202 */ /* 0x000fe20000000f00 */
[----:B------:R-:W-:Y:S01]  /*15ae0*/  MUFU.TANH R98, R24 ;  /* 0x0000001800627308 */ /* 0x000fe20000002400 */
[----:B------:R-:W-:Y:S02]  /*15af0*/  FSEL R32, R9, -INF , P3 ;  /* 0xff80000009207808 */ /* 0x000fe40001800000 */
[----:B------:R-:W-:-:S05]  /*15b00*/  ISETP.GT.AND P3, PT, R49, 0x18, PT ;  /* 0x000000183100780c */ /* 0x000fca0003f64270 */
[----:B------:R1:W-:Y:S08]  /*15b10*/  MUFU.TANH R94, R40 ;  /* 0x00000028005e7308 */ /* 0x0003f00000002400 */
[----:B------:R-:W3:Y:S01]  /*15b20*/  MUFU.TANH R20, R20 ;  /* 0x0000001400147308 */ /* 0x000ee20000002400 */
[----:B-1----:R-:W-:Y:S02]  /*15b30*/  FSEL R40, R11, -INF , P3 ;  /* 0xff8000000b287808 */ /* 0x002fe40001800000 */
[----:B------:R-:W-:-:S02]  /*15b40*/  ISETP.GT.AND P3, PT, R49, 0x20, PT ;  /* 0x000000203100780c */ /* 0x000fc40003f64270 */
[----:B0-----:R-:W-:Y:S01]  /*15b50*/  FMNMX.FTZ R3, R67, R4, !PT ;  /* 0x0000000443037209 */ /* 0x001fe20007810000 */
[----:B------:R-:W-:Y:S02]  /*15b60*/  IMAD.MOV.U32 R67, RZ, RZ, R119 ;  /* 0x000000ffff437224 */ /* 0x000fe400078e0077 */
[----:B------:R0:W-:Y:S02]  /*15b70*/  MUFU.TANH R35, R44 ;  /* 0x0000002c00237308 */ /* 0x0001e40000002400 */
[----:B------:R-:W1:Y:S06]  /*15b80*/  SHFL.BFLY PT, R4, R3, 0x1, 0x1f ;  /* 0x0c201f0003047f89 */ /* 0x000e6c00000e0000 */
[----:B------:R-:W4:Y:S08]  /*15b90*/  MUFU.TANH R21, R21 ;  /* 0x0000001500157308 */ /* 0x000f300000002400 */
[----:B------:R-:W5:Y:S08]  /*15ba0*/  MUFU.TANH R53, R53 ;  /* 0x0000003500357308 */ /* 0x000f700000002400 */
[----:B------:R-:W2:Y:S01]  /*15bb0*/  MUFU.TANH R41, R41 ;  /* 0x0000002900297308 */ /* 0x000ea20000002400 */
[----:B-1----:R-:W-:Y:S01]  /*15bc0*/  FMNMX.FTZ R4, R3, R4, !PT ;  /* 0x0000000403047209 */ /* 0x002fe20007810000 */
[----:B------:R-:W-:-:S03]  /*15bd0*/  IMAD.U32 R3, RZ, RZ, UR4 ;  /* 0x00000004ff037e24 */ /* 0x000fc6000f8e00ff */
[C---:B------:R-:W-:Y:S01]  /*15be0*/  FSETP.NEU.FTZ.AND P2, PT, R4.reuse, -INF , PT ;  /* 0xff8000000400780b */ /* 0x040fe20003f5d000 */
[----:B------:R-:W-:Y:S02]  /*15bf0*/  FMUL.FTZ R25, R4, R3 ;  /* 0x0000000304197220 */ /* 0x000fe40000410000 */
[----:B------:R-:W1:Y:S03]  /*15c00*/  MUFU.TANH R45, R45 ;  /* 0x0000002d002d7308 */ /* 0x000e660000002400 */
[----:B------:R-:W-:Y:S02]  /*15c10*/  FSEL R25, R25, RZ, P2 ;  /* 0x000000ff19197208 */ /* 0x000fe40001000000 */
[----:B------:R-:W-:-:S03]  /*15c20*/  ISETP.GT.AND P2, PT, R49, RZ, PT ;  /* 0x000000ff3100720c */ /* 0x000fc60003f44270 */
[----:B------:R-:W1:Y:S01]  /*15c30*/  MUFU.TANH R33, R33 ;  /* 0x0000002100217308 */ /* 0x000e620000002400 */
[-CC-:B------:R-:W-:Y:S01]  /*15c40*/  FFMA.FTZ R197, R68, R3.reuse, -R25.reuse ;  /* 0x0000000344c57223 */ /* 0x180fe20000010819 */
[----:B------:R-:W-:Y:S01]  /*15c50*/  FSEL R28, R5, -INF , P2 ;  /* 0xff800000051c7808 */ /* 0x000fe20001000000 */
[-CC-:B------:R-:W-:Y:S01]  /*15c60*/  FFMA.FTZ R203, R82, R3.reuse, -R25.reuse ;  /* 0x0000000352cb7223 */ /* 0x180fe20000010819 */
[C---:B------:R-:W-:Y:S01]  /*15c70*/  ISETP.GT.AND P2, PT, R49.reuse, 0x9, PT ;  /* 0x000000093100780c */ /* 0x040fe20003f44270 */
[--C-:B------:R-:W-:Y:S01]  /*15c80*/  FFMA.FTZ R88, R88, R3, -R25.reuse ;  /* 0x0000000358587223 */ /* 0x100fe20000010819 */
[----:B------:R-:W-:Y:S01]  /*15c90*/  FMNMX.FTZ R5, R28, R27, !PT ;  /* 0x0000001b1c057209 */ /* 0x000fe20007810000 */
[--C-:B------:R-:W-:Y:S01]  /*15ca0*/  FFMA.FTZ R193, R56, R3, -R25.reuse ;  /* 0x0000000338c17223 */ /* 0x100fe20000010819 */
[----:B------:R-:W-:Y:S01]  /*15cb0*/  FSEL R24, R8, -INF , P2 ;  /* 0xff80000008187808 */ /* 0x000fe20001000000 */
[----:B------:R-:W1:Y:S01]  /*15cc0*/  MUFU.TANH R37, R37 ;  /* 0x0000002500257308 */ /* 0x000e620000002400 */
[----:B------:R-:W-:Y:S01]  /*15cd0*/  FMNMX.FTZ R5, R6, R5, !PT ;  /* 0x0000000506057209 */ /* 0x000fe20007810000 */
[-CC-:B------:R-:W-:Y:S01]  /*15ce0*/  FFMA.FTZ R199, R50, R3.reuse, -R25.reuse ;  /* 0x0000000332c77223 */ /* 0x180fe20000010819 */
[C---:B------:R-:W-:Y:S01]  /*15cf0*/  ISETP.GT.AND P2, PT, R49.reuse, 0x11, PT ;  /* 0x000000113100780c */ /* 0x040fe20003f44270 */
[--C-:B------:R-:W-:Y:S01]  /*15d00*/  FFMA.FTZ R195, R46, R3, -R25.reuse ;  /* 0x000000032ec37223 */ /* 0x100fe20000010819 */
[----:B------:R-:W-:Y:S01]  /*15d10*/  FMNMX.FTZ R5, R24, R5, !PT ;  /* 0x0000000518057209 */ /* 0x000fe20007810000 */
[-CC-:B------:R-:W-:Y:S01]  /*15d20*/  FFMA.FTZ R189, R38, R3.reuse, -R25.reuse ;  /* 0x0000000326bd7223 */ /* 0x180fe20000010819 */
[----:B------:R-:W-:Y:S01]  /*15d30*/  FSEL R36, R10, -INF , P2 ;  /* 0xff8000000a247808 */ /* 0x000fe20001000000 */
[--C-:B------:R-:W-:Y:S01]  /*15d40*/  FFMA.FTZ R10, R72, R3, -R25.reuse ;  /* 0x00000003480a7223 */ /* 0x100fe20000010819 */
[----:B------:R-:W-:Y:S01]  /*15d50*/  FMNMX.FTZ R5, R32, R5, !PT ;  /* 0x0000000520057209 */ /* 0x000fe20007810000 */
[----:B------:R1:W-:Y:S01]  /*15d60*/  MUFU.EX2 R8, R88 ;  /* 0x0000005800087308 */ /* 0x0003e20000000800 */
[----:B------:R-:W-:Y:S01]  /*15d70*/  ISETP.GT.AND P2, PT, R49, 0x19, PT ;  /* 0x000000193100780c */ /* 0x000fe20003f44270 */
[--C-:B------:R-:W-:Y:S01]  /*15d80*/  FFMA.FTZ R201, R55, R3, -R25.reuse ;  /* 0x0000000337c97223 */ /* 0x100fe20000010819 */
[----:B------:R-:W-:Y:S01]  /*15d90*/  FMNMX.FTZ R5, R36, R5, !PT ;  /* 0x0000000524057209 */ /* 0x000fe20007810000 */
[-CC-:B------:R-:W-:Y:S01]  /*15da0*/  FFMA.FTZ R42, R42, R3.reuse, -R25.reuse ;  /* 0x000000032a2a7223 */ /* 0x180fe20000010819 */
[----:B0-----:R-:W-:Y:S01]  /*15db0*/  FSEL R44, R12, -INF , P2 ;  /* 0xff8000000c2c7808 */ /* 0x001fe20001000000 */
[--C-:B------:R-:W-:Y:S01]  /*15dc0*/  FFMA.FTZ R12, R62, R3, -R25.reuse ;  /* 0x000000033e0c7223 */ /* 0x100fe20000010819 */
[----:B------:R-:W-:Y:S01]  /*15dd0*/  FMNMX.FTZ R5, R40, R5, !PT ;  /* 0x0000000528057209 */ /* 0x000fe20007810000 */
[----:B------:R-:W0:Y:S01]  /*15de0*/  MUFU.TANH R29, R29 ;  /* 0x0000001d001d7308 */ /* 0x000e220000002400 */
[----:B------:R-:W-:Y:S01]  /*15df0*/  ISETP.GT.AND P2, PT, R49, 0x21, PT ;  /* 0x000000213100780c */ /* 0x000fe20003f44270 */
[-CC-:B------:R-:W-:Y:S01]  /*15e00*/  FFMA.FTZ R2, R2, R3.reuse, -R25.reuse ;  /* 0x0000000302027223 */ /* 0x180fe20000010819 */
[----:B------:R-:W-:Y:S01]  /*15e10*/  FSEL R72, R13, -INF , P3 ;  /* 0xff8000000d487808 */ /* 0x000fe20001800000 */
[--C-:B------:R-:W-:Y:S01]  /*15e20*/  FFMA.FTZ R191, R34, R3, -R25.reuse ;  /* 0x0000000322bf7223 */ /* 0x100fe20000010819 */
[----:B------:R-:W-:Y:S01]  /*15e30*/  FMNMX.FTZ R5, R44, R5, !PT ;  /* 0x000000052c057209 */ /* 0x000fe20007810000 */
[-CC-:B------:R-:W-:Y:S01]  /*15e40*/  FFMA.FTZ R185, R26, R3.reuse, -R25.reuse ;  /* 0x000000031ab97223 */ /* 0x180fe20000010819 */
[C---:B------:R-:W-:Y:S01]  /*15e50*/  ISETP.GT.AND P3, PT, R49.reuse, 0x28, PT ;  /* 0x000000283100780c */ /* 0x040fe20003f64270 */
[----:B------:R-:W0:Y:S01]  /*15e60*/  MUFU.EX2 R201, R201 ;  /* 0x000000c900c97308 */ /* 0x000e220000000800 */
[----:B------:R-:W-:Y:S01]  /*15e70*/  FSEL R68, R14, -INF , P2 ;  /* 0xff8000000e447808 */ /* 0x000fe20001000000 */
[--C-:B------:R-:W-:Y:S01]  /*15e80*/  FFMA.FTZ R14, R54, R3, -R25.reuse ;  /* 0x00000003360e7223 */ /* 0x100fe20000010819 */
[----:B------:R-:W-:Y:S01]  /*15e90*/  FMNMX.FTZ R5, R72, R5, !PT ;  /* 0x0000000548057209 */ /* 0x000fe20007810000 */
[-CC-:B------:R-:W-:Y:S01]  /*15ea0*/  FFMA.FTZ R34, R60, R3.reuse, -R25.reuse ;  /* 0x000000033c227223 */ /* 0x180fe20000010819 */
[----:B------:R-:W-:Y:S01]  /*15eb0*/  ISETP.GT.AND P2, PT, R49, 0x29, PT ;  /* 0x000000293100780c */ /* 0x000fe20003f44270 */
[--C-:B------:R-:W-:Y:S01]  /*15ec0*/  FFMA.FTZ R26, R64, R3, -R25.reuse ;  /* 0x00000003401a7223 */ /* 0x100fe20000010819 */
[----:B------:R-:W-:Y:S01]  /*15ed0*/  FSEL R76, R15, -INF , P3 ;  /* 0xff8000000f4c7808 */ /* 0x000fe20001800000 */
[----:B------:R-:W0:Y:S01]  /*15ee0*/  MUFU.EX2 R203, R203 ;  /* 0x000000cb00cb7308 */ /* 0x000e220000000800 */
[----:B------:R-:W-:Y:S01]  /*15ef0*/  FMNMX.FTZ R5, R68, R5, !PT ;  /* 0x0000000544057209 */ /* 0x000fe20007810000 */
[-CC-:B------:R-:W-:Y:S01]  /*15f00*/  FFMA.FTZ R187, R66, R3.reuse, -R25.reuse ;  /* 0x0000000342bb7223 */ /* 0x180fe20000010819 */
[C---:B------:R-:W-:Y:S01]  /*15f10*/  ISETP.GT.AND P3, PT, R49.reuse, 0x30, PT ;  /* 0x000000303100780c */ /* 0x040fe20003f64270 */
[-CC-:B------:R-:W-:Y:S01]  /*15f20*/  FFMA.FTZ R181, R30, R3.reuse, -R25.reuse ;  /* 0x000000031eb57223 */ /* 0x180fe20000010819 */
[----:B---3--:R-:W-:Y:S01]  /*15f30*/  FSEL R62, R20, -INF , P2 ;  /* 0xff800000143e7808 */ /* 0x008fe20001000000 */
[--C-:B------:R-:W-:Y:S01]  /*15f40*/  FFMA.FTZ R20, R58, R3, -R25.reuse ;  /* 0x000000033a147223 */ /* 0x100fe20000010819 */
[----:B------:R-:W-:Y:S01]  /*15f50*/  FMNMX.FTZ R5, R76, R5, !PT ;  /* 0x000000054c057209 */ /* 0x000fe20007810000 */
[----:B------:R-:W3:Y:S01]  /*15f60*/  MUFU.EX2 R10, R10 ;  /* 0x0000000a000a7308 */ /* 0x000ee20000000800 */
[----:B------:R-:W-:Y:S01]  /*15f70*/  ISETP.GT.AND P2, PT, R49, 0x31, PT ;  /* 0x000000313100780c */ /* 0x000fe20003f44270 */
[-CC-:B------:R-:W-:Y:S01]  /*15f80*/  FFMA.FTZ R177, R52, R3.reuse, -R25.reuse ;  /* 0x0000000334b17223 */ /* 0x180fe20000010819 */
[----:B----4-:R-:W-:Y:S01]  /*15f90*/  FSEL R82, R21, -INF , P3 ;  /* 0xff80000015527808 */ /* 0x010fe20001800000 */
[--C-:B------:R-:W-:Y:S01]  /*15fa0*/  FFMA.FTZ R60, R70, R3, -R25.reuse ;  /* 0x00000003463c7223 */ /* 0x100fe20000010819 */
[----:B------:R-:W-:Y:S01]  /*15fb0*/  FMNMX.FTZ R5, R62, R5, !PT ;  /* 0x000000053e057209 */ /* 0x000fe20007810000 */
[-CC-:B------:R-:W-:Y:S01]  /*15fc0*/  FFMA.FTZ R30, R74, R3.reuse, -R25.reuse ;  /* 0x000000034a1e7223 */ /* 0x180fe20000010819 */
[C---:B------:R-:W-:Y:S01]  /*15fd0*/  ISETP.GT.AND P3, PT, R49.reuse, 0x38, PT ;  /* 0x000000383100780c */ /* 0x040fe20003f64270 */
[----:B------:R-:W4:Y:S01]  /*15fe0*/  MUFU.EX2 R197, R197 ;  /* 0x000000c500c57308 */ /* 0x000f220000000800 */
[----:B------:R-:W-:Y:S01]  /*15ff0*/  FSEL R48, R48, -INF , P2 ;  /* 0xff80000030307808 */ /* 0x000fe20001000000 */
[--C-:B------:R-:W-:Y:S01]  /*16000*/  FFMA.FTZ R183, R78, R3, -R25.reuse ;  /* 0x000000034eb77223 */ /* 0x100fe20000010819 */
[----:B------:R-:W-:Y:S01]  /*16010*/  FMNMX.FTZ R5, R82, R5, !PT ;  /* 0x0000000552057209 */ /* 0x000fe20007810000 */
[-CC-:B------:R-:W-:Y:S01]  /*16020*/  FFMA.FTZ R64, R80, R3.reuse, -R25.reuse ;  /* 0x0000000350407223 */ /* 0x180fe20000010819 */
[----:B------:R-:W-:Y:S01]  /*16030*/  ISETP.GT.AND P2, PT, R49, 0x39, PT ;  /* 0x000000393100780c */ /* 0x000fe20003f44270 */
[--C-:B------:R-:W-:Y:S01]  /*16040*/  FFMA.FTZ R52, R84, R3, -R25.reuse ;  /* 0x0000000354347223 */ /* 0x100fe20000010819 */
[----:B------:R-:W-:Y:S01]  /*16050*/  FSEL R104, R31, -INF , P3 ;  /* 0xff8000001f687808 */ /* 0x000fe20001800000 */
[----:B------:R-:W4:Y:S01]  /*16060*/  MUFU.EX2 R12, R12 ;  /* 0x0000000c000c7308 */ /* 0x000f220000000800 */
[----:B------:R-:W-:Y:S01]  /*16070*/  FMNMX.FTZ R5, R48, R5, !PT ;  /* 0x0000000530057209 */ /* 0x000fe20007810000 */
[-CC-:B------:R-:W-:Y:S01]  /*16080*/  FFMA.FTZ R179, R86, R3.reuse, -R25.reuse ;  /* 0x0000000356b37223 */ /* 0x180fe20000010819 */
[----:B------:R-:W-:Y:S01]  /*16090*/  ISETP.GT.AND P3, PT, R49, 0x40, PT ;  /* 0x000000403100780c */ /* 0x000fe20003f64270 */
[----:B------:R-:W-:Y:S01]  /*160a0*/  FFMA.FTZ R66, R90, R3, -R25 ;  /* 0x000000035a427223 */ /* 0x000fe20000010819 */
[----:B-----5:R-:W-:Y:S01]  /*160b0*/  FSEL R92, R53, -INF , P2 ;  /* 0xff800000355c7808 */ /* 0x020fe20001000000 */
[--C-:B------:R-:W-:Y:S01]  /*160c0*/  IMAD.MOV.U32 R90, RZ, RZ, R119.reuse ;  /* 0x000000ffff5a7224 */ /* 0x100fe200078e0077 */
[----:B------:R-:W-:Y:S01]  /*160d0*/  FMNMX.FTZ R5, R104, R5, !PT ;  /* 0x0000000568057209 */ /* 0x000fe20007810000 */
[----:B------:R-:W5:Y:S01]  /*160e0*/  MUFU.EX2 R199, R199 ;  /* 0x000000c700c77308 */ /* 0x000f620000000800 */
[C---:B------:R-:W-:Y:S01]  /*160f0*/  ISETP.GT.AND P2, PT, R49.reuse, 0x41, PT ;  /* 0x000000413100780c */ /* 0x040fe20003f44270 */
[--C-:B------:R-:W-:Y:S01]  /*16100*/  IMAD.MOV.U32 R84, RZ, RZ, R119.reuse ;  /* 0x000000ffff547224 */ /* 0x100fe200078e0077 */
[----:B------:R-:W-:Y:S01]  /*16110*/  FSEL R94, R94, -INF , P3 ;  /* 0xff8000005e5e7808 */ /* 0x000fe20001800000 */
[--C-:B------:R-:W-:Y:S01]  /*16120*/  IMAD.MOV.U32 R78, RZ, RZ, R119.reuse ;  /* 0x000000ffff4e7224 */ /* 0x100fe200078e0077 */
[----:B------:R-:W-:Y:S01]  /*16130*/  FMNMX.FTZ R5, R92, R5, !PT ;  /* 0x000000055c057209 */ /* 0x000fe20007810000 */
[--C-:B------:R-:W-:Y:S01]  /*16140*/  IMAD.MOV.U32 R70, RZ, RZ, R119.reuse ;  /* 0x000000ffff467224 */ /* 0x100fe200078e0077 */
[----:B------:R-:W-:Y:S01]  /*16150*/  ISETP.GT.AND P3, PT, R49, 0x48, PT ;  /* 0x000000483100780c */ /* 0x000fe20003f64270 */
[----:B------:R-:W5:Y:S01]  /*16160*/  MUFU.EX2 R14, R14 ;  /* 0x0000000e000e7308 */ /* 0x000f620000000800 */
[----:B--2---:R-:W-:Y:S01]  /*16170*/  FSEL R54, R41, -INF , P2 ;  /* 0xff80000029367808 */ /* 0x004fe20001000000 */
[----:B------:R-:W-:Y:S01]  /*16180*/  IMAD.MOV.U32 R55, RZ, RZ, R119 ;  /* 0x000000ffff377224 */ /* 0x000fe200078e0077 */
[----:B------:R-:W-:-:S02]  /*16190*/  FMNMX.FTZ R5, R94, R5, !PT ;  /* 0x000000055e057209 */ /* 0x000fc40007810000 */
[----:B------:R-:W-:Y:S02]  /*161a0*/  ISETP.GT.AND P2, PT, R49, 0x49, PT ;  /* 0x000000493100780c */ /* 0x000fe40003f44270 */
[----:B-1----:R-:W-:Y:S01]  /*161b0*/  FSEL R88, R35, -INF , P3 ;  /* 0xff80000023587808 */ /* 0x002fe20001800000 */
[----:B------:R-:W-:Y:S01]  /*161c0*/  MUFU.EX2 R193, R193 ;  /* 0x000000c100c17308 */ /* 0x000fe20000000800 */
[----:B------:R-:W-:Y:S02]  /*161d0*/  FMNMX.FTZ R5, R54, R5, !PT ;  /* 0x0000000536057209 */ /* 0x000fe40007810000 */
[----:B------:R-:W-:Y:S02]  /*161e0*/  ISETP.GT.AND P3, PT, R49, 0x50, PT ;  /* 0x000000503100780c */ /* 0x000fe40003f64270 */
[----:B------:R-:W-:Y:S01]  /*161f0*/  FSEL R56, R45, -INF , P2 ;  /* 0xff8000002d387808 */ /* 0x000fe20001000000 */
[----:B------:R-:W-:Y:S01]  /*16200*/  IMAD.MOV.U32 R45, RZ, RZ, R119 ;  /* 0x000000ffff2d7224 */ /* 0x000fe200078e0077 */
        /* <DEDUP_REMOVED lines=12> */
[----:B------:R-:W-:Y:S01]  /*162d0*/  FMNMX.FTZ R5, R46, R5, !PT ;  /* 0x000000052e057209 */ /* 0x000fe20007810000 */
[----:B------:R-:W-:Y:S01]  /*162e0*/  IMAD.MOV.U32 R43, RZ, RZ, R119 ;  /* 0x000000ffff2b7224 */ /* 0x000fe200078e0077 */
        /* <DEDUP_REMOVED lines=11> */
[----:B------:R-:W-:Y:S01]  /*163a0*/  ISETP.GT.AND P2, PT, R49, 0x69, PT ;  /* 0x000000693100780c */ /* 0x000fe20003f44270 */
[----:B------:R-:W-:Y:S01]  /*163b0*/  IMAD.MOV.U32 R49, RZ, RZ, R119 ;  /* 0x000000ffff317224 */ /* 0x000fe200078e0077 */
[----:B------:R-:W-:Y:S01]  /*163c0*/  FSEL R100, R100, -INF , P3 ;  /* 0xff80000064647808 */ /* 0x000fe20001800000 */
[----:B------:R-:W-:Y:S01]  /*163d0*/  MUFU.EX2 R191, R191 ;  /* 0x000000bf00bf7308 */ /* 0x000fe20000000800 */
[----:B------:R-:W-:-:S02]  /*163e0*/  FMNMX.FTZ R5, R38, R5, !PT ;  /* 0x0000000526057209 */ /* 0x000fc40007810000 */
[----:B0-----:R-:W-:Y:S02]  /*163f0*/  FSEL R102, R29, -INF , P2 ;  /* 0xff8000001d667808 */ /* 0x001fe40001000000 */
[----:B------:R-:W-:Y:S02]  /*16400*/  FMNMX.FTZ R5, R100, R5, !PT ;  /* 0x0000000564057209 */ /* 0x000fe40007810000 */
[----:B------:R-:W-:Y:S01]  /*16410*/  MOV R86, R119 ;  /* 0x0000007700567202 */ /* 0x000fe20000000f00 */
[----:B------:R-:W-:Y:S01]  /*16420*/  MUFU.EX2 R34, R34 ;  /* 0x0000002200227308 */ /* 0x000fe20000000800 */
[----:B------:R-:W-:Y:S02]  /*16430*/  FMNMX.FTZ R5, R102, R5, !PT ;  /* 0x0000000566057209 */ /* 0x000fe40007810000 */
[-C--:B------:R-:W-:Y:S02]  /*16440*/  MOV R80, R119.reuse ;  /* 0x0000007700507202 */ /* 0x080fe40000000f00 */
[-C--:B------:R-:W-:Y:S01]  /*16450*/  MOV R74, R119.reuse ;  /* 0x00000077004a7202 */ /* 0x080fe20000000f00 */
[----:B------:R-:W0:Y:S01]  /*16460*/  SHFL.BFLY PT, R106, R5, 0x2, 0x1f ;  /* 0x0c401f00056a7f89 */ /* 0x000e2200000e0000 */
[-C--:B------:R-:W-:Y:S01]  /*16470*/  MOV R53, R119.reuse ;  /* 0x0000007700357202 */ /* 0x080fe20000000f00 */
[----:B------:R-:W-:Y:S01]  /*16480*/  MUFU.EX2 R185, R185 ;  /* 0x000000b900b97308 */ /* 0x000fe20000000800 */
[----:B------:R-:W-:-:S07]  /*16490*/  MOV R47, R119 ;  /* 0x00000077002f7202 */ /* 0x000fce0000000f00 */
        /* <DEDUP_REMOVED lines=9> */
[----:B------:R-:W-:-:S03]  /*16530*/  IMAD.MOV.U32 R106, RZ, RZ, R119 ;  /* 0x000000ffff6a7224 */ /* 0x000fc600078e0077 */
[C---:B------:R-:W-:Y:S01]  /*16540*/  FSETP.NEU.FTZ.AND P2, PT, R5.reuse, -INF , PT ;  /* 0xff8000000500780b */ /* 0x040fe20003f5d000 */
[----:B------:R-:W-:Y:S02]  /*16550*/  FMUL.FTZ R7, R5, R3 ;  /* 0x0000000305077220 */ /* 0x000fe40000410000 */
[----:B------:R-:W-:Y:S03]  /*16560*/  MUFU.EX2 R64, R64 ;  /* 0x0000004000407308 */ /* 0x000fe60000000800 */
[----:B------:R-:W-:-:S05]  /*16570*/  FSEL R29, R7, RZ, P2 ;  /* 0x000000ff071d7208 */ /* 0x000fca0001000000 */
[----:B------:R-:W-:Y:S01]  /*16580*/  MUFU.EX2 R177, R177 ;  /* 0x000000b100b17308 */ /* 0x000fe20000000800 */
[-CC-:B------:R-:W-:Y:S01]  /*16590*/  FFMA.FTZ R200, R28, R3.reuse, -R29.reuse ;  /* 0x000000031cc87223 */ /* 0x180fe2000001081d */
[-CC-:B------:R-:W-:Y:S01]  /*165a0*/  FFMA.FTZ R9, R27, R3.reuse, -R29.reuse ;  /* 0x000000031b097223 */ /* 0x180fe2000001081d */
[-CC-:B------:R-:W-:Y:S01]  /*165b0*/  FFMA.FTZ R202, R6, R3.reuse, -R29.reuse ;  /* 0x0000000306ca7223 */ /* 0x180fe2000001081d */
[----:B------:R-:W-:Y:S01]  /*165c0*/  FADD.FTZ R6, R201, R8 ;  /* 0x00000008c9067221 */ /* 0x000fe20000010000 */
[-CC-:B------:R-:W-:Y:S01]  /*165d0*/  FFMA.FTZ R11, R24, R3.reuse, -R29.reuse ;  /* 0x00000003180b7223 */ /* 0x180fe2000001081d */
[-CC-:B------:R-:W-:Y:S01]  /*165e0*/  FFMA.FTZ R196, R32, R3.reuse, -R29.reuse ;  /* 0x0000000320c47223 */ /* 0x180fe2000001081d */
[-CC-:B------:R-:W-:Y:S01]  /*165f0*/  FFMA.FTZ R13, R36, R3.reuse, -R29.reuse ;  /* 0x00000003240d7223 */ /* 0x180fe2000001081d */
[----:B------:R-:W-:Y:S01]  /*16600*/  MUFU.EX2 R200, R200 ;  /* 0x000000c800c87308 */ /* 0x000fe20000000800 */
[----:B------:R-:W-:Y:S01]  /*16610*/  FADD.FTZ R7, R203, R6 ;  /* 0x00000006cb077221 */ /* 0x000fe20000010000 */
[--C-:B------:R-:W-:Y:S01]  /*16620*/  FFMA.FTZ R198, R40, R3, -R29.reuse ;  /* 0x0000000328c67223 */ /* 0x100fe2000001081d */
[----:B------:R-:W-:Y:S01]  /*16630*/  IADD3 R24, R222, -R219, RZ ;  /* 0x800000dbde187210 */ /* 0x000fe20007ffe0ff */
[-C--:B------:R-:W-:Y:S01]  /*16640*/  FFMA.FTZ R15, R44, R3.reuse, -R29 ;  /* 0x000000032c0f7223 */ /* 0x080fe2000001081d */
[----:B---3--:R-:W-:Y:S01]  /*16650*/  FADD.FTZ R6, R10, R7 ;  /* 0x000000070a067221 */ /* 0x008fe20000010000 */
[-CC-:B------:R-:W-:Y:S01]  /*16660*/  FFMA.FTZ R192, R72, R3.reuse, -R29.reuse ;  /* 0x0000000348c07223 */ /* 0x180fe2000001081d */
[----:B------:R-:W-:Y:S01]  /*16670*/  FFMA.FTZ R21, R68, R3, -R29 ;  /* 0x0000000344157223 */ /* 0x000fe2000001081d */
[----:B------:R-:W0:Y:S01]  /*16680*/  MUFU.EX2 R9, R9 ;  /* 0x0000000900097308 */ /* 0x000e220000000800 */
[----:B----4-:R-:W-:Y:S01]  /*16690*/  FADD.FTZ R33, R197, R6 ;  /* 0x00000006c5217221 */ /* 0x010fe20000010000 */
[----:B------:R-:W-:-:S02]  /*166a0*/  IMAD R7, R217, 0x80, R24 ;  /* 0x00000080d9077824 */ /* 0x000fc400078e0218 */
[-CC-:B------:R-:W-:Y:S01]  /*166b0*/  FFMA.FTZ R194, R76, R3.reuse, -R29.reuse ;  /* 0x000000034cc27223 */ /* 0x180fe2000001081d */
[-C--:B------:R-:W-:Y:S01]  /*166c0*/  FFMA.FTZ R25, R62, R3.reuse, -R29 ;  /* 0x000000033e197223 */ /* 0x080fe2000001081d */
[----:B------:R-:W-:Y:S01]  /*166d0*/  FADD.FTZ R6, R12, R33 ;  /* 0x000000210c067221 */ /* 0x000fe20000010000 */
[-CC-:B------:R-:W-:Y:S01]  /*166e0*/  FFMA.FTZ R188, R82, R3.reuse, -R29.reuse ;  /* 0x0000000352bc7223 */ /* 0x180fe2000001081d */
[-CC-:B------:R-:W-:Y:S01]  /*166f0*/  FFMA.FTZ R27, R48, R3.reuse, -R29.reuse ;  /* 0x00000003301b7223 */ /* 0x180fe2000001081d */
[----:B------:R-:W1:Y:S01]  /*16700*/  MUFU.EX2 R202, R202 ;  /* 0x000000ca00ca7308 */ /* 0x000e620000000800 */
[----:B-----5:R-:W-:Y:S01]  /*16710*/  FADD.FTZ R35, R199, R6 ;  /* 0x00000006c7237221 */ /* 0x020fe20000010000 */
[----:B------:R-:W-:Y:S02]  /*16720*/  IMAD.MOV.U32 R6, RZ, RZ, RZ ;  /* 0x000000ffff067224 */ /* 0x000fe400078e00ff */
[-CC-:B------:R-:W-:Y:S01]  /*16730*/  FFMA.FTZ R190, R104, R3.reuse, -R29.reuse ;  /* 0x0000000368be7223 */ /* 0x180fe2000001081d */
[----:B------:R-:W-:Y:S01]  /*16740*/  FFMA.FTZ R92, R92, R3, -R29 ;  /* 0x000000035c5c7223 */ /* 0x000fe2000001081d */
[----:B------:R-:W-:Y:S01]  /*16750*/  FADD.FTZ R28, R14, R35 ;  /* 0x000000230e1c7221 */ /* 0x000fe20000010000 */
[----:B------:R-:W-:-:S04]  /*16760*/  IMAD.HI R218, R7, -0x6db6db6d, R6 ;  /* 0x9249249307da7827 */ /* 0x000fc800078e0206 */
[-C--:B------:R-:W-:Y:S01]  /*16770*/  FFMA.FTZ R94, R94, R3.reuse, -R29 ;  /* 0x000000035e5e7223 */ /* 0x080fe2000001081d */
[----:B------:R-:W2:Y:S01]  /*16780*/  MUFU.EX2 R11, R11 ;  /* 0x0000000b000b7308 */ /* 0x000ea20000000800 */
[----:B0-----:R-:W-:Y:S01]  /*16790*/  FADD.FTZ R33, R200, R9 ;  /* 0x00000009c8217221 */ /* 0x001fe20000010000 */
[----:B------:R-:W-:Y:S01]  /*167a0*/  FADD.FTZ R35, R193, R28 ;  /* 0x0000001cc1237221 */ /* 0x000fe20000010000 */
[----:B------:R-:W-:Y:S01]  /*167b0*/  SHF.R.U32.HI R37, RZ, 0x1f, R218 ;  /* 0x0000001fff257819 */ /* 0x000fe200000116da */
[-CC-:B------:R-:W-:Y:S01]  /*167c0*/  FFMA.FTZ R54, R54, R3.reuse, -R29.reuse ;  /* 0x0000000336367223 */ /* 0x180fe2000001081d */
[-CC-:B------:R-:W-:Y:S01]  /*167d0*/  FFMA.FTZ R88, R88, R3.reuse, -R29.reuse ;  /* 0x0000000358587223 */ /* 0x180fe2000001081d */
[----:B------:R-:W-:Y:S01]  /*167e0*/  FFMA.FTZ R56, R56, R3, -R29 ;  /* 0x0000000338387223 */ /* 0x000fe2000001081d */
[----:B------:R-:W-:Y:S01]  /*167f0*/  LEA.HI.SX32 R218, R218, R37, 0x1a ;  /* 0x00000025dada7211 */ /* 0x000fe200078fd2ff */
[----:B------:R-:W0:Y:S01]  /*16800*/  MUFU.EX2 R196, R196 ;  /* 0x000000c400c47308 */ /* 0x000e220000000800 */
[----:B-1----:R-:W-:Y:S01]  /*16810*/  FADD.FTZ R24, R202, R33 ;  /* 0x00000021ca187221 */ /* 0x002fe20000010000 */
[-CC-:B------:R-:W-:Y:S01]  /*16820*/  FFMA.FTZ R50, R50, R3.reuse, -R29.reuse ;  /* 0x0000000332327223 */ /* 0x180fe2000001081d */
[-CC-:B------:R-:W-:Y:S01]  /*16830*/  FFMA.FTZ R46, R46, R3.reuse, -R29.reuse ;  /* 0x000000032e2e7223 */ /* 0x180fe2000001081d */
[-CC-:B------:R-:W-:Y:S01]  /*16840*/  FFMA.FTZ R58, R58, R3.reuse, -R29.reuse ;  /* 0x000000033a3a7223 */ /* 0x180fe2000001081d */
[-CC-:B------:R-:W-:Y:S01]  /*16850*/  FFMA.FTZ R96, R96, R3.reuse, -R29.reuse ;  /* 0x0000000360607223 */ /* 0x180fe2000001081d */
[-CC-:B------:R-:W-:Y:S01]  /*16860*/  FFMA.FTZ R98, R98, R3.reuse, -R29.reuse ;  /* 0x0000000362627223 */ /* 0x180fe2000001081d */
[-C--:B------:R-:W-:Y:S01]  /*16870*/  FFMA.FTZ R38, R38, R3.reuse, -R29 ;  /* 0x0000000326267223 */ /* 0x080fe2000001081d */
[----:B------:R-:W1:Y:S01]  /*16880*/  MUFU.EX2 R13, R13 ;  /* 0x0000000d000d7308 */ /* 0x000e620000000800 */
[----:B--2---:R-:W-:Y:S01]  /*16890*/  FADD.FTZ R33, R11, R24 ;  /* 0x000000180b217221 */ /* 0x004fe20000010000 */
[----:B------:R-:W-:Y:S01]  /*168a0*/  FADD.FTZ R24, R20, R35 ;  /* 0x0000002314187221 */ /* 0x000fe20000010000 */
[-CC-:B------:R-:W-:Y:S01]  /*168b0*/  FFMA.FTZ R100, R100, R3.reuse, -R29.reuse ;  /* 0x0000000364647223 */ /* 0x180fe2000001081d */
[----:B------:R-:W-:Y:S01]  /*168c0*/  FFMA.FTZ R102, R102, R3, -R29 ;  /* 0x0000000366667223 */ /* 0x000fe2000001081d */
[----:B------:R-:W-:Y:S01]  /*168d0*/  F2FP.F16.F32.PACK_AB R203, R10, R203 ;  /* 0x000000cb0acb723e */ /* 0x000fe200000000ff */
[----:B------:R-:W-:Y:S01]  /*168e0*/  FADD.FTZ R35, R195, R24 ;  /* 0x00000018c3237221 */ /* 0x000fe20000010000 */
[----:B------:R-:W-:Y:S01]  /*168f0*/  VIADD R10, R148, 0xfffffffe ;  /* 0xfffffffe940a7836 */ /* 0x000fe20000000000 */
[----:B------:R-:W2:Y:S01]  /*16900*/  MUFU.EX2 R198, R198 ;  /* 0x000000c600c67308 */ /* 0x000ea20000000800 */
[----:B0-----:R-:W-:Y:S01]  /*16910*/  FADD.FTZ R6, R196, R33 ;  /* 0x00000021c4067221 */ /* 0x001fe20000010000 */
[----:B------:R-:W-:Y:S01]  /*16920*/  FADD.FTZ R24, R42, R35 ;  /* 0x000000232a187221 */ /* 0x000fe20000010000 */
[----:B------:R-:W-:Y:S01]  /*16930*/  F2FP.F16.F32.PACK_AB R200, R9, R200 ;  /* 0x000000c809c8723e */ /* 0x000fe200000000ff */
[----:B------:R-:W-:Y:S01]  /*16940*/  IMAD.MOV.U32 R82, RZ, RZ, R119 ;  /* 0x000000ffff527224 */ /* 0x000fe200078e0077 */
[----:B------:R-:W-:Y:S01]  /*16950*/  VIMNMX R218, RZ, R218, !PT ;  /* 0x000000daffda7248 */ /* 0x000fe20007fe0100 */
[----:B------:R-:W-:Y:S01]  /*16960*/  FADD.FTZ R37, R189, R24 ;  /* 0x00000018bd257221 */ /* 0x000fe20000010000 */
[C---:B------:R-:W-:Y:S01]  /*16970*/  F2FP.F16.F32.PACK_AB R189, R2.reuse, R189 ;  /* 0x000000bd02bd723e */ /* 0x040fe200000000ff */
[----:B------:R-:W0:Y:S01]  /*16980*/  MUFU.EX2 R15, R15 ;  /* 0x0000000f000f7308 */ /* 0x000e220000000800 */
[----:B-1----:R-:W-:Y:S01]  /*16990*/  FADD.FTZ R33, R13, R6 ;  /* 0x000000060d217221 */ /* 0x002fe20000010000 */
[----:B------:R-:W-:Y:S01]  /*169a0*/  FADD.FTZ R24, R2, R37 ;  /* 0x0000002502187221 */ /* 0x000fe20000010000 */
[----:B------:R-:W-:Y:S01]  /*169b0*/  ISETP.GE.AND P2, PT, R10, R218, PT ;  /* 0x000000da0a00720c */ /* 0x000fe20003f46270 */
[----:B------:R-:W-:Y:S01]  /*169c0*/  IMAD.MOV.U32 R76, RZ, RZ, R119 ;  /* 0x000000ffff4c7224 */ /* 0x000fe200078e0077 */
[----:B------:R-:W-:Y:S01]  /*169d0*/  F2FP.F16.F32.PACK_AB R202, R11, R202 ;  /* 0x000000ca0bca723e */ /* 0x000fe200000000ff */
[----:B------:R-:W-:Y:S01]  /*169e0*/  FADD.FTZ R37, R191, R24 ;  /* 0x00000018bf257221 */ /* 0x000fe20000010000 */
[----:B------:R-:W-:Y:S01]  /*169f0*/  F2FP.F16.F32.PACK_AB R195, R42, R195 ;  /* 0x000000c32ac3723e */ /* 0x000fe200000000ff */
[----:B------:R-:W1:Y:S01]  /*16a00*/  MUFU.EX2 R192, R192 ;  /* 0x000000c000c07308 */ /* 0x000e620000000800 */
[----:B--2---:R-:W-:Y:S01]  /*16a10*/  FADD.FTZ R6, R198, R33 ;  /* 0x00000021c6067221 */ /* 0x004fe20000010000 */
[----:B------:R-:W-:Y:S01]  /*16a20*/  F2FP.F16.F32.PACK_AB R191, R34, R191 ;  /* 0x000000bf22bf723e */ /* 0x000fe200000000ff */
[--C-:B------:R-:W-:Y:S01]  /*16a30*/  IMAD.MOV.U32 R72, RZ, RZ, R119.reuse ;  /* 0x000000ffff487224 */ /* 0x100fe200078e0077 */
[----:B------:R-:W-:Y:S01]  /*16a40*/  F2FP.F16.F32.PACK_AB R201, R8, R201 ;  /* 0x000000c908c9723e */ /* 0x000fe200000000ff */
[--C-:B------:R-:W-:Y:S01]  /*16a50*/  IMAD.MOV.U32 R48, RZ, RZ, R119.reuse ;  /* 0x000000ffff307224 */ /* 0x100fe200078e0077 */
[----:B------:R-:W-:Y:S01]  /*16a60*/  F2FP.F16.F32.PACK_AB R197, R12, R197 ;  /* 0x000000c50cc5723e */ /* 0x000fe200000000ff */
[--C-:B------:R-:W-:Y:S01]  /*16a70*/  IMAD.MOV.U32 R42, RZ, RZ, R119.reuse ;  /* 0x000000ffff2a7224 */ /* 0x100fe200078e0077 */
[----:B------:R-:W2:Y:S01]  /*16a80*/  MUFU.EX2 R21, R21 ;  /* 0x0000001500157308 */ /* 0x000ea20000000800 */
[----:B0-----:R-:W-:Y:S01]  /*16a90*/  FADD.FTZ R35, R15, R6 ;  /* 0x000000060f237221 */ /* 0x001fe20000010000 */
[----:B------:R-:W-:Y:S01]  /*16aa0*/  F2FP.F16.F32.PACK_AB R199, R14, R199 ;  /* 0x000000c70ec7723e */ /* 0x000fe200000000ff */
[--C-:B------:R-:W-:Y:S01]  /*16ab0*/  IMAD.MOV.U32 R40, RZ, RZ, R119.reuse ;  /* 0x000000ffff287224 */ /* 0x100fe200078e0077 */
[----:B------:R-:W-:Y:S01]  /*16ac0*/  F2FP.F16.F32.PACK_AB R193, R20, R193 ;  /* 0x000000c114c1723e */ /* 0x000fe200000000ff */
[--C-:B------:R-:W-:Y:S01]  /*16ad0*/  IMAD.MOV.U32 R36, RZ, RZ, R119.reuse ;  /* 0x000000ffff247224 */ /* 0x100fe200078e0077 */
[----:B------:R-:W-:Y:S01]  /*16ae0*/  F2FP.F16.F32.PACK_AB R196, R13, R196 ;  /* 0x000000c40dc4723e */ /* 0x000fe200000000ff */
[----:B------:R-:W-:Y:S01]  /*16af0*/  IMAD.MOV.U32 R28, RZ, RZ, R119 ;  /* 0x000000ffff1c7224 */ /* 0x000fe200078e0077 */
[----:B------:R-:W0:Y:S01]  /*16b00*/  MUFU.EX2 R194, R194 ;  /* 0x000000c200c27308 */ /* 0x000e220000000800 */
[----:B-1----:R-:W-:Y:S01]  /*16b10*/  FADD.FTZ R6, R192, R35 ;  /* 0x00000023c0067221 */ /* 0x002fe20000010000 */
[----:B------:R-:W-:Y:S01]  /*16b20*/  F2FP.F16.F32.PACK_AB R198, R15, R198 ;  /* 0x000000c60fc6723e */ /* 0x000fe200000000ff */
[----:B------:R-:W-:Y:S01]  /*16b30*/  IMAD.MOV.U32 R24, RZ, RZ, R119 ;  /* 0x000000ffff187224 */ /* 0x000fe200078e0077 */
[----:B------:R-:W-:-:S02]  /*16b40*/  MOV R104, R119 ;  /* 0x0000007700687202 */ /* 0x000fc40000000f00 */
[-C--:B------:R-:W-:Y:S02]  /*16b50*/  MOV R68, R119.reuse ;  /* 0x0000007700447202 */ /* 0x080fe40000000f00 */
[----:B------:R-:W1:Y:S01]  /*16b60*/  MUFU.EX2 R25, R25 ;  /* 0x0000001900197308 */ /* 0x000e620000000800 */
[C---:B--2---:R-:W-:Y:S01]  /*16b70*/  FADD.FTZ R35, R21.reuse, R6 ;  /* 0x0000000615237221 */ /* 0x044fe20000010000 */
[----:B------:R-:W-:Y:S01]  /*16b80*/  FADD.FTZ R6, R34, R37 ;  /* 0x0000002522067221 */ /* 0x000fe20000010000 */
[----:B------:R-:W-:Y:S01]  /*16b90*/  F2FP.F16.F32.PACK_AB R192, R21, R192 ;  /* 0x000000c015c0723e */ /* 0x000fe200000000ff */
[----:B------:R-:W-:Y:S01]  /*16ba0*/  IMAD.MOV.U32 R34, RZ, RZ, R119 ;  /* 0x000000ffff227224 */ /* 0x000fe200078e0077 */
[----:B------:R-:W-:Y:S01]  /*16bb0*/  MOV R62, R119 ;  /* 0x00000077003e7202 */ /* 0x000fe20000000f00 */
[----:B------:R-:W-:Y:S01]  /*16bc0*/  FADD.FTZ R39, R185, R6 ;  /* 0x00000006b9277221 */ /* 0x000fe20000010000 */
[----:B------:R-:W-:Y:S01]  /*16bd0*/  F2FP.F16.F32.PACK_AB R185, R26, R185 ;  /* 0x000000b91ab9723e */ /* 0x000fe200000000ff */
[----:B------:R-:W2:Y:S01]  /*16be0*/  MUFU.EX2 R188, R188 ;  /* 0x000000bc00bc7308 */ /* 0x000ea20000000800 */
[----:B0-----:R-:W-:Y:S01]  /*16bf0*/  FADD.FTZ R0, R194, R35 ;  /* 0x00000023c2007221 */ /* 0x001fe20000010000 */
[----:B------:R-:W-:Y:S01]  /*16c00*/  FADD.FTZ R6, R26, R39 ;  /* 0x000000271a067221 */ /* 0x000fe20000010000 */
[----:B------:R-:W-:-:S02]  /*16c10*/  MOV R44, R119 ;  /* 0x00000077002c7202 */ /* 0x000fc40000000f00 */
[----:B------:R-:W-:Y:S01]  /*16c20*/  MOV R32, R119 ;  /* 0x0000007700207202 */ /* 0x000fe20000000f00 */
[----:B------:R-:W-:Y:S01]  /*16c30*/  FADD.FTZ R39, R187, R6 ;  /* 0x00000006bb277221 */ /* 0x000fe20000010000 */
[C---:B------:R-:W-:Y:S01]  /*16c40*/  F2FP.F16.F32.PACK_AB R187, R60.reuse, R187 ;  /* 0x000000bb3cbb723e */ /* 0x040fe200000000ff */
[----:B------:R-:W0:Y:S01]  /*16c50*/  MUFU.EX2 R27, R27 ;  /* 0x0000001b001b7308 */ /* 0x000e220000000800 */
[C---:B-1----:R-:W-:Y:S01]  /*16c60*/  FADD.FTZ R37, R25.reuse, R0 ;  /* 0x0000000019257221 */ /* 0x042fe20000010000 */
[----:B------:R-:W-:Y:S01]  /*16c70*/  FADD.FTZ R6, R60, R39 ;  /* 0x000000273c067221 */ /* 0x000fe20000010000 */
[----:B------:R-:W-:Y:S01]  /*16c80*/  F2FP.F16.F32.PACK_AB R194, R25, R194 ;  /* 0x000000c219c2723e */ /* 0x000fe200000000ff */
[----:B------:R-:W-:Y:S01]  /*16c90*/  IMAD.MOV.U32 R60, RZ, RZ, R119 ;  /* 0x000000ffff3c7224 */ /* 0x000fe200078e0077 */
[----:B------:R-:W-:Y:S01]  /*16ca0*/  MOV R26, R119 ;  /* 0x00000077001a7202 */ /* 0x000fe20000000f00 */
[----:B------:R-:W-:Y:S01]  /*16cb0*/  FADD.FTZ R39, R181, R6 ;  /* 0x00000006b5277221 */ /* 0x000fe20000010000 */
[----:B------:R-:W-:Y:S01]  /*16cc0*/  F2FP.F16.F32.PACK_AB R181, R30, R181 ;  /* 0x000000b51eb5723e */ /* 0x000fe200000000ff */
[----:B------:R-:W1:Y:S01]  /*16cd0*/  MUFU.EX2 R190, R190 ;  /* 0x000000be00be7308 */ /* 0x000e620000000800 */
[----:B--2---:R-:W-:Y:S01]  /*16ce0*/  FADD.FTZ R0, R188, R37 ;  /* 0x00000025bc007221 */ /* 0x004fe20000010000 */
[----:B------:R-:W-:Y:S01]  /*16cf0*/  FADD.FTZ R6, R30, R39 ;  /* 0x000000271e067221 */ /* 0x000fe20000010000 */
[----:B------:R-:W-:-:S02]  /*16d00*/  IMAD.MOV.U32 R30, RZ, RZ, R119 ;  /* 0x000000ffff1e7224 */ /* 0x000fc400078e0077 */
[----:B------:R-:W-:Y:S02]  /*16d10*/  IMAD.MOV.U32 R25, RZ, RZ, R119 ;  /* 0x000000ffff197224 */ /* 0x000fe400078e0077 */
[----:B------:R-:W-:Y:S01]  /*16d20*/  FADD.FTZ R39, R183, R6 ;  /* 0x00000006b7277221 */ /* 0x000fe20000010000 */
[C---:B------:R-:W-:Y:S01]  /*16d30*/  F2FP.F16.F32.PACK_AB R183, R64.reuse, R183 ;  /* 0x000000b740b7723e */ /* 0x040fe200000000ff */
[----:B------:R2:W3:Y:S01]  /*16d40*/  MUFU.EX2 R31, R92 ;  /* 0x0000005c001f7308 */ /* 0x0004e20000000800 */
[C---:B0-----:R-:W-:Y:S01]  /*16d50*/  FADD.FTZ R37, R27.reuse, R0 ;  /* 0x000000001b257221 */ /* 0x041fe20000010000 */
[----:B------:R-:W-:Y:S01]  /*16d60*/  FADD.FTZ R2, R64, R39 ;  /* 0x0000002740027221 */ /* 0x000fe20000010000 */
[----:B------:R-:W-:Y:S01]  /*16d70*/  F2FP.F16.F32.PACK_AB R188, R27, R188 ;  /* 0x000000bc1bbc723e */ /* 0x000fe200000000ff */
[--C-:B------:R-:W-:Y:S02]  /*16d80*/  IMAD.MOV.U32 R64, RZ, RZ, R119.reuse ;  /* 0x000000ffff407224 */ /* 0x100fe400078e0077 */
[----:B------:R-:W-:Y:S01]  /*16d90*/  FADD.FTZ R41, R177, R2 ;  /* 0x00000002b1297221 */ /* 0x000fe20000010000 */
[----:B------:R-:W-:Y:S01]  /*16da0*/  IMAD.MOV.U32 R27, RZ, RZ, R119 ;  /* 0x000000ffff1b7224 */ /* 0x000fe200078e0077 */
[----:B------:R-:W0:Y:S01]  /*16db0*/  MUFU.EX2 R94, R94 ;  /* 0x0000005e005e7308 */ /* 0x000e220000000800 */
[----:B-1----:R-:W-:Y:S01]  /*16dc0*/  FADD.FTZ R0, R190, R37 ;  /* 0x00000025be007221 */ /* 0x002fe20000010000 */
[----:B--2---:R-:W-:-:S06]  /*16dd0*/  MOV R92, R119 ;  /* 0x00000077005c7202 */ /* 0x004fcc0000000f00 */
[----:B------:R1:W2:Y:S01]  /*16de0*/  MUFU.EX2 R7, R54 ;  /* 0x0000003600077308 */ /* 0x0002a20000000800 */
[C---:B---3--:R-:W-:Y:S01]  /*16df0*/  FADD.FTZ R37, R31.reuse, R0 ;  /* 0x000000001f257221 */ /* 0x048fe20000010000 */
[----:B------:R-:W-:Y:S01]  /*16e00*/  F2FP.F16.F32.PACK_AB R190, R31, R190 ;  /* 0x000000be1fbe723e */ /* 0x000fe200000000ff */
[----:B------:R-:W-:-:S05]  /*16e10*/  IMAD.MOV.U32 R31, RZ, RZ, R119 ;  /* 0x000000ffff1f7224 */ /* 0x000fca00078e0077 */
[----:B------:R-:W3:Y:S01]  /*16e20*/  MUFU.EX2 R88, R88 ;  /* 0x0000005800587308 */ /* 0x000ee20000000800 */
[----:B0-----:R-:W-:Y:S01]  /*16e30*/  FADD.FTZ R0, R94, R37 ;  /* 0x000000255e007221 */ /* 0x001fe20000010000 */
[----:B-1----:R-:W-:-:S06]  /*16e40*/  IMAD.MOV.U32 R54, RZ, RZ, R119 ;  /* 0x000000ffff367224 */ /* 0x002fcc00078e0077 */
[----:B------:R0:W1:Y:S01]  /*16e50*/  MUFU.EX2 R33, R56 ;  /* 0x0000003800217308 */ /* 0x0000620000000800 */
[C---:B--2---:R-:W-:Y:S01]  /*16e60*/  FADD.FTZ R37, R7.reuse, R0 ;  /* 0x0000000007257221 */ /* 0x044fe20000010000 */
[----:B------:R-:W-:Y:S01]  /*16e70*/  F2FP.F16.F32.PACK_AB R184, R7, R94 ;  /* 0x0000005e07b8723e */ /* 0x000fe200000000ff */
[----:B------:R-:W-:-:S05]  /*16e80*/  IMAD.MOV.U32 R94, RZ, RZ, R119 ;  /* 0x000000ffff5e7224 */ /* 0x000fca00078e0077 */
[----:B------:R-:W2:Y:S01]  /*16e90*/  MUFU.EX2 R50, R50 ;  /* 0x0000003200327308 */ /* 0x000ea20000000800 */
[----:B---3--:R-:W-:Y:S01]  /*16ea0*/  FADD.FTZ R0, R88, R37 ;  /* 0x0000002558007221 */ /* 0x008fe20000010000 */
[----:B0-----:R-:W-:-:S06]  /*16eb0*/  MOV R56, R119 ;  /* 0x0000007700387202 */ /* 0x001fcc0000000f00 */
[----:B------:R0:W3:Y:S01]  /*16ec0*/  MUFU.EX2 R35, R46 ;  /* 0x0000002e00237308 */ /* 0x0000e20000000800 */
[C---:B-1----:R-:W-:Y:S01]  /*16ed0*/  FADD.FTZ R39, R33.reuse, R0 ;  /* 0x0000000021277221 */ /* 0x042fe20000010000 */
[----:B------:R-:W-:Y:S01]  /*16ee0*/  F2FP.F16.F32.PACK_AB R186, R33, R88 ;  /* 0x0000005821ba723e */ /* 0x000fe200000000ff */
[--C-:B------:R-:W-:Y:S02]  /*16ef0*/  IMAD.MOV.U32 R88, RZ, RZ, R119.reuse ;  /* 0x000000ffff587224 */ /* 0x100fe400078e0077 */
[----:B------:R-:W-:-:S03]  /*16f00*/  IMAD.MOV.U32 R33, RZ, RZ, R119 ;  /* 0x000000ffff217224 */ /* 0x000fc600078e0077 */
[----:B------:R-:W1:Y:S01]  /*16f10*/  MUFU.EX2 R58, R58 ;  /* 0x0000003a003a7308 */ /* 0x000e620000000800 */
[----:B--2---:R-:W-:Y:S01]  /*16f20*/  FADD.FTZ R0, R50, R39 ;  /* 0x0000002732007221 */ /* 0x004fe20000010000 */
[----:B0-----:R-:W-:-:S06]  /*16f30*/  IMAD.MOV.U32 R46, RZ, RZ, R119 ;  /* 0x000000ffff2e7224 */ /* 0x001fcc00078e0077 */
[----:B------:R0:W2:Y:S01]  /*16f40*/  MUFU.EX2 R29, R96 ;  /* 0x00000060001d7308 */ /* 0x0000a20000000800 */
[C---:B---3--:R-:W-:Y:S01]  /*16f50*/  FADD.FTZ R39, R35.reuse, R0 ;  /* 0x0000000023277221 */ /* 0x048fe20000010000 */
[----:B------:R-:W-:Y:S02]  /*16f60*/  F2FP.F16.F32.PACK_AB R180, R35, R50 ;  /* 0x0000003223b4723e */ /* 0x000fe400000000ff */
[-C--:B------:R-:W-:Y:S02]  /*16f70*/  MOV R50, R119.reuse ;  /* 0x0000007700327202 */ /* 0x080fe40000000f00 */
[----:B------:R-:W-:Y:S02]  /*16f80*/  MOV R35, R119 ;  /* 0x0000007700237202 */ /* 0x000fe40000000f00 */
[----:B------:R-:W3:Y:S01]  /*16f90*/  MUFU.EX2 R98, R98 ;  /* 0x0000006200627308 */ /* 0x000ee20000000800 */
[----:B-1----:R-:W-:Y:S01]  /*16fa0*/  FADD.FTZ R0, R58, R39 ;  /* 0x000000273a007221 */ /* 0x002fe20000010000 */
[----:B0-----:R-:W-:-:S06]  /*16fb0*/  IMAD.MOV.U32 R96, RZ, RZ, R119 ;  /* 0x000000ffff607224 */ /* 0x001fcc00078e0077 */
[----:B------:R-:W0:Y:S01]  /*16fc0*/  MUFU.EX2 R52, R52 ;  /* 0x0000003400347308 */ /* 0x000e220000000800 */
[C---:B--2---:R-:W-:Y:S01]  /*16fd0*/  FADD.FTZ R39, R29.reuse, R0 ;  /* 0x000000001d277221 */ /* 0x044fe20000010000 */
[----:B------:R-:W-:Y:S01]  /*16fe0*/  F2FP.F16.F32.PACK_AB R182, R29, R58 ;  /* 0x0000003a1db6723e */ /* 0x000fe200000000ff */
[----:B------:R-:W-:Y:S01]  /*16ff0*/  IMAD.MOV.U32 R58, RZ, RZ, R119 ;  /* 0x000000ffff3a7224 */ /* 0x000fe200078e0077 */
[----:B------:R-:W-:-:S04]  /*17000*/  MOV R29, R119 ;  /* 0x00000077001d7202 */ /* 0x000fc80000000f00 */
[----:B------:R1:W2:Y:S01]  /*17010*/  MUFU.EX2 R37, R38 ;  /* 0x0000002600257308 */ /* 0x0002a20000000800 */
[----:B---3--:R-:W-:Y:S01]  /*17020*/  FADD.FTZ R0, R98, R39 ;  /* 0x0000002762007221 */ /* 0x008fe20000010000 */
[----:B------:R-:W-:-:S06]  /*17030*/  IMAD.MOV.U32 R39, RZ, RZ, R119 ;  /* 0x000000ffff277224 */ /* 0x000fcc00078e0077 */
[----:B------:R-:W3:Y:S01]  /*17040*/  MUFU.EX2 R179, R179 ;  /* 0x000000b300b37308 */ /* 0x000ee20000000800 */
[C---:B0-----:R-:W-:Y:S01]  /*17050*/  FADD.FTZ R2, R52.reuse, R41 ;  /* 0x0000002934027221 */ /* 0x041fe20000010000 */
[----:B------:R-:W-:Y:S01]  /*17060*/  F2FP.F16.F32.PACK_AB R177, R52, R177 ;  /* 0x000000b134b1723e */ /* 0x000fe200000000ff */
[----:B------:R-:W-:Y:S01]  /*17070*/  IMAD.MOV.U32 R52, RZ, RZ, R119 ;  /* 0x000000ffff347224 */ /* 0x000fe200078e0077 */
[----:B-1----:R-:W-:-:S04]  /*17080*/  MOV R38, R119 ;  /* 0x0000007700267202 */ /* 0x002fc80000000f00 */
[----:B------:R-:W0:Y:S01]  /*17090*/  MUFU.EX2 R100, R100 ;  /* 0x0000006400647308 */ /* 0x000e220000000800 */
[C---:B--2---:R-:W-:Y:S01]  /*170a0*/  FADD.FTZ R11, R37.reuse, R0 ;  /* 0x00000000250b7221 */ /* 0x044fe20000010000 */
[----:B------:R-:W-:Y:S01]  /*170b0*/  F2FP.F16.F32.PACK_AB R176, R37, R98 ;  /* 0x0000006225b0723e */ /* 0x000fe200000000ff */
[----:B------:R-:W-:Y:S01]  /*170c0*/  IMAD.MOV.U32 R37, RZ, RZ, R119 ;  /* 0x000000ffff257224 */ /* 0x000fe200078e0077 */
[----:B------:R-:W-:-:S04]  /*170d0*/  MOV R98, R119 ;  /* 0x0000007700627202 */ /* 0x000fc80000000f00 */
[----:B------:R-:W1:Y:S01]  /*170e0*/  MUFU.EX2 R66, R66 ;  /* 0x0000004200427308 */ /* 0x000e620000000800 */
[----:B---3--:R-:W-:Y:S01]  /*170f0*/  FADD.FTZ R41, R179, R2 ;  /* 0x00000002b3297221 */ /* 0x008fe20000010000 */
[----:B------:R-:W-:-:S06]  /*17100*/  IMAD.MOV.U32 R2, RZ, RZ, 0x3f800000 ;  /* 0x3f800000ff027424 */ /* 0x000fcc00078e00ff */
[----:B------:R2:W3:Y:S01]  /*17110*/  MUFU.EX2 R9, R102 ;  /* 0x0000006600097308 */ /* 0x0004e20000000800 */
[----:B0-----:R-:W-:Y:S01]  /*17120*/  FADD.FTZ R0, R100, R11 ;  /* 0x0000000b64007221 */ /* 0x001fe20000010000 */
[C---:B-1----:R-:W-:Y:S01]  /*17130*/  FADD.FTZ R6, R66.reuse, R41 ;  /* 0x0000002942067221 */ /* 0x042fe20000010000 */
[----:B------:R-:W-:Y:S01]  /*17140*/  F2FP.F16.F32.PACK_AB R179, R66, R179 ;  /* 0x000000b342b3723e */ /* 0x000fe200000000ff */
[--C-:B--2---:R-:W-:Y:S01]  /*17150*/  IMAD.MOV.U32 R102, RZ, RZ, R119.reuse ;  /* 0x000000ffff667224 */ /* 0x104fe200078e0077 */
[----:B------:R-:W-:Y:S01]  /*17160*/  MOV R41, R119 ;  /* 0x0000007700297202 */ /* 0x000fe20000000f00 */
[--C-:B------:R-:W-:Y:S02]  /*17170*/  IMAD.MOV.U32 R66, RZ, RZ, R119.reuse ;  /* 0x000000ffff427224 */ /* 0x100fe400078e0077 */
[C---:B---3--:R-:W-:Y:S01]  /*17180*/  FADD.FTZ R7, R9.reuse, R0 ;  /* 0x0000000009077221 */ /* 0x048fe20000010000 */
[----:B------:R-:W-:Y:S01]  /*17190*/  F2FP.F16.F32.PACK_AB R178, R9, R100 ;  /* 0x0000006409b2723e */ /* 0x000fe200000000ff */
[----:B------:R-:W-:Y:S01]  /*171a0*/  IMAD.MOV.U32 R100, RZ, RZ, R119 ;  /* 0x000000ffff647224 */ /* 0x000fe200078e0077 */
[----:B------:R-:W-:Y:S01]  /*171b0*/  MOV R0, 0x3f800000 ;  /* 0x3f80000000007802 */ /* 0x000fe20000000f00 */
[----:B------:R-:W-:Y:S06]  /*171c0*/  @!P2 BRA `(.L_x_2384) ;  /* 0x0000005c00f4a947 */ /* 0x000fec0003800000 */
[----:B------:R-:W-:Y:S01]  /*171d0*/  BSSY B1, `(.L_x_2384) ;  /* 0x00005fc000017945 */ /* 0x000fe20003800000 */
[----:B------:R-:W-:Y:S01]  /*171e0*/  MOV R8, R4 ;  /* 0x0000000400087202 */ /* 0x000fe20000000f00 */
[----:B------:R-:W-:Y:S01]  /*171f0*/  IMAD.MOV.U32 R9, RZ, RZ, R5 ;  /* 0x000000ffff097224 */ /* 0x000fe200078e0005 */
[----:B------:R-:W-:Y:S01]  /*17200*/  MOV R12, R205 ;  /* 0x000000cd000c7202 */ /* 0x000fe20000000f00 */
[----:B------:R-:W-:Y:S01]  /*17210*/  IMAD.MOV.U32 R11, RZ, RZ, R208 ;  /* 0x000000ffff0b7224 */ /* 0x000fe200078e00d0 */
[----:B------:R-:W-:Y:S01]  /*17220*/  CS2R R118, SRZ ;  /* 0x0000000000767805 */ /* 0x000fe2000001ff00 */
[----:B------:R-:W-:Y:S01]  /*17230*/  IMAD.MOV.U32 R2, RZ, RZ, 0x3f800000 ;  /* 0x3f800000ff027424 */ /* 0x000fe200078e00ff */
        /* <DEDUP_REMOVED lines=47> */
.L_x_2395:
[----:B------:R-:W-:-:S05]  /*17530*/  VIADD R3, R12, 0x1 ;  /* 0x000000010c037836 */ /* 0x000fca0000000000 */
[----:B------:R-:W-:-:S04]  /*17540*/  ISETP.NE.AND P2, PT, R3, 0x2, PT ;  /* 0x000000020300780c */ /* 0x000fc80003f45270 */
[----:B------:R-:W-:Y:S02]  /*17550*/  SEL R208, RZ, 0x1, P2 ;  /* 0x00000001ffd07807 */ /* 0x000fe40001000000 */
[----:B------:R-:W-:Y:S02]  /*17560*/  SEL R205, R3, RZ, P2 ;  /* 0x000000ff03cd7207 */ /* 0x000fe40001000000 */
[----:B------:R-:W-:Y:S01]  /*17570*/  LOP3.LUT R208, R11, R208, RZ, 0x3c, !PT ;  /* 0x000000d00bd07212 */ /* 0x000fe200078e3cff */
[----:B------:R-:W-:Y:S06]  /*17580*/  @!P0 BRA `(.L_x_2385) ;  /* 0x0000000000048947 */ /* 0x000fec0003800000 */
[----:B------:R-:W-:Y:S01]  /*17590*/  BPT.TRAP 0x1 ;  /* 0x000000040000795c */ /* 0x000fe20000300000 */
.L_x_2385:
[----:B------:R-:W-:Y:S02]  /*175a0*/  LEA R13, R205, R18, 0x3 ;  /* 0x00000012cd0d7211 */ /* 0x000fe400078e18ff */
[----:B------:R-:W-:-:S04]  /*175b0*/  SHF.L.U32 R4, R208, 0x1f, RZ ;  /* 0x0000001fd0047819 */ /* 0x000fc800000006ff */
[----:B------:R0:W1:Y:S01]  /*175c0*/  SYNCS.PHASECHK.TRANS64.TRYWAIT P2, [R13+URZ+0x36830], R4 ;  /* 0x036830040d0075a7 */ /* 0x000062000804017f */
[----:B------:R-:W-:Y:S05]  /*175d0*/  @!P0 BRA `(.L_x_2386) ;  /* 0x0000000000048947 */ /* 0x000fea0003800000 */
[----:B------:R-:W-:Y:S01]  /*175e0*/  BPT.TRAP 0x1 ;  /* 0x000000040000795c */ /* 0x000fe20000300000 */
.L_x_2386:
[----:B------:R-:W-:Y:S01]  /*175f0*/  IMAD R3, R205, 0xa80, R216 ;  /* 0x00000a80cd037824 */ /* 0x000fe200078e02d8 */
[----:B------:R-:W-:Y:S03]  /*17600*/  BSSY B2, `(.L_x_2387) ;  /* 0x0000006000027945 */ /* 0x000fe60003800000 */
[C---:B------:R-:W-:Y:S02]  /*17610*/  VIADD R122, R3.reuse, 0x80 ;  /* 0x00000080037a7836 */ /* 0x040fe40000000000 */
[----:B------:R-:W-:Y:S01]  /*17620*/  VIADD R124, R3, 0x100 ;  /* 0x00000100037c7836 */ /* 0x000fe20000000000 */
[----:B-1----:R-:W-:Y:S06]  /*17630*/  @P2 BRA `(.L_x_2388) ;  /* 0x0000000000082947 */ /* 0x002fec0003800000 */
[----:B------:R-:W1:Y:S02]  /*17640*/  SYNCS.PHASECHK.TRANS64.TRYWAIT P2, [R13+URZ+0x36830], R4 ;  /* 0x036830040d0075a7 */ /* 0x000e64000804017f */
[----:B-1----:R-:W-:Y:S05]  /*17650*/  @!P2 BRA `(.L_x_2389) ;  /* 0x00000154004ca947 */ /* 0x002fea0003800000 */
.L_x_2388:
[----:B------:R-:W-:Y:S05]  /*17660*/  BSYNC B2 ;  /* 0x0000000000027941 */ /* 0x000fea0003800000 */
.L_x_2387:
[----:B------:R-:W2:Y:S01]  /*17670*/  LDL.64 R20, [R1+0x30] ;  /* 0x0000300001147983 */ /* 0x000ea20000100a00 */
[----:B------:R-:W-:Y:S01]  /*17680*/  IMAD.MOV.U32 R121, RZ, RZ, 0x40000040 ;  /* 0x40000040ff797424 */ /* 0x000fe200078e00ff */
[----:B------:R-:W-:Y:S02]  /*17690*/  MOV R120, R3 ;  /* 0x0000000300787202 */ /* 0x000fe40000000f00 */
[----:B------:R-:W3:Y:S02]  /*176a0*/  LDL.64 R14, [R1+0x28] ;  /* 0x00002800010e7983 */ /* 0x000ee40000100a00 */
[----:B------:R-:W-:Y:S02]  /*176b0*/  R2UR UR10, R120 ;  /* 0x00000000780a72ca */ /* 0x000fe400000e0000 */
[C---:B------:R-:W-:Y:S01]  /*176c0*/  R2UR UR11, R121.reuse ;  /* 0x00000000790b72ca */ /* 0x040fe200000e0000 */
[----:B------:R-:W-:Y:S01]  /*176d0*/  WARPGROUP.ARRIVE ;  /* 0x00000000000079c5 */ /* 0x000fe20000000000 */
[----:B------:R-:W-:Y:S01]  /*176e0*/  IMAD.MOV.U32 R123, RZ, RZ, 0x40000040 ;  /* 0x40000040ff7b7424 */ /* 0x000fe200078e00ff */
[----:B------:R-:W-:Y:S01]  /*176f0*/  R2UR UR6, R122 ;  /* 0x000000007a0672ca */ /* 0x000fe200000e0000 */
[----:B------:R-:W-:Y:S01]  /*17700*/  IMAD.MOV.U32 R125, RZ, RZ, 0x40000040 ;  /* 0x40000040ff7d7424 */ /* 0x000fe200078e00ff */
[----:B------:R-:W-:Y:S01]  /*17710*/  R2UR UR19, R121 ;  /* 0x00000000791372ca */ /* 0x000fe200000e0000 */
[----:B------:R4:W-:Y:S01]  /*17720*/  STL.64 [R1+0x80], R8 ;  /* 0x0000800801007387 */ /* 0x0009e20000100a00 */
[----:B------:R-:W-:Y:S01]  /*17730*/  R2UR UR7, R123 ;  /* 0x000000007b0772ca */ /* 0x000fe200000e0000 */
[----:B------:R-:W-:Y:S01]  /*17740*/  IMAD.MOV.U32 R120, RZ, RZ, R124 ;  /* 0x000000ffff787224 */ /* 0x000fe200078e007c */
[----:B------:R-:W-:Y:S01]  /*17750*/  IADD3 R122, R3, 0x180, RZ ;  /* 0x00000180037a7810 */ /* 0x000fe20007ffe0ff */
[----:B------:R0:W-:Y:S03]  /*17760*/  STL.64 [R1+0x78], R6 ;  /* 0x0000780601007387 */ /* 0x0001e60000100a00 */
[----:B------:R-:W-:-:S02]  /*17770*/  R2UR UR18, R120 ;  /* 0x00000000781272ca */ /* 0x000fc400000e0000 */
[----:B------:R-:W-:Y:S02]  /*17780*/  R2UR UR14, R122 ;  /* 0x000000007a0e72ca */ /* 0x000fe400000e0000 */
[----:B------:R-:W-:Y:S01]  /*17790*/  R2UR UR15, R123 ;  /* 0x000000007b0f72ca */ /* 0x000fe200000e0000 */
[----:B------:R-:W-:Y:S01]  /*177a0*/  VIADD R120, R3, 0x200 ;  /* 0x0000020003787836 */ /* 0x000fe20000000000 */
[----:B------:R-:W-:Y:S01]  /*177b0*/  R2UR UR35, R121 ;  /* 0x00000000792372ca */ /* 0x000fe200000e0000 */
[----:B----4-:R-:W4:Y:S03]  /*177c0*/  LDL.64 R8, [R1+0x20] ;  /* 0x0000200001087983 */ /* 0x010f260000100a00 */
[----:B------:R-:W-:Y:S02]  /*177d0*/  R2UR UR34, R120 ;  /* 0x00000000782272ca */ /* 0x000fe400000e0000 */
[----:B--2---:R-:W-:Y:S01]  /*177e0*/  R2UR UR20, R20 ;  /* 0x00000000141472ca */ /* 0x004fe200000e0000 */
[----:B------:R-:W-:Y:S01]  /*177f0*/  VIADD R210, R3, 0x84 ;  /* 0x0000008403d27836 */ /* 0x000fe20000000000 */
[----:B------:R-:W-:Y:S01]  /*17800*/  R2UR UR21, R21 ;  /* 0x00000000151572ca */ /* 0x000fe200000e0000 */
[----:B------:R-:W-:Y:S01]  /*17810*/  IMAD.MOV.U32 R211, RZ, RZ, 0x40000040 ;  /* 0x40000040ffd37424 */ /* 0x000fe200078e00ff */
[----:B------:R-:W-:Y:S01]  /*17820*/  IADD3 R124, R3, 0x280, RZ ;  /* 0x00000280037c7810 */ /* 0x000fe20007ffe0ff */
[----:B0-----:R-:W2:Y:S01]  /*17830*/  LDL.64 R6, [R1+0x18] ;  /* 0x0000180001067983 */ /* 0x001ea20000100a00 */
[----:B---3--:R-:W-:-:S02]  /*17840*/  R2UR UR46, R14 ;  /* 0x000000000e2e72ca */ /* 0x008fc400000e0000 */
[----:B------:R-:W-:-:S05]  /*17850*/  R2UR UR47, R15 ;  /* 0x000000000f2f72ca */ /* 0x000fca00000e0000 */
[----:B------:R-:W-:Y:S02]  /*17860*/  UMOV UR8, UR20 ;  /* 0x0000001400087c82 */ /* 0x000fe40008000000 */
[----:B------:R-:W-:Y:S02]  /*17870*/  UMOV UR9, UR21 ;  /* 0x0000001500097c82 */ /* 0x000fe40008000000 */
        /* <DEDUP_REMOVED lines=21> */
[----:B------:R-:W-:Y:S02]  /*179d0*/  R2UR UR30, R124 ;  /* 0x000000007c1e72ca */ /* 0x000fe400000e0000 */
[----:B------:R-:W-:Y:S01]  /*179e0*/  R2UR UR31, R125 ;  /* 0x000000007d1f72ca */ /* 0x000fe200000e0000 */
[----:B------:R-:W-:Y:S01]  /*179f0*/  UMOV UR28, UR20 ;  /* 0x00000014001c7c82 */ /* 0x000fe20008000000 */
[----:B------:R-:W-:Y:S01]  /*17a00*/  UMOV UR29, UR21 ;  /* 0x00000015001d7c82 */ /* 0x000fe20008000000 */
[----:B------:R-:W-:Y:S01]  /*17a10*/  IMAD.MOV.U32 R121, RZ, RZ, 0x40000040 ;  /* 0x40000040ff797424 */ /* 0x000fe200078e00ff */
[C---:B------:R-:W-:Y:S01]  /*17a20*/  IADD3 R120, R3.reuse, 0x2, RZ ;  /* 0x0000000203787810 */ /* 0x040fe20007ffe0ff */
[----:B------:R-:W-:-:S03]  /*17a30*/  VIADD R122, R3, 0x300 ;  /* 0x00000300037a7836 */ /* 0x000fc60000000000 */
[----:B------:R-:W-:Y:S02]  /*17a40*/  R2UR UR10, R120 ;  /* 0x00000000780a72ca */ /* 0x000fe400000e0000 */
[----:B------:R-:W-:Y:S02]  /*17a50*/  R2UR UR11, R121 ;  /* 0x00000000790b72ca */ /* 0x000fe400000e0000 */
[----:B------:R-:W-:Y:S01]  /*17a60*/  IADD3 R120, R3, 0x102, RZ ;  /* 0x0000010203787810 */ /* 0x000fe20007ffe0ff */
[----:B------:R-:W-:Y:S02]  /*17a70*/  WARPGROUP.DEPBAR.LE gsb0, 0x0 ;  /* 0x00008000000079c5 */ /* 0x000fe40000010000 */
[----:B------:R-:W-:-:S06]  /*17a80*/  WARPGROUP.ARRIVE ;  /* 0x00000000000079c5 */ /* 0x000fcc0000000000 */
[----:B------:R-:W-:Y:S01]  /*17a90*/  HGMMA.64x16x16.F32 R128, gdesc[UR28], RZ, !UPT, gsb0 ;  /* 0x002000001c8079f0 */ /* 0x000fe2000c0008ff */
[----:B------:R-:W-:Y:S02]  /*17aa0*/  MOV R121, 0x40000040 ;  /* 0x4000004000797802 */ /* 0x000fe40000000f00 */
[----:B------:R-:W-:Y:S01]  /*17ab0*/  R2UR UR26, R122 ;  /* 0x000000007a1a72ca */ /* 0x000fe200000e0000 */
[----:B------:R-:W-:Y:S01]  /*17ac0*/  VIADD R122, R3, 0x82 ;  /* 0x00000082037a7836 */ /* 0x000fe20000000000 */
[----:B------:R-:W-:Y:S01]  /*17ad0*/  R2UR UR27, R123 ;  /* 0x000000007b1b72ca */ /* 0x000fe200000e0000 */
[----:B------:R-:W-:Y:S01]  /*17ae0*/  IMAD.MOV.U32 R123, RZ, RZ, 0x40000040 ;  /* 0x40000040ff7b7424 */ /* 0x000fe200078e00ff */
        /* <DEDUP_REMOVED lines=12> */
[----:B------:R-:W-:-:S02]  /*17bb0*/  R2UR UR18, R122 ;  /* 0x000000007a1272ca */ /* 0x000fc400000e0000 */
[----:B------:R-:W-:Y:S02]  /*17bc0*/  R2UR UR19, R123 ;  /* 0x000000007b1372ca */ /* 0x000fe400000e0000 */
[----:B------:R-:W-:Y:S01]  /*17bd0*/  R2UR UR34, R120 ;  /* 0x00000000782272ca */ /* 0x000fe200000e0000 */
[----:B------:R-:W-:Y:S01]  /*17be0*/  VIADD R120, R3, 0x4 ;  /* 0x0000000403787836 */ /* 0x000fe20000000000 */
[----:B------:R-:W-:Y:S02]  /*17bf0*/  R2UR UR35, R121 ;  /* 0x00000000792372ca */ /* 0x000fe400000e0000 */
[----:B------:R-:W-:Y:S02]  /*17c00*/  IADD3 R122, R3, 0x282, RZ ;  /* 0x00000282037a7810 */ /* 0x000fe40007ffe0ff */
[----:B------:R-:W-:Y:S02]  /*17c10*/  MOV R123, 0x40000040 ;  /* 0x40000040007b7802 */ /* 0x000fe40000000f00 */
[----:B------:R-:W-:-:S02]  /*17c20*/  MOV R121, 0x40000040 ;  /* 0x4000004000797802 */ /* 0x000fc40000000f00 */
[----:B------:R-:W-:Y:S02]  /*17c30*/  R2UR UR14, R122 ;  /* 0x000000007a0e72ca */ /* 0x000fe400000e0000 */
[----:B------:R-:W-:Y:S02]  /*17c40*/  R2UR UR15, R123 ;  /* 0x000000007b0f72ca */ /* 0x000fe400000e0000 */
[----:B------:R-:W-:Y:S02]  /*17c50*/  R2UR UR30, R120 ;  /* 0x00000000781e72ca */ /* 0x000fe400000e0000 */
        /* <DEDUP_REMOVED lines=26> */
[----:B------:R-:W-:Y:S01]  /*17e00*/  MOV R20, UR49 ;  /* 0x0000003100147c02 */ /* 0x000fe20008000f00 */
[----:B------:R-:W-:Y:S01]  /*17e10*/  UMOV UR49, UR47 ;  /* 0x0000002f00317c82 */ /* 0x000fe20008000000 */
[----:B------:R-:W-:Y:S01]  /*17e20*/  MOV R21, UR48 ;  /* 0x0000003000157c02 */ /* 0x000fe20008000f00 */
        /* <DEDUP_REMOVED lines=14> */
[----:B----4-:R-:W-:Y:S02]  /*17f10*/  R2UR UR38, R8 ;  /* 0x00000000082672ca */ /* 0x010fe400000e0000 */
[----:B------:R-:W-:Y:S02]  /*17f20*/  R2UR UR39, R9 ;  /* 0x00000000092772ca */ /* 0x000fe400000e0000 */
[----:B------:R-:W-:Y:S01]  /*17f30*/  R2UR UR26, R210 ;  /* 0x00000000d21a72ca */ /* 0x000fe200000e0000 */
[----:B------:R0:W5:Y:S08]  /*17f40*/  LDL.LU.64 R8, [R1+0x80] ;  /* 0x0000800001087983 */ /* 0x0001700000300a00 */
[----:B------:R-:W-:-:S02]  /*17f50*/  UMOV UR28, UR38 ;  /* 0x00000026001c7c82 */ /* 0x000fc40008000000 */
[----:B------:R-:W-:Y:S01]  /*17f60*/  UMOV UR29, UR39 ;  /* 0x00000027001d7c82 */ /* 0x000fe20008000000 */
[----:B------:R-:W-:Y:S02]  /*17f70*/  WARPGROUP.DEPBAR.LE gsb0, 0x0 ;  /* 0x00008000000079c5 */ /* 0x000fe40000010000 */
[----:B------:R-:W-:-:S06]  /*17f80*/  WARPGROUP.ARRIVE ;  /* 0x00000000000079c5 */ /* 0x000fcc0000000000 */
[----:B------:R-:W-:Y:S01]  /*17f90*/  HGMMA.64x16x16.F32 R168, gdesc[UR28], R168, gsb0 ;  /* 0x002000001ca879f0 */ /* 0x000fe200080008a8 */
[----:B------:R-:W-:Y:S01]  /*17fa0*/  R2UR UR27, R211 ;  /* 0x00000000d31b72ca */ /* 0x000fe200000e0000 */
[----:B------:R-:W-:Y:S01]  /*17fb0*/  UMOV UR24, UR38 ;  /* 0x0000002600187c82 */ /* 0x000fe20008000000 */
[----:B------:R-:W-:Y:S01]  /*17fc0*/  UMOV UR25, UR39 ;  /* 0x0000002700197c82 */ /* 0x000fe20008000000 */
[----:B------:R-:W-:Y:S01]  /*17fd0*/  IMAD.MOV.U32 R211, RZ, RZ, 0x40000040 ;  /* 0x40000040ffd37424 */ /* 0x000fe200078e00ff */
[----:B------:R-:W-:Y:S02]  /*17fe0*/  WARPGROUP.DEPBAR.LE gsb0, 0x0 ;  /* 0x00008000000079c5 */ /* 0x000fe40000010000 */
[----:B------:R-:W-:-:S07]  /*17ff0*/  WARPGROUP.ARRIVE ;  /* 0x00000000000079c5 */ /* 0x000fce0000000000 */
[----:B------:R-:W-:Y:S01]  /*18000*/  HGMMA.64x16x16.F32 R160, gdesc[UR24], R160, gsb0 ;  /* 0x0020000018a079f0 */ /* 0x000fe200080008a0 */
[----:B------:R-:W-:Y:S02]  /*18010*/  IADD3 R210, R3, 0x104, RZ ;  /* 0x0000010403d27810 */ /* 0x000fe40007ffe0ff */
        /* <DEDUP_REMOVED lines=45> */
[----:B------:R-:W-:Y:S02]  /*182f0*/  MOV R14, UR41 ;  /* 0x00000029000e7c02 */ /* 0x000fe40008000f00 */
[----:B------:R-:W-:Y:S02]  /*18300*/  MOV R15, UR40 ;  /* 0x00000028000f7c02 */ /* 0x000fe40008000f00 */
[----:B--2---:R-:W-:Y:S02]  /*18310*/  R2UR UR40, R6 ;  /* 0x00000000062872ca */ /* 0x004fe400000e0000 */
[----:B------:R-:W-:-:S02]  /*18320*/  R2UR UR41, R7 ;  /* 0x00000000072972ca */ /* 0x000fc400000e0000 */
        /* <DEDUP_REMOVED lines=67> */
[----:B------:R0:W5:Y:S01]  /*18760*/  LDL.LU.64 R6, [R1+0x78] ;  /* 0x0000780001067983 */ /* 0x0001620000300a00 */
        /* <DEDUP_REMOVED lines=12> */
[----:B------:R-:W2:Y:S08]  /*18830*/  LDL.64 R210, [R1+0x8] ;  /* 0x0000080001d27983 */ /* 0x000eb00000100a00 */
[----:B------:R-:W-:-:S02]  /*18840*/  UMOV UR18, UR38 ;  /* 0x0000002600127c82 */ /* 0x000fc40008000000 */
[----:B------:R-:W-:Y:S01]  /*18850*/  UMOV UR19, UR39 ;  /* 0x0000002700137c82 */ /* 0x000fe20008000000 */
[----:B------:R-:W-:Y:S02]  /*18860*/  WARPGROUP.DEPBAR.LE gsb0, 0x0 ;  /* 0x00008000000079c5 */ /* 0x000fe40000010000 */
[----:B------:R-:W-:-:S06]  /*18870*/  WARPGROUP.ARRIVE ;  /* 0x00000000000079c5 */ /* 0x000fcc0000000000 */
[----:B------:R-:W-:Y:S01]  /*18880*/  HGMMA.64x16x16.F32 R160, gdesc[UR16], R160, gsb0 ;  /* 0x0020000010a079f0 */ /* 0x000fe200080008a0 */
[----:B------:R-:W-:Y:S01]  /*18890*/  R2UR UR49, R20 ;  /* 0x00000000143172ca */ /* 0x000fe200000e0000 */
[----:B------:R-:W-:Y:S01]  /*188a0*/  VIADD R20, R3, 0x480 ;  /* 0x0000048003147836 */ /* 0x000fe20000000000 */
[----:B------:R-:W-:Y:S01]  /*188b0*/  R2UR UR48, R21 ;  /* 0x00000000153072ca */ /* 0x000fe200000e0000 */
        /* <DEDUP_REMOVED lines=28> */
[----:B-1----:R-:W-:Y:S02]  /*18a80*/  MOV R4, UR43 ;  /* 0x0000002b00047c02 */ /* 0x002fe40008000f00 */
[----:B------:R-:W-:Y:S02]  /*18a90*/  MOV R5, UR42 ;  /* 0x0000002a00057c02 */ /* 0x000fe40008000f00 */
[----:B------:R-:W-:Y:S02]  /*18aa0*/  R2UR UR42, R20 ;  /* 0x00000000142a72ca */ /* 0x000fe400000e0000 */
[----:B------:R-:W-:Y:S01]  /*18ab0*/  R2UR UR43, R21 ;  /* 0x00000000152b72ca */ /* 0x000fe200000e0000 */
[----:B------:R-:W-:Y:S01]  /*18ac0*/  UMOV UR40, UR46 ;  /* 0x0000002e00287c82 */ /* 0x000fe20008000000 */
[----:B------:R-:W-:Y:S01]  /*18ad0*/  UMOV UR41, UR47 ;  /* 0x0000002f00297c82 */ /* 0x000fe20008000000 */
[----:B------:R-:W-:-:S02]  /*18ae0*/  WARPGROUP.DEPBAR.LE gsb0, 0x0 ;  /* 0x00008000000079c5 */ /* 0x000fc40000010000 */
        /* <DEDUP_REMOVED lines=15> */
[----:B------:R-:W-:Y:S02]  /*18be0*/  R2UR UR6, R20 ;  /* 0x00000000140672ca */ /* 0x000fe400000e0000 */
        /* <DEDUP_REMOVED lines=67> */
[----:B------:R-:W-:Y:S01]  /*19020*/  R2UR UR42, R5 ;  /* 0x00000000052a72ca */ /* 0x000fe200000e0000 */
[----:B------:R-:W-:Y:S01]  /*19030*/  IMAD.MOV.U32 R5, RZ, RZ, 0x40000040 ;  /* 0x40000040ff057424 */ /* 0x000fe200078e00ff */
[----:B------:R-:W-:Y:S02]  /*19040*/  R2UR UR43, R4 ;  /* 0x00000000042b72ca */ /* 0x000fe400000e0000 */
[----:B------:R-:W-:Y:S02]  /*19050*/  IADD3 R4, R3, 0x404, RZ ;  /* 0x0000040403047810 */ /* 0x000fe40007ffe0ff */
[----:B------:R-:W-:Y:S02]  /*19060*/  R2UR UR11, R5 ;  /* 0x00000000050b72ca */ /* 0x000fe400000e0000 */
[----:B------:R-:W-:Y:S01]  /*19070*/  R2UR UR10, R4 ;  /* 0x00000000040a72ca */ /* 0x000fe200000e0000 */
[----:B------:R-:W-:Y:S01]  /*19080*/  UMOV UR8, UR56 ;  /* 0x0000003800087c82 */ /* 0x000fe20008000000 */
[----:B------:R-:W-:Y:S01]  /*19090*/  UMOV UR9, UR57 ;  /* 0x0000003900097c82 */ /* 0x000fe20008000000 */
[----:B------:R-:W-:-:S02]  /*190a0*/  WARPGROUP.DEPBAR.LE gsb0, 0x0 ;  /* 0x00008000000079c5 */ /* 0x000fc40000010000 */
        /* <DEDUP_REMOVED lines=231> */
[----:B------:R-:W-:Y:S02]  /*19f20*/  IADD3 R4, R3, 0x704, RZ ;  /* 0x0000070403047810 */ /* 0x000fe40007ffe0ff */
[----:B------:R-:W-:Y:S02]  /*19f30*/  R2UR UR41, R14 ;  /* 0x000000000e2972ca */ /* 0x000fe400000e0000 */
        /* <DEDUP_REMOVED lines=222> */
.L_x_2390:
[----:B------:R-:W-:Y:S01]  /*1ad20*/  SHF.L.U32 R0, R11, 0x1f, RZ ;  /* 0x0000001f0b007819 */ /* 0x000fe200000006ff */
[----:B------:R-:W-:-:S04]  /*1ad30*/  IMAD R11, R12, 0x8, R18 ;  /* 0x000000080c0b7824 */ /* 0x000fc800078e0212 */
[----:B------:R0:W1:Y:S01]  /*1ad40*/  SYNCS.PHASECHK.TRANS64.TRYWAIT P2, [R11+URZ+0x36850], R0 ;  /* 0x036850000b0075a7 */ /* 0x000062000804017f */
[----:B------:R-:W-:Y:S05]  /*1ad50*/  @!P0 BRA `(.L_x_2391) ;  /* 0x0000000000048947 */ /* 0x000fea0003800000 */
[----:B------:R-:W-:Y:S01]  /*1ad60*/  BPT.TRAP 0x1 ;  /* 0x000000040000795c */ /* 0x000fe20000300000 */
.L_x_2391:
[----:B------:R-:W-:Y:S04]  /*1ad70*/  BSSY B2, `(.L_x_2392) ;  /* 0x0000004000027945 */ /* 0x000fe80003800000 */
[----:B-1----:R-:W-:Y:S05]  /*1ad80*/  @P2 BRA `(.L_x_2393) ;  /* 0x0000000000082947 */ /* 0x002fea0003800000 */
[----:B------:R-:W1:Y:S02]  /*1ad90*/  SYNCS.PHASECHK.TRANS64.TRYWAIT P2, [R11+URZ+0x36850], R0 ;  /* 0x036850000b0075a7 */ /* 0x000e64000804017f */
[----:B-1----:R-:W-:Y:S05]  /*1ada0*/  @!P2 BRA `(.L_x_2394) ;  /* 0x0000011c008ca947 */ /* 0x002fea0003800000 */
.L_x_2393:
[----:B------:R-:W-:Y:S05]  /*1adb0*/  BSYNC B2 ;  /* 0x0000000000027941 */ /* 0x000fea0003800000 */
.L_x_2392:
[----:B01----:R-:W-:Y:S01]  /*1adc0*/  VIADD R0, R18, 0x400 ;  /* 0x0000040012007836 */ /* 0x003fe20000000000 */
[----:B------:R-:W-:Y:S01]  /*1add0*/  MOV R3, 0x40000040 ;  /* 0x4000004000037802 */ /* 0x000fe20000000f00 */
[----:B------:R-:W-:Y:S01]  /*1ade0*/  WARPGROUP.ARRIVE ;  /* 0x00000000000079c5 */ /* 0x000fe20000000000 */
[----:B------:R-:W-:Y:S02]  /*1adf0*/  IMAD.MOV.U32 R5, RZ, RZ, 0x40000040 ;  /* 0x40000040ff057424 */ /* 0x000fe400078e00ff */
[----:B------:R-:W-:Y:S01]  /*1ae00*/  FMUL.FTZ R21, R162, UR43 ;  /* 0x0000002ba2157c20 */ /* 0x000fe20008410000 */
[----:B------:R-:W-:Y:S01]  /*1ae10*/  SHF.R.U32.HI R0, RZ, 0x4, R0 ;  /* 0x00000004ff007819 */ /* 0x000fe20000011600 */
[----:B------:R-:W-:Y:S01]  /*1ae20*/  FMUL.FTZ R162, R164, UR43 ;  /* 0x0000002ba4a27c20 */ /* 0x000fe20008410000 */
[----:B------:R-:W-:Y:S01]  /*1ae30*/  R2UR UR7, R3 ;  /* 0x00000000030772ca */ /* 0x000fe200000e0000 */
[----:B------:R-:W-:Y:S01]  /*1ae40*/  FMUL.FTZ R164, R167, UR43 ;  /* 0x0000002ba7a47c20 */ /* 0x000fe20008410000 */
[----:B------:R-:W-:Y:S01]  /*1ae50*/  LOP3.LUT R0, R0, 0x3fff, RZ, 0xc0, !PT ;  /* 0x00003fff00007812 */ /* 0x000fe200078ec0ff */
[----:B------:R-:W-:Y:S01]  /*1ae60*/  FMUL.FTZ R167, R153, UR43 ;  /* 0x0000002b99a77c20 */ /* 0x000fe20008410000 */
[----:B------:R-:W-:Y:S01]  /*1ae70*/  FMUL.FTZ R153, R155, UR43 ;  /* 0x0000002b9b997c20 */ /* 0x000fe20008410000 */
[----:B------:R-:W-:Y:S01]  /*1ae80*/  FMUL.FTZ R155, R156, UR43 ;  /* 0x0000002b9c9b7c20 */ /* 0x000fe20008410000 */
[----:B------:R-:W-:Y:S01]  /*1ae90*/  LOP3.LUT R0, R0, 0x3800000, RZ, 0xfc, !PT ;  /* 0x0380000000007812 */ /* 0x000fe200078efcff */
[----:B------:R-:W-:Y:S01]  /*1aea0*/  FMUL.FTZ R156, R159, UR43 ;  /* 0x0000002b9f9c7c20 */ /* 0x000fe20008410000 */
[----:B------:R-:W-:Y:S01]  /*1aeb0*/  FMUL.FTZ R159, R145, UR43 ;  /* 0x0000002b919f7c20 */ /* 0x000fe20008410000 */
[----:B------:R-:W-:Y:S01]  /*1aec0*/  SHF.L.U32 R145, R217, 0x7, RZ ;  /* 0x00000007d9917819 */ /* 0x000fe200000006ff */
[----:B------:R-:W-:Y:S01]  /*1aed0*/  FMUL.FTZ R3, R169, UR43 ;  /* 0x0000002ba9037c20 */ /* 0x000fe20008410000 */
[----:B------:R-:W-:-:S02]  /*1aee0*/  IMAD R2, R12, 0xa80, R0 ;  /* 0x00000a800c027824 */ /* 0x000fc400078e0200 */
[----:B------:R-:W-:Y:S01]  /*1aef0*/  FMUL.FTZ R0, R168, UR43 ;  /* 0x0000002ba8007c20 */ /* 0x000fe20008410000 */
[----:B------:R-:W-:Y:S01]  /*1af00*/  FMUL.FTZ R168, R161, UR43 ;  /* 0x0000002ba1a87c20 */ /* 0x000fe20008410000 */
[----:B------:R-:W-:Y:S01]  /*1af10*/  FMUL.FTZ R161, R163, UR43 ;  /* 0x0000002ba3a17c20 */ /* 0x000fe20008410000 */
[C---:B------:R-:W-:Y:S01]  /*1af20*/  VIADD R4, R2.reuse, 0x80 ;  /* 0x0000008002047836 */ /* 0x040fe20000000000 */
[----:B------:R-:W-:Y:S01]  /*1af30*/  R2UR UR6, R2 ;  /* 0x00000000020672ca */ /* 0x000fe200000e0000 */
[----:B------:R-:W-:Y:S01]  /*1af40*/  FMUL.FTZ R163, R166, UR43 ;  /* 0x0000002ba6a37c20 */ /* 0x000fe20008410000 */
[----:B------:R-:W-:Y:S01]  /*1af50*/  FMUL.FTZ R166, R152, UR43 ;  /* 0x0000002b98a67c20 */ /* 0x000fe20008410000 */
[----:B------:R-:W-:Y:S01]  /*1af60*/  FMUL.FTZ R152, R154, UR43 ;  /* 0x0000002b9a987c20 */ /* 0x000fe20008410000 */
[----:B------:R-:W-:Y:S01]  /*1af70*/  FMUL.FTZ R154, R158, UR43 ;  /* 0x0000002b9e9a7c20 */ /* 0x000fe20008410000 */
[----:B------:R-:W-:Y:S01]  /*1af80*/  FMUL.FTZ R158, R144, UR43 ;  /* 0x0000002b909e7c20 */ /* 0x000fe20008410000 */
[----:B------:R-:W-:Y:S01]  /*1af90*/  FMUL.FTZ R144, R146, UR43 ;  /* 0x0000002b92907c20 */ /* 0x000fe20008410000 */
[----:B------:R-:W-:Y:S01]  /*1afa0*/  IMAD R146, R10, -0x70, R145 ;  /* 0xffffff900a927824 */ /* 0x000fe200078e0291 */
[----:B------:R-:W0:Y:S01]  /*1afb0*/  MUFU.TANH R0, R0 ;  /* 0x0000000000007308 */ /* 0x000e220000002400 */
[----:B------:R-:W-:Y:S01]  /*1afc0*/  FMUL.FTZ R20, R173, UR43 ;  /* 0x0000002bad147c20 */ /* 0x000fe20008410000 */
[----:B------:R-:W-:Y:S01]  /*1afd0*/  FMUL.FTZ R160, R160, UR43 ;  /* 0x0000002ba0a07c20 */ /* 0x000fe20008410000 */
[----:B------:R-:W-:Y:S01]  /*1afe0*/  FMUL.FTZ R147, R147, UR43 ;  /* 0x0000002b93937c20 */ /* 0x000fe20008410000 */
[----:B------:R-:W-:Y:S01]  /*1aff0*/  IADD3 R146, R146, 0x1, R222 ;  /* 0x0000000192927810 */ /* 0x000fe20007ffe0de */
[----:B------:R-:W-:Y:S01]  /*1b000*/  HGMMA.64x192x16.F32 R24, R200, gdesc[UR4].tnspB, R24, gsb0 ;  /* 0x42e00004c8187df0 */ /* 0x000fe20008000818 */
[----:B------:R-:W-:Y:S01]  /*1b010*/  R2UR UR6, R4 ;  /* 0x00000000040672ca */ /* 0x000fe200000e0000 */
[----:B------:R-:W-:Y:S01]  /*1b020*/  FMUL.FTZ R165, R165, UR43 ;  /* 0x0000002ba5a57c20 */ /* 0x000fe20008410000 */
[----:B------:R-:W-:Y:S01]  /*1b030*/  R2UR UR7, R5 ;  /* 0x00000000050772ca */ /* 0x000fe200000e0000 */
[----:B------:R-:W-:Y:S01]  /*1b040*/  IMAD.MOV.U32 R5, RZ, RZ, 0x40000040 ;  /* 0x40000040ff057424 */ /* 0x000fe200078e00ff */
[----:B------:R-:W-:Y:S01]  /*1b050*/  IADD3 R4, R2, 0x100, RZ ;  /* 0x0000010002047810 */ /* 0x000fe20007ffe0ff */
[----:B------:R-:W-:Y:S01]  /*1b060*/  IMAD.IADD R146, R146, 0x1, -R219 ;  /* 0x0000000192927824 */ /* 0x000fe200078e0adb */
[----:B------:R-:W1:Y:S01]  /*1b070*/  MUFU.TANH R3, R3 ;  /* 0x0000000300037308 */ /* 0x000e620000002400 */
[----:B------:R-:W-:Y:S01]  /*1b080*/  FMUL.FTZ R169, R137, UR43 ;  /* 0x0000002b89a97c20 */ /* 0x000fe20008410000 */
[----:B------:R-:W-:Y:S01]  /*1b090*/  FMUL.FTZ R157, R157, UR43 ;  /* 0x0000002b9d9d7c20 */ /* 0x000fe20008410000 */
[----:B------:R-:W-:-:S02]  /*1b0a0*/  IMAD R146, R226, -0x2, R146 ;  /* 0xfffffffee2927824 */ /* 0x000fc400078e0292 */
[----:B------:R-:W-:Y:S01]  /*1b0b0*/  FMUL.FTZ R140, R140, UR43 ;  /* 0x0000002b8c8c7c20 */ /* 0x000fe20008410000 */
[----:B------:R-:W-:Y:S01]  /*1b0c0*/  FMUL.FTZ R129, R129, UR43 ;  /* 0x0000002b81817c20 */ /* 0x000fe20008410000 */
[----:B------:R-:W-:Y:S01]  /*1b0d0*/  FMUL.FTZ R12, R171, UR43 ;  /* 0x0000002bab0c7c20 */ /* 0x000fe20008410000 */
[----:B------:R-:W-:Y:S01]  /*1b0e0*/  IMAD.IADD R146, R227, 0x1, R146 ;  /* 0x00000001e3927824 */ /* 0x000fe200078e0292 */
[----:B------:R-:W2:Y:S01]  /*1b0f0*/  MUFU.TANH R20, R20 ;  /* 0x0000001400147308 */ /* 0x000ea20000002400 */
[----:B------:R-:W-:Y:S01]  /*1b100*/  FMUL.FTZ R171, R133, UR43 ;  /* 0x0000002b85ab7c20 */ /* 0x000fe20008410000 */
[----:B------:R-:W-:Y:S01]  /*1b110*/  FMUL.FTZ R120, R120, UR43 ;  /* 0x0000002b78787c20 */ /* 0x000fe20008410000 */
[----:B------:R-:W-:Y:S01]  /*1b120*/  FMUL.FTZ R121, R121, UR43 ;  /* 0x0000002b79797c20 */ /* 0x000fe20008410000 */
[C---:B------:R-:W-:Y:S01]  /*1b130*/  ISETP.GT.AND P2, PT, R146.reuse, RZ, PT ;  /* 0x000000ff9200720c */ /* 0x040fe20003f44270 */
[----:B------:R-:W-:Y:S01]  /*1b140*/  ULDC UR4, c[0x0][0x988] ;  /* 0x0002620000047ab9 */ /* 0x000fe20000000800 */
[----:B------:R-:W-:Y:S01]  /*1b150*/  ISETP.GT.AND P3, PT, R146, 0x1, PT ;  /* 0x000000019200780c */ /* 0x000fe20003f64270 */
[----:B------:R-:W-:Y:S01]  /*1b160*/  FMUL.FTZ R14, R174, UR43 ;  /* 0x0000002bae0e7c20 */ /* 0x000fe20008410000 */
[----:B------:R-:W-:Y:S01]  /*1b170*/  MUFU.TANH R160, R160 ;  /* 0x000000a000a07308 */ /* 0x000fe20000002400 */
[----:B0-----:R-:W-:Y:S01]  /*1b180*/  FSEL R0, R0, -INF , P2 ;  /* 0xff80000000007808 */ /* 0x001fe20001000000 */
[----:B------:R-:W-:Y:S01]  /*1b190*/  FMUL.FTZ R15, R175, UR43 ;  /* 0x0000002baf0f7c20 */ /* 0x000fe20008410000 */
[----:B------:R-:W-:Y:S01]  /*1b1a0*/  ISETP.GT.AND P2, PT, R146, 0x8, PT ;  /* 0x000000089200780c */ /* 0x000fe20003f44270 */
        /* <DEDUP_REMOVED lines=13> */
[----:B0-----:R-:W-:Y:S01]  /*1b280*/  FMUL.FTZ R147, R148, UR43 ;  /* 0x0000002b94937c20 */ /* 0x001fe20008410000 */
[----:B------:R-:W-:Y:S01]  /*1b290*/  FMUL.FTZ R148, R149, UR43 ;  /* 0x0000002b95947c20 */ /* 0x000fe20008410000 */
[----:B------:R-:W-:Y:S01]  /*1b2a0*/  FMUL.FTZ R149, R136, UR43 ;  /* 0x0000002b88957c20 */ /* 0x000fe20008410000 */
[----:B-1----:R-:W-:Y:S01]  /*1b2b0*/  FSEL R136, R3, -INF , P3 ;  /* 0xff80000003887808 */ /* 0x002fe20001800000 */
[----:B------:R-:W-:Y:S01]  /*1b2c0*/  @!P1 VIADD R11, R11, 0x36860 ;  /* 0x000368600b0b9836 */ /* 0x000fe20000000000 */
[----:B-----5:R-:W-:-:S02]  /*1b2d0*/  FMNMX.FTZ R3, R0, R9, !PT ;  /* 0x0000000900037209 */ /* 0x020fc40007810000 */
[----:B------:R-:W-:Y:S01]  /*1b2e0*/  MUFU.TANH R162, R162 ;  /* 0x000000a200a27308 */ /* 0x000fe20000002400 */
[----:B------:R-:W-:Y:S02]  /*1b2f0*/  ISETP.GT.AND P3, PT, R146, 0x9, PT ;  /* 0x000000099200780c */ /* 0x000fe40003f64270 */
[----:B------:R-:W-:Y:S02]  /*1b300*/  @!P1 IADD3 R13, R13, 0x36840, RZ ;  /* 0x000368400d0d9810 */ /* 0x000fe40007ffe0ff */
[----:B--2---:R-:W-:Y:S02]  /*1b310*/  FSEL R20, R20, -INF , P3 ;  /* 0xff80000014147808 */ /* 0x004fe40001800000 */
[----:B------:R-:W-:Y:S01]  /*1b320*/  ISETP.GT.AND P3, PT, R146, 0x11, PT ;  /* 0x000000119200780c */ /* 0x000fe20003f64270 */
[----:B------:R-:W0:Y:S01]  /*1b330*/  MUFU.TANH R165, R165 ;  /* 0x000000a500a57308 */ /* 0x000e220000002400 */
[----:B------:R-:W-:Y:S02]  /*1b340*/  @!P1 PRMT R13, RZ, 0x654, R13 ;  /* 0x00000654ff0d9816 */ /* 0x000fe4000000000d */
[----:B---3--:R-:W-:-:S02]  /*1b350*/  FSEL R168, R168, -INF , P3 ;  /* 0xff800000a8a87808 */ /* 0x008fc40001800000 */
[----:B------:R-:W-:-:S03]  /*1b360*/  ISETP.GT.AND P3, PT, R146, 0x19, PT ;  /* 0x000000199200780c */ /* 0x000fc60003f64270 */
[----:B------:R-:W-:Y:S08]  /*1b370*/  MUFU.TANH R166, R166 ;  /* 0x000000a600a67308 */ /* 0x000ff00000002400 */
[----:B------:R-:W1:Y:S01]  /*1b380*/  MUFU.TANH R167, R167 ;  /* 0x000000a700a77308 */ /* 0x000e620000002400 */
[----:B0-----:R-:W-:Y:S02]  /*1b390*/  FSEL R165, R165, -INF , P3 ;  /* 0xff800000a5a57808 */ /* 0x001fe40001800000 */
[----:B------:R-:W-:-:S05]  /*1b3a0*/  ISETP.GT.AND P3, PT, R146, 0x21, PT ;  /* 0x000000219200780c */ /* 0x000fca0003f64270 */
[----:B------:R-:W-:Y:S08]  /*1b3b0*/  MUFU.TANH R155, R155 ;  /* 0x0000009b009b7308 */ /* 0x000ff00000002400 */
[----:B------:R-:W0:Y:S01]  /*1b3c0*/  MUFU.TANH R157, R157 ;  /* 0x0000009d009d7308 */ /* 0x000e220000002400 */
[----:B-1----:R-:W-:Y:S02]  /*1b3d0*/  FSEL R167, R167, -INF , P3 ;  /* 0xff800000a7a77808 */ /* 0x002fe40001800000 */
[----:B------:R-:W-:-:S05]  /*1b3e0*/  ISETP.GT.AND P3, PT, R146, 0x29, PT ;  /* 0x000000299200780c */ /* 0x000fca0003f64270 */
        /* <DEDUP_REMOVED lines=9> */
[----:B------:R-:W-:Y:S01]  /*1b480*/  MUFU.TANH R171, R171 ;  /* 0x000000ab00ab7308 */ /* 0x000fe20000002400 */
[----:B0-----:R-:W-:Y:S02]  /*1b490*/  FSEL R148, R148, -INF , P3 ;  /* 0xff80000094947808 */ /* 0x001fe40001800000 */
[----:B------:R-:W-:-:S05]  /*1b4a0*/  ISETP.GT.AND P3, PT, R146, 0x41, PT ;  /* 0x000000419200780c */ /* 0x000fca0003f64270 */
        /* <DEDUP_REMOVED lines=12> */
[----:B------:R-:W-:Y:S01]  /*1b570*/  R2UR UR6, R4 ;  /* 0x00000000040672ca */ /* 0x000fe200000e0000 */
[----:B------:R-:W-:Y:S01]  /*1b580*/  VIADD R4, R2, 0x180 ;  /* 0x0000018002047836 */ /* 0x000fe20000000000 */
[----:B------:R-:W-:-:S04]  /*1b590*/  R2UR UR7, R5 ;  /* 0x00000000050772ca */ /* 0x000fc800000e0000 */
[----:B------:R-:W-:Y:S01]  /*1b5a0*/  MUFU.TANH R154, R154 ;  /* 0x0000009a009a7308 */ /* 0x000fe20000002400 */
[----:B------:R-:W-:-:S07]  /*1b5b0*/  MOV R5, 0x40000040 ;  /* 0x4000004000057802 */ /* 0x000fce0000000f00 */
        /* <DEDUP_REMOVED lines=23> */
[----:B------:R-:W-:Y:S01]  /*1b730*/  FMUL.FTZ R5, R172, UR43 ;  /* 0x0000002bac057c20 */ /* 0x000fe20008410000 */
[----:B------:R-:W-:Y:S01]  /*1b740*/  R2UR UR6, R4 ;  /* 0x00000000040672ca */ /* 0x000fe200000e0000 */
[----:B------:R-:W-:Y:S01]  /*1b750*/  FMUL.FTZ R4, R170, UR43 ;  /* 0x0000002baa047c20 */ /* 0x000fe20008410000 */
[----:B------:R-:W-:-:S03]  /*1b760*/  FMUL.FTZ R170, R132, UR43 ;  /* 0x0000002b84aa7c20 */ /* 0x000fc60008410000 */
[----:B------:R-:W0:Y:S08]  /*1b770*/  MUFU.TANH R5, R5 ;  /* 0x0000000500057308 */ /* 0x000e300000002400 */
[----:B------:R-:W-:Y:S08]  /*1b780*/  MUFU.TANH R170, R170 ;  /* 0x000000aa00aa7308 */ /* 0x000ff00000002400 */
[----:B------:R-:W-:Y:S01]  /*1b790*/  MUFU.TANH R4, R4 ;  /* 0x0000000400047308 */ /* 0x000fe20000002400 */
[----:B0-----:R-:W-:-:S02]  /*1b7a0*/  FSEL R137, R5, -INF , P2 ;  /* 0xff80000005897808 */ /* 0x001fc40001000000 */
[----:B------:R-:W-:Y:S02]  /*1b7b0*/  FMNMX.FTZ R5, R136, R3, !PT ;  /* 0x0000000388057209 */ /* 0x000fe40007810000 */
[----:B------:R-:W-:Y:S02]  /*1b7c0*/  ISETP.GT.AND P2, PT, R146, 0x10, PT ;  /* 0x000000109200780c */ /* 0x000fe40003f44270 */
[----:B------:R-:W-:Y:S01]  /*1b7d0*/  FMNMX.FTZ R5, R137, R5, !PT ;  /* 0x0000000589057209 */ /* 0x000fe20007810000 */
[----:B------:R0:W1:Y:S01]  /*1b7e0*/  MUFU.TANH R3, R169 ;  /* 0x000000a900037308 */ /* 0x0000620000002400 */
[----:B------:R-:W-:Y:S02]  /*1b7f0*/  FSEL R160, R160, -INF , P2 ;  /* 0xff800000a0a07808 */ /* 0x000fe40001000000 */
[----:B------:R-:W-:-:S04]  /*1b800*/  ISETP.GT.AND P2, PT, R146, 0x18, PT ;  /* 0x000000189200780c */ /* 0x000fc80003f44270 */
[----:B------:R-:W-:Y:S02]  /*1b810*/  FSEL R162, R162, -INF , P2 ;  /* 0xff800000a2a27808 */ /* 0x000fe40001000000 */
[----:B0-----:R-:W-:Y:S02]  /*1b820*/  FMNMX.FTZ R169, R20, R5, !PT ;  /* 0x0000000514a97209 */ /* 0x001fe40007810000 */
[----:B------:R-:W-:Y:S01]  /*1b830*/  ISETP.GT.AND P2, PT, R146, 0x20, PT ;  /* 0x000000209200780c */ /* 0x000fe20003f44270 */
[----:B------:R0:W2:Y:S01]  /*1b840*/  MUFU.TANH R5, R140 ;  /* 0x0000008c00057308 */ /* 0x0000a20000002400 */
[----:B------:R-:W-:Y:S02]  /*1b850*/  FMNMX.FTZ R169, R160, R169, !PT ;  /* 0x000000a9a0a97209 */ /* 0x000fe40007810000 */
[----:B------:R-:W-:Y:S02]  /*1b860*/  FSEL R166, R166, -INF , P2 ;  /* 0xff800000a6a67808 */ /* 0x000fe40001000000 */
[----:B------:R-:W-:-:S02]  /*1b870*/  FMNMX.FTZ R169, R168, R169, !PT ;  /* 0x000000a9a8a97209 */ /* 0x000fc40007810000 */
[----:B------:R-:W-:Y:S02]  /*1b880*/  ISETP.GT.AND P2, PT, R146, 0x28, PT ;  /* 0x000000289200780c */ /* 0x000fe40003f44270 */
[----:B------:R-:W-:Y:S01]  /*1b890*/  FMNMX.FTZ R169, R162, R169, !PT ;  /* 0x000000a9a2a97209 */ /* 0x000fe20007810000 */
[----:B0-----:R-:W-:Y:S01]  /*1b8a0*/  FMUL.FTZ R140, R141, UR43 ;  /* 0x0000002b8d8c7c20 */ /* 0x001fe20008410000 */
[----:B------:R-:W-:Y:S01]  /*1b8b0*/  FMUL.FTZ R141, R128, UR43 ;  /* 0x0000002b808d7c20 */ /* 0x000fe20008410000 */
[----:B------:R-:W-:Y:S02]  /*1b8c0*/  FSEL R155, R155, -INF , P2 ;  /* 0xff8000009b9b7808 */ /* 0x000fe40001000000 */
[----:B------:R-:W-:Y:S02]  /*1b8d0*/  FMNMX.FTZ R169, R165, R169, !PT ;  /* 0x000000a9a5a97209 */ /* 0x000fe40007810000 */
[----:B------:R-:W-:Y:S01]  /*1b8e0*/  ISETP.GT.AND P2, PT, R146, 0x30, PT ;  /* 0x000000309200780c */ /* 0x000fe20003f44270 */
[----:B------:R-:W0:Y:S01]  /*1b8f0*/  MUFU.TANH R140, R140 ;  /* 0x0000008c008c7308 */ /* 0x000e220000002400 */
[----:B------:R-:W-:-:S02]  /*1b900*/  FMNMX.FTZ R169, R166, R169, !PT ;  /* 0x000000a9a6a97209 */ /* 0x000fc40007810000 */
[----:B------:R-:W-:Y:S02]  /*1b910*/  FSEL R158, R158, -INF , P2 ;  /* 0xff8000009e9e7808 */ /* 0x000fe40001000000 */
[----:B------:R-:W-:Y:S02]  /*1b920*/  FMNMX.FTZ R128, R167, R169, !PT ;  /* 0x000000a9a7807209 */ /* 0x000fe40007810000 */
[----:B------:R-:W-:Y:S01]  /*1b930*/  ISETP.GT.AND P2, PT, R146, 0x38, PT ;  /* 0x000000389200780c */ /* 0x000fe20003f44270 */
[----:B------:R3:W-:Y:S01]  /*1b940*/  MUFU.TANH R169, R129 ;  /* 0x0000008100a97308 */ /* 0x0007e20000002400 */
[----:B------:R-:W-:Y:S02]  /*1b950*/  FMNMX.FTZ R128, R155, R128, !PT ;  /* 0x000000809b807209 */ /* 0x000fe40007810000 */
[----:B------:R-:W-:Y:S02]  /*1b960*/  FSEL R147, R147, -INF , P2 ;  /* 0xff80000093937808 */ /* 0x000fe40001000000 */
[----:B------:R-:W-:-:S02]  /*1b970*/  FMNMX.FTZ R128, R157, R128, !PT ;  /* 0x000000809d807209 */ /* 0x000fc40007810000 */
[----:B------:R-:W-:Y:S01]  /*1b980*/  ISETP.GT.AND P2, PT, R146, 0x40, PT ;  /* 0x000000409200780c */ /* 0x000fe20003f44270 */
[----:B------:R-:W4:Y:S01]  /*1b990*/  MUFU.TANH R141, R141 ;  /* 0x0000008d008d7308 */ /* 0x000f220000002400 */
[----:B------:R-:W-:-:S04]  /*1b9a0*/  FMNMX.FTZ R128, R158, R128, !PT ;  /* 0x000000809e807209 */ /* 0x000fc80007810000 */
[----:B------:R-:W-:-:S04]  /*1b9b0*/  FMNMX.FTZ R128, R159, R128, !PT ;  /* 0x000000809f807209 */ /* 0x000fc80007810000 */
[----:B---3--:R-:W-:Y:S02]  /*1b9c0*/  FMNMX.FTZ R129, R147, R128, !PT ;  /* 0x0000008093817209 */ /* 0x008fe40007810000 */
[----:B------:R-:W-:Y:S02]  /*1b9d0*/  FSEL R128, R149, -INF , P2 ;  /* 0xff80000095807808 */ /* 0x000fe40001000000 */
[----:B------:R-:W-:Y:S01]  /*1b9e0*/  FMNMX.FTZ R132, R148, R129, !PT ;  /* 0x0000008194847209 */ /* 0x000fe20007810000 */
[----:B------:R3:W4:Y:S01]  /*1b9f0*/  MUFU.TANH R149, R120 ;  /* 0x0000007800957308 */ /* 0x0007220000002400 */
[----:B------:R-:W-:Y:S02]  /*1ba00*/  ISETP.GT.AND P2, PT, R146, 0x48, PT ;  /* 0x000000489200780c */ /* 0x000fe40003f44270 */
[----:B-1----:R-:W-:Y:S02]  /*1ba10*/  FSEL R129, R3, -INF , P3 ;  /* 0xff80000003817808 */ /* 0x002fe40001800000 */
[----:B------:R-:W-:-:S02]  /*1ba20*/  FMNMX.FTZ R3, R128, R132, !PT ;  /* 0x0000008480037209 */ /* 0x000fc40007810000 */
[----:B--2---:R-:W-:Y:S02]  /*1ba30*/  FSEL R132, R5, -INF , P2 ;  /* 0xff80000005847808 */ /* 0x004fe40001000000 */
[----:B------:R-:W-:Y:S01]  /*1ba40*/  ISETP.GT.AND P3, PT, R146, 0x49, PT ;  /* 0x000000499200780c */ /* 0x000fe20003f64270 */
[----:B---3--:R-:W-:Y:S01]  /*1ba50*/  FMUL.FTZ R120, R124, UR43 ;  /* 0x0000002b7c787c20 */ /* 0x008fe20008410000 */
[----:B------:R-:W-:Y:S02]  /*1ba60*/  FMNMX.FTZ R5, R129, R3, !PT ;  /* 0x0000000381057209 */ /* 0x000fe40007810000 */
[----:B------:R-:W-:Y:S01]  /*1ba70*/  ISETP.GT.AND P2, PT, R146, 0x50, PT ;  /* 0x000000509200780c */ /* 0x000fe20003f44270 */
[----:B------:R1:W2:Y:S01]  /*1ba80*/  MUFU.TANH R3, R121 ;  /* 0x0000007900037308 */ /* 0x0002a20000002400 */
[----:B0-----:R-:W-:Y:S02]  /*1ba90*/  FSEL R133, R140, -INF , P3 ;  /* 0xff8000008c857808 */ /* 0x001fe40001800000 */
[----:B------:R-:W-:-:S02]  /*1baa0*/  FMNMX.FTZ R5, R132, R5, !PT ;  /* 0x0000000584057209 */ /* 0x000fc40007810000 */
[C---:B------:R-:W-:Y:S02]  /*1bab0*/  ISETP.GT.AND P3, PT, R146.reuse, 0x51, PT ;  /* 0x000000519200780c */ /* 0x040fe40003f64270 */
[----:B----4-:R-:W-:Y:S02]  /*1bac0*/  FSEL R124, R141, -INF , P2 ;  /* 0xff8000008d7c7808 */ /* 0x010fe40001000000 */
[----:B-1----:R-:W-:Y:S02]  /*1bad0*/  FMNMX.FTZ R121, R133, R5, !PT ;  /* 0x0000000585797209 */ /* 0x002fe40007810000 */
[----:B------:R0:W1:Y:S01]  /*1bae0*/  MUFU.TANH R5, R120 ;  /* 0x0000007800057308 */ /* 0x0000620000002400 */
[----:B------:R-:W-:Y:S02]  /*1baf0*/  ISETP.GT.AND P2, PT, R146, 0x58, PT ;  /* 0x000000589200780c */ /* 0x000fe40003f44270 */
[----:B------:R-:W-:Y:S02]  /*1bb00*/  FSEL R140, R169, -INF , P3 ;  /* 0xff800000a98c7808 */ /* 0x000fe40001800000 */
[----:B------:R-:W-:-:S02]  /*1bb10*/  FMNMX.FTZ R121, R124, R121, !PT ;  /* 0x000000797c797209 */ /* 0x000fc40007810000 */
[----:B------:R-:W-:Y:S01]  /*1bb20*/  ISETP.GT.AND P3, PT, R146, 0x59, PT ;  /* 0x000000599200780c */ /* 0x000fe20003f64270 */
[----:B0-----:R-:W-:Y:S01]  /*1bb30*/  FMUL.FTZ R120, R125, UR43 ;  /* 0x0000002b7d787c20 */ /* 0x001fe20008410000 */
[----:B------:R-:W-:Y:S01]  /*1bb40*/  FSEL R125, R170, -INF , P2 ;  /* 0xff800000aa7d7808 */ /* 0x000fe20001000000 */
[----:B------:R-:W-:Y:S01]  /*1bb50*/  FMUL.FTZ R170, R150, UR43 ;  /* 0x0000002b96aa7c20 */ /* 0x000fe20008410000 */
[----:B------:R-:W-:Y:S02]  /*1bb60*/  FMNMX.FTZ R121, R140, R121, !PT ;  /* 0x000000798c797209 */ /* 0x000fe40007810000 */
[----:B------:R-:W-:Y:S01]  /*1bb70*/  ISETP.GT.AND P2, PT, R146, 0x60, PT ;  /* 0x000000609200780c */ /* 0x000fe20003f44270 */
[----:B------:R-:W0:Y:S01]  /*1bb80*/  MUFU.TANH R120, R120 ;  /* 0x0000007800787308 */ /* 0x000e220000002400 */
[----:B------:R-:W-:Y:S01]  /*1bb90*/  FSEL R141, R171, -INF , P3 ;  /* 0xff800000ab8d7808 */ /* 0x000fe20001800000 */
[----:B------:R-:W-:Y:S01]  /*1bba0*/  FMUL.FTZ R171, R151, UR43 ;  /* 0x0000002b97ab7c20 */ /* 0x000fe20008410000 */
[----:B------:R-:W-:-:S02]  /*1bbb0*/  FMNMX.FTZ R121, R125, R121, !PT ;  /* 0x000000797d797209 */ /* 0x000fc40007810000 */
[C---:B------:R-:W-:Y:S02]  /*1bbc0*/  ISETP.GT.AND P3, PT, R146.reuse, 0x61, PT ;  /* 0x000000619200780c */ /* 0x040fe40003f64270 */
[----:B------:R-:W-:Y:S01]  /*1bbd0*/  FSEL R149, R149, -INF , P2 ;  /* 0xff80000095957808 */ /* 0x000fe20001000000 */
[----:B------:R-:W3:Y:S01]  /*1bbe0*/  MUFU.TANH R170, R170 ;  /* 0x000000aa00aa7308 */ /* 0x000ee20000002400 */
[----:B------:R-:W-:Y:S02]  /*1bbf0*/  FMNMX.FTZ R121, R141, R121, !PT ;  /* 0x000000798d797209 */ /* 0x000fe40007810000 */
[C---:B------:R-:W-:Y:S02]  /*1bc00*/  ISETP.GT.AND P2, PT, R146.reuse, 0x68, PT ;  /* 0x000000689200780c */ /* 0x040fe40003f44270 */
[----:B--2---:R-:W-:Y:S02]  /*1bc10*/  FSEL R169, R3, -INF , P3 ;  /* 0xff80000003a97808 */ /* 0x004fe40001800000 */
[----:B------:R-:W-:Y:S01]  /*1bc20*/  FMNMX.FTZ R121, R149, R121, !PT ;  /* 0x0000007995797209 */ /* 0x000fe20007810000 */
[----:B------:R-:W2:Y:S01]  /*1bc30*/  MUFU.TANH R171, R171 ;  /* 0x000000ab00ab7308 */ /* 0x000ea20000002400 */
[----:B------:R-:W-:-:S02]  /*1bc40*/  ISETP.GT.AND P3, PT, R146, 0x69, PT ;  /* 0x000000699200780c */ /* 0x000fc40003f64270 */
[----:B-1----:R-:W-:Y:S02]  /*1bc50*/  FSEL R151, R5, -INF , P2 ;  /* 0xff80000005977808 */ /* 0x002fe40001000000 */
[----:B------:R-:W-:Y:S02]  /*1bc60*/  FMNMX.FTZ R121, R169, R121, !PT ;  /* 0x00000079a9797209 */ /* 0x000fe40007810000 */
[----:B0-----:R-:W-:Y:S02]  /*1bc70*/  FSEL R150, R120, -INF , P3 ;  /* 0xff80000078967808 */ /* 0x001fe40001800000 */
[----:B------:R-:W-:Y:S01]  /*1bc80*/  FMNMX.FTZ R5, R151, R121, !PT ;  /* 0x0000007997057209 */ /* 0x000fe20007810000 */
[----:B------:R-:W-:Y:S01]  /*1bc90*/  IMAD.MOV.U32 R121, RZ, RZ, 0x40000040 ;  /* 0x40000040ff797424 */ /* 0x000fe200078e00ff */
[----:B------:R-:W-:Y:S02]  /*1bca0*/  IADD3 R120, R2, 0x280, RZ ;  /* 0x0000028002787810 */ /* 0x000fe40007ffe0ff */
[----:B------:R-:W-:-:S02]  /*1bcb0*/  FMNMX.FTZ R5, R150, R5, !PT ;  /* 0x0000000596057209 */ /* 0x000fc40007810000 */
[----:B------:R-:W-:-:S03]  /*1bcc0*/  IADD3 R146, R146, 0x8, RZ ;  /* 0x0000000892927810 */ /* 0x000fc60007ffe0ff */
[----:B------:R-:W0:Y:S01]  /*1bcd0*/  SHFL.BFLY PT, R3, R5, 0x2, 0x1f ;  /* 0x0c401f0005037f89 */ /* 0x000e2200000e0000 */
[C---:B------:R-:W-:Y:S02]  /*1bce0*/  ISETP.GT.AND P3, PT, R146.reuse, RZ, PT ;  /* 0x000000ff9200720c */ /* 0x040fe40003f64270 */
[C---:B------:R-:W-:Y:S02]  /*1bcf0*/  ISETP.GT.AND P4, PT, R146.reuse, 0x1, PT ;  /* 0x000000019200780c */ /* 0x040fe40003f84270 */
[----:B------:R-:W-:Y:S02]  /*1bd00*/  ISETP.GT.AND P5, PT, R146, 0x8, PT ;  /* 0x000000089200780c */ /* 0x000fe40003fa4270 */
[----:B------:R-:W-:Y:S02]  /*1bd10*/  FSEL R12, R12, -INF , P4 ;  /* 0xff8000000c0c7808 */ /* 0x000fe40002000000 */
[----:B------:R-:W-:Y:S02]  /*1bd20*/  ISETP.GT.AND P6, PT, R146, 0x9, PT ;  /* 0x000000099200780c */ /* 0x000fe40003fc4270 */
[----:B------:R-:W-:-:S02]  /*1bd30*/  FSEL R14, R14, -INF , P5 ;  /* 0xff8000000e0e7808 */ /* 0x000fc40002800000 */
[C---:B------:R-:W-:Y:S02]  /*1bd40*/  ISETP.GT.AND P4, PT, R146.reuse, 0x11, PT ;  /* 0x000000119200780c */ /* 0x040fe40003f84270 */
[C---:B------:R-:W-:Y:S02]  /*1bd50*/  ISETP.GT.AND P5, PT, R146.reuse, 0x18, PT ;  /* 0x000000189200780c */ /* 0x040fe40003fa4270 */
[----:B------:R-:W-:Y:S02]  /*1bd60*/  FSEL R161, R161, -INF , P4 ;  /* 0xff800000a1a17808 */ /* 0x000fe40002000000 */
[----:B------:R-:W-:Y:S02]  /*1bd70*/  FSEL R163, R163, -INF , P5 ;  /* 0xff800000a3a37808 */ /* 0x000fe40002800000 */
[C---:B------:R-:W-:Y:S02]  /*1bd80*/  ISETP.GT.AND P4, PT, R146.reuse, 0x21, PT ;  /* 0x000000219200780c */ /* 0x040fe40003f84270 */
[----:B------:R-:W-:-:S02]  /*1bd90*/  ISETP.GT.AND P5, PT, R146, 0x28, PT ;  /* 0x000000289200780c */ /* 0x000fc40003fa4270 */
[----:B0-----:R-:W-:Y:S02]  /*1bda0*/  FMNMX.FTZ R5, R5, R3, !PT ;  /* 0x0000000305057209 */ /* 0x001fe40007810000 */
[----:B------:R-:W-:Y:S02]  /*1bdb0*/  FSEL R153, R153, -INF , P4 ;  /* 0xff80000099997808 */ /* 0x000fe40002000000 */
[----:B------:R-:W-:Y:S01]  /*1bdc0*/  FSEL R154, R154, -INF , P5 ;  /* 0xff8000009a9a7808 */ /* 0x000fe20002800000 */
[----:B------:R-:W0:Y:S01]  /*1bdd0*/  SHFL.BFLY PT, R3, R5, 0x1, 0x1f ;  /* 0x0c201f0005037f89 */ /* 0x000e2200000e0000 */
[C---:B------:R-:W-:Y:S02]  /*1bde0*/  ISETP.GT.AND P4, PT, R146.reuse, 0x31, PT ;  /* 0x000000319200780c */ /* 0x040fe40003f84270 */
[----:B------:R-:W-:Y:S02]  /*1bdf0*/  ISETP.GT.AND P5, PT, R146, 0x38, PT ;  /* 0x000000389200780c */ /* 0x000fe40003fa4270 */
[----:B------:R-:W-:-:S02]  /*1be00*/  FSEL R145, R145, -INF , P4 ;  /* 0xff80000091917808 */ /* 0x000fc40002000000 */
[----:B---3--:R-:W-:Y:S02]  /*1be10*/  FSEL R170, R170, -INF , P5 ;  /* 0xff800000aaaa7808 */ /* 0x008fe40002800000 */
[C---:B------:R-:W-:Y:S01]  /*1be20*/  ISETP.GT.AND P4, PT, R146.reuse, 0x41, PT ;  /* 0x000000419200780c */ /* 0x040fe20003f84270 */
[----:B------:R-:W-:Y:S02]  /*1be30*/  WARPGROUP.DEPBAR.LE gsb0, 0x0 ;  /* 0x00008000000079c5 */ /* 0x000fe40000010000 */
[----:B------:R-:W-:Y:S01]  /*1be40*/  WARPGROUP.ARRIVE ;  /* 0x00000000000079c5 */ /* 0x000fe20000000000 */
[----:B------:R-:W-:Y:S02]  /*1be50*/  ISETP.GT.AND P5, PT, R146, 0x48, PT ;  /* 0x000000489200780c */ /* 0x000fe40003fa4270 */
[----:B------:R-:W-:Y:S02]  /*1be60*/  FSEL R139, R139, -INF , P4 ;  /* 0xff8000008b8b7808 */ /* 0x000fe40002000000 */
[----:B------:R-:W-:Y:S01]  /*1be70*/  FSEL R142, R142, -INF , P5 ;  /* 0xff8000008e8e7808 */ /* 0x000fe20002800000 */
[----:B------:R-:W-:Y:S01]  /*1be80*/  HGMMA.64x192x16.F32 R24, R184, gdesc[UR4].tnspB, R24, gsb0 ;  /* 0x42e00004b8187df0 */ /* 0x000fe20008000818 */
[----:B------:R-:W-:-:S02]  /*1be90*/  R2UR UR6, R120 ;  /* 0x00000000780672ca */ /* 0x000fc400000e0000 */
[----:B------:R-:W-:Y:S02]  /*1bea0*/  R2UR UR7, R121 ;  /* 0x00000000790772ca */ /* 0x000fe400000e0000 */
[----:B0-----:R-:W-:Y:S01]  /*1beb0*/  FMNMX.FTZ R5, R5, R3, !PT ;  /* 0x0000000305057209 */ /* 0x001fe20007810000 */
[----:B------:R-:W-:Y:S01]  /*1bec0*/  IMAD.U32 R3, RZ, RZ, UR4 ;  /* 0x00000004ff037e24 */ /* 0x000fe2000f8e00ff */
[----:B------:R0:W1:Y:S01]  /*1bed0*/  MUFU.TANH R121, R126 ;  /* 0x0000007e00797308 */ /* 0x0000620000002400 */
[C---:B------:R-:W-:Y:S02]  /*1bee0*/  ISETP.GT.AND P4, PT, R146.reuse, 0x51, PT ;  /* 0x000000519200780c */ /* 0x040fe40003f84270 */
[C---:B------:R-:W-:Y:S01]  /*1bef0*/  FMUL.FTZ R120, R5.reuse, R3 ;  /* 0x0000000305787220 */ /* 0x040fe20000410000 */
[----:B------:R-:W-:Y:S02]  /*1bf00*/  FSETP.NEU.FTZ.AND P2, PT, R5, -INF , PT ;  /* 0xff8000000500780b */ /* 0x000fe40003f5d000 */
[----:B------:R-:W-:-:S02]  /*1bf10*/  ISETP.GT.AND P5, PT, R146, 0x58, PT ;  /* 0x000000589200780c */ /* 0x000fc40003fa4270 */
[----:B------:R-:W-:Y:S01]  /*1bf20*/  FSEL R120, R120, RZ, P2 ;  /* 0x000000ff78787208 */ /* 0x000fe20001000000 */
[----:B0-----:R-:W-:Y:S01]  /*1bf30*/  FMUL.FTZ R126, R127, UR43 ;  /* 0x0000002b7f7e7c20 */ /* 0x001fe20008410000 */
[----:B------:R-:W-:Y:S02]  /*1bf40*/  FSEL R131, R131, -INF , P4 ;  /* 0xff80000083837808 */ /* 0x000fe40002000000 */
[----:B------:R-:W-:Y:S01]  /*1bf50*/  FSEL R134, R134, -INF , P5 ;  /* 0xff80000086867808 */ /* 0x000fe20002800000 */
[-CC-:B------:R-:W-:Y:S01]  /*1bf60*/  FFMA.FTZ R127, R136, R3.reuse, -R120.reuse ;  /* 0x00000003887f7223 */ /* 0x180fe20000010878 */
[----:B------:R-:W-:Y:S01]  /*1bf70*/  FSEL R136, R4, -INF , P3 ;  /* 0xff80000004887808 */ /* 0x000fe20001800000 */
[-CC-:B------:R-:W-:Y:S01]  /*1bf80*/  FFMA.FTZ R200, R0, R3.reuse, -R120.reuse ;  /* 0x0000000300c87223 */ /* 0x180fe20000010878 */
[-CC-:B------:R-:W-:Y:S01]  /*1bf90*/  FFMA.FTZ R202, R137, R3.reuse, -R120.reuse ;  /* 0x0000000389ca7223 */ /* 0x180fe20000010878 */
[----:B------:R-:W-:Y:S01]  /*1bfa0*/  ISETP.GT.AND P3, PT, R146, 0x10, PT ;  /* 0x000000109200780c */ /* 0x000fe20003f64270 */
[-CC-:B------:R-:W-:Y:S01]  /*1bfb0*/  FFMA.FTZ R196, R160, R3.reuse, -R120.reuse ;  /* 0x00000003a0c47223 */ /* 0x180fe20000010878 */
[----:B------:R-:W-:Y:S01]  /*1bfc0*/  FMNMX.FTZ R0, R136, R8, !PT ;  /* 0x0000000888007209 */ /* 0x000fe20007810000 */
[-CC-:B------:R-:W-:Y:S01]  /*1bfd0*/  FFMA.FTZ R198, R162, R3.reuse, -R120.reuse ;  /* 0x00000003a2c67223 */ /* 0x180fe20000010878 */
[----:B------:R-:W-:Y:S01]  /*1bfe0*/  FSEL R137, R15, -INF , P6 ;  /* 0xff8000000f897808 */ /* 0x000fe20003000000 */
[-CC-:B------:R-:W-:Y:S01]  /*1bff0*/  FFMA.FTZ R194, R155, R3.reuse, -R120.reuse ;  /* 0x000000039bc27223 */ /* 0x180fe20000010878 */
[----:B------:R-:W-:Y:S01]  /*1c000*/  FMNMX.FTZ R0, R12, R0, !PT ;  /* 0x000000000c007209 */ /* 0x000fe20007810000 */
[----:B------:R-:W0:Y:S01]  /*1c010*/  MUFU.TANH R126, R126 ;  /* 0x0000007e007e7308 */ /* 0x000e220000002400 */
[----:B------:R-:W-:Y:S01]  /*1c020*/  FSEL R21, R21, -INF , P3 ;  /* 0xff80000015157808 */ /* 0x000fe20001800000 */
[-CC-:B------:R-:W-:Y:S01]  /*1c030*/  FFMA.FTZ R157, R157, R3.reuse, -R120.reuse ;  /* 0x000000039d9d7223 */ /* 0x180fe20000010878 */
[----:B------:R-:W-:Y:S01]  /*1c040*/  FMNMX.FTZ R0, R14, R0, !PT ;  /* 0x000000000e007209 */ /* 0x000fe20007810000 */
[-CC-:B------:R-:W-:Y:S01]  /*1c050*/  FFMA.FTZ R190, R147, R3.reuse, -R120.reuse ;  /* 0x0000000393be7223 */ /* 0x180fe20000010878 */
[----:B------:R-:W-:Y:S01]  /*1c060*/  ISETP.GT.AND P6, PT, R146, 0x19, PT ;  /* 0x000000199200780c */ /* 0x000fe20003fc4270 */
[-CC-:B------:R-:W-:Y:S01]  /*1c070*/  FFMA.FTZ R188, R158, R3.reuse, -R120.reuse ;  /* 0x000000039ebc7223 */ /* 0x180fe20000010878 */
[----:B------:R-:W-:Y:S01]  /*1c080*/  FMNMX.FTZ R0, R137, R0, !PT ;  /* 0x0000000089007209 */ /* 0x000fe20007810000 */
        /* <DEDUP_REMOVED lines=8> */
[-CC-:B------:R-:W-:Y:S01]  /*1c110*/  FFMA.FTZ R167, R167, R3.reuse, -R120.reuse ;  /* 0x00000003a7a77223 */ /* 0x180fe20000010878 */
[----:B------:R-:W-:Y:S01]  /*1c120*/  FSEL R152, R152, -INF , P3 ;  /* 0xff80000098987808 */ /* 0x000fe20001800000 */
[-CC-:B------:R-:W-:Y:S01]  /*1c130*/  FFMA.FTZ R159, R159, R3.reuse, -R120.reuse ;  /* 0x000000039f9f7223 */ /* 0x180fe20000010878 */
[----:B------:R-:W-:Y:S01]  /*1c140*/  FMNMX.FTZ R0, R163, R0, !PT ;  /* 0x00000000a3007209 */ /* 0x000fe20007810000 */
[----:B------:R-:W-:Y:S01]  /*1c150*/  FFMA.FTZ R124, R124, R3, -R120 ;  /* 0x000000037c7c7223 */ /* 0x000fe20000010878 */
[----:B------:R-:W-:Y:S01]  /*1c160*/  ISETP.GT.AND P6, PT, R146, 0x29, PT ;  /* 0x000000299200780c */ /* 0x000fe20003fc4270 */
[----:B------:R-:W-:Y:S01]  /*1c170*/  MUFU.EX2 R200, R200 ;  /* 0x000000c800c87308 */ /* 0x000fe20000000800 */
[----:B------:R-:W-:-:S02]  /*1c180*/  FMNMX.FTZ R0, R164, R0, !PT ;  /* 0x00000000a4007209 */ /* 0x000fc40007810000 */
[----:B------:R-:W-:Y:S02]  /*1c190*/  ISETP.GT.AND P3, PT, R146, 0x30, PT ;  /* 0x000000309200780c */ /* 0x000fe40003f64270 */
[----:B------:R-:W-:Y:S02]  /*1c1a0*/  FMNMX.FTZ R0, R152, R0, !PT ;  /* 0x0000000098007209 */ /* 0x000fe40007810000 */
[----:B------:R-:W-:Y:S01]  /*1c1b0*/  FSEL R156, R156, -INF , P6 ;  /* 0xff8000009c9c7808 */ /* 0x000fe20003000000 */
[----:B------:R-:W-:Y:S01]  /*1c1c0*/  MUFU.EX2 R127, R127 ;  /* 0x0000007f007f7308 */ /* 0x000fe20000000800 */
[----:B------:R-:W-:Y:S02]  /*1c1d0*/  FMNMX.FTZ R0, R153, R0, !PT ;  /* 0x0000000099007209 */ /* 0x000fe40007810000 */
[----:B------:R-:W-:Y:S02]  /*1c1e0*/  FSEL R160, R144, -INF , P3 ;  /* 0xff80000090a07808 */ /* 0x000fe40001800000 */
[----:B------:R-:W-:-:S02]  /*1c1f0*/  FMNMX.FTZ R0, R154, R0, !PT ;  /* 0x000000009a007209 */ /* 0x000fc40007810000 */
[----:B------:R-:W-:Y:S01]  /*1c200*/  ISETP.GT.AND P6, PT, R146, 0x39, PT ;  /* 0x000000399200780c */ /* 0x000fe20003fc4270 */
[----:B------:R-:W-:Y:S01]  /*1c210*/  MUFU.EX2 R202, R202 ;  /* 0x000000ca00ca7308 */ /* 0x000fe20000000800 */
[----:B------:R-:W-:Y:S02]  /*1c220*/  FMNMX.FTZ R0, R156, R0, !PT ;  /* 0x000000009c007209 */ /* 0x000fe40007810000 */
[----:B------:R-:W-:Y:S02]  /*1c230*/  ISETP.GT.AND P3, PT, R146, 0x40, PT ;  /* 0x000000409200780c */ /* 0x000fe40003f64270 */
[----:B------:R-:W-:Y:S02]  /*1c240*/  FMNMX.FTZ R0, R160, R0, !PT ;  /* 0x00000000a0007209 */ /* 0x000fe40007810000 */
[----:B--2---:R-:W-:Y:S01]  /*1c250*/  FSEL R171, R171, -INF , P6 ;  /* 0xff800000abab7808 */ /* 0x004fe20003000000 */
[----:B------:R-:W-:Y:S01]  /*1c260*/  MUFU.EX2 R15, R15 ;  /* 0x0000000f000f7308 */ /* 0x000fe20000000800 */
[----:B------:R-:W-:-:S02]  /*1c270*/  FMNMX.FTZ R0, R145, R0, !PT ;  /* 0x0000000091007209 */ /* 0x000fc40007810000 */
[----:B------:R-:W-:Y:S02]  /*1c280*/  FSEL R162, R138, -INF , P3 ;  /* 0xff8000008aa27808 */ /* 0x000fe40001800000 */
[----:B------:R-:W-:Y:S02]  /*1c290*/  FMNMX.FTZ R0, R170, R0, !PT ;  /* 0x00000000aa007209 */ /* 0x000fe40007810000 */
[C---:B------:R-:W-:Y:S01]  /*1c2a0*/  ISETP.GT.AND P6, PT, R146.reuse, 0x49, PT ;  /* 0x000000499200780c */ /* 0x040fe20003fc4270 */
[----:B------:R-:W-:Y:S01]  /*1c2b0*/  MUFU.EX2 R196, R196 ;  /* 0x000000c400c47308 */ /* 0x000fe20000000800 */
[----:B------:R-:W-:Y:S02]  /*1c2c0*/  FMNMX.FTZ R0, R171, R0, !PT ;  /* 0x00000000ab007209 */ /* 0x000fe40007810000 */
[----:B------:R-:W-:Y:S02]  /*1c2d0*/  ISETP.GT.AND P3, PT, R146, 0x50, PT ;  /* 0x000000509200780c */ /* 0x000fe40003f64270 */
[----:B------:R-:W-:-:S02]  /*1c2e0*/  FMNMX.FTZ R0, R162, R0, !PT ;  /* 0x00000000a2007209 */ /* 0x000fc40007810000 */
[----:B------:R-:W-:Y:S01]  /*1c2f0*/  FSEL R143, R143, -INF , P6 ;  /* 0xff8000008f8f7808 */ /* 0x000fe20003000000 */
[----:B------:R-:W-:Y:S01]  /*1c300*/  MUFU.EX2 R20, R20 ;  /* 0x0000001400147308 */ /* 0x000fe20000000800 */
[----:B------:R-:W-:Y:S02]  /*1c310*/  FMNMX.FTZ R0, R139, R0, !PT ;  /* 0x000000008b007209 */ /* 0x000fe40007810000 */
[----:B------:R-:W-:Y:S02]  /*1c320*/  FSEL R155, R130, -INF , P3 ;  /* 0xff800000829b7808 */ /* 0x000fe40001800000 */
[----:B------:R-:W-:Y:S02]  /*1c330*/  FMNMX.FTZ R0, R142, R0, !PT ;  /* 0x000000008e007209 */ /* 0x000fe40007810000 */
[----:B------:R-:W-:Y:S01]  /*1c340*/  ISETP.GT.AND P6, PT, R146, 0x59, PT ;  /* 0x000000599200780c */ /* 0x000fe20003fc4270 */
[----:B------:R2:W-:Y:S01]  /*1c350*/  MUFU.EX2 R130, R157 ;  /* 0x0000009d00827308 */ /* 0x0005e20000000800 */
[----:B------:R-:W-:-:S02]  /*1c360*/  FMNMX.FTZ R0, R143, R0, !PT ;  /* 0x000000008f007209 */ /* 0x000fc40007810000 */
[C---:B------:R-:W-:Y:S02]  /*1c370*/  ISETP.GT.AND P3, PT, R146.reuse, 0x60, PT ;  /* 0x000000609200780c */ /* 0x040fe40003f64270 */
[----:B------:R-:W-:Y:S02]  /*1c380*/  FMNMX.FTZ R0, R155, R0, !PT ;  /* 0x000000009b007209 */ /* 0x000fe40007810000 */
[----:B------:R-:W-:Y:S01]  /*1c390*/  FSEL R135, R135, -INF , P6 ;  /* 0xff80000087877808 */ /* 0x000fe20003000000 */
[----:B------:R-:W-:Y:S01]  /*1c3a0*/  MUFU.EX2 R198, R198 ;  /* 0x000000c600c67308 */ /* 0x000fe20000000800 */
[----:B------:R-:W-:Y:S02]  /*1c3b0*/  FMNMX.FTZ R0, R131, R0, !PT ;  /* 0x0000000083007209 */ /* 0x000fe40007810000 */
[----:B------:R-:W-:Y:S02]  /*1c3c0*/  ISETP.GT.AND P4, PT, R146, 0x61, PT ;  /* 0x000000619200780c */ /* 0x000fe40003f84270 */
[----:B------:R-:W-:-:S02]  /*1c3d0*/  FMNMX.FTZ R0, R134, R0, !PT ;  /* 0x0000000086007209 */ /* 0x000fc40007810000 */
[C---:B------:R-:W-:Y:S01]  /*1c3e0*/  ISETP.GT.AND P5, PT, R146.reuse, 0x68, PT ;  /* 0x000000689200780c */ /* 0x040fe20003fa4270 */
[----:B------:R-:W-:Y:S01]  /*1c3f0*/  MUFU.EX2 R144, R165 ;  /* 0x000000a500907308 */ /* 0x000fe20000000800 */
[----:B------:R-:W-:Y:S02]  /*1c400*/  ISETP.GT.AND P6, PT, R146, 0x69, PT ;  /* 0x000000699200780c */ /* 0x000fe40003fc4270 */
[----:B------:R-:W-:Y:S02]  /*1c410*/  FSEL R146, R122, -INF , P3 ;  /* 0xff8000007a927808 */ /* 0x000fe40001800000 */
[----:B------:R-:W-:Y:S02]  /*1c420*/  FMNMX.FTZ R0, R135, R0, !PT ;  /* 0x0000000087007209 */ /* 0x000fe40007810000 */
[----:B--2---:R-:W-:Y:S01]  /*1c430*/  FSEL R157, R123, -INF , P4 ;  /* 0xff8000007b9d7808 */ /* 0x004fe20002000000 */
[----:B------:R-:W-:Y:S01]  /*1c440*/  FFMA.FTZ R123, R148, R3, -R120 ;  /* 0x00000003947b7223 */ /* 0x000fe20000010878 */
[----:B------:R-:W-:Y:S01]  /*1c450*/  FMNMX.FTZ R0, R146, R0, !PT ;  /* 0x0000000092007209 */ /* 0x000fe20007810000 */
[----:B------:R-:W-:Y:S01]  /*1c460*/  MUFU.EX2 R192, R192 ;  /* 0x000000c000c07308 */ /* 0x000fe20000000800 */
[----:B-1----:R-:W-:-:S02]  /*1c470*/  FSEL R147, R121, -INF , P5 ;  /* 0xff80000079937808 */ /* 0x002fc40002800000 */
[----:B------:R-:W-:Y:S02]  /*1c480*/  FMNMX.FTZ R0, R157, R0, !PT ;  /* 0x000000009d007209 */ /* 0x000fe40007810000 */
[----:B0-----:R-:W-:Y:S01]  /*1c490*/  FSEL R158, R126, -INF , P6 ;  /* 0xff8000007e9e7808 */ /* 0x001fe20003000000 */
[-CC-:B------:R-:W-:Y:S01]  /*1c4a0*/  FFMA.FTZ R126, R129, R3.reuse, -R120.reuse ;  /* 0x00000003817e7223 */ /* 0x180fe20000010878 */
[----:B------:R-:W-:Y:S01]  /*1c4b0*/  FMNMX.FTZ R0, R147, R0, !PT ;  /* 0x0000000093007209 */ /* 0x000fe20007810000 */
[-CC-:B------:R-:W-:Y:S01]  /*1c4c0*/  FFMA.FTZ R129, R140, R3.reuse, -R120.reuse ;  /* 0x000000038c817223 */ /* 0x180fe20000010878 */
[----:B------:R-:W-:Y:S01]  /*1c4d0*/  FFMA.FTZ R140, R151, R3, -R120 ;  /* 0x00000003978c7223 */ /* 0x000fe20000010878 */
[----:B------:R-:W-:Y:S01]  /*1c4e0*/  MUFU.EX2 R138, R167 ;  /* 0x000000a7008a7308 */ /* 0x000fe20000000800 */
[----:B------:R-:W-:-:S05]  /*1c4f0*/  FMNMX.FTZ R0, R158, R0, !PT ;  /* 0x000000009e007209 */ /* 0x000fca0007810000 */
        /* <DEDUP_REMOVED lines=10> */
[----:B0-----:R-:W-:-:S02]  /*1c5a0*/  FMNMX.FTZ R4, R4, R0, !PT ;  /* 0x0000000004047209 */ /* 0x001fc40007810000 */
[----:B------:R-:W-:Y:S02]  /*1c5b0*/  FSEL R0, R5, RZ, P2 ;  /* 0x000000ff05007208 */ /* 0x000fe40001000000 */
[C---:B------:R-:W-:Y:S01]  /*1c5c0*/  FSETP.NEU.FTZ.AND P2, PT, R4.reuse, -INF , PT ;  /* 0xff8000000400780b */ /* 0x040fe20003f5d000 */
[-C--:B------:R-:W-:Y:S02]  /*1c5d0*/  FMUL.FTZ R148, R4, R3.reuse ;  /* 0x0000000304947220 */ /* 0x080fe40000410000 */
[----:B------:R-:W-:Y:S01]  /*1c5e0*/  MUFU.EX2 R129, R129 ;  /* 0x0000008100817308 */ /* 0x000fe20000000800 */
[----:B------:R-:W-:Y:S01]  /*1c5f0*/  FADD.FTZ R0, -R0, R9 ;  /* 0x0000000900007221 */ /* 0x000fe20000010100 */
[----:B------:R-:W-:Y:S01]  /*1c600*/  FSEL R121, R4, RZ, P2 ;  /* 0x000000ff04797208 */ /* 0x000fe20001000000 */
        /* <DEDUP_REMOVED lines=8> */
[----:B------:R-:W-:Y:S01]  /*1c690*/  FMUL.FTZ R0, R0, R3 ;  /* 0x0000000300007220 */ /* 0x000fe20000410000 */
[----:B------:R-:W-:Y:S01]  /*1c6a0*/  FSEL R148, R148, RZ, P2 ;  /* 0x000000ff94947208 */ /* 0x000fe20001000000 */
[----:B------:R-:W-:Y:S01]  /*1c6b0*/  MUFU.EX2 R184, R184 ;  /* 0x000000b800b87308 */ /* 0x000fe20000000800 */
[C---:B------:R-:W-:Y:S01]  /*1c6c0*/  ISETP.GT.AND P2, PT, R10.reuse, R218, PT ;  /* 0x000000da0a00720c */ /* 0x040fe20003f44270 */
[----:B------:R-:W-:-:S02]  /*1c6d0*/  VIADD R10, R10, 0xffffffff ;  /* 0xffffffff0a0a7836 */ /* 0x000fc40000000000 */
[-CC-:B------:R-:W-:Y:S01]  /*1c6e0*/  FFMA.FTZ R201, R136, R3.reuse, -R148.reuse ;  /* 0x0000000388c97223 */ /* 0x180fe20000010894 */
[-CC-:B------:R-:W-:Y:S01]  /*1c6f0*/  FFMA.FTZ R12, R12, R3.reuse, -R148.reuse ;  /* 0x000000030c0c7223 */ /* 0x180fe20000010894 */
[-CC-:B------:R-:W-:Y:S01]  /*1c700*/  FFMA.FTZ R203, R14, R3.reuse, -R148.reuse ;  /* 0x000000030ecb7223 */ /* 0x180fe20000010894 */
[-CC-:B------:R-:W-:Y:S01]  /*1c710*/  FFMA.FTZ R14, R137, R3.reuse, -R148.reuse ;  /* 0x00000003890e7223 */ /* 0x180fe20000010894 */
        /* <DEDUP_REMOVED lines=16> */
[----:B------:R-:W-:Y:S01]  /*1c820*/  MUFU.EX2 R12, R12 ;  /* 0x0000000c000c7308 */ /* 0x000fe20000000800 */
[----:B0-----:R-:W-:Y:S01]  /*1c830*/  FFMA.FTZ R7, R0, R7, R200 ;  /* 0x0000000700077223 */ /* 0x001fe200000100c8 */
[----:B------:R-:W-:Y:S01]  /*1c840*/  FFMA.FTZ R147, R147, R3, -R148 ;  /* 0x0000000393937223 */ /* 0x000fe20000010894 */
[----:B------:R-:W-:-:S02]  /*1c850*/  F2FP.F16.F32.PACK_AB R200, R127, R200 ;  /* 0x000000c87fc8723e */ /* 0x000fc400000000ff */
[----:B------:R-:W-:-:S03]  /*1c860*/  FADD.FTZ R7, R127, R7 ;  /* 0x000000077f077221 */ /* 0x000fc60000010000 */
[----:B------:R-:W-:Y:S01]  /*1c870*/  MUFU.EX2 R203, R203 ;  /* 0x000000cb00cb7308 */ /* 0x000fe20000000800 */
[----:B------:R-:W-:Y:S01]  /*1c880*/  FADD.FTZ R7, R202, R7 ;  /* 0x00000007ca077221 */ /* 0x000fe20000010000 */
[----:B------:R-:W-:-:S03]  /*1c890*/  F2FP.F16.F32.PACK_AB R202, R15, R202 ;  /* 0x000000ca0fca723e */ /* 0x000fc600000000ff */
[----:B------:R-:W-:-:S03]  /*1c8a0*/  FADD.FTZ R7, R15, R7 ;  /* 0x000000070f077221 */ /* 0x000fc60000010000 */
[----:B------:R-:W-:Y:S01]  /*1c8b0*/  MUFU.EX2 R14, R14 ;  /* 0x0000000e000e7308 */ /* 0x000fe20000000800 */
[----:B------:R-:W-:Y:S01]  /*1c8c0*/  FADD.FTZ R7, R196, R7 ;  /* 0x00000007c4077221 */ /* 0x000fe20000010000 */
[----:B------:R-:W-:-:S06]  /*1c8d0*/  F2FP.F16.F32.PACK_AB R196, R20, R196 ;  /* 0x000000c414c4723e */ /* 0x000fcc00000000ff */
        /* <DEDUP_REMOVED lines=19> */
[-CC-:B------:R-:W-:Y:S01]  /*1ca10*/  FFMA.FTZ R182, R125, R3.reuse, -R120.reuse ;  /* 0x000000037db67223 */ /* 0x180fe20000010878 */
[-CC-:B------:R-:W-:Y:S01]  /*1ca20*/  FFMA.FTZ R125, R141, R3.reuse, -R120.reuse ;  /* 0x000000038d7d7223 */ /* 0x180fe20000010878 */
[-C--:B------:R-:W-:Y:S01]  /*1ca30*/  FFMA.FTZ R120, R150, R3.reuse, -R120 ;  /* 0x0000000396787223 */ /* 0x080fe20000010878 */
[----:B------:R-:W-:Y:S01]  /*1ca40*/  WARPGROUP.ARRIVE ;  /* 0x00000000000079c5 */ /* 0x000fe20000000000 */
[-CC-:B------:R-:W-:Y:S01]  /*1ca50*/  FFMA.FTZ R141, R156, R3.reuse, -R148.reuse ;  /* 0x000000039c8d7223 */ /* 0x180fe20000010894 */
[-CC-:B------:R-:W-:Y:S01]  /*1ca60*/  FFMA.FTZ R183, R134, R3.reuse, -R148.reuse ;  /* 0x0000000386b77223 */ /* 0x180fe20000010894 */
[----:B------:R0:W-:Y:S01]  /*1ca70*/  MUFU.EX2 R9, R120 ;  /* 0x0000007800097308 */ /* 0x0001e20000000800 */
[----:B------:R-:W-:Y:S01]  /*1ca80*/  FFMA.FTZ R181, R155, R3, -R148 ;  /* 0x000000039bb57223 */ /* 0x000fe20000010894 */
[----:B------:R-:W-:-:S06]  /*1ca90*/  F2FP.F16.F32.PACK_AB R180, R129, R124 ;  /* 0x0000007c81b4723e */ /* 0x000fcc00000000ff */
[----:B------:R-:W-:Y:S01]  /*1caa0*/  MUFU.EX2 R141, R141 ;  /* 0x0000008d008d7308 */ /* 0x000fe20000000800 */
[----:B0-----:R-:W-:Y:S02]  /*1cab0*/  VIADD R120, R2, 0x300 ;  /* 0x0000030002787836 */ /* 0x001fe40000000000 */
[----:B------:R-:W-:Y:S01]  /*1cac0*/  FADD.FTZ R2, -R121, R8 ;  /* 0x0000000879027221 */ /* 0x000fe20000010100 */
[----:B------:R-:W-:Y:S02]  /*1cad0*/  IMAD.MOV.U32 R121, RZ, RZ, 0x40000040 ;  /* 0x40000040ff797424 */ /* 0x000fe400078e00ff */
[----:B------:R-:W-:Y:S01]  /*1cae0*/  R2UR UR6, R120 ;  /* 0x00000000780672ca */ /* 0x000fe200000e0000 */
[-C--:B------:R-:W-:Y:S02]  /*1caf0*/  FMUL.FTZ R2, R2, R3.reuse ;  /* 0x0000000302027220 */ /* 0x080fe40000410000 */
[----:B------:R-:W-:Y:S01]  /*1cb00*/  R2UR UR7, R121 ;  /* 0x00000000790772ca */ /* 0x000fe200000e0000 */
[----:B------:R-:W-:Y:S01]  /*1cb10*/  FADD.FTZ R121, R20, R7 ;  /* 0x0000000714797221 */ /* 0x000fe20000010000 */
[----:B------:R-:W-:Y:S01]  /*1cb20*/  MUFU.EX2 R8, R145 ;  /* 0x0000009100087308 */ /* 0x000fe20000000800 */
[----:B------:R-:W-:-:S02]  /*1cb30*/  FFMA.FTZ R120, R171, R3, -R148 ;  /* 0x00000003ab787223 */ /* 0x000fc40000010894 */
[----:B------:R-:W-:Y:S01]  /*1cb40*/  FADD.FTZ R121, R198, R121 ;  /* 0x00000079c6797221 */ /* 0x000fe20000010000 */
[----:B------:R-:W-:-:S03]  /*1cb50*/  F2FP.F16.F32.PACK_AB R198, R144, R198 ;  /* 0x000000c690c6723e */ /* 0x000fc600000000ff */
[----:B------:R-:W-:Y:S01]  /*1cb60*/  FADD.FTZ R121, R144, R121 ;  /* 0x0000007990797221 */ /* 0x000fe20000010000 */
[----:B------:R-:W0:Y:S03]  /*1cb70*/  MUFU.EX2 R2, R2 ;  /* 0x0000000200027308 */ /* 0x000e260000000800 */
[----:B------:R-:W-:Y:S01]  /*1cb80*/  HGMMA.64x192x16.F32 R24, R176, gdesc[UR4].tnspB, R24, gsb0 ;  /* 0x42e00004b0187df0 */ /* 0x000fe20008000818 */
[----:B------:R-:W-:Y:S01]  /*1cb90*/  FADD.FTZ R121, R192, R121 ;  /* 0x00000079c0797221 */ /* 0x000fe20000010000 */
[----:B------:R-:W-:-:S03]  /*1cba0*/  F2FP.F16.F32.PACK_AB R192, R138, R192 ;  /* 0x000000c08ac0723e */ /* 0x000fc600000000ff */
[----:B------:R-:W-:Y:S01]  /*1cbb0*/  FADD.FTZ R121, R138, R121 ;  /* 0x000000798a797221 */ /* 0x000fe20000010000 */
[----:B------:R-:W1:Y:S03]  /*1cbc0*/  MUFU.EX2 R120, R120 ;  /* 0x0000007800787308 */ /* 0x000e660000000800 */
[----:B------:R-:W-:Y:S01]  /*1cbd0*/  FADD.FTZ R121, R194, R121 ;  /* 0x00000079c2797221 */ /* 0x000fe20000010000 */
[----:B------:R-:W-:-:S03]  /*1cbe0*/  F2FP.F16.F32.PACK_AB R194, R130, R194 ;  /* 0x000000c282c2723e */ /* 0x000fc600000000ff */
[----:B------:R-:W-:Y:S01]  /*1cbf0*/  FADD.FTZ R121, R130, R121 ;  /* 0x0000007982797221 */ /* 0x000fe20000010000 */
[----:B0-----:R-:W-:Y:S01]  /*1cc00*/  FFMA.FTZ R7, R2, R6, R201 ;  /* 0x0000000602077223 */ /* 0x001fe200000100c9 */
[----:B------:R-:W-:Y:S01]  /*1cc10*/  FFMA.FTZ R6, R139, R3, -R148 ;  /* 0x000000038b067223 */ /* 0x000fe20000010894 */
[----:B------:R-:W0:Y:S01]  /*1cc20*/  MUFU.EX2 R182, R182 ;  /* 0x000000b600b67308 */ /* 0x000e220000000800 */
[----:B------:R-:W-:Y:S01]  /*1cc30*/  FADD.FTZ R121, R188, R121 ;  /* 0x00000079bc797221 */ /* 0x000fe20000010000 */
[----:B------:R-:W-:Y:S01]  /*1cc40*/  FADD.FTZ R150, R12, R7 ;  /* 0x000000070c967221 */ /* 0x000fe20000010000 */
[C---:B------:R-:W-:Y:S02]  /*1cc50*/  F2FP.F16.F32.PACK_AB R188, R122.reuse, R188 ;  /* 0x000000bc7abc723e */ /* 0x040fe400000000ff */
[----:B------:R-:W-:Y:S01]  /*1cc60*/  FADD.FTZ R121, R122, R121 ;  /* 0x000000797a797221 */ /* 0x000fe20000010000 */
[----:B------:R-:W-:Y:S01]  /*1cc70*/  FADD.FTZ R7, R203, R150 ;  /* 0x00000096cb077221 */ /* 0x000fe20000010000 */
[----:B------:R-:W-:Y:S01]  /*1cc80*/  F2FP.F16.F32.PACK_AB R201, R12, R201 ;  /* 0x000000c90cc9723e */ /* 0x000fe200000000ff */
[----:B------:R-:W2:Y:S01]  /*1cc90*/  MUFU.EX2 R6, R6 ;  /* 0x0000000600067308 */ /* 0x000ea20000000800 */
[C---:B------:R-:W-:Y:S01]  /*1cca0*/  F2FP.F16.F32.PACK_AB R203, R14.reuse, R203 ;  /* 0x000000cb0ecb723e */ /* 0x040fe200000000ff */
[----:B------:R-:W-:Y:S01]  /*1ccb0*/  FADD.FTZ R150, R14, R7 ;  /* 0x000000070e967221 */ /* 0x000fe20000010000 */
[----:B------:R-:W-:-:S03]  /*1ccc0*/  IMAD.MOV.U32 R12, RZ, RZ, R205 ;  /* 0x000000ffff0c7224 */ /* 0x000fc600078e00cd */
[----:B------:R-:W-:Y:S01]  /*1ccd0*/  FADD.FTZ R150, R197, R150 ;  /* 0x00000096c5967221 */ /* 0x000fe20000010000 */
[C---:B------:R-:W-:Y:S01]  /*1cce0*/  F2FP.F16.F32.PACK_AB R197, R21.reuse, R197 ;  /* 0x000000c515c5723e */ /* 0x040fe200000000ff */
[----:B------:R-:W3:Y:S02]  /*1ccf0*/  MUFU.EX2 R125, R125 ;  /* 0x0000007d007d7308 */ /* 0x000ee40000000800 */
[----:B------:R-:W-:-:S04]  /*1cd00*/  FADD.FTZ R150, R21, R150 ;  /* 0x0000009615967221 */ /* 0x000fc80000010000 */
[----:B------:R-:W-:Y:S01]  /*1cd10*/  FADD.FTZ R7, R199, R150 ;  /* 0x00000096c7077221 */ /* 0x000fe20000010000 */
[----:B------:R-:W-:Y:S01]  /*1cd20*/  FADD.FTZ R150, R190, R121 ;  /* 0x00000079be967221 */ /* 0x000fe20000010000 */
[----:B------:R-:W-:Y:S01]  /*1cd30*/  MUFU.EX2 R181, R181 ;  /* 0x000000b500b57308 */ /* 0x000fe20000000800 */
[C---:B------:R-:W-:Y:S01]  /*1cd40*/  F2FP.F16.F32.PACK_AB R190, R123.reuse, R190 ;  /* 0x000000be7bbe723e */ /* 0x040fe200000000ff */
[C---:B------:R-:W-:Y:S01]  /*1cd50*/  FADD.FTZ R142, R136.reuse, R7 ;  /* 0x00000007888e7221 */ /* 0x040fe20000010000 */
[----:B------:R-:W-:Y:S01]  /*1cd60*/  FADD.FTZ R7, R123, R150 ;  /* 0x000000967b077221 */ /* 0x000fe20000010000 */
[----:B------:R-:W-:Y:S02]  /*1cd70*/  F2FP.F16.F32.PACK_AB R199, R136, R199 ;  /* 0x000000c788c7723e */ /* 0x000fe400000000ff */
[----:B------:R-:W-:Y:S01]  /*1cd80*/  FADD.FTZ R142, R193, R142 ;  /* 0x0000008ec18e7221 */ /* 0x000fe20000010000 */
[----:B------:R-:W-:Y:S01]  /*1cd90*/  FADD.FTZ R7, R184, R7 ;  /* 0x00000007b8077221 */ /* 0x000fe20000010000 */
[----:B------:R-:W-:Y:S01]  /*1cda0*/  MUFU.EX2 R183, R183 ;  /* 0x000000b700b77308 */ /* 0x000fe20000000800 */
[C---:B------:R-:W-:Y:S01]  /*1cdb0*/  F2FP.F16.F32.PACK_AB R184, R126.reuse, R184 ;  /* 0x000000b87eb8723e */ /* 0x040fe200000000ff */
        /* <DEDUP_REMOVED lines=10> */
[----:B------:R-:W-:-:S03]  /*1ce60*/  F2FP.F16.F32.PACK_AB R189, R8, R189 ;  /* 0x000000bd08bd723e */ /* 0x000fc600000000ff */
[----:B------:R-:W-:Y:S01]  /*1ce70*/  FADD.FTZ R134, R8, R7 ;  /* 0x0000000708867221 */ /* 0x000fe20000010000 */
[----:B------:R-:W-:-:S03]  /*1ce80*/  MOV R8, R4 ;  /* 0x0000000400087202 */ /* 0x000fc60000000f00 */
[----:B------:R-:W-:Y:S01]  /*1ce90*/  FADD.FTZ R7, R191, R134 ;  /* 0x00000086bf077221 */ /* 0x000fe20000010000 */
[----:B------:R-:W-:Y:S01]  /*1cea0*/  FADD.FTZ R134, R124, R121 ;  /* 0x000000797c867221 */ /* 0x000fe20000010000 */
[C---:B-1----:R-:W-:Y:S02]  /*1ceb0*/  F2FP.F16.F32.PACK_AB R191, R120.reuse, R191 ;  /* 0x000000bf78bf723e */ /* 0x042fe400000000ff */
[----:B------:R-:W-:Y:S01]  /*1cec0*/  FADD.FTZ R20, R120, R7 ;  /* 0x0000000778147221 */ /* 0x000fe20000010000 */
[----:B------:R-:W-:-:S03]  /*1ced0*/  FADD.FTZ R121, R129, R134 ;  /* 0x0000008681797221 */ /* 0x000fc60000010000 */
[----:B------:R-:W-:Y:S01]  /*1cee0*/  FADD.FTZ R7, R185, R20 ;  /* 0x00000014b9077221 */ /* 0x000fe20000010000 */
[----:B0-----:R-:W-:Y:S01]  /*1cef0*/  FADD.FTZ R130, R182, R121 ;  /* 0x00000079b6827221 */ /* 0x001fe20000010000 */
[C---:B--2---:R-:W-:Y:S02]  /*1cf00*/  F2FP.F16.F32.PACK_AB R185, R6.reuse, R185 ;  /* 0x000000b906b9723e */ /* 0x044fe400000000ff */
[----:B------:R-:W-:Y:S01]  /*1cf10*/  FADD.FTZ R20, R6, R7 ;  /* 0x0000000706147221 */ /* 0x000fe20000010000 */
[C---:B---3--:R-:W-:Y:S01]  /*1cf20*/  FADD.FTZ R7, R125.reuse, R130 ;  /* 0x000000827d077221 */ /* 0x048fe20000010000 */
[----:B------:R-:W-:Y:S02]  /*1cf30*/  F2FP.F16.F32.PACK_AB R182, R125, R182 ;  /* 0x000000b67db6723e */ /* 0x000fe400000000ff */
[----:B------:R-:W-:Y:S01]  /*1cf40*/  FADD.FTZ R122, R187, R20 ;  /* 0x00000014bb7a7221 */ /* 0x000fe20000010000 */
[----:B------:R-:W-:Y:S01]  /*1cf50*/  FADD.FTZ R126, R132, R7 ;  /* 0x00000007847e7221 */ /* 0x000fe20000010000 */
[----:B------:R-:W-:Y:S03]  /*1cf60*/  MUFU.EX2 R20, R157 ;  /* 0x0000009d00147308 */ /* 0x000fe60000000800 */
[----:B------:R-:W-:-:S04]  /*1cf70*/  FADD.FTZ R7, R133, R126 ;  /* 0x0000007e85077221 */ /* 0x000fc80000010000 */
[----:B------:R-:W-:-:S04]  /*1cf80*/  FADD.FTZ R124, R140, R7 ;  /* 0x000000078c7c7221 */ /* 0x000fc80000010000 */
[C---:B------:R-:W-:Y:S01]  /*1cf90*/  FADD.FTZ R7, R9.reuse, R124 ;  /* 0x0000007c09077221 */ /* 0x040fe20000010000 */
[----:B------:R-:W-:Y:S02]  /*1cfa0*/  WARPGROUP.DEPBAR.LE gsb0, 0x0 ;  /* 0x00008000000079c5 */ /* 0x000fe40000010000 */
[----:B------:R0:W-:Y:S01]  /*1cfb0*/  @!P1 SYNCS.ARRIVE.TRANS64.RED.A1T0 RZ, [R13+URZ], RZ ;  /* 0x000000ff0dff99a7 */ /* 0x0001e2000810043f */
[----:B------:R-:W-:Y:S01]  /*1cfc0*/  FFMA.FTZ R177, R146, R3, -R148 ;  /* 0x0000000392b17223 */ /* 0x000fe20000010894 */
[----:B------:R-:W-:Y:S02]  /*1cfd0*/  F2FP.F16.F32.PACK_AB R178, R9, R140 ;  /* 0x0000008c09b2723e */ /* 0x000fe400000000ff */
[----:B------:R-:W-:-:S03]  /*1cfe0*/  F2FP.F16.F32.PACK_AB R176, R133, R132 ;  /* 0x0000008485b0723e */ /* 0x000fc600000000ff */
[----:B------:R-:W-:Y:S01]  /*1cff0*/  MUFU.EX2 R177, R177 ;  /* 0x000000b100b17308 */ /* 0x000fe20000000800 */
[----:B0-----:R-:W-:Y:S01]  /*1d000*/  @!P1 PRMT R13, RZ, 0x654, R11 ;  /* 0x00000654ff0d9816 */ /* 0x001fe2000000000b */
[----:B------:R-:W-:-:S03]  /*1d010*/  FFMA.FTZ R11, R143, R3, -R148 ;  /* 0x000000038f0b7223 */ /* 0x000fc60000010894 */
[----:B------:R0:W-:Y:S03]  /*1d020*/  @!P1 SYNCS.ARRIVE.TRANS64.RED.A1T0 RZ, [R13+URZ], RZ ;  /* 0x000000ff0dff99a7 */ /* 0x0001e6000810043f */
[----:B------:R-:W1:Y:S01]  /*1d030*/  MUFU.EX2 R11, R11 ;  /* 0x0000000b000b7308 */ /* 0x000e620000000800 */
[-CC-:B0-----:R-:W-:Y:S01]  /*1d040*/  FFMA.FTZ R13, R131, R3.reuse, -R148.reuse ;  /* 0x00000003830d7223 */ /* 0x181fe20000010894 */
[----:B------:R-:W-:-:S06]  /*1d050*/  FFMA.FTZ R148, R158, R3, -R148 ;  /* 0x000000039e947223 */ /* 0x000fcc0000010894 */
[----:B------:R-:W0:Y:S01]  /*1d060*/  MUFU.EX2 R13, R13 ;  /* 0x0000000d000d7308 */ /* 0x000e220000000800 */
[C---:B-1----:R-:W-:Y:S01]  /*1d070*/  FADD.FTZ R122, R11.reuse, R122 ;  /* 0x0000007a0b7a7221 */ /* 0x042fe20000010000 */
[----:B------:R-:W-:-:S06]  /*1d080*/  F2FP.F16.F32.PACK_AB R187, R11, R187 ;  /* 0x000000bb0bbb723e */ /* 0x000fcc00000000ff */
[----:B------:R-:W1:Y:S01]  /*1d090*/  MUFU.EX2 R148, R148 ;  /* 0x0000009400947308 */ /* 0x000e620000000800 */
[----:B------:R-:W-:Y:S01]  /*1d0a0*/  MOV R11, R208 ;  /* 0x000000d0000b7202 */ /* 0x000fe20000000f00 */
[----:B------:R-:W-:-:S04]  /*1d0b0*/  FADD.FTZ R122, R181, R122 ;  /* 0x0000007ab57a7221 */ /* 0x000fc80000010000 */
[C---:B0-----:R-:W-:Y:S01]  /*1d0c0*/  FADD.FTZ R122, R13.reuse, R122 ;  /* 0x0000007a0d7a7221 */ /* 0x041fe20000010000 */
[----:B------:R-:W-:-:S03]  /*1d0d0*/  F2FP.F16.F32.PACK_AB R181, R13, R181 ;  /* 0x000000b50db5723e */ /* 0x000fc600000000ff */
[----:B------:R-:W-:Y:S01]  /*1d0e0*/  FADD.FTZ R122, R183, R122 ;  /* 0x0000007ab77a7221 */ /* 0x000fe20000010000 */
[----:B------:R-:W-:-:S03]  /*1d0f0*/  F2FP.F16.F32.PACK_AB R183, R15, R183 ;  /* 0x000000b70fb7723e */ /* 0x000fc600000000ff */
[----:B------:R-:W-:Y:S01]  /*1d100*/  FADD.FTZ R122, R15, R122 ;  /* 0x0000007a0f7a7221 */ /* 0x000fe20000010000 */
[----:B-1----:R-:W-:-:S03]  /*1d110*/  F2FP.F16.F32.PACK_AB R179, R148, R147 ;  /* 0x0000009394b3723e */ /* 0x002fc600000000ff */
[----:B------:R-:W-:Y:S01]  /*1d120*/  FADD.FTZ R9, R177, R122 ;  /* 0x0000007ab1097221 */ /* 0x000fe20000010000 */
[----:B------:R-:W-:-:S03]  /*1d130*/  F2FP.F16.F32.PACK_AB R177, R20, R177 ;  /* 0x000000b114b1723e */ /* 0x000fc600000000ff */
[----:B------:R-:W-:Y:S01]  /*1d140*/  FADD.FTZ R6, R20, R9 ;  /* 0x0000000914067221 */ /* 0x000fe20000010000 */
[----:B------:R-:W-:-:S03]  /*1d150*/  IMAD.MOV.U32 R9, RZ, RZ, R5 ;  /* 0x000000ffff097224 */ /* 0x000fc600078e0005 */
[----:B------:R-:W-:-:S04]  /*1d160*/  FADD.FTZ R6, R147, R6 ;  /* 0x0000000693067221 */ /* 0x000fc80000010000 */
[----:B------:R-:W-:Y:S01]  /*1d170*/  FADD.FTZ R6, R148, R6 ;  /* 0x0000000694067221 */ /* 0x000fe20000010000 */
[----:B------:R-:W-:Y:S06]  /*1d180*/  @P2 BRA `(.L_x_2395) ;  /* 0xffffffa000e82947 */ /* 0x000fec000383ffff */
[----:B------:R-:W-:Y:S05]  /*1d190*/  BSYNC B1 ;  /* 0x0000000000017941 */ /* 0x000fea0003800000 */
.L_x_2384:
[----:B------:R-:W-:Y:S05]  /*1d1a0*/  BSYNC B0 ;  /* 0x0000000000007941 */ /* 0x000fea0003800000 */
.L_x_2383:
[----:B------:R-:W-:Y:S01]  /*1d1b0*/  ISETP.GE.AND P2, PT, R10, RZ, PT ;  /* 0x000000ff0a00720c */ /* 0x000fe20003f46270 */
[----:B------:R-:W-:-:S12]  /*1d1c0*/  BSSY B0, `(.L_x_2396) ;  /* 0x000054f000007945 */ /* 0x000fd80003800000 */
[----:B------:R-:W-:Y:S05]  /*1d1d0*/  @!P2 BRA `(.L_x_2397) ;  /* 0x000000540034a947 */ /* 0x000fea0003800000 */
[----:B------:R-:W-:Y:S01]  /*1d1e0*/  IMAD.MOV.U32 R8, RZ, RZ, R4 ;  /* 0x000000ffff087224 */ /* 0x000fe200078e0004 */
[----:B------:R-:W-:Y:S01]  /*1d1f0*/  MOV R11, R208 ;  /* 0x000000d0000b7202 */ /* 0x000fe20000000f00 */
[----:B------:R-:W-:Y:S02]  /*1d200*/  IMAD.MOV.U32 R9, RZ, RZ, R5 ;  /* 0x000000ffff097224 */ /* 0x000fe400078e0005 */
[----:B------:R-:W-:-:S07]  /*1d210*/  IMAD.MOV.U32 R12, RZ, RZ, R205 ;  /* 0x000000ffff0c7224 */ /* 0x000fce00078e00cd */
.L_x_2408:
[----:B------:R-:W-:-:S05]  /*1d220*/  VIADD R13, R12, 0x1 ;  /* 0x000000010c0d7836 */ /* 0x000fca0000000000 */
[----:B------:R-:W-:-:S04]  /*1d230*/  ISETP.NE.AND P2, PT, R13, 0x2, PT ;  /* 0x000000020d00780c */ /* 0x000fc80003f45270 */
[----:B------:R-:W-:Y:S02]  /*1d240*/  SEL R208, RZ, 0x1, P2 ;  /* 0x00000001ffd07807 */ /* 0x000fe40001000000 */
[----:B------:R-:W-:Y:S02]  /*1d250*/  SEL R13, R13, RZ, P2 ;  /* 0x000000ff0d0d7207 */ /* 0x000fe40001000000 */
[----:B------:R-:W-:Y:S02]  /*1d260*/  LOP3.LUT R208, R11, R208, RZ, 0x3c, !PT ;  /* 0x000000d00bd07212 */ /* 0x000fe400078e3cff */
[----:B------:R-:W-:Y:S01]  /*1d270*/  MOV R205, R13 ;  /* 0x0000000d00cd7202 */ /* 0x000fe20000000f00 */
[----:B------:R-:W-:Y:S06]  /*1d280*/  @!P0 BRA `(.L_x_2398) ;  /* 0x0000000000048947 */ /* 0x000fec0003800000 */
[----:B------:R-:W-:Y:S01]  /*1d290*/  BPT.TRAP 0x1 ;  /* 0x000000040000795c */ /* 0x000fe20000300000 */
.L_x_2398:
[----:B------:R-:W-:Y:S01]  /*1d2a0*/  IMAD R4, R205, 0x8, R18 ;  /* 0x00000008cd047824 */ /* 0x000fe200078e0212 */
[----:B------:R-:W-:-:S04]  /*1d2b0*/  SHF.L.U32 R5, R208, 0x1f, RZ ;  /* 0x0000001fd0057819 */ /* 0x000fc800000006ff */
[----:B------:R0:W1:Y:S01]  /*1d2c0*/  SYNCS.PHASECHK.TRANS64.TRYWAIT P2, [R4+URZ+0x36830], R5 ;  /* 0x03683005040075a7 */ /* 0x000062000804017f */
[----:B------:R-:W-:Y:S05]  /*1d2d0*/  @!P0 BRA `(.L_x_2399) ;  /* 0x0000000000048947 */ /* 0x000fea0003800000 */
[----:B------:R-:W-:Y:S01]  /*1d2e0*/  BPT.TRAP 0x1 ;  /* 0x000000040000795c */ /* 0x000fe20000300000 */
.L_x_2399:
[----:B------:R-:W-:Y:S01]  /*1d2f0*/  IMAD R3, R205, 0xa80, R216 ;  /* 0x00000a80cd037824 */ /* 0x000fe200078e02d8 */
[----:B------:R-:W-:Y:S03]  /*1d300*/  BSSY B1, `(.L_x_2400) ;  /* 0x0000006000017945 */ /* 0x000fe60003800000 */
[C---:B------:R-:W-:Y:S01]  /*1d310*/  VIADD R122, R3.reuse, 0x80 ;  /* 0x00000080037a7836 */ /* 0x040fe20000000000 */
[----:B------:R-:W-:Y:S01]  /*1d320*/  IADD3 R124, R3, 0x100, RZ ;  /* 0x00000100037c7810 */ /* 0x000fe20007ffe0ff */
[----:B-1----:R-:W-:Y:S06]  /*1d330*/  @P2 BRA `(.L_x_2401) ;  /* 0x0000000000082947 */ /* 0x002fec0003800000 */
[----:B------:R-:W1:Y:S02]  /*1d340*/  SYNCS.PHASECHK.TRANS64.TRYWAIT P2, [R4+URZ+0x36830], R5 ;  /* 0x03683005040075a7 */ /* 0x000e64000804017f */
[----:B-1----:R-:W-:Y:S05]  /*1d350*/  @!P2 BRA `(.L_x_2402) ;  /* 0x000000f80034a947 */ /* 0x002fea0003800000 */
.L_x_2401:
[----:B------:R-:W-:Y:S05]  /*1d360*/  BSYNC B1 ;  /* 0x0000000000017941 */ /* 0x000fea0003800000 */
.L_x_2400:
[----:B------:R-:W2:Y:S01]  /*1d370*/  LDL.64 R20, [R1+0x30] ;  /* 0x0000300001147983 */ /* 0x000ea20000100a00 */
[----:B------:R-:W-:Y:S02]  /*1d380*/  IMAD.MOV.U32 R120, RZ, RZ, R3 ;  /* 0x000000ffff787224 */ /* 0x000fe400078e0003 */
[----:B------:R-:W-:Y:S01]  /*1d390*/  IMAD.MOV.U32 R121, RZ, RZ, 0x40000040 ;  /* 0x40000040ff797424 */ /* 0x000fe200078e00ff */
[----:B------:R-:W3:Y:S02]  /*1d3a0*/  LDL.64 R14, [R1+0x28] ;  /* 0x00002800010e7983 */ /* 0x000ee40000100a00 */
[----:B------:R-:W-:Y:S02]  /*1d3b0*/  R2UR UR10, R120 ;  /* 0x00000000780a72ca */ /* 0x000fe400000e0000 */
[----:B------:R-:W-:Y:S01]  /*1d3c0*/  R2UR UR11, R121 ;  /* 0x00000000790b72ca */ /* 0x000fe200000e0000 */
[----:B------:R-:W-:Y:S01]  /*1d3d0*/  WARPGROUP.ARRIVE ;  /* 0x00000000000079c5 */ /* 0x000fe20000000000 */
[----:B------:R-:W-:Y:S01]  /*1d3e0*/  MOV R123, 0x40000040 ;  /* 0x40000040007b7802 */ /* 0x000fe20000000f00 */
[----:B------:R4:W-:Y:S01]  /*1d3f0*/  STL.64 [R1+0x78], R6 ;  /* 0x0000780601007387 */ /* 0x0009e20000100a00 */
[----:B------:R-:W-:-:S02]  /*1d400*/  R2UR UR6, R122 ;  /* 0x000000007a0672ca */ /* 0x000fc400000e0000 */
[----:B------:R-:W-:Y:S01]  /*1d410*/  R2UR UR7, R123 ;  /* 0x000000007b0772ca */ /* 0x000fe200000e0000 */
[----:B------:R-:W-:Y:S01]  /*1d420*/  IMAD.MOV.U32 R120, RZ, RZ, R124 ;  /* 0x000000ffff787224 */ /* 0x000fe200078e007c */
[----:B------:R-:W-:Y:S02]  /*1d430*/  R2UR UR19, R121 ;  /* 0x00000000791372ca */ /* 0x000fe400000e0000 */
[----:B------:R-:W-:Y:S01]  /*1d440*/  MOV R125, 0x40000040 ;  /* 0x40000040007d7802 */ /* 0x000fe20000000f00 */
[C---:B------:R-:W-:Y:S01]  /*1d450*/  VIADD R210, R3.reuse, 0x84 ;  /* 0x0000008403d27836 */ /* 0x040fe20000000000 */
[----:B------:R-:W-:Y:S01]  /*1d460*/  R2UR UR18, R120 ;  /* 0x00000000781272ca */ /* 0x000fe200000e0000 */
[----:B------:R-:W-:Y:S01]  /*1d470*/  VIADD R122, R3, 0x180 ;  /* 0x00000180037a7836 */ /* 0x000fe20000000000 */
[----:B------:R-:W-:Y:S01]  /*1d480*/  R2UR UR15, R123 ;  /* 0x000000007b0f72ca */ /* 0x000fe200000e0000 */
[----:B----4-:R-:W4:Y:S03]  /*1d490*/  LDL.64 R6, [R1+0x20] ;  /* 0x0000200001067983 */ /* 0x010f260000100a00 */
[----:B------:R-:W-:Y:S01]  /*1d4a0*/  R2UR UR14, R122 ;  /* 0x000000007a0e72ca */ /* 0x000fe200000e0000 */
[----:B------:R-:W4:Y:S01]  /*1d4b0*/  LDL.64 R218, [R1+0x18] ;  /* 0x0000180001da7983 */ /* 0x000f220000100a00 */
[----:B------:R-:W-:-:S02]  /*1d4c0*/  IADD3 R120, R3, 0x200, RZ ;  /* 0x0000020003787810 */ /* 0x000fc40007ffe0ff */
[----:B------:R-:W-:Y:S02]  /*1d4d0*/  R2UR UR35, R121 ;  /* 0x00000000792372ca */ /* 0x000fe400000e0000 */
[----:B------:R-:W-:Y:S02]  /*1d4e0*/  R2UR UR34, R120 ;  /* 0x00000000782272ca */ /* 0x000fe400000e0000 */
[----:B--2---:R-:W-:Y:S02]  /*1d4f0*/  R2UR UR20, R20 ;  /* 0x00000000141472ca */ /* 0x004fe400000e0000 */
[----:B------:R-:W-:Y:S02]  /*1d500*/  R2UR UR21, R21 ;  /* 0x00000000151572ca */ /* 0x000fe400000e0000 */
[----:B---3--:R-:W-:Y:S02]  /*1d510*/  R2UR UR46, R14 ;  /* 0x000000000e2e72ca */ /* 0x008fe400000e0000 */
[----:B------:R-:W-:-:S07]  /*1d520*/  R2UR UR47, R15 ;  /* 0x000000000f2f72ca */ /* 0x000fce00000e0000 */
        /* <DEDUP_REMOVED lines=28> */
[C---:B------:R-:W-:Y:S01]  /*1d6f0*/  VIADD R120, R3.reuse, 0x2 ;  /* 0x0000000203787836 */ /* 0x040fe20000000000 */
[----:B------:R-:W-:Y:S01]  /*1d700*/  MOV R121, 0x40000040 ;  /* 0x4000004000797802 */ /* 0x000fe20000000f00 */
[----:B------:R-:W-:-:S03]  /*1d710*/  VIADD R122, R3, 0x300 ;  /* 0x00000300037a7836 */ /* 0x000fc60000000000 */
[----:B------:R-:W-:Y:S01]  /*1d720*/  R2UR UR11, R121 ;  /* 0x00000000790b72ca */ /* 0x000fe200000e0000 */
[----:B------:R-:W-:Y:S01]  /*1d730*/  IMAD.MOV.U32 R121, RZ, RZ, 0x40000040 ;  /* 0x40000040ff797424 */ /* 0x000fe200078e00ff */
[----:B------:R-:W-:Y:S01]  /*1d740*/  R2UR UR10, R120 ;  /* 0x00000000780a72ca */ /* 0x000fe200000e0000 */
[----:B------:R-:W-:Y:S01]  /*1d750*/  VIADD R120, R3, 0x102 ;  /* 0x0000010203787836 */ /* 0x000fe20000000000 */
[----:B------:R-:W-:Y:S02]  /*1d760*/  WARPGROUP.DEPBAR.LE gsb0, 0x0 ;  /* 0x00008000000079c5 */ /* 0x000fe40000010000 */
[----:B------:R-:W-:-:S06]  /*1d770*/  WARPGROUP.ARRIVE ;  /* 0x00000000000079c5 */ /* 0x000fcc0000000000 */
[----:B------:R-:W-:Y:S01]  /*1d780*/  HGMMA.64x16x16.F32 R128, gdesc[UR28], RZ, !UPT, gsb0 ;  /* 0x002000001c8079f0 */ /* 0x000fe2000c0008ff */
        /* <DEDUP_REMOVED lines=12> */
[----:B------:R-:W-:Y:S02]  /*1d850*/  R2UR UR50, R120 ;  /* 0x00000000783272ca */ /* 0x000fe400000e0000 */
[C---:B------:R-:W-:Y:S02]  /*1d860*/  IADD3 R122, R3.reuse, 0x182, RZ ;  /* 0x00000182037a7810 */ /* 0x040fe40007ffe0ff */
[----:B------:R-:W-:Y:S02]  /*1d870*/  MOV R123, 0x40000040 ;  /* 0x40000040007b7802 */ /* 0x000fe40000000f00 */
[C---:B------:R-:W-:Y:S02]  /*1d880*/  IADD3 R120, R3.reuse, 0x302, RZ ;  /* 0x0000030203787810 */ /* 0x040fe40007ffe0ff */
[----:B------:R-:W-:Y:S01]  /*1d890*/  R2UR UR18, R122 ;  /* 0x000000007a1272ca */ /* 0x000fe200000e0000 */
[----:B------:R-:W-:Y:S01]  /*1d8a0*/  VIADD R122, R3, 0x282 ;  /* 0x00000282037a7836 */ /* 0x000fe20000000000 */
[----:B------:R-:W-:Y:S01]  /*1d8b0*/  R2UR UR19, R123 ;  /* 0x000000007b1372ca */ /* 0x000fe200000e0000 */
[----:B------:R-:W-:Y:S01]  /*1d8c0*/  IMAD.MOV.U32 R123, RZ, RZ, 0x40000040 ;  /* 0x40000040ff7b7424 */ /* 0x000fe200078e00ff */
[----:B------:R-:W-:-:S02]  /*1d8d0*/  R2UR UR34, R120 ;  /* 0x00000000782272ca */ /* 0x000fc400000e0000 */
[----:B------:R-:W-:Y:S01]  /*1d8e0*/  R2UR UR35, R121 ;  /* 0x00000000792372ca */ /* 0x000fe200000e0000 */
[----:B------:R-:W-:Y:S01]  /*1d8f0*/  IMAD.MOV.U32 R121, RZ, RZ, 0x40000040 ;  /* 0x40000040ff797424 */ /* 0x000fe200078e00ff */
[----:B------:R-:W-:Y:S02]  /*1d900*/  IADD3 R120, R3, 0x4, RZ ;  /* 0x0000000403787810 */ /* 0x000fe40007ffe0ff */
[----:B------:R-:W-:Y:S02]  /*1d910*/  R2UR UR14, R122 ;  /* 0x000000007a0e72ca */ /* 0x000fe400000e0000 */
[----:B------:R-:W-:Y:S02]  /*1d920*/  R2UR UR15, R123 ;  /* 0x000000007b0f72ca */ /* 0x000fe400000e0000 */
[----:B------:R-:W-:Y:S02]  /*1d930*/  R2UR UR30, R120 ;  /* 0x00000000781e72ca */ /* 0x000fe400000e0000 */
[----:B------:R-:W-:Y:S01]  /*1d940*/  R2UR UR31, R121 ;  /* 0x00000000791f72ca */ /* 0x000fe200000e0000 */
[----:B------:R-:W-:Y:S01]  /*1d950*/  UMOV UR24, UR20 ;  /* 0x0000001400187c82 */ /* 0x000fe20008000000 */
[----:B------:R-:W-:Y:S01]  /*1d960*/  UMOV UR25, UR21 ;  /* 0x0000001500197c82 */ /* 0x000fe20008000000 */
[----:B------:R-:W-:-:S02]  /*1d970*/  WARPGROUP.DEPBAR.LE gsb0, 0x0 ;  /* 0x00008000000079c5 */ /* 0x000fc40000010000 */
        /* <DEDUP_REMOVED lines=41> */
[----:B------:R-:W-:Y:S01]  /*1dc10*/  MOV R211, 0x40000040 ;  /* 0x4000004000d37802 */ /* 0x000fe20000000f00 */
[----:B------:R2:W5:Y:S08]  /*1dc20*/  LDL.LU.64 R6, [R1+0x78] ;  /* 0x0000780001067983 */ /* 0x0005700000300a00 */
[----:B------:R-:W-:-:S02]  /*1dc30*/  UMOV UR28, UR38 ;  /* 0x00000026001c7c82 */ /* 0x000fc40008000000 */
[----:B------:R-:W-:Y:S01]  /*1dc40*/  UMOV UR29, UR39 ;  /* 0x00000027001d7c82 */ /* 0x000fe20008000000 */
[----:B------:R-:W-:Y:S02]  /*1dc50*/  WARPGROUP.DEPBAR.LE gsb0, 0x0 ;  /* 0x00008000000079c5 */ /* 0x000fe40000010000 */
[----:B------:R-:W-:-:S06]  /*1dc60*/  WARPGROUP.ARRIVE ;  /* 0x00000000000079c5 */ /* 0x000fcc0000000000 */
[----:B------:R-:W-:Y:S01]  /*1dc70*/  HGMMA.64x16x16.F32 R168, gdesc[UR28], R168, gsb0 ;  /* 0x002000001ca879f0 */ /* 0x000fe200080008a8 */
        /* <DEDUP_REMOVED lines=54> */
[----:B------:R-:W-:Y:S02]  /*1dfe0*/  MOV R14, UR41 ;  /* 0x00000029000e7c02 */ /* 0x000fe40008000f00 */
[----:B------:R-:W-:Y:S02]  /*1dff0*/  MOV R15, UR40 ;  /* 0x00000028000f7c02 */ /* 0x000fe40008000f00 */
[----:B------:R-:W-:Y:S02]  /*1e000*/  R2UR UR40, R218 ;  /* 0x00000000da2872ca */ /* 0x000fe400000e0000 */
[----:B------:R-:W-:-:S02]  /*1e010*/  R2UR UR41, R219 ;  /* 0x00000000db2972ca */ /* 0x000fc400000e0000 */
[----:B------:R-:W-:Y:S01]  /*1e020*/  R2UR UR14, R210 ;  /* 0x00000000d20e72ca */ /* 0x000fe200000e0000 */
[----:B------:R-:W3:Y:S01]  /*1e030*/  LDL.64 R218, [R1+0x10] ;  /* 0x0000100001da7983 */ /* 0x000ee20000100a00 */
        /* <DEDUP_REMOVED lines=62> */
[----:B---3--:R-:W-:Y:S02]  /*1e420*/  R2UR UR46, R218 ;  /* 0x00000000da2e72ca */ /* 0x008fe400000e0000 */
[----:B------:R-:W-:Y:S02]  /*1e430*/  R2UR UR47, R219 ;  /* 0x00000000db2f72ca */ /* 0x000fe400000e0000 */
        /* <DEDUP_REMOVED lines=19> */
[----:B------:R-:W-:Y:S01]  /*1e570*/  R2UR UR49, R20 ;  /* 0x00000000143172ca */ /* 0x000fe200000e0000 */
[----:B------:R-:W-:Y:S01]  /*1e580*/  VIADD R20, R3, 0x480 ;  /* 0x0000048003147836 */ /* 0x000fe20000000000 */
[----:B------:R-:W-:Y:S02]  /*1e590*/  R2UR UR48, R21 ;  /* 0x00000000153072ca */ /* 0x000fe400000e0000 */
[----:B------:R-:W-:Y:S02]  /*1e5a0*/  MOV R21, 0x40000040 ;  /* 0x4000004000157802 */ /* 0x000fe40000000f00 */
[----:B------:R-:W-:Y:S02]  /*1e5b0*/  R2UR UR14, R20 ;  /* 0x00000000140e72ca */ /* 0x000fe400000e0000 */
[----:B------:R-:W-:Y:S01]  /*1e5c0*/  R2UR UR15, R21 ;  /* 0x00000000150f72ca */ /* 0x000fe200000e0000 */
[----:B------:R-:W-:Y:S01]  /*1e5d0*/  UMOV UR12, UR46 ;  /* 0x0000002e000c7c82 */ /* 0x000fe20008000000 */
[----:B------:R-:W-:Y:S01]  /*1e5e0*/  UMOV UR13, UR47 ;  /* 0x0000002f000d7c82 */ /* 0x000fe20008000000 */
[----:B------:R-:W-:-:S02]  /*1e5f0*/  WARPGROUP.DEPBAR.LE gsb0, 0x0 ;  /* 0x00008000000079c5 */ /* 0x000fc40000010000 */
        /* <DEDUP_REMOVED lines=22> */
[----:B01----:R-:W-:Y:S02]  /*1e760*/  MOV R4, UR43 ;  /* 0x0000002b00047c02 */ /* 0x003fe40008000f00 */
        /* <DEDUP_REMOVED lines=19> */
[----:B---3--:R-:W-:Y:S02]  /*1e8a0*/  R2UR UR38, R218 ;  /* 0x00000000da2672ca */ /* 0x008fe400000e0000 */
        /* <DEDUP_REMOVED lines=309> */
[----:B------:R-:W-:Y:S01]  /*1fc00*/  IMAD.MOV.U32 R5, RZ, RZ, 0x40000040 ;  /* 0x40000040ff057424 */ /* 0x000fe200078e00ff */
        /* <DEDUP_REMOVED lines=221> */
[----:B--2---:R-:W-:Y:S06]  /*209e0*/  @!P0 BRA `(.L_x_2403) ;  /* 0x0000000000048947 */ /* 0x004fec0003800000 */
[----:B------:R-:W-:Y:S01]  /*209f0*/  BPT.TRAP 0x1 ;  /* 0x000000040000795c */ /* 0x000fe20000300000 */
.L_x_2403:
[----:B------:R-:W-:Y:S01]  /*20a00*/  SHF.L.U32 R0, R11, 0x1f, RZ ;  /* 0x0000001f0b007819 */ /* 0x000fe200000006ff */
[----:B------:R-:W-:-:S04]  /*20a10*/  IMAD R11, R12, 0x8, R18 ;  /* 0x000000080c0b7824 */ /* 0x000fc800078e0212 */
[----:B------:R0:W1:Y:S01]  /*20a20*/  SYNCS.PHASECHK.TRANS64.TRYWAIT P2, [R11+URZ+0x36850], R0 ;  /* 0x036850000b0075a7 */ /* 0x000062000804017f */
[----:B------:R-:W-:Y:S05]  /*20a30*/  @!P0 BRA `(.L_x_2404) ;  /* 0x0000000000048947 */ /* 0x000fea0003800000 */
[----:B------:R-:W-:Y:S01]  /*20a40*/  BPT.TRAP 0x1 ;  /* 0x000000040000795c */ /* 0x000fe20000300000 */
.L_x_2404:
[----:B------:R-:W-:Y:S04]  /*20a50*/  BSSY B1, `(.L_x_2405) ;  /* 0x0000004000017945 */ /* 0x000fe80003800000 */
[----:B-1----:R-:W-:Y:S05]  /*20a60*/  @P2 BRA `(.L_x_2406) ;  /* 0x0000000000082947 */ /* 0x002fea0003800000 */
[----:B------:R-:W1:Y:S02]  /*20a70*/  SYNCS.PHASECHK.TRANS64.TRYWAIT P2, [R11+URZ+0x36850], R0 ;  /* 0x036850000b0075a7 */ /* 0x000e64000804017f */
[----:B-1----:R-:W-:Y:S05]  /*20a80*/  @!P2 BRA `(.L_x_2407) ;  /* 0x000000c0007ca947 */ /* 0x002fea0003800000 */
.L_x_2406:
[----:B------:R-:W-:Y:S05]  /*20a90*/  BSYNC B1 ;  /* 0x0000000000017941 */ /* 0x000fea0003800000 */
.L_x_2405:
[----:B01----:R-:W-:Y:S01]  /*20aa0*/  IADD3 R0, R18, 0x400, RZ ;  /* 0x0000040012007810 */ /* 0x003fe20007ffe0ff */
[----:B------:R-:W-:Y:S01]  /*20ab0*/  IMAD.MOV.U32 R15, RZ, RZ, 0x40000040 ;  /* 0x40000040ff0f7424 */ /* 0x000fe200078e00ff */
[----:B------:R-:W-:Y:S01]  /*20ac0*/  WARPGROUP.ARRIVE ;  /* 0x00000000000079c5 */ /* 0x000fe20000000000 */
[----:B------:R-:W-:Y:S01]  /*20ad0*/  MOV R3, 0x40000040 ;  /* 0x4000004000037802 */ /* 0x000fe20000000f00 */
[----:B------:R-:W-:Y:S01]  /*20ae0*/  FMUL.FTZ R4, R169, UR42 ;  /* 0x0000002aa9047c20 */ /* 0x000fe20008410000 */
[----:B------:R-:W-:Y:S01]  /*20af0*/  SHF.R.U32.HI R0, RZ, 0x4, R0 ;  /* 0x00000004ff007819 */ /* 0x000fe20000011600 */
[----:B------:R-:W-:Y:S01]  /*20b00*/  FMUL.FTZ R20, R172, UR42 ;  /* 0x0000002aac147c20 */ /* 0x000fe20008410000 */
[----:B------:R-:W-:Y:S01]  /*20b10*/  R2UR UR7, R15 ;  /* 0x000000000f0772ca */ /* 0x000fe200000e0000 */
[----:B------:R-:W-:Y:S01]  /*20b20*/  FMUL.FTZ R161, R161, UR42 ;  /* 0x0000002aa1a17c20 */ /* 0x000fe20008410000 */
[----:B------:R-:W-:Y:S01]  /*20b30*/  LOP3.LUT R0, R0, 0x3fff, RZ, 0xc0, !PT ;  /* 0x00003fff00007812 */ /* 0x000fe200078ec0ff */
[----:B------:R-:W-:Y:S01]  /*20b40*/  MUFU.TANH R4, R4 ;  /* 0x0000000400047308 */ /* 0x000fe20000002400 */
        /* <DEDUP_REMOVED lines=8> */
[----:B------:R-:W-:Y:S01]  /*20bd0*/  MUFU.TANH R20, R20 ;  /* 0x0000001400147308 */ /* 0x000fe20000002400 */
[----:B------:R-:W-:Y:S01]  /*20be0*/  FMUL.FTZ R12, R170, UR42 ;  /* 0x0000002aaa0c7c20 */ /* 0x000fe20008410000 */
[----:B------:R-:W-:Y:S01]  /*20bf0*/  FMUL.FTZ R170, R160, UR42 ;  /* 0x0000002aa0aa7c20 */ /* 0x000fe20008410000 */
[C---:B------:R-:W-:Y:S01]  /*20c00*/  VIADD R2, R14.reuse, 0x80 ;  /* 0x000000800e027836 */ /* 0x040fe20000000000 */
[----:B------:R-:W-:Y:S01]  /*20c10*/  R2UR UR6, R14 ;  /* 0x000000000e0672ca */ /* 0x000fe200000e0000 */
        /* <DEDUP_REMOVED lines=12> */
[----:B------:R-:W-:Y:S01]  /*20ce0*/  HGMMA.64x192x16.F32 R24, R200, gdesc[UR4].tnspB, R24, gsb0 ;  /* 0x42e00004c8187df0 */ /* 0x000fe20008000818 */
[----:B------:R-:W-:Y:S01]  /*20cf0*/  R2UR UR6, R2 ;  /* 0x00000000020672ca */ /* 0x000fe200000e0000 */
[----:B------:R-:W-:Y:S01]  /*20d00*/  VIADD R2, R14, 0x100 ;  /* 0x000001000e027836 */ /* 0x000fe20000000000 */
[----:B------:R-:W-:Y:S01]  /*20d10*/  R2UR UR7, R3 ;  /* 0x00000000030772ca */ /* 0x000fe200000e0000 */
[----:B------:R-:W-:-:S02]  /*20d20*/  IMAD.MOV.U32 R3, RZ, RZ, 0x40000040 ;  /* 0x40000040ff037424 */ /* 0x000fc400078e00ff */
        /* <DEDUP_REMOVED lines=19> */
[----:B------:R-:W-:Y:S01]  /*20e60*/  IMAD.MOV.U32 R121, RZ, RZ, 0x40000040 ;  /* 0x40000040ff797424 */ /* 0x000fe200078e00ff */
[----:B------:R-:W-:Y:S01]  /*20e70*/  IADD3 R120, R14, 0x200, RZ ;  /* 0x000002000e787810 */ /* 0x000fe20007ffe0ff */
[----:B------:R-:W-:Y:S01]  /*20e80*/  FMUL.FTZ R172, R124, UR42 ;  /* 0x0000002a7cac7c20 */ /* 0x000fe20008410000 */
[----:B------:R-:W-:Y:S01]  /*20e90*/  FMUL.FTZ R125, R125, UR42 ;  /* 0x0000002a7d7d7c20 */ /* 0x000fe20008410000 */
[----:B------:R-:W-:Y:S01]  /*20ea0*/  FMUL.FTZ R21, R174, UR42 ;  /* 0x0000002aae157c20 */ /* 0x000fe20008410000 */
[----:B------:R-:W-:Y:S01]  /*20eb0*/  FMUL.FTZ R169, R175, UR42 ;  /* 0x0000002aafa97c20 */ /* 0x000fe20008410000 */
[----:B------:R-:W-:Y:S01]  /*20ec0*/  ULDC UR4, c[0x0][0x988] ;  /* 0x0002620000047ab9 */ /* 0x000fe20000000800 */
        /* <DEDUP_REMOVED lines=15> */
[----:B------:R-:W-:Y:S01]  /*20fc0*/  @!P1 LEA R13, R13, R18, 0x3 ;  /* 0x000000120d0d9211 */ /* 0x000fe200078e18ff */
[----:B------:R-:W-:Y:S01]  /*20fd0*/  MUFU.TANH R157, R157 ;  /* 0x0000009d009d7308 */ /* 0x000fe20000002400 */
[----:B------:R-:W-:Y:S01]  /*20fe0*/  @!P1 VIADD R11, R11, 0x36860 ;  /* 0x000368600b0b9836 */ /* 0x000fe20000000000 */
[----:B------:R-:W-:-:S02]  /*20ff0*/  ISETP.GT.AND P2, PT, R10, RZ, PT ;  /* 0x000000ff0a00720c */ /* 0x000fc40003f44270 */
[----:B------:R-:W-:Y:S01]  /*21000*/  @!P1 VIADD R13, R13, 0x36840 ;  /* 0x000368400d0d9836 */ /* 0x000fe20000000000 */
[----:B------:R-:W-:Y:S02]  /*21010*/  IADD3 R10, R10, -0x1, RZ ;  /* 0xffffffff0a0a7810 */ /* 0x000fe40007ffe0ff */
[----:B------:R-:W-:Y:S01]  /*21020*/  @!P1 PRMT R11, RZ, 0x654, R11 ;  /* 0x00000654ff0b9816 */ /* 0x000fe2000000000b */
        /* <DEDUP_REMOVED lines=24> */
[----:B------:R-:W-:Y:S01]  /*211b0*/  R2UR UR7, R3 ;  /* 0x00000000030772ca */ /* 0x000fe200000e0000 */
[----:B------:R-:W-:Y:S01]  /*211c0*/  IMAD.MOV.U32 R3, RZ, RZ, 0x40000040 ;  /* 0x40000040ff037424 */ /* 0x000fe200078e00ff */
[----:B------:R-:W-:Y:S02]  /*211d0*/  IADD3 R2, R14, 0x180, RZ ;  /* 0x000001800e027810 */ /* 0x000fe40007ffe0ff */
        /* <DEDUP_REMOVED lines=28> */
[----:B------:R-:W-:Y:S01]  /*213a0*/  FMUL.FTZ R2, R168, UR42 ;  /* 0x0000002aa8027c20 */ /* 0x000fe20008410000 */
[----:B------:R-:W-:Y:S01]  /*213b0*/  R2UR UR7, R3 ;  /* 0x00000000030772ca */ /* 0x000fe200000e0000 */
[----:B------:R-:W-:Y:S01]  /*213c0*/  FMUL.FTZ R168, R173, UR42 ;  /* 0x0000002aada87c20 */ /* 0x000fe20008410000 */
[----:B------:R-:W-:-:S03]  /*213d0*/  IMAD.U32 R3, RZ, RZ, UR4 ;  /* 0x00000004ff037e24 */ /* 0x000fc6000f8e00ff */
[----:B------:R-:W0:Y:S08]  /*213e0*/  MUFU.TANH R2, R2 ;  /* 0x0000000200027308 */ /* 0x000e300000002400 */
[----:B------:R-:W1:Y:S01]  /*213f0*/  MUFU.TANH R168, R168 ;  /* 0x000000a800a87308 */ /* 0x000e620000002400 */
[----:B0-----:R-:W-:-:S04]  /*21400*/  FMNMX.FTZ R0, R2, R9, !PT ;  /* 0x0000000902007209 */ /* 0x001fc80007810000 */
[----:B------:R-:W-:-:S04]  /*21410*/  FMNMX.FTZ R0, R4, R0, !PT ;  /* 0x0000000004007209 */ /* 0x000fc80007810000 */
[----:B------:R-:W-:-:S04]  /*21420*/  FMNMX.FTZ R0, R20, R0, !PT ;  /* 0x0000000014007209 */ /* 0x000fc80007810000 */
[----:B-1----:R-:W-:-:S04]  /*21430*/  FMNMX.FTZ R0, R168, R0, !PT ;  /* 0x00000000a8007209 */ /* 0x002fc80007810000 */
        /* <DEDUP_REMOVED lines=25> */
[----:B0-----:R-:W-:-:S05]  /*215d0*/  FMNMX.FTZ R5, R5, R0, !PT ;  /* 0x0000000005057209 */ /* 0x001fca0007810000 */
[----:B------:R-:W0:Y:S02]  /*215e0*/  SHFL.BFLY PT, R0, R5, 0x1, 0x1f ;  /* 0x0c201f0005007f89 */ /* 0x000e2400000e0000 */
[----:B0-----:R-:W-:-:S05]  /*215f0*/  FMNMX.FTZ R5, R5, R0, !PT ;  /* 0x0000000005057209 */ /* 0x001fca0007810000 */
[C---:B------:R-:W-:Y:S01]  /*21600*/  FMUL.FTZ R174, R5.reuse, R3 ;  /* 0x0000000305ae7220 */ /* 0x040fe20000410000 */
[----:B------:R-:W-:-:S03]  /*21610*/  FADD.FTZ R0, -R5, R9 ;  /* 0x0000000905007221 */ /* 0x000fc60000010100 */
[-CC-:B------:R-:W-:Y:S01]  /*21620*/  FFMA.FTZ R200, R2, R3.reuse, -R174.reuse ;  /* 0x0000000302c87223 */ /* 0x180fe200000108ae */
[----:B------:R-:W-:Y:S01]  /*21630*/  FMNMX.FTZ R2, R12, R8, !PT ;  /* 0x000000080c027209 */ /* 0x000fe20007810000 */
[-CC-:B------:R-:W-:Y:S01]  /*21640*/  FFMA.FTZ R9, R4, R3.reuse, -R174.reuse ;  /* 0x0000000304097223 */ /* 0x180fe200000108ae */
[-C--:B------:R-:W-:Y:S01]  /*21650*/  FMUL.FTZ R0, R0, R3.reuse ;  /* 0x0000000300007220 */ /* 0x080fe20000410000 */
[-CC-:B------:R-:W-:Y:S01]  /*21660*/  FFMA.FTZ R202, R20, R3.reuse, -R174.reuse ;  /* 0x0000000314ca7223 */ /* 0x180fe200000108ae */
[----:B------:R-:W-:Y:S01]  /*21670*/  FMNMX.FTZ R2, R15, R2, !PT ;  /* 0x000000020f027209 */ /* 0x000fe20007810000 */
[----:B------:R-:W-:Y:S02]  /*21680*/  WARPGROUP.DEPBAR.LE gsb0, 0x0 ;  /* 0x00008000000079c5 */ /* 0x000fe40000010000 */
[----:B------:R-:W-:Y:S01]  /*21690*/  WARPGROUP.ARRIVE ;  /* 0x00000000000079c5 */ /* 0x000fe20000000000 */
[----:B------:R-:W-:Y:S01]  /*216a0*/  FMNMX.FTZ R2, R21, R2, !PT ;  /* 0x0000000215027209 */ /* 0x000fe20007810000 */
[----:B------:R-:W-:Y:S01]  /*216b0*/  MUFU.EX2 R0, R0 ;  /* 0x0000000000007308 */ /* 0x000fe20000000800 */
[-CC-:B------:R-:W-:Y:S01]  /*216c0*/  FFMA.FTZ R168, R168, R3.reuse, -R174.reuse ;  /* 0x00000003a8a87223 */ /* 0x180fe200000108ae */
[-CC-:B------:R-:W-:Y:S01]  /*216d0*/  FFMA.FTZ R196, R170, R3.reuse, -R174.reuse ;  /* 0x00000003aac47223 */ /* 0x180fe200000108ae */
[----:B------:R-:W-:Y:S01]  /*216e0*/  FMNMX.FTZ R2, R169, R2, !PT ;  /* 0x00000002a9027209 */ /* 0x000fe20007810000 */
[----:B------:R-:W-:Y:S01]  /*216f0*/  HGMMA.64x192x16.F32 R24, R188, gdesc[UR4].tnspB, R24, gsb0 ;  /* 0x42e00004bc187df0 */ /* 0x000fe20008000818 */
[----:B------:R-:W-:Y:S01]  /*21700*/  R2UR UR6, R120 ;  /* 0x00000000780672ca */ /* 0x000fe200000e0000 */
[C---:B------:R-:W-:Y:S01]  /*21710*/  VIADD R120, R14.reuse, 0x280 ;  /* 0x000002800e787836 */ /* 0x040fe20000000000 */
[----:B------:R-:W-:Y:S01]  /*21720*/  R2UR UR7, R121 ;  /* 0x00000000790772ca */ /* 0x000fe200000e0000 */
[----:B------:R-:W-:Y:S01]  /*21730*/  VIADD R14, R14, 0x300 ;  /* 0x000003000e0e7836 */ /* 0x000fe20000000000 */
[----:B------:R-:W-:Y:S01]  /*21740*/  FMNMX.FTZ R2, R160, R2, !PT ;  /* 0x00000002a0027209 */ /* 0x000fe20007810000 */
[----:B------:R-:W0:Y:S01]  /*21750*/  MUFU.EX2 R200, R200 ;  /* 0x000000c800c87308 */ /* 0x000e220000000800 */
[----:B------:R-:W-:Y:S01]  /*21760*/  MOV R121, 0x40000040 ;  /* 0x4000004000797802 */ /* 0x000fe20000000f00 */
[-CC-:B------:R-:W-:Y:S01]  /*21770*/  FFMA.FTZ R161, R161, R3.reuse, -R174.reuse ;  /* 0x00000003a1a17223 */ /* 0x180fe200000108ae */
[----:B------:R-:W-:Y:S01]  /*21780*/  FMNMX.FTZ R2, R162, R2, !PT ;  /* 0x00000002a2027209 */ /* 0x000fe20007810000 */
[-CC-:B------:R-:W-:Y:S01]  /*21790*/  FFMA.FTZ R198, R164, R3.reuse, -R174.reuse ;  /* 0x00000003a4c67223 */ /* 0x180fe200000108ae */
[-CC-:B------:R-:W-:Y:S01]  /*217a0*/  FFMA.FTZ R125, R125, R3.reuse, -R174.reuse ;  /* 0x000000037d7d7223 */ /* 0x180fe200000108ae */
[-CC-:B------:R-:W-:Y:S01]  /*217b0*/  FFMA.FTZ R20, R165, R3.reuse, -R174.reuse ;  /* 0x00000003a5147223 */ /* 0x180fe200000108ae */
[----:B------:R-:W-:Y:S01]  /*217c0*/  FMNMX.FTZ R2, R163, R2, !PT ;  /* 0x00000002a3027209 */ /* 0x000fe20007810000 */
[----:B------:R-:W-:Y:S01]  /*217d0*/  MUFU.EX2 R9, R9 ;  /* 0x0000000900097308 */ /* 0x000fe20000000800 */
[-CC-:B------:R-:W-:Y:S01]  /*217e0*/  FFMA.FTZ R192, R167, R3.reuse, -R174.reuse ;  /* 0x00000003a7c07223 */ /* 0x180fe200000108ae */
[-CC-:B------:R-:W-:Y:S01]  /*217f0*/  FFMA.FTZ R164, R153, R3.reuse, -R174.reuse ;  /* 0x0000000399a47223 */ /* 0x180fe200000108ae */
[----:B------:R-:W-:Y:S01]  /*21800*/  FMNMX.FTZ R2, R166, R2, !PT ;  /* 0x00000002a6027209 */ /* 0x000fe20007810000 */
[-CC-:B------:R-:W-:Y:S01]  /*21810*/  FFMA.FTZ R194, R156, R3.reuse, -R174.reuse ;  /* 0x000000039cc27223 */ /* 0x180fe200000108ae */
[-CC-:B------:R-:W-:Y:S01]  /*21820*/  FFMA.FTZ R153, R157, R3.reuse, -R174.reuse ;  /* 0x000000039d997223 */ /* 0x180fe200000108ae */
[----:B------:R-:W-:Y:S01]  /*21830*/  FFMA.FTZ R151, R171, R3, -R174 ;  /* 0x00000003ab977223 */ /* 0x000fe200000108ae */
        /* <DEDUP_REMOVED lines=31> */
[----:B------:R-:W-:Y:S01]  /*21a30*/  MUFU.EX2 R151, R151 ;  /* 0x0000009700977308 */ /* 0x000fe20000000800 */
[----:B-1----:R-:W-:-:S05]  /*21a40*/  FMNMX.FTZ R4, R2, R4, !PT ;  /* 0x0000000402047209 */ /* 0x002fca0007810000 */
[----:B------:R-:W1:Y:S02]  /*21a50*/  SHFL.BFLY PT, R2, R4, 0x1, 0x1f ;  /* 0x0c201f0004027f89 */ /* 0x000e6400000e0000 */
        /* <DEDUP_REMOVED lines=28> */
[-CC-:B------:R-:W-:Y:S01]  /*21c20*/  FFMA.FTZ R12, R15, R3.reuse, -R140.reuse ;  /* 0x000000030f0c7223 */ /* 0x180fe2000001088c */
[----:B------:R-:W-:Y:S01]  /*21c30*/  IMAD.MOV.U32 R15, RZ, RZ, 0x40000040 ;  /* 0x40000040ff0f7424 */ /* 0x000fe200078e00ff */
[----:B------:R-:W-:Y:S01]  /*21c40*/  R2UR UR6, R14 ;  /* 0x000000000e0672ca */ /* 0x000fe200000e0000 */
[-CC-:B------:R-:W-:Y:S01]  /*21c50*/  FFMA.FTZ R203, R21, R3.reuse, -R140.reuse ;  /* 0x0000000315cb7223 */ /* 0x180fe2000001088c */
[-CC-:B------:R-:W-:Y:S01]  /*21c60*/  FFMA.FTZ R21, R169, R3.reuse, -R140.reuse ;  /* 0x00000003a9157223 */ /* 0x180fe2000001088c */
[----:B------:R-:W2:Y:S01]  /*21c70*/  MUFU.EX2 R201, R201 ;  /* 0x000000c900c97308 */ /* 0x000ea20000000800 */
[----:B------:R-:W-:Y:S01]  /*21c80*/  R2UR UR7, R15 ;  /* 0x000000000f0772ca */ /* 0x000fe200000e0000 */
[-CC-:B------:R-:W-:Y:S01]  /*21c90*/  FFMA.FTZ R197, R160, R3.reuse, -R140.reuse ;  /* 0x00000003a0c57223 */ /* 0x180fe2000001088c */
[-CC-:B------:R-:W-:Y:S01]  /*21ca0*/  FFMA.FTZ R141, R162, R3.reuse, -R140.reuse ;  /* 0x00000003a28d7223 */ /* 0x180fe2000001088c */
[----:B------:R-:W-:Y:S01]  /*21cb0*/  FFMA.FTZ R189, R144, R3, -R140 ;  /* 0x0000000390bd7223 */ /* 0x000fe2000001088c */
[----:B------:R-:W-:Y:S01]  /*21cc0*/  @!P1 PRMT R15, RZ, 0x654, R13 ;  /* 0x00000654ff0f9816 */ /* 0x000fe2000000000d */
[----:B0----5:R-:W-:Y:S01]  /*21cd0*/  FFMA.FTZ R144, R0, R7, R200 ;  /* 0x0000000700907223 */ /* 0x021fe200000100c8 */
[-CC-:B------:R-:W-:Y:S01]  /*21ce0*/  FFMA.FTZ R199, R163, R3.reuse, -R140.reuse ;  /* 0x00000003a3c77223 */ /* 0x180fe2000001088c */
[----:B------:R-:W0:Y:S01]  /*21cf0*/  MUFU.EX2 R12, R12 ;  /* 0x0000000c000c7308 */ /* 0x000e220000000800 */
[-CC-:B------:R-:W-:Y:S01]  /*21d00*/  FFMA.FTZ R185, R138, R3.reuse, -R140.reuse ;  /* 0x000000038ab97223 */ /* 0x180fe2000001088c */
[-CC-:B-1----:R-:W-:Y:S01]  /*21d10*/  FFMA.FTZ R125, R166, R3.reuse, -R140.reuse ;  /* 0x00000003a67d7223 */ /* 0x182fe2000001088c */
[-CC-:B------:R-:W-:Y:S01]  /*21d20*/  FFMA.FTZ R193, R152, R3.reuse, -R140.reuse ;  /* 0x0000000398c17223 */ /* 0x180fe2000001088c */
[-CC-:B------:R-:W-:Y:S01]  /*21d30*/  FFMA.FTZ R124, R124, R3.reuse, -R140.reuse ;  /* 0x000000037c7c7223 */ /* 0x180fe2000001088c */
[-CC-:B------:R-:W-:Y:S01]  /*21d40*/  FFMA.FTZ R137, R154, R3.reuse, -R140.reuse ;  /* 0x000000039a897223 */ /* 0x180fe2000001088c */
[-CC-:B------:R-:W-:Y:S01]  /*21d50*/  FFMA.FTZ R195, R155, R3.reuse, -R140.reuse ;  /* 0x000000039bc37223 */ /* 0x180fe2000001088c */
[-CC-:B------:R-:W-:Y:S01]  /*21d60*/  FFMA.FTZ R148, R158, R3.reuse, -R140.reuse ;  /* 0x000000039e947223 */ /* 0x180fe2000001088c */
[----:B------:R-:W1:Y:S01]  /*21d70*/  MUFU.EX2 R203, R203 ;  /* 0x000000cb00cb7308 */ /* 0x000e620000000800 */
[----:B--2---:R-:W-:Y:S01]  /*21d80*/  FFMA.FTZ R7, R2, R6, R201 ;  /* 0x0000000602077223 */ /* 0x004fe200000100c9 */
[-CC-:B------:R-:W-:Y:S01]  /*21d90*/  FFMA.FTZ R14, R145, R3.reuse, -R140.reuse ;  /* 0x00000003910e7223 */ /* 0x180fe2000001088c */
[-CC-:B------:R-:W-:Y:S01]  /*21da0*/  FFMA.FTZ R191, R146, R3.reuse, -R140.reuse ;  /* 0x0000000392bf7223 */ /* 0x180fe2000001088c */
[-CC-:B------:R-:W-:Y:S01]  /*21db0*/  FFMA.FTZ R6, R139, R3.reuse, -R140.reuse ;  /* 0x000000038b067223 */ /* 0x180fe2000001088c */
[-CC-:B------:R-:W-:Y:S01]  /*21dc0*/  FFMA.FTZ R187, R142, R3.reuse, -R140.reuse ;  /* 0x000000038ebb7223 */ /* 0x180fe2000001088c */
[-CC-:B------:R-:W-:Y:S01]  /*21dd0*/  FFMA.FTZ R131, R131, R3.reuse, -R140.reuse ;  /* 0x0000000383837223 */ /* 0x180fe2000001088c */
[--C-:B------:R-:W-:Y:S01]  /*21de0*/  FFMA.FTZ R134, R134, R3, -R140.reuse ;  /* 0x0000000386867223 */ /* 0x100fe2000001088c */
[----:B------:R-:W2:Y:S01]  /*21df0*/  MUFU.EX2 R21, R21 ;  /* 0x0000001500157308 */ /* 0x000ea20000000800 */
[C---:B0-----:R-:W-:Y:S01]  /*21e00*/  FADD.FTZ R138, R12.reuse, R7 ;  /* 0x000000070c8a7221 */ /* 0x041fe20000010000 */
[----:B------:R-:W-:Y:S01]  /*21e10*/  F2FP.F16.F32.PACK_AB R201, R12, R201 ;  /* 0x000000c90cc9723e */ /* 0x000fe200000000ff */
[-CC-:B------:R-:W-:Y:S01]  /*21e20*/  FFMA.FTZ R7, R143, R3.reuse, -R140.reuse ;  /* 0x000000038f077223 */ /* 0x180fe2000001088c */
[----:B------:R-:W-:Y:S01]  /*21e30*/  F2FP.F16.F32.PACK_AB R200, R9, R200 ;  /* 0x000000c809c8723e */ /* 0x000fe200000000ff */
[-CC-:B------:R-:W-:Y:S01]  /*21e40*/  FFMA.FTZ R135, R135, R3.reuse, -R140.reuse ;  /* 0x0000000387877223 */ /* 0x180fe2000001088c */
[-CC-:B------:R-:W-:Y:S01]  /*21e50*/  FFMA.FTZ R122, R122, R3.reuse, -R140.reuse ;  /* 0x000000037a7a7223 */ /* 0x180fe2000001088c */
[-C--:B------:R-:W-:Y:S01]  /*21e60*/  FFMA.FTZ R123, R123, R3.reuse, -R140 ;  /* 0x000000037b7b7223 */ /* 0x080fe2000001088c */
[----:B------:R-:W0:Y:S01]  /*21e70*/  MUFU.EX2 R197, R197 ;  /* 0x000000c500c57308 */ /* 0x000e220000000800 */
[----:B-1----:R-:W-:Y:S01]  /*21e80*/  FADD.FTZ R138, R203, R138 ;  /* 0x0000008acb8a7221 */ /* 0x002fe20000010000 */
[-CC-:B------:R-:W-:Y:S01]  /*21e90*/  FFMA.FTZ R126, R126, R3.reuse, -R140.reuse ;  /* 0x000000037e7e7223 */ /* 0x180fe2000001088c */
[----:B------:R-:W-:-:S05]  /*21ea0*/  FFMA.FTZ R127, R127, R3, -R140 ;  /* 0x000000037f7f7223 */ /* 0x000fca000001088c */
        /* <DEDUP_REMOVED lines=8> */
[----:B------:R-:W-:Y:S01]  /*21f30*/  MUFU.EX2 R13, R124 ;  /* 0x0000007c000d7308 */ /* 0x000fe20000000800 */
[----:B--2---:R-:W-:-:S07]  /*21f40*/  FADD.FTZ R138, R199, R138 ;  /* 0x0000008ac78a7221 */ /* 0x004fce0000010000 */
[----:B------:R-:W1:Y:S01]  /*21f50*/  MUFU.EX2 R193, R193 ;  /* 0x000000c100c17308 */ /* 0x000e620000000800 */
[C---:B0-----:R-:W-:Y:S01]  /*21f60*/  FADD.FTZ R138, R125.reuse, R138 ;  /* 0x0000008a7d8a7221 */ /* 0x041fe20000010000 */
[----:B------:R-:W-:-:S06]  /*21f70*/  F2FP.F16.F32.PACK_AB R199, R125, R199 ;  /* 0x000000c77dc7723e */ /* 0x000fcc00000000ff */
[----:B------:R-:W0:Y:S08]  /*21f80*/  MUFU.EX2 R137, R137 ;  /* 0x0000008900897308 */ /* 0x000e300000000800 */
[----:B------:R-:W-:Y:S01]  /*21f90*/  MUFU.EX2 R195, R195 ;  /* 0x000000c300c37308 */ /* 0x000fe20000000800 */
[----:B-1----:R-:W-:-:S07]  /*21fa0*/  FADD.FTZ R138, R193, R138 ;  /* 0x0000008ac18a7221 */ /* 0x002fce0000010000 */
[----:B------:R-:W-:Y:S01]  /*21fb0*/  MUFU.EX2 R148, R148 ;  /* 0x0000009400947308 */ /* 0x000fe20000000800 */
[C---:B0-----:R-:W-:Y:S01]  /*21fc0*/  FADD.FTZ R138, R137.reuse, R138 ;  /* 0x0000008a898a7221 */ /* 0x041fe20000010000 */
        /* <DEDUP_REMOVED lines=12> */
[----:B------:R-:W0:Y:S01]  /*22090*/  MUFU.EX2 R135, R135 ;  /* 0x0000008700877308 */ /* 0x000e220000000800 */
[----:B------:R-:W-:-:S02]  /*220a0*/  WARPGROUP.DEPBAR.LE gsb0, 0x0 ;  /* 0x00008000000079c5 */ /* 0x000fc40000010000 */
[----:B------:R-:W-:Y:S01]  /*220b0*/  WARPGROUP.ARRIVE ;  /* 0x00000000000079c5 */ /* 0x000fe20000000000 */
[-C--:B------:R-:W-:Y:S01]  /*220c0*/  FFMA.FTZ R181, R130, R3.reuse, -R140 ;  /* 0x0000000382b57223 */ /* 0x080fe2000001088c */
[-CC-:B------:R-:W-:Y:S01]  /*220d0*/  FFMA.FTZ R180, R128, R3.reuse, -R174.reuse ;  /* 0x0000000380b47223 */ /* 0x180fe200000108ae */
[-CC-:B------:R-:W-:Y:S01]  /*220e0*/  FFMA.FTZ R128, R129, R3.reuse, -R174.reuse ;  /* 0x0000000381807223 */ /* 0x180fe200000108ae */
[-CC-:B------:R-:W-:Y:S01]  /*220f0*/  FFMA.FTZ R182, R132, R3.reuse, -R174.reuse ;  /* 0x0000000384b67223 */ /* 0x180fe200000108ae */
[-CC-:B------:R-:W-:Y:S01]  /*22100*/  FFMA.FTZ R129, R133, R3.reuse, -R174.reuse ;  /* 0x0000000385817223 */ /* 0x180fe200000108ae */
        /* <DEDUP_REMOVED lines=21> */
[----:B------:R0:W-:Y:S01]  /*22260*/  @!P1 SYNCS.ARRIVE.TRANS64.RED.A1T0 RZ, [R11+URZ], RZ ;  /* 0x000000ff0bff99a7 */ /* 0x0001e2000810043f */
[----:B------:R-:W1:Y:S02]  /*22270*/  MUFU.EX2 R9, R131 ;  /* 0x0000008300097308 */ /* 0x000e640000000800 */
[----:B------:R-:W-:Y:S01]  /*22280*/  FADD.FTZ R15, R202, R15 ;  /* 0x0000000fca0f7221 */ /* 0x000fe20000010000 */
[----:B------:R-:W-:-:S03]  /*22290*/  F2FP.F16.F32.PACK_AB R202, R168, R202 ;  /* 0x000000caa8ca723e */ /* 0x000fc600000000ff */
[----:B------:R-:W-:-:S04]  /*222a0*/  FADD.FTZ R15, R168, R15 ;  /* 0x0000000fa80f7221 */ /* 0x000fc80000010000 */
[----:B------:R-:W-:Y:S01]  /*222b0*/  FADD.FTZ R124, R196, R15 ;  /* 0x0000000fc47c7221 */ /* 0x000fe20000010000 */
[----:B------:R-:W-:-:S03]  /*222c0*/  F2FP.F16.F32.PACK_AB R196, R161, R196 ;  /* 0x000000c4a1c4723e */ /* 0x000fc600000000ff */
[----:B0-----:R-:W-:-:S04]  /*222d0*/  FADD.FTZ R11, R161, R124 ;  /* 0x0000007ca10b7221 */ /* 0x001fc80000010000 */
[----:B------:R-:W-:Y:S01]  /*222e0*/  FADD.FTZ R11, R198, R11 ;  /* 0x0000000bc60b7221 */ /* 0x000fe20000010000 */
[----:B------:R-:W-:-:S03]  /*222f0*/  F2FP.F16.F32.PACK_AB R198, R20, R198 ;  /* 0x000000c614c6723e */ /* 0x000fc600000000ff */
[----:B------:R-:W-:-:S04]  /*22300*/  FADD.FTZ R11, R20, R11 ;  /* 0x0000000b140b7221 */ /* 0x000fc80000010000 */
[----:B------:R-:W-:Y:S01]  /*22310*/  FADD.FTZ R11, R192, R11 ;  /* 0x0000000bc00b7221 */ /* 0x000fe20000010000 */
[----:B------:R-:W-:-:S03]  /*22320*/  F2FP.F16.F32.PACK_AB R192, R164, R192 ;  /* 0x000000c0a4c0723e */ /* 0x000fc600000000ff */
[----:B------:R-:W-:-:S04]  /*22330*/  FADD.FTZ R11, R164, R11 ;  /* 0x0000000ba40b7221 */ /* 0x000fc80000010000 */
        /* <DEDUP_REMOVED lines=32> */
[C---:B-1----:R-:W-:Y:S02]  /*22540*/  F2FP.F16.F32.PACK_AB R181, R9.reuse, R181 ;  /* 0x000000b509b5723e */ /* 0x042fe400000000ff */
[C---:B------:R-:W-:Y:S01]  /*22550*/  FADD.FTZ R11, R128.reuse, R11 ;  /* 0x0000000b800b7221 */ /* 0x040fe20000010000 */
[----:B------:R-:W-:Y:S01]  /*22560*/  FADD.FTZ R13, R9, R12 ;  /* 0x0000000c090d7221 */ /* 0x000fe20000010000 */
[----:B------:R-:W-:Y:S01]  /*22570*/  F2FP.F16.F32.PACK_AB R180, R128, R180 ;  /* 0x000000b480b4723e */ /* 0x000fe200000000ff */
[----:B------:R-:W-:-:S02]  /*22580*/  IMAD.MOV.U32 R9, RZ, RZ, R5 ;  /* 0x000000ffff097224 */ /* 0x000fc400078e0005 */
[----:B------:R-:W-:Y:S01]  /*22590*/  FADD.FTZ R12, R182, R11 ;  /* 0x0000000bb60c7221 */ /* 0x000fe20000010000 */
[----:B------:R-:W-:Y:S01]  /*225a0*/  FADD.FTZ R6, R134, R13 ;  /* 0x0000000d86067221 */ /* 0x000fe20000010000 */
[C---:B------:R-:W-:Y:S02]  /*225b0*/  F2FP.F16.F32.PACK_AB R182, R129.reuse, R182 ;  /* 0x000000b681b6723e */ /* 0x040fe400000000ff */
[----:B------:R-:W-:Y:S01]  /*225c0*/  FADD.FTZ R12, R129, R12 ;  /* 0x0000000c810c7221 */ /* 0x000fe20000010000 */
[----:B------:R-:W-:-:S03]  /*225d0*/  FADD.FTZ R7, R135, R6 ;  /* 0x0000000687077221 */ /* 0x000fc60000010000 */
[----:B------:R-:W-:Y:S01]  /*225e0*/  FADD.FTZ R11, R121, R12 ;  /* 0x0000000c790b7221 */ /* 0x000fe20000010000 */
[----:B------:R-:W-:-:S03]  /*225f0*/  FADD.FTZ R6, R122, R7 ;  /* 0x000000077a067221 */ /* 0x000fc60000010000 */
[----:B------:R-:W-:Y:S01]  /*22600*/  FADD.FTZ R12, R132, R11 ;  /* 0x0000000b840c7221 */ /* 0x000fe20000010000 */
[----:B------:R-:W-:Y:S01]  /*22610*/  FADD.FTZ R6, R123, R6 ;  /* 0x000000067b067221 */ /* 0x000fe20000010000 */
[----:B------:R-:W-:Y:S02]  /*22620*/  IMAD.MOV.U32 R11, RZ, RZ, R208 ;  /* 0x000000ffff0b7224 */ /* 0x000fe400078e00d0 */
[----:B------:R-:W-:Y:S01]  /*22630*/  FADD.FTZ R7, R133, R12 ;  /* 0x0000000c85077221 */ /* 0x000fe20000010000 */
[----:B------:R-:W-:Y:S01]  /*22640*/  FADD.FTZ R6, R179, R6 ;  /* 0x00000006b3067221 */ /* 0x000fe20000010000 */
[C---:B------:R-:W-:Y:S01]  /*22650*/  F2FP.F16.F32.PACK_AB R179, R127.reuse, R179 ;  /* 0x000000b37fb3723e */ /* 0x040fe200000000ff */
[----:B------:R-:W-:Y:S02]  /*22660*/  IMAD.MOV.U32 R12, RZ, RZ, R205 ;  /* 0x000000ffff0c7224 */ /* 0x000fe400078e00cd */
[----:B------:R-:W-:Y:S01]  /*22670*/  FADD.FTZ R7, R8, R7 ;  /* 0x0000000708077221 */ /* 0x000fe20000010000 */
[----:B------:R-:W-:Y:S01]  /*22680*/  FADD.FTZ R6, R127, R6 ;  /* 0x000000067f067221 */ /* 0x000fe20000010000 */
[----:B------:R-:W-:Y:S01]  /*22690*/  MOV R8, R4 ;  /* 0x0000000400087202 */ /* 0x000fe20000000f00 */
[----:B------:R-:W-:Y:S06]  /*226a0*/  @P2 BRA `(.L_x_2408) ;  /* 0xffffffa800dc2947 */ /* 0x000fec000383ffff */
.L_x_2397:
[----:B------:R-:W-:Y:S05]  /*226b0*/  BSYNC B0 ;  /* 0x0000000000007941 */ /* 0x000fea0003800000 */
.L_x_2396:
        /* <DEDUP_REMOVED lines=99> */
.L_x_2409:
[----:B------:R-:W-:Y:S01]  /*22cf0*/  IMAD R13, R205, 0x8, R18 ;  /* 0x00000008cd0d7824 */ /* 0x000fe200078e0212 */
[----:B------:R-:W-:-:S04]  /*22d00*/  SHF.L.U32 R2, R208, 0x1f, RZ ;  /* 0x0000001fd0027819 */ /* 0x000fc800000006ff */
[----:B------:R0:W1:Y:S01]  /*22d10*/  SYNCS.PHASECHK.TRANS64.TRYWAIT P2, [R13+URZ+0x36850], R2 ;  /* 0x036850020d0075a7 */ /* 0x000062000804017f */
[----:B------:R-:W-:Y:S05]  /*22d20*/  @!P0 BRA `(.L_x_2410) ;  /* 0x0000000000048947 */ /* 0x000fea0003800000 */
[----:B------:R-:W-:Y:S01]  /*22d30*/  BPT.TRAP 0x1 ;  /* 0x000000040000795c */ /* 0x000fe20000300000 */
.L_x_2410:
        /* <DEDUP_REMOVED lines=9> */
.L_x_2412:
[----:B------:R-:W-:Y:S05]  /*22dd0*/  BSYNC B0 ;  /* 0x0000000000007941 */ /* 0x000fea0003800000 */
.L_x_2411:
[----:B------:R-:W-:Y:S01]  /*22de0*/  IMAD.MOV.U32 R8, RZ, RZ, R0 ;  /* 0x000000ffff087224 */ /* 0x000fe200078e0000 */
[----:B------:R-:W-:Y:S01]  /*22df0*/  WARPGROUP.ARRIVE ;  /* 0x00000000000079c5 */ /* 0x000fe20000000000 */
[----:B------:R-:W-:Y:S01]  /*22e00*/  IMAD.MOV.U32 R9, RZ, RZ, 0x40000040 ;  /* 0x40000040ff097424 */ /* 0x000fe200078e00ff */
[----:B------:R-:W-:Y:S01]  /*22e10*/  IADD3 R205, R205, 0x1, RZ ;  /* 0x00000001cdcd7810 */ /* 0x000fe20007ffe0ff */
[----:B------:R-:W-:Y:S01]  /*22e20*/  VIADD R232, R232, 0x1 ;  /* 0x00000001e8e87836 */ /* 0x000fe20000000000 */
[----:B------:R-:W-:Y:S02]  /*22e30*/  R2UR UR6, R8 ;  /* 0x00000000080672ca */ /* 0x000fe400000e0000 */
[----:B------:R-:W-:Y:S01]  /*22e40*/  R2UR UR7, R9 ;  /* 0x00000000090772ca */ /* 0x000fe200000e0000 */
[----:B------:R-:W-:Y:S01]  /*22e50*/  IMAD.MOV.U32 R9, RZ, RZ, 0x40000040 ;  /* 0x40000040ff097424 */ /* 0x000fe200078e00ff */
[----:B------:R-:W-:Y:S02]  /*22e60*/  IADD3 R8, R0, 0x80, RZ ;  /* 0x0000008000087810 */ /* 0x000fe40007ffe0ff */
[----:B------:R-:W-:-:S04]  /*22e70*/  ISETP.NE.AND P2, PT, R205, 0x2, PT ;  /* 0x00000002cd00780c */ /* 0x000fc80003f45270 */
[----:B------:R-:W-:-:S05]  /*22e80*/  SEL R205, R205, RZ, P2 ;  /* 0x000000ffcdcd7207 */ /* 0x000fca0001000000 */
        /* <DEDUP_REMOVED lines=33> */
[----:B------:R-:W2:Y:S02]  /*230a0*/  SHFL.BFLY PT, R0, R7, 0x2, 0x1f ;  /* 0x0c401f0007007f89 */ /* 0x000ea400000e0000 */
[----:B--2---:R-:W-:Y:S01]  /*230b0*/  FADD.FTZ R0, R0, R7 ;  /* 0x0000000700007221 */ /* 0x004fe20000010000 */
[----:B------:R-:W-:Y:S02]  /*230c0*/  WARPGROUP.DEPBAR.LE gsb0, 0x0 ;  /* 0x00008000000079c5 */ /* 0x000fe40000010000 */
[----:B------:R-:W-:-:S10]  /*230d0*/  WARPGROUP.ARRIVE ;  /* 0x00000000000079c5 */ /* 0x000fd40000000000 */
[----:B------:R-:W-:Y:S01]  /*230e0*/  HGMMA.64x192x16.F32 R24, R180, gdesc[UR4].tnspB, R24, gsb0 ;  /* 0x42e00004b4187df0 */ /* 0x000fe20008000818 */
[----:B------:R-:W-:Y:S02]  /*230f0*/  R2UR UR6, R8 ;  /* 0x00000000080672ca */ /* 0x000fe400000e0000 */
[----:B------:R-:W-:Y:S02]  /*23100*/  R2UR UR7, R9 ;  /* 0x00000000090772ca */ /* 0x000fe400000e0000 */
[----:B------:R-:W0:Y:S02]  /*23110*/  SHFL.BFLY PT, R9, R6, 0x2, 0x1f ;  /* 0x0c401f0006097f89 */ /* 0x000e2400000e0000 */
[----:B01----:R-:W-:Y:S01]  /*23120*/  FADD.FTZ R2, R9, R6 ;  /* 0x0000000609027221 */ /* 0x003fe20000010000 */
[----:B------:R-:W-:Y:S01]  /*23130*/  CS2R R6, SRZ ;  /* 0x0000000000067805 */ /* 0x000fe2000001ff00 */
[----:B------:R-:W0:Y:S04]  /*23140*/  SHFL.BFLY PT, R9, R0, 0x1, 0x1f ;  /* 0x0c201f0000097f89 */ /* 0x000e2800000e0000 */
[----:B------:R-:W1:Y:S01]  /*23150*/  SHFL.BFLY PT, R11, R2, 0x1, 0x1f ;  /* 0x0c201f00020b7f89 */ /* 0x000e6200000e0000 */
[----:B0-----:R-:W-:Y:S01]  /*23160*/  FADD.FTZ R12, R0, R9 ;  /* 0x00000009000c7221 */ /* 0x001fe20000010000 */
[----:B------:R-:W-:Y:S01]  /*23170*/  MOV R0, 0xff800000 ;  /* 0xff80000000007802 */ /* 0x000fe20000000f00 */
[----:B-1----:R-:W-:-:S03]  /*23180*/  FADD.FTZ R14, R2, R11 ;  /* 0x0000000b020e7221 */ /* 0x002fc60000010000 */
[----:B------:R-:W-:Y:S01]  /*23190*/  FSETP.NE.FTZ.AND P0, PT, R12, RZ, PT ;  /* 0x000000ff0c00720b */ /* 0x000fe20003f15000 */
[----:B------:R-:W-:Y:S01]  /*231a0*/  IMAD.MOV.U32 R2, RZ, RZ, -0x800000 ;  /* 0xff800000ff027424 */ /* 0x000fe200078e00ff */
[----:B------:R-:W-:Y:S02]  /*231b0*/  SEL R11, RZ, 0x1, P2 ;  /* 0x00000001ff0b7807 */ /* 0x000fe40001000000 */
[----:B------:R-:W-:Y:S02]  /*231c0*/  FSETP.NE.FTZ.AND P3, PT, R14, RZ, PT ;  /* 0x000000ff0e00720b */ /* 0x000fe40003f75000 */
[----:B------:R-:W-:Y:S01]  /*231d0*/  LOP3.LUT R208, R208, R11, RZ, 0x3c, !PT ;  /* 0x0000000bd0d07212 */ /* 0x000fe200078e3cff */
[----:B------:R-:W-:-:S05]  /*231e0*/  @!P1 VIADD R11, R13, 0x36860 ;  /* 0x000368600d0b9836 */ /* 0x000fca0000000000 */
[----:B------:R-:W-:Y:S01]  /*231f0*/  @!P1 PRMT R11, RZ, 0x654, R11 ;  /* 0x00000654ff0b9816 */ /* 0x000fe2000000000b */
        /* <DEDUP_REMOVED lines=13> */
[----:B------:R-:W-:Y:S03]  /*232d0*/  HGMMA.64x192x16.F32 R24, R176, gdesc[UR4].tnspB, R24, gsb0 ;  /* 0x42e00004b0187df0 */ /* 0x000fe60008000818 */
[----:B------:R-:W-:Y:S02]  /*232e0*/  WARPGROUP.DEPBAR.LE gsb0, 0x0 ;  /* 0x00008000000079c5 */ /* 0x000fe40000010000 */
[----:B------:R1:W-:Y:S01]  /*232f0*/  @!P1 SYNCS.ARRIVE.TRANS64.RED.A1T0 RZ, [R11+URZ], RZ ;  /* 0x000000ff0bff99a7 */ /* 0x0003e2000810043f */
[-C--:B--2---:R-:W-:Y:S01]  /*23300*/  FMUL.FTZ R129, R51, R6.reuse ;  /* 0x0000000633817220 */ /* 0x084fe20000410000 */
        /* <DEDUP_REMOVED lines=95> */
.L_x_2308:
        /* <DEDUP_REMOVED lines=58> */
[C---:B------:R-:W-:Y:S02]  /*23ca0*/  IADD3 R137, P2, R26.reuse, 0x20, RZ ;  /* 0x000000201a897810 */ /* 0x040fe40007f5e0ff */
[C---:B------:R-:W-:Y:S02]  /*23cb0*/  IADD3 R145, P0, R26.reuse, 0x4020, RZ ;  /* 0x000040201a917810 */ /* 0x040fe40007f1e0ff */
[----:B------:R-:W-:Y:S02]  /*23cc0*/  LOP3.LUT R6, R137, 0x380, RZ, 0xc0, !PT ;  /* 0x0000038089067812 */ /* 0x000fe400078ec0ff */
[----:B------:R-:W-:Y:S01]  /*23cd0*/  LOP3.LUT R7, R26, 0x380, RZ, 0xc0, !PT ;  /* 0x000003801a077812 */ /* 0x000fe200078ec0ff */
[----:B------:R-:W-:Y:S01]  /*23ce0*/  IMAD.X R21, RZ, RZ, R27, P0 ;  /* 0x000000ffff157224 */ /* 0x000fe200000e061b */
[----:B------:R-:W-:Y:S02]  /*23cf0*/  SHF.R.U64 R6, R6, 0x3, RZ ;  /* 0x0000000306067819 */ /* 0x000fe400000012ff */
[----:B------:R-:W-:-:S02]  /*23d00*/  IADD3 R139, P1, R26, 0x40, RZ ;  /* 0x000000401a8b7810 */ /* 0x000fc40007f3e0ff */
[C---:B------:R-:W-:Y:S02]  /*23d10*/  IADD3 R141, P6, R26.reuse, 0x60, RZ ;  /* 0x000000601a8d7810 */ /* 0x040fe40007fde0ff */
[----:B------:R-:W-:Y:S01]  /*23d20*/  IADD3 R143, P5, R26, 0x4000, RZ ;  /* 0x000040001a8f7810 */ /* 0x000fe20007fbe0ff */
[--C-:B------:R-:W-:Y:S01]  /*23d30*/  IMAD.X R11, RZ, RZ, R27.reuse, P1 ;  /* 0x000000ffff0b7224 */ /* 0x100fe200008e061b */
[----:B------:R-:W-:Y:S01]  /*23d40*/  LOP3.LUT R8, R6, R137, RZ, 0x3c, !PT ;  /* 0x0000008906087212 */ /* 0x000fe200078e3cff */
[----:B------:R-:W-:Y:S01]  /*23d50*/  IMAD.X R13, RZ, RZ, R27, P6 ;  /* 0x000000ffff0d7224 */ /* 0x000fe200030e061b */
[----:B------:R-:W-:Y:S02]  /*23d60*/  LOP3.LUT R6, R145, 0x380, RZ, 0xc0, !PT ;  /* 0x0000038091067812 */ /* 0x000fe400078ec0ff */
[----:B------:R-:W-:Y:S02]  /*23d70*/  SHF.R.U64 R7, R7, 0x3, RZ ;  /* 0x0000000307077819 */ /* 0x000fe400000012ff */
[----:B------:R-:W-:-:S02]  /*23d80*/  IADD3.X R9, RZ, R27, RZ, P2, !PT ;  /* 0x0000001bff097210 */ /* 0x000fc400017fe4ff */
[----:B------:R-:W-:Y:S02]  /*23d90*/  IADD3.X R15, RZ, R27, RZ, P5, !PT ;  /* 0x0000001bff0f7210 */ /* 0x000fe40002ffe4ff */
[C---:B------:R-:W-:Y:S02]  /*23da0*/  IADD3 R147, P4, R26.reuse, 0x4040, RZ ;  /* 0x000040401a937810 */ /* 0x040fe40007f9e0ff */
[C---:B------:R-:W-:Y:S02]  /*23db0*/  IADD3 R149, P3, R26.reuse, 0x4060, RZ ;  /* 0x000040601a957810 */ /* 0x040fe40007f7e0ff */
[C---:B------:R-:W-:Y:S01]  /*23dc0*/  IADD3 R151, P2, R26.reuse, 0x8000, RZ ;  /* 0x000080001a977810 */ /* 0x040fe20007f5e0ff */
[--C-:B------:R-:W-:Y:S01]  /*23dd0*/  IMAD.X R31, RZ, RZ, R27.reuse, P4 ;  /* 0x000000ffff1f7224 */ /* 0x100fe200020e061b */
[C---:B------:R-:W-:Y:S02]  /*23de0*/  IADD3 R153, P1, R26.reuse, 0x8020, RZ ;  /* 0x000080201a997810 */ /* 0x040fe40007f3e0ff */
[C---:B------:R-:W-:Y:S01]  /*23df0*/  IADD3 R155, P6, R26.reuse, 0x8040, RZ ;  /* 0x000080401a9b7810 */ /* 0x040fe20007fde0ff */
[--C-:B------:R-:W-:Y:S01]  /*23e00*/  IMAD.X R39, RZ, RZ, R27.reuse, P2 ;  /* 0x000000ffff277224 */ /* 0x100fe200010e061b */
[----:B------:R-:W-:Y:S01]  /*23e10*/  IADD3 R86, P5, R26, 0x8060, RZ ;  /* 0x000080601a567810 */ /* 0x000fe20007fbe0ff */
[----:B------:R-:W-:Y:S01]  /*23e20*/  IMAD.X R43, RZ, RZ, R27, P1 ;  /* 0x000000ffff2b7224 */ /* 0x000fe200008e061b */
[----:B------:R-:W-:-:S02]  /*23e30*/  SHF.R.U64 R6, R6, 0x3, RZ ;  /* 0x0000000306067819 */ /* 0x000fc400000012ff */
[----:B------:R-:W-:Y:S01]  /*23e40*/  LOP3.LUT R26, R7, R26, RZ, 0x3c, !PT ;  /* 0x0000001a071a7212 */ /* 0x000fe200078e3cff */
[----:B------:R-:W-:Y:S01]  /*23e50*/  IMAD.X R7, RZ, RZ, R27, P5 ;  /* 0x000000ffff077224 */ /* 0x000fe200028e061b */
[----:B------:R-:W-:Y:S02]  /*23e60*/  LOP3.LUT R10, R139, 0x380, RZ, 0xc0, !PT ;  /* 0x000003808b0a7812 */ /* 0x000fe400078ec0ff */
[----:B------:R-:W-:Y:S02]  /*23e70*/  LOP3.LUT R34, R149, 0x380, RZ, 0xc0, !PT ;  /* 0x0000038095227812 */ /* 0x000fe400078ec0ff */
[----:B------:R-:W-:Y:S02]  /*23e80*/  LOP3.LUT R20, R6, R145, RZ, 0x3c, !PT ;  /* 0x0000009106147212 */ /* 0x000fe400078e3cff */
[-C--:B------:R-:W-:Y:S02]  /*23e90*/  IADD3.X R35, RZ, R27.reuse, RZ, P3, !PT ;  /* 0x0000001bff237210 */ /* 0x080fe40001ffe4ff */
[----:B------:R-:W-:-:S02]  /*23ea0*/  IADD3.X R47, RZ, R27, RZ, P6, !PT ;  /* 0x0000001bff2f7210 */ /* 0x000fc400037fe4ff */
[----:B------:R-:W-:Y:S02]  /*23eb0*/  MOV R78, R26 ;  /* 0x0000001a004e7202 */ /* 0x000fe40000000f00 */
[----:B------:R-:W-:Y:S02]  /*23ec0*/  LOP3.LUT R6, R153, 0x380, RZ, 0xc0, !PT ;  /* 0x0000038099067812 */ /* 0x000fe400078ec0ff */
[----:B------:R-:W-:Y:S02]  /*23ed0*/  LOP3.LUT R27, R155, 0x380, RZ, 0xc0, !PT ;  /* 0x000003809b1b7812 */ /* 0x000fe400078ec0ff */
[----:B------:R-:W-:Y:S02]  /*23ee0*/  LOP3.LUT R12, R141, 0x380, RZ, 0xc0, !PT ;  /* 0x000003808d0c7812 */ /* 0x000fe400078ec0ff */
[----:B------:R-:W-:Y:S02]  /*23ef0*/  LOP3.LUT R14, R143, 0x380, RZ, 0xc0, !PT ;  /* 0x000003808f0e7812 */ /* 0x000fe400078ec0ff */
[----:B------:R-:W-:-:S02]  /*23f00*/  SHF.R.U64 R10, R10, 0x3, RZ ;  /* 0x000000030a0a7819 */ /* 0x000fc400000012ff */
[----:B------:R-:W-:Y:S02]  /*23f10*/  SHF.R.U64 R34, R34, 0x3, RZ ;  /* 0x0000000322227819 */ /* 0x000fe400000012ff */
[----:B------:R-:W-:Y:S02]  /*23f20*/  LOP3.LUT R42, R86, 0x380, RZ, 0xc0, !PT ;  /* 0x00000380562a7812 */ /* 0x000fe400078ec0ff */
[----:B------:R-:W-:Y:S02]  /*23f30*/  F2FP.F16.F32.PACK_AB R26, R29, R28 ;  /* 0x0000001c1d1a723e */ /* 0x000fe400000000ff */
[----:B------:R-:W-:Y:S02]  /*23f40*/  SHF.R.U64 R6, R6, 0x3, RZ ;  /* 0x0000000306067819 */ /* 0x000fe400000012ff */
[----:B------:R-:W-:Y:S02]  /*23f50*/  LOP3.LUT R30, R147, 0x380, RZ, 0xc0, !PT ;  /* 0x00000380931e7812 */ /* 0x000fe400078ec0ff */
[----:B------:R-:W-:-:S02]  /*23f60*/  SHF.R.U64 R28, R27, 0x3, RZ ;  /* 0x000000031b1c7819 */ /* 0x000fc400000012ff */
[----:B------:R-:W-:Y:S02]  /*23f70*/  SHF.R.U64 R12, R12, 0x3, RZ ;  /* 0x000000030c0c7819 */ /* 0x000fe400000012ff */
[----:B------:R-:W-:Y:S02]  /*23f80*/  SHF.R.U64 R14, R14, 0x3, RZ ;  /* 0x000000030e0e7819 */ /* 0x000fe400000012ff */
[----:B------:R-:W-:Y:S02]  /*23f90*/  LOP3.LUT R10, R10, R139, RZ, 0x3c, !PT ;  /* 0x0000008b0a0a7212 */ /* 0x000fe400078e3cff */
[----:B------:R-:W-:Y:S02]  /*23fa0*/  LOP3.LUT R34, R34, R149, RZ, 0x3c, !PT ;  /* 0x0000009522227212 */ /* 0x000fe400078e3cff */
[----:B------:R-:W-:Y:S02]  /*23fb0*/  SHF.R.U64 R29, R42, 0x3, RZ ;  /* 0x000000032a1d7819 */ /* 0x000fe400000012ff */
[----:B------:R-:W-:-:S02]  /*23fc0*/  LOP3.LUT R42, R6, R153, RZ, 0x3c, !PT ;  /* 0x00000099062a7212 */ /* 0x000fc400078e3cff */
[----:B------:R-:W-:Y:S02]  /*23fd0*/  SHF.R.U64 R30, R30, 0x3, RZ ;  /* 0x000000031e1e7819 */ /* 0x000fe400000012ff */
[----:B------:R-:W-:Y:S02]  /*23fe0*/  LOP3.LUT R46, R28, R155, RZ, 0x3c, !PT ;  /* 0x0000009b1c2e7212 */ /* 0x000fe400078e3cff */
[----:B------:R-:W-:Y:S02]  /*23ff0*/  LOP3.LUT R12, R12, R141, RZ, 0x3c, !PT ;  /* 0x0000008d0c0c7212 */ /* 0x000fe400078e3cff */
[----:B------:R-:W-:Y:S02]  /*24000*/  MOV R28, R8 ;  /* 0x00000008001c7202 */ /* 0x000fe40000000f00 */
[----:B------:R-:W-:Y:S02]  /*24010*/  LOP3.LUT R14, R14, R143, RZ, 0x3c, !PT ;  /* 0x0000008f0e0e7212 */ /* 0x000fe400078e3cff */
[----:B------:R-:W-:-:S02]  /*24020*/  F2FP.F16.F32.PACK_AB R27, R134, R123 ;  /* 0x0000007b861b723e */ /* 0x000fc400000000ff */
[----:B------:R-:W-:Y:S02]  /*24030*/  MOV R9, R10 ;  /* 0x0000000a00097202 */ /* 0x000fe40000000f00 */
[----:B------:R-:W-:Y:S01]  /*24040*/  MOV R8, R34 ;  /* 0x0000002200087202 */ /* 0x000fe20000000f00 */
[----:B------:R-:W-:Y:S01]  /*24050*/  STSM.16.M88.4 [R78], R24 ;  /* 0x000000184e007844 */ /* 0x000fe20000000200 */
[----:B------:R-:W-:Y:S02]  /*24060*/  LOP3.LUT R38, R151, 0x380, RZ, 0xc0, !PT ;  /* 0x0000038097267812 */ /* 0x000fe400078ec0ff */
        /* <DEDUP_REMOVED lines=8> */
[----:B------:R-:W-:Y:S01]  /*240f0*/  MOV R14, R14 ;  /* 0x0000000e000e7202 */ /* 0x000fe20000000f00 */
[----:B------:R-:W-:Y:S01]  /*24100*/  STSM.16.M88.4 [R9], R40 ;  /* 0x0000002809007844 */ /* 0x000fe20000000200 */
[----:B------:R-:W-:-:S02]  /*24110*/  SHF.R.U64 R38, R38, 0x3, RZ ;  /* 0x0000000326267819 */ /* 0x000fc400000012ff */
[----:B------:R-:W-:Y:S01]  /*24120*/  MOV R20, R20 ;  /* 0x0000001400147202 */ /* 0x000fe20000000f00 */
[----:B------:R-:W-:Y:S01]  /*24130*/  STSM.16.M88.4 [R12], R48 ;  /* 0x000000300c007844 */ /* 0x000fe20000000200 */
[----:B------:R-:W-:Y:S02]  /*24140*/  MOV R30, R30 ;  /* 0x0000001e001e7202 */ /* 0x000fe40000000f00 */
[----:B------:R-:W-:Y:S01]  /*24150*/  LOP3.LUT R38, R38, R151, RZ, 0x3c, !PT ;  /* 0x0000009726267212 */ /* 0x000fe200078e3cff */
[----:B------:R-:W-:Y:S01]  /*24160*/  STSM.16.M88.4 [R14], R56 ;  /* 0x000000380e007844 */ /* 0x000fe20000000200 */
[----:B------:R-:W-:Y:S02]  /*24170*/  LOP3.LUT R6, R29, R86, RZ, 0x3c, !PT ;  /* 0x000000561d067212 */ /* 0x000fe400078e3cff */
[----:B------:R-:W-:Y:S01]  /*24180*/  MOV R38, R38 ;  /* 0x0000002600267202 */ /* 0x000fe20000000f00 */
[----:B------:R2:W-:Y:S01]  /*24190*/  STSM.16.M88.4 [R20], R64 ;  /* 0x0000004014007844 */ /* 0x0005e20000000200 */
[----:B------:R-:W-:-:S02]  /*241a0*/  ISETP.NE.U32.AND P0, PT, RZ, UR4, PT ;  /* 0x00000004ff007c0c */ /* 0x000fc4000bf05070 */
[----:B------:R-:W-:Y:S01]  /*241b0*/  MOV R46, R46 ;  /* 0x0000002e002e7202 */ /* 0x000fe20000000f00 */
[----:B------:R-:W-:Y:S01]  /*241c0*/  STSM.16.M88.4 [R30], R72 ;  /* 0x000000481e007844 */ /* 0x000fe20000000200 */
[----:B------:R-:W-:Y:S02]  /*241d0*/  MOV R10, R6 ;  /* 0x00000006000a7202 */ /* 0x000fe40000000f00 */
[----:B------:R-:W-:Y:S01]  /*241e0*/  ISETP.NE.AND.EX P0, PT, RZ, UR5, PT, P0 ;  /* 0x00000005ff007c0c */ /* 0x000fe2000bf05300 */
[----:B------:R3:W-:Y:S04]  /*241f0*/  STSM.16.M88.4 [R8], R80 ;  /* 0x0000005008007844 */ /* 0x0007e80000000200 */
[----:B------:R-:W-:Y:S04]  /*24200*/  STSM.16.M88.4 [R38], R88 ;  /* 0x0000005826007844 */ /* 0x000fe80000000200 */
[----:B------:R4:W-:Y:S01]  /*24210*/  STSM.16.M88.4 [R11], R96 ;  /* 0x000000600b007844 */ /* 0x0009e20000000200 */
[----:B--2---:R-:W-:-:S03]  /*24220*/  IMAD.MOV.U32 R20, RZ, RZ, RZ ;  /* 0x000000ffff147224 */ /* 0x004fc600078e00ff */
[----:B------:R2:W-:Y:S01]  /*24230*/  STSM.16.M88.4 [R46], R104 ;  /* 0x000000682e007844 */ /* 0x0005e20000000200 */
[----:B---3--:R-:W-:-:S03]  /*24240*/  IADD3 R8, P1, R229, UR4, RZ ;  /* 0x00000004e5087c10 */ /* 0x008fc6000ff3e0ff */
[----:B------:R2:W-:Y:S01]  /*24250*/  STSM.16.M88.4 [R10], R112 ;  /* 0x000000700a007844 */ /* 0x0005e20000000200 */
[----:B------:R-:W-:Y:S01]  /*24260*/  IADD3.X R9, R230, UR5, RZ, P1, !PT ;  /* 0x00000005e6097c10 */ /* 0x000fe20008ffe4ff */
[----:B------:R-:W-:Y:S01]  /*24270*/  ULDC.64 UR4, c[0x0][0xbe0] ;  /* 0x0002f80000047ab9 */ /* 0x000fe20000000a00 */
[----:B------:R-:W-:Y:S01]  /*24280*/  BAR.SYNC.DEFER_BLOCKING 0x1, 0x100 ;  /* 0x0044000000007b1d */ /* 0x000fe20000010000 */
[----:B------:R-:W-:-:S04]  /*24290*/  ISETP.NE.U32.AND P1, PT, RZ, UR4, PT ;  /* 0x00000004ff007c0c */ /* 0x000fc8000bf25070 */
[----:B------:R-:W-:-:S13]  /*242a0*/  ISETP.NE.AND.EX P1, PT, RZ, UR5, PT, P1 ;  /* 0x00000005ff007c0c */ /* 0x000fda000bf25310 */
[----:B------:R-:W-:Y:S01]  /*242b0*/  @P1 IADD3 R6, P2, R229, UR4, RZ ;  /* 0x00000004e5061c10 */ /* 0x000fe2000ff5e0ff */
[----:B------:R-:W-:Y:S02]  /*242c0*/  ULDC UR4, c[0x0][0xa88] ;  /* 0x0002a20000047ab9 */ /* 0x000fe40000000800 */
[----:B------:R-:W-:Y:S01]  /*242d0*/  IMAD.U32 R60, RZ, RZ, UR4 ;  /* 0x00000004ff3c7e24 */ /* 0x000fe2000f8e00ff */
[----:B------:R-:W-:Y:S01]  /*242e0*/  @P1 IADD3.X R7, R230, UR5, RZ, P2, !PT ;  /* 0x00000005e6071c10 */ /* 0x000fe200097fe4ff */
[----:B------:R2:W5:Y:S01]  /*242f0*/  @P0 LDG.E R20, desc[UR60][R8.64] ;  /* 0x0000003c08140981 */ /* 0x000562000c1e1900 */
[----:B------:R-:W-:-:S03]  /*24300*/  LEA R3, R224, R221, 0x6 ;  /* 0x000000dde0037211 */ /* 0x000fc600078e30ff */
[----:B------:R2:W5:Y:S02]  /*24310*/  @P1 LDG.E R60, desc[UR60][R6.64] ;  /* 0x0000003c063c1981 */ /* 0x000564000c1e1900 */
[----:B------:R-:W-:-:S03]  /*24320*/  IMAD.WIDE R4, R3, 0x2, R4 ;  /* 0x0000000203047825 */ /* 0x000fc600078e0204 */
[----:B----4-:R-:W-:-:S04]  /*24330*/  IADD3 R11, P4, R4, 0x1000, RZ ;  /* 0x00001000040b7810 */ /* 0x010fc80007f9e0ff */
[----:B------:R-:W-:Y:S01]  /*24340*/  LOP3.LUT R3, R11, 0x380, RZ, 0xc0, !PT ;  /* 0x000003800b037812 */ /* 0x000fe200078ec0ff */
[----:B--2---:R-:W-:Y:S08]  /*24350*/  @P1 BRA `(.L_x_2416) ;  /* 0x0000000000101947 */ /* 0x004ff00003800000 */
[----:B------:R-:W-:Y:S05]  /*24360*/  @!P0 BRA `(.L_x_2416) ;  /* 0x00000000000c8947 */ /* 0x000fea0003800000 */
[----:B------:R-:W2:Y:S04]  /*24370*/  LDG.E R7, desc[UR60][R8.64] ;  /* 0x0000003c08077981 */ /* 0x000ea8000c1e1900 */
[----:B-----5:R-:W2:Y:S02]  /*24380*/  LDG.E R60, desc[UR60][R8.64+0x4] ;  /* 0x0000043c083c7981 */ /* 0x020ea4000c1e1900 */
[----:B--2---:R-:W-:-:S07]  /*24390*/  IMAD.IADD R60, R60, 0x1, -R7 ;  /* 0x000000013c3c7824 */ /* 0x004fce00078e0a07 */
.L_x_2416:
[----:B------:R-:W2:Y:S01]  /*243a0*/  LDL R10, [R1+0x4c] ;  /* 0x00004c00010a7983 */ /* 0x000ea20000100800 */
[----:B------:R-:W-:Y:S01]  /*243b0*/  SHF.R.S32.HI R61, RZ, 0x1f, R228 ;  /* 0x0000001fff3d7819 */ /* 0x000fe200000114e4 */
[----:B------:R-:W-:Y:S01]  /*243c0*/  ULDC.64 UR4, c[0x0][0xb70] ;  /* 0x0002dc0000047ab9 */ /* 0x000fe20000000a00 */
[----:B------:R-:W-:Y:S02]  /*243d0*/  SHF.R.U64 R8, R3, 0x3, RZ ;  /* 0x0000000303087819 */ /* 0x000fe400000012ff */
[--C-:B-----5:R-:W-:Y:S01]  /*243e0*/  SHF.R.S32.HI R21, RZ, 0x1f, R20.reuse ;  /* 0x0000001fff157819 */ /* 0x120fe20000011414 */
        /* <DEDUP_REMOVED lines=8> */
[----:B------:R-:W-:Y:S01]  /*24470*/  IMAD R11, R235, 0x80, R227 ;  /* 0x00000080eb0b7824 */ /* 0x000fe200078e02e3 */
[----:B------:R-:W-:Y:S01]  /*24480*/  IADD3 R7, R7, R3, RZ ;  /* 0x0000000307077210 */ /* 0x000fe20007ffe0ff */
[----:B------:R-:W-:Y:S01]  /*24490*/  IMAD R3, R237, UR4, RZ ;  /* 0x00000004ed037c24 */ /* 0x000fe2000f8e02ff */
[C---:B------:R-:W-:Y:S02]  /*244a0*/  IADD3 R13, P5, R4.reuse, 0x2000, RZ ;  /* 0x00002000040d7810 */ /* 0x040fe40007fbe0ff */
[C---:B------:R-:W-:Y:S01]  /*244b0*/  IADD3 R25, P6, R4.reuse, 0x3000, RZ ;  /* 0x0000300004197810 */ /* 0x040fe20007fde0ff */
[C---:B------:R-:W-:Y:S01]  /*244c0*/  IMAD.WIDE.U32 R6, R231.reuse, UR4, R6 ;  /* 0x00000004e7067c25 */ /* 0x040fe2000f8e0006 */
[C---:B------:R-:W-:Y:S02]  /*244d0*/  IADD3 R37, P2, R4.reuse, 0x6000, RZ ;  /* 0x0000600004257810 */ /* 0x040fe40007f5e0ff */
[----:B------:R-:W-:Y:S01]  /*244e0*/  IADD3 R33, P1, R4, 0x5000, RZ ;  /* 0x0000500004217810 */ /* 0x000fe20007f3e0ff */
[----:B------:R-:W-:Y:S01]  /*244f0*/  IMAD R9, R231, UR5, R3 ;  /* 0x00000005e7097c24 */ /* 0x000fe2000f8e0203 */
[----:B------:R-:W-:Y:S01]  /*24500*/  SHF.R.S32.HI R3, RZ, 0x1f, R11 ;  /* 0x0000001fff037819 */ /* 0x000fe2000001140b */
[----:B------:R-:W-:Y:S01]  /*24510*/  ULDC.64 UR4, c[0x0][0xb40] ;  /* 0x0002d00000047ab9 */ /* 0x000fe20000000a00 */
[----:B------:R-:W-:-:S02]  /*24520*/  IADD3 R6, P3, R11, R6, RZ ;  /* 0x000000060b067210 */ /* 0x000fc40007f7e0ff */
[----:B------:R-:W-:Y:S02]  /*24530*/  LOP3.LUT R28, R29, 0x380, RZ, 0xc0, !PT ;  /* 0x000003801d1c7812 */ /* 0x000fe400078ec0ff */
[----:B------:R-:W-:Y:S02]  /*24540*/  LOP3.LUT R12, R13, 0x380, RZ, 0xc0, !PT ;  /* 0x000003800d0c7812 */ /* 0x000fe400078ec0ff */
[----:B------:R-:W-:Y:S02]  /*24550*/  LOP3.LUT R24, R25, 0x380, RZ, 0xc0, !PT ;  /* 0x0000038019187812 */ /* 0x000fe400078ec0ff */
[----:B------:R-:W-:Y:S02]  /*24560*/  LOP3.LUT R36, R37, 0x380, RZ, 0xc0, !PT ;  /* 0x0000038025247812 */ /* 0x000fe400078ec0ff */
[----:B------:R-:W-:Y:S02]  /*24570*/  LOP3.LUT R32, R33, 0x380, RZ, 0xc0, !PT ;  /* 0x0000038021207812 */ /* 0x000fe400078ec0ff */
[----:B------:R-:W-:Y:S01]  /*24580*/  IADD3.X R3, R3, R7, R9, P3, !PT ;  /* 0x0000000703037210 */ /* 0x000fe20001ffe409 */
[----:B------:R-:W-:Y:S01]  /*24590*/  IMAD.X R9, RZ, RZ, R5, P4 ;  /* 0x000000ffff097224 */ /* 0x000fe200020e0605 */
[----:B------:R-:W-:-:S02]  /*245a0*/  SHF.R.U64 R28, R28, 0x3, RZ ;  /* 0x000000031c1c7819 */ /* 0x000fc400000012ff */
[----:B------:R-:W-:Y:S02]  /*245b0*/  SHF.R.U64 R12, R12, 0x3, RZ ;  /* 0x000000030c0c7819 */ /* 0x000fe400000012ff */
[----:B------:R-:W-:Y:S02]  /*245c0*/  SHF.R.U64 R24, R24, 0x3, RZ ;  /* 0x0000000318187819 */ /* 0x000fe400000012ff */
[----:B------:R-:W-:Y:S02]  /*245d0*/  LEA R54, P3, R6, UR4, 0x2 ;  /* 0x0000000406367c11 */ /* 0x000fe4000f8610ff */
[----:B------:R-:W-:Y:S02]  /*245e0*/  SHF.R.U64 R36, R36, 0x3, RZ ;  /* 0x0000000324247819 */ /* 0x000fe400000012ff */
[----:B------:R-:W-:Y:S02]  /*245f0*/  SHF.R.U64 R32, R32, 0x3, RZ ;  /* 0x0000000320207819 */ /* 0x000fe400000012ff */
[----:B------:R-:W-:Y:S01]  /*24600*/  LOP3.LUT R28, R28, R29, RZ, 0x3c, !PT ;  /* 0x0000001d1c1c7212 */ /* 0x000fe200078e3cff */
[----:B------:R-:W-:Y:S01]  /*24610*/  IMAD.X R29, RZ, RZ, R5, P0 ;  /* 0x000000ffff1d7224 */ /* 0x000fe200000e0605 */
[----:B------:R-:W-:-:S02]  /*24620*/  LOP3.LUT R12, R12, R13, RZ, 0x3c, !PT ;  /* 0x0000000d0c0c7212 */ /* 0x000fc400078e3cff */
[----:B------:R-:W-:Y:S01]  /*24630*/  LOP3.LUT R24, R24, R25, RZ, 0x3c, !PT ;  /* 0x0000001918187212 */ /* 0x000fe200078e3cff */
[----:B------:R-:W-:Y:S01]  /*24640*/  IMAD.X R25, RZ, RZ, R5, P6 ;  /* 0x000000ffff197224 */ /* 0x000fe200030e0605 */
[----:B------:R-:W-:Y:S01]  /*24650*/  LEA.HI.X R55, R6, UR5, R3, 0x2, P3 ;  /* 0x0000000506377c11 */ /* 0x000fe200098f1403 */
[----:B------:R-:W-:Y:S01]  /*24660*/  VIADD R3, R11, 0x8 ;  /* 0x000000080b037836 */ /* 0x000fe20000000000 */
[----:B------:R-:W-:Y:S01]  /*24670*/  LOP3.LUT R36, R36, R37, RZ, 0x3c, !PT ;  /* 0x0000002524247212 */ /* 0x000fe200078e3cff */
[----:B------:R-:W-:Y:S01]  /*24680*/  IMAD.X R37, RZ, RZ, R5, P2 ;  /* 0x000000ffff257224 */ /* 0x000fe200010e0605 */
[----:B------:R-:W-:Y:S01]  /*24690*/  IADD3.X R13, RZ, R5, RZ, P5, !PT ;  /* 0x00000005ff0d7210 */ /* 0x000fe20002ffe4ff */
[----:B------:R-:W-:Y:S01]  /*246a0*/  ULDC.64 UR4, c[0x0][0xaa0] ;  /* 0x0002a80000047ab9 */ /* 0x000fe20000000a00 */
[C---:B------:R-:W-:Y:S02]  /*246b0*/  IADD3 R41, P3, R4.reuse, 0x7000, RZ ;  /* 0x0000700004297810 */ /* 0x040fe40007f7e0ff */
[----:B------:R-:W-:-:S02]  /*246c0*/  IADD3 R45, P4, R4, 0x8000, RZ ;  /* 0x00008000042d7810 */ /* 0x000fc40007f9e0ff */
[C---:B------:R-:W-:Y:S02]  /*246d0*/  IADD3 R49, P5, R4.reuse, 0x9000, RZ ;  /* 0x0000900004317810 */ /* 0x040fe40007fbe0ff */
[----:B------:R-:W-:Y:S02]  /*246e0*/  IADD3 R53, P6, R4, 0xa000, RZ ;  /* 0x0000a00004357810 */ /* 0x000fe40007fde0ff */
[----:B------:R-:W-:Y:S02]  /*246f0*/  LOP3.LUT R32, R32, R33, RZ, 0x3c, !PT ;  /* 0x0000002120207212 */ /* 0x000fe400078e3cff */
[----:B------:R-:W-:Y:S02]  /*24700*/  IADD3 R6, P2, R4, 0xb000, RZ ;  /* 0x0000b00004067810 */ /* 0x000fe40007f5e0ff */
[----:B------:R-:W-:Y:S02]  /*24710*/  IADD3.X R33, RZ, R5, RZ, P1, !PT ;  /* 0x00000005ff217210 */ /* 0x000fe40000ffe4ff */
[----:B------:R-:W-:Y:S01]  /*24720*/  LOP3.LUT R40, R41, 0x380, RZ, 0xc0, !PT ;  /* 0x0000038029287812 */ /* 0x000fe200078ec0ff */
[----:B------:R-:W-:Y:S01]  /*24730*/  IMAD.X R57, RZ, RZ, R5, P2 ;  /* 0x000000ffff397224 */ /* 0x000fe200010e0605 */
[----:B------:R-:W-:-:S02]  /*24740*/  LOP3.LUT R44, R45, 0x380, RZ, 0xc0, !PT ;  /* 0x000003802d2c7812 */ /* 0x000fc400078ec0ff */
[----:B------:R-:W-:Y:S02]  /*24750*/  LOP3.LUT R48, R49, 0x380, RZ, 0xc0, !PT ;  /* 0x0000038031307812 */ /* 0x000fe400078ec0ff */
[----:B------:R-:W-:Y:S02]  /*24760*/  LOP3.LUT R52, R53, 0x380, RZ, 0xc0, !PT ;  /* 0x0000038035347812 */ /* 0x000fe400078ec0ff */
[----:B------:R-:W-:Y:S02]  /*24770*/  LOP3.LUT R7, R4, 0x380, RZ, 0xc0, !PT ;  /* 0x0000038004077812 */ /* 0x000fe400078ec0ff */
[----:B------:R-:W-:Y:S02]  /*24780*/  SHF.R.U64 R40, R40, 0x3, RZ ;  /* 0x0000000328287819 */ /* 0x000fe400000012ff */
[----:B------:R-:W-:Y:S02]  /*24790*/  SHF.R.U64 R44, R44, 0x3, RZ ;  /* 0x000000032c2c7819 */ /* 0x000fe400000012ff */
[----:B------:R-:W-:-:S02]  /*247a0*/  SHF.R.U64 R48, R48, 0x3, RZ ;  /* 0x0000000330307819 */ /* 0x000fc400000012ff */
[----:B------:R-:W-:Y:S02]  /*247b0*/  SHF.R.U64 R52, R52, 0x3, RZ ;  /* 0x0000000334347819 */ /* 0x000fe400000012ff */
[----:B------:R-:W-:Y:S02]  /*247c0*/  SHF.R.U64 R7, R7, 0x3, RZ ;  /* 0x0000000307077819 */ /* 0x000fe400000012ff */
[----:B------:R-:W-:Y:S02]  /*247d0*/  LOP3.LUT R40, R40, R41, RZ, 0x3c, !PT ;  /* 0x0000002928287212 */ /* 0x000fe400078e3cff */
[----:B------:R-:W-:Y:S01]  /*247e0*/  LOP3.LUT R44, R44, R45, RZ, 0x3c, !PT ;  /* 0x0000002d2c2c7212 */ /* 0x000fe200078e3cff */
[--C-:B------:R-:W-:Y:S01]  /*247f0*/  IMAD.X R45, RZ, RZ, R5.reuse, P4 ;  /* 0x000000ffff2d7224 */ /* 0x100fe200020e0605 */
[----:B------:R-:W-:Y:S01]  /*24800*/  LOP3.LUT R48, R48, R49, RZ, 0x3c, !PT ;  /* 0x0000003130307212 */ /* 0x000fe200078e3cff */
[----:B------:R-:W-:Y:S01]  /*24810*/  IMAD.X R49, RZ, RZ, R5, P5 ;  /* 0x000000ffff317224 */ /* 0x000fe200028e0605 */
[----:B------:R-:W-:-:S02]  /*24820*/  LOP3.LUT R52, R52, R53, RZ, 0x3c, !PT ;  /* 0x0000003534347212 */ /* 0x000fc400078e3cff */
[-C--:B------:R-:W-:Y:S02]  /*24830*/  IADD3.X R41, RZ, R5.reuse, RZ, P3, !PT ;  /* 0x00000005ff297210 */ /* 0x080fe40001ffe4ff */
[----:B------:R-:W-:Y:S02]  /*24840*/  LOP3.LUT R4, R7, R4, RZ, 0x3c, !PT ;  /* 0x0000000407047212 */ /* 0x000fe400078e3cff */
[----:B------:R-:W-:Y:S01]  /*24850*/  IADD3.X R53, RZ, R5, RZ, P6, !PT ;  /* 0x00000005ff357210 */ /* 0x000fe200037fe4ff */
[----:B------:R-:W-:-:S04]  /*24860*/  IMAD R21, R21, UR4, RZ ;  /* 0x0000000415157c24 */ /* 0x000fc8000f8e02ff */
[----:B------:R-:W-:Y:S02]  /*24870*/  IMAD R21, R20, UR5, R21 ;  /* 0x0000000514157c24 */ /* 0x000fe4000f8e0215 */
[----:B------:R-:W-:-:S05]  /*24880*/  IMAD R63, R235, -0x80, R60 ;  /* 0xffffff80eb3f7824 */ /* 0x000fca00078e023c */
[----:B------:R-:W-:Y:S02]  /*24890*/  ISETP.GE.AND P3, PT, R224, R63, PT ;  /* 0x0000003fe000720c */ /* 0x000fe40003f66270 */
[----:B------:R-:W-:Y:S01]  /*248a0*/  SHF.R.S32.HI R225, RZ, 0x1f, R224 ;  /* 0x0000001fffe17819 */ /* 0x000fe200000114e0 */
[----:B------:R-:W-:Y:S01]  /*248b0*/  BSSY B1, `(.L_x_2417) ;  /* 0x0000047000017945 */ /* 0x000fe20003800000 */
[----:B--2---:R-:W-:-:S04]  /*248c0*/  LOP3.LUT P0, RZ, R10, 0x3, RZ, 0xc0, !PT ;  /* 0x000000030aff7812 */ /* 0x004fc8000780c0ff */
[-C--:B------:R-:W-:Y:S02]  /*248d0*/  ISETP.GE.OR P1, PT, R11, R60.reuse, P0 ;  /* 0x0000003c0b00720c */ /* 0x080fe40000726670 */
[----:B------:R-:W-:Y:S02]  /*248e0*/  ISETP.GE.OR P0, PT, R3, R60, P0 ;  /* 0x0000003c0300720c */ /* 0x000fe40000706670 */
[----:B------:R-:W-:-:S04]  /*248f0*/  LOP3.LUT R3, R6, 0x380, RZ, 0xc0, !PT ;  /* 0x0000038006037812 */ /* 0x000fc800078ec0ff */
[----:B------:R-:W-:-:S04]  /*24900*/  SHF.R.U64 R3, R3, 0x3, RZ ;  /* 0x0000000303037819 */ /* 0x000fc800000012ff */
[----:B------:R-:W-:Y:S01]  /*24910*/  LOP3.LUT R56, R3, R6, RZ, 0x3c, !PT ;  /* 0x0000000603387212 */ /* 0x000fe200078e3cff */
[----:B------:R2:W-:Y:S01]  /*24920*/  @!P1 STG.E desc[UR60][R54.64], R2 ;  /* 0x0000000236009986 */ /* 0x0005e2000c10193c */
[----:B------:R-:W-:-:S03]  /*24930*/  SHF.R.S32.HI R3, RZ, 0x1f, R221 ;  /* 0x0000001fff037819 */ /* 0x000fc600000114dd */
[----:B------:R3:W-:Y:S04]  /*24940*/  @!P0 STG.E desc[UR60][R54.64+0x20], R0 ;  /* 0x0000200036008986 */ /* 0x0007e8000c10193c */
[----:B------:R-:W5:Y:S04]  /*24950*/  LD.E.128 R4, desc[UR60][R4.64] ;  /* 0x0000003c04047980 */ /* 0x000f68000c101d00 */
[----:B------:R-:W5:Y:S01]  /*24960*/  LD.E.128 R8, desc[UR60][R8.64] ;  /* 0x0000003c08087980 */ /* 0x000f62000c101d00 */
[----:B--2---:R-:W-:-:S03]  /*24970*/  IMAD.MOV.U32 R2, RZ, RZ, R221 ;  /* 0x000000ffff027224 */ /* 0x004fc600078e00dd */
        /* <DEDUP_REMOVED lines=8> */
[----:B---3--:R-:W5:Y:S04]  /*24a00*/  LD.E.128 R52, desc[UR60][R52.64] ;  /* 0x0000003c34347980 */ /* 0x008f68000c101d00 */
[----:B------:R-:W5:Y:S01]  /*24a10*/  LD.E.128 R56, desc[UR60][R56.64] ;  /* 0x0000003c38387980 */ /* 0x000f62000c101d00 */
[----:B------:R-:W-:Y:S01]  /*24a20*/  IMAD.WIDE.U32 R2, R20, UR4, R2 ;  /* 0x0000000414027c25 */ /* 0x000fe2000f8e0002 */
[----:B------:R-:W-:Y:S01]  /*24a30*/  ULDC.64 UR4, c[0x0][0xae0] ;  /* 0x0002b80000047ab9 */ /* 0x000fe20000000a00 */
[----:B------:R-:W-:Y:S01]  /*24a40*/  @!PT LDS RZ, [RZ] ;  /* 0x00000000fffff984 */ /* 0x000fe20000000800 */
[----:B------:R-:W-:Y:S01]  /*24a50*/  @!PT LDS RZ, [RZ] ;  /* 0x00000000fffff984 */ /* 0x000fe20000000800 */
[----:B------:R-:W-:Y:S01]  /*24a60*/  @!PT LDS RZ, [RZ] ;  /* 0x00000000fffff984 */ /* 0x000fe20000000800 */
[----:B------:R-:W-:Y:S01]  /*24a70*/  @!PT LDS RZ, [RZ] ;  /* 0x00000000fffff984 */ /* 0x000fe20000000800 */
[----:B------:R2:W-:Y:S06]  /*24a80*/  MEMBAR.ALL.CTA ;  /* 0x0000000000007992 */ /* 0x0005ec0000008000 */
[----:B--2---:R-:W2:Y:S01]  /*24a90*/  FENCE.VIEW.ASYNC.S ;  /* 0x00000000000073c6 */ /* 0x004ea20000000000 */
[C---:B------:R-:W-:Y:S01]  /*24aa0*/  VIADD R0, R224.reuse, 0x20 ;  /* 0x00000020e0007836 */ /* 0x040fe20000000000 */
[----:B------:R-:W-:Y:S01]  /*24ab0*/  IADD3 R3, R3, R21, RZ ;  /* 0x0000001503037210 */ /* 0x000fe20007ffe0ff */
[----:B------:R-:W-:Y:S01]  /*24ac0*/  IMAD R61, R61, UR4, RZ ;  /* 0x000000043d3d7c24 */ /* 0x000fe2000f8e02ff */
[C---:B------:R-:W-:Y:S01]  /*24ad0*/  IADD3 R21, R224.reuse, 0x60, RZ ;  /* 0x00000060e0157810 */ /* 0x040fe20007ffe0ff */
[----:B------:R-:W-:Y:S01]  /*24ae0*/  VIADD R20, R224, 0x40 ;  /* 0x00000040e0147836 */ /* 0x000fe20000000000 */
[-C--:B------:R-:W-:Y:S01]  /*24af0*/  ISETP.GE.AND P0, PT, R0, R63.reuse, PT ;  /* 0x0000003f0000720c */ /* 0x080fe20003f06270 */
[C---:B------:R-:W-:Y:S01]  /*24b00*/  IMAD R61, R228.reuse, UR5, R61 ;  /* 0x00000005e43d7c24 */ /* 0x040fe2000f8e023d */
[-C--:B------:R-:W-:Y:S01]  /*24b10*/  ISETP.GE.AND P2, PT, R21, R63.reuse, PT ;  /* 0x0000003f1500720c */ /* 0x080fe20003f46270 */
[----:B------:R-:W-:Y:S01]  /*24b20*/  IMAD.WIDE.U32 R2, R228, UR4, R2 ;  /* 0x00000004e4027c25 */ /* 0x000fe2000f8e0002 */
[----:B------:R-:W-:Y:S01]  /*24b30*/  ULDC.64 UR4, c[0x0][0xae8] ;  /* 0x0002ba0000047ab9 */ /* 0x000fe20000000a00 */
[----:B------:R-:W-:-:S02]  /*24b40*/  ISETP.GE.AND P1, PT, R20, R63, PT ;  /* 0x0000003f1400720c */ /* 0x000fc40003f26270 */
[----:B------:R-:W-:Y:S02]  /*24b50*/  VIADD R0, R18, 0x36820 ;  /* 0x0003682012007836 */ /* 0x000fe40000000000 */
[----:B------:R-:W-:Y:S02]  /*24b60*/  IMAD.IADD R3, R3, 0x1, R61 ;  /* 0x0000000103037824 */ /* 0x000fe400078e023d */
[----:B------:R-:W-:Y:S01]  /*24b70*/  IMAD R20, R237, UR4, RZ ;  /* 0x00000004ed147c24 */ /* 0x000fe2000f8e02ff */
[----:B------:R-:W-:Y:S01]  /*24b80*/  PRMT R0, RZ, 0x654, R0 ;  /* 0x00000654ff007816 */ /* 0x000fe20000000000 */
[----:B------:R-:W-:-:S04]  /*24b90*/  IMAD.WIDE.U32 R60, R231, UR4, R2 ;  /* 0x00000004e73c7c25 */ /* 0x000fc8000f8e0002 */
[----:B------:R-:W-:Y:S01]  /*24ba0*/  IMAD R63, R231, UR5, R20 ;  /* 0x00000005e73f7c24 */ /* 0x000fe2000f8e0214 */
[----:B--2---:R2:W-:Y:S01]  /*24bb0*/  SYNCS.ARRIVE.TRANS64.RED.A1T0 RZ, [R0+URZ], RZ ;  /* 0x000000ff00ff79a7 */ /* 0x0045e2000810043f */
[----:B------:R-:W-:-:S03]  /*24bc0*/  IMAD.WIDE R20, R235, 0x80, R224 ;  /* 0x00000080eb147825 */ /* 0x000fc600078e02e0 */
        /* <DEDUP_REMOVED lines=21> */
.L_x_2418:
[----:B------:R-:W-:Y:S05]  /*24d20*/  BSYNC B1 ;  /* 0x0000000000017941 */ /* 0x000fea0003800000 */
.L_x_2417:
[----:B------:R-:W-:Y:S04]  /*24d30*/  BSSY B1, `(.L_x_2419) ;  /* 0x0000017000017945 */ /* 0x000fe80003800000 */
[----:B------:R-:W-:Y:S05]  /*24d40*/  @P0 BRA `(.L_x_2420) ;  /* 0x0000000000540947 */ /* 0x000fea0003800000 */
[----:B---3-5:R-:W-:Y:S01]  /*24d50*/  IADD3 R5, P0, R20, 0x20, RZ ;  /* 0x0000002014057810 */ /* 0x028fe20007f1e0ff */
[C---:B------:R-:W-:Y:S01]  /*24d60*/  VIADD R2, R221.reuse, 0x40 ;  /* 0x00000040dd027836 */ /* 0x040fe20000000000 */
[----:B------:R-:W-:Y:S01]  /*24d70*/  ULDC UR4, c[0x0][0xa8c] ;  /* 0x0002a30000047ab9 */ /* 0x000fe20000000800 */
[----:B------:R-:W-:Y:S01]  /*24d80*/  ULDC.64 UR6, c[0x0][0xad8] ;  /* 0x0002b60000067ab9 */ /* 0x000fe20000000a00 */
[----:B--2---:R-:W-:Y:S01]  /*24d90*/  IADD3.X R0, RZ, R21, RZ, P0, !PT ;  /* 0x00000015ff007210 */ /* 0x004fe200007fe4ff */
[----:B------:R-:W-:Y:S01]  /*24da0*/  IMAD.MOV.U32 R3, RZ, RZ, R65 ;  /* 0x000000ffff037224 */ /* 0x000fe200078e0041 */
[----:B------:R-:W-:Y:S01]  /*24db0*/  ISETP.GE.AND P4, PT, R2, UR4, PT ;  /* 0x0000000402007c0c */ /* 0x000fe2000bf86270 */
[C---:B------:R-:W-:Y:S01]  /*24dc0*/  VIADD R4, R221.reuse, 0x80 ;  /* 0x00000080dd047836 */ /* 0x040fe20000000000 */
[----:B------:R-:W-:Y:S01]  /*24dd0*/  MOV R2, R60 ;  /* 0x0000003c00027202 */ /* 0x000fe20000000f00 */
[----:B------:R-:W-:Y:S01]  /*24de0*/  IMAD R0, R0, UR6, RZ ;  /* 0x0000000600007c24 */ /* 0x000fe2000f8e02ff */
[----:B------:R-:W-:-:S02]  /*24df0*/  ISETP.GE.AND P3, PT, R221, UR4, PT ;  /* 0x00000004dd007c0c */ /* 0x000fc4000bf66270 */
        /* <DEDUP_REMOVED lines=10> */
.L_x_2420:
[----:B------:R-:W-:Y:S05]  /*24ea0*/  BSYNC B1 ;  /* 0x0000000000017941 */ /* 0x000fea0003800000 */
.L_x_2419:
[----:B------:R-:W-:Y:S04]  /*24eb0*/  BSSY B1, `(.L_x_2421) ;  /* 0x0000017000017945 */ /* 0x000fe80003800000 */
[----:B------:R-:W-:Y:S05]  /*24ec0*/  @P1 BRA `(.L_x_2422) ;  /* 0x0000000000541947 */ /* 0x000fea0003800000 */
[----:B---345:R-:W-:Y:S01]  /*24ed0*/  IADD3 R5, P0, R20, 0x40, RZ ;  /* 0x0000004014057810 */ /* 0x038fe20007f1e0ff */
        /* <DEDUP_REMOVED lines=20> */
.L_x_2422:
[----:B------:R-:W-:Y:S05]  /*25020*/  BSYNC B1 ;  /* 0x0000000000017941 */ /* 0x000fea0003800000 */
.L_x_2421:
[----:B------:R-:W-:Y:S05]  /*25030*/  @P2 BRA `(.L_x_2423) ;  /* 0x0000000c000c2947 */ /* 0x000fea0003800000 */
[----:B--2345:R-:W-:Y:S01]  /*25040*/  IADD3 R5, P0, R20, 0x60, RZ ;  /* 0x0000006014057810 */ /* 0x03cfe20007f1e0ff */
[----:B------:R-:W-:Y:S01]  /*25050*/  ULDC.64 UR4, c[0x0][0xad8] ;  /* 0x0002b60000047ab9 */ /* 0x000fe20000000a00 */
[----:B------:R-:W-:Y:S01]  /*25060*/  IMAD.MOV.U32 R2, RZ, RZ, R60 ;  /* 0x000000ffff027224 */ /* 0x000fe200078e003c */
[----:B------:R-:W-:Y:S01]  /*25070*/  IADD3 R0, R221, 0x40, RZ ;  /* 0x00000040dd007810 */ /* 0x000fe20007ffe0ff */
[----:B------:R-:W-:Y:S01]  /*25080*/  IMAD.MOV.U32 R3, RZ, RZ, R65 ;  /* 0x000000ffff037224 */ /* 0x000fe200078e0041 */
[----:B------:R-:W-:Y:S01]  /*25090*/  IADD3.X R20, RZ, R21, RZ, P0, !PT ;  /* 0x00000015ff147210 */ /* 0x000fe200007fe4ff */
[----:B------:R-:W-:Y:S01]  /*250a0*/  ULDC.64 UR6, c[0x0][0xa80] ;  /* 0x0002a00000067ab9 */ /* 0x000fe20000000a00 */
[----:B------:R-:W-:-:S04]  /*250b0*/  IMAD.WIDE.U32 R2, R5, UR4, R2 ;  /* 0x0000000405027c25 */ /* 0x000fc8000f8e0002 */
[----:B------:R-:W-:Y:S01]  /*250c0*/  IMAD R20, R20, UR4, RZ ;  /* 0x0000000414147c24 */ /* 0x000fe2000f8e02ff */
[----:B------:R-:W-:Y:S01]  /*250d0*/  ULDC UR4, c[0x0][0xa8c] ;  /* 0x0002a30000047ab9 */ /* 0x000fe20000000800 */
[----:B------:R-:W-:Y:S02]  /*250e0*/  LEA R4, P0, R2, UR6, 0x1 ;  /* 0x0000000602047c11 */ /* 0x000fe4000f8008ff */
[----:B------:R-:W-:Y:S01]  /*250f0*/  IMAD R5, R5, UR5, R20 ;  /* 0x0000000505057c24 */ /* 0x000fe2000f8e0214 */
[----:B------:R-:W-:Y:S02]  /*25100*/  ISETP.GE.AND P1, PT, R221, UR4, PT ;  /* 0x00000004dd007c0c */ /* 0x000fe4000bf26270 */
[----:B------:R-:W-:Y:S01]  /*25110*/  ISETP.GE.AND P2, PT, R0, UR4, PT ;  /* 0x0000000400007c0c */ /* 0x000fe2000bf46270 */
[----:B------:R-:W-:Y:S02]  /*25120*/  IMAD.IADD R3, R3, 0x1, R5 ;  /* 0x0000000103037824 */ /* 0x000fe400078e0205 */
[----:B------:R-:W-:-:S03]  /*25130*/  VIADD R0, R221, 0x80 ;  /* 0x00000080dd007836 */ /* 0x000fc60000000000 */
[----:B------:R-:W-:Y:S02]  /*25140*/  LEA.HI.X R5, R2, UR7, R3, 0x1, P0 ;  /* 0x0000000702057c11 */ /* 0x000fe400080f0c03 */
[----:B------:R-:W-:-:S03]  /*25150*/  ISETP.GE.AND P0, PT, R0, UR4, PT ;  /* 0x0000000400007c0c */ /* 0x000fc6000bf06270 */
[----:B------:R2:W-:Y:S04]  /*25160*/  @!P1 STG.E.128 desc[UR60][R4.64], R24 ;  /* 0x0000001804009986 */ /* 0x0005e8000c101d3c */
[----:B------:R2:W-:Y:S06]  /*25170*/  @!P2 STG.E.128 desc[UR60][R4.64+0x80], R40 ;  /* 0x000080280400a986 */ /* 0x0005ec000c101d3c */
[----:B------:R-:W-:Y:S05]  /*25180*/  @P0 BRA `(.L_x_2423) ;  /* 0x0000000800b80947 */ /* 0x000fea0003800000 */
[----:B------:R3:W-:Y:S01]  /*25190*/  STG.E.128 desc[UR60][R4.64+0x100], R56 ;  /* 0x0001003804007986 */ /* 0x0007e2000c101d3c */
[----:B------:R-:W-:Y:S05]  /*251a0*/  BRA `(.L_x_2423) ;  /* 0x0000000800b07947 */ /* 0x000fea0003800000 */
.L_x_2415:
[----:B------:R-:W-:Y:S01]  /*251b0*/  ULDC.64 UR4, c[0x0][0xbd8] ;  /* 0x0002f60000047ab9 */ /* 0x000fe20000000a00 */
[----:B------:R-:W-:Y:S02]  /*251c0*/  MOV R7, RZ ;  /* 0x000000ff00077202 */ /* 0x000fe40000000f00 */
[----:B------:R-:W-:Y:S02]  /*251d0*/  ISETP.NE.U32.AND P0, PT, RZ, UR4, PT ;  /* 0x00000004ff007c0c */ /* 0x000fe4000bf05070 */
[----:B------:R-:W-:Y:S02]  /*251e0*/  IADD3 R2, P1, R229, UR4, RZ ;  /* 0x00000004e5027c10 */ /* 0x000fe4000ff3e0ff */
[----:B------:R-:W-:Y:S02]  /*251f0*/  ISETP.NE.AND.EX P0, PT, RZ, UR5, PT, P0 ;  /* 0x00000005ff007c0c */ /* 0x000fe4000bf05300 */
[----:B------:R-:W-:Y:S01]  /*25200*/  IADD3.X R3, R230, UR5, RZ, P1, !PT ;  /* 0x00000005e6037c10 */ /* 0x000fe20008ffe4ff */
[----:B------:R-:W-:-:S02]  /*25210*/  ULDC.64 UR4, c[0x0][0xbe0] ;  /* 0x0002f80000047ab9 */ /* 0x000fc40000000a00 */
[----:B------:R-:W-:-:S04]  /*25220*/  ISETP.NE.U32.AND P1, PT, RZ, UR4, PT ;  /* 0x00000004ff007c0c */ /* 0x000fc8000bf25070 */
[----:B------:R-:W-:-:S04]  /*25230*/  ISETP.NE.AND.EX P1, PT, RZ, UR5, PT, P1 ;  /* 0x00000005ff007c0c */ /* 0x000fc8000bf25310 */
[----:B------:R2:W5:Y:S09]  /*25240*/  @P0 LDG.E R7, desc[UR60][R2.64] ;  /* 0x0000003c02070981 */ /* 0x000572000c1e1900 */
[----:B------:R-:W-:Y:S01]  /*25250*/  @P1 IADD3 R4, P2, R229, UR4, RZ ;  /* 0x00000004e5041c10 */ /* 0x000fe2000ff5e0ff */
[----:B------:R-:W-:-:S02]  /*25260*/  ULDC UR4, c[0x0][0xa88] ;  /* 0x0002a20000047ab9 */ /* 0x000fc40000000800 */
[----:B------:R-:W-:Y:S01]  /*25270*/  IMAD.U32 R0, RZ, RZ, UR4 ;  /* 0x00000004ff007e24 */ /* 0x000fe2000f8e00ff */
[----:B------:R-:W-:-:S05]  /*25280*/  @P1 IADD3.X R5, R230, UR5, RZ, P2, !PT ;  /* 0x00000005e6051c10 */ /* 0x000fca00097fe4ff */
[----:B------:R2:W5:Y:S01]  /*25290*/  @P1 LDG.E R0, desc[UR60][R4.64] ;  /* 0x0000003c04001981 */ /* 0x000562000c1e1900 */
[----:B------:R-:W3:Y:S02]  /*252a0*/  S2R R8, SR_TID.X ;  /* 0x0000000000087919 */ /* 0x000ee40000002100 */
[----:B---3--:R-:W-:-:S05]  /*252b0*/  VIADD R6, R8, 0xffffff80 ;  /* 0xffffff8008067836 */ /* 0x008fca0000000000 */
[----:B------:R-:W-:Y:S01]  /*252c0*/  ISETP.GT.AND P2, PT, R6, 0x7f, PT ;  /* 0x0000007f0600780c */ /* 0x000fe20003f44270 */
[----:B--2---:R-:W-:-:S12]  /*252d0*/  @P1 BRA `(.L_x_2424) ;  /* 0x0000000000101947 */ /* 0x004fd80003800000 */
[----:B------:R-:W-:Y:S05]  /*252e0*/  @!P0 BRA `(.L_x_2424) ;  /* 0x00000000000c8947 */ /* 0x000fea0003800000 */
[----:B------:R-:W2:Y:S04]  /*252f0*/  LDG.E R5, desc[UR60][R2.64] ;  /* 0x0000003c02057981 */ /* 0x000ea8000c1e1900 */
[----:B-----5:R-:W2:Y:S02]  /*25300*/  LDG.E R0, desc[UR60][R2.64+0x4] ;  /* 0x0000043c02007981 */ /* 0x020ea4000c1e1900 */
[----:B--2---:R-:W-:-:S07]  /*25310*/  IADD3 R0, -R5, R0, RZ ;  /* 0x0000000005007210 */ /* 0x004fce0007ffe1ff */
.L_x_2424:
[----:B------:R-:W-:Y:S01]  /*25320*/  BSSY B1, `(.L_x_2425) ;  /* 0x000001c000017945 */ /* 0x000fe20003800000 */
[----:B------:R-:W-:Y:S02]  /*25330*/  SHF.R.S32.HI R9, RZ, 0x1f, R228 ;  /* 0x0000001fff097819 */ /* 0x000fe400000114e4 */
[----:B------:R-:W-:Y:S02]  /*25340*/  SHF.R.S32.HI R10, RZ, 0x1f, R221 ;  /* 0x0000001fff0a7819 */ /* 0x000fe400000114dd */
[----:B------:R-:W-:Y:S02]  /*25350*/  SEL R231, R231, RZ, !P0 ;  /* 0x000000ffe7e77207 */ /* 0x000fe40004000000 */
[----:B------:R-:W-:Y:S02]  /*25360*/  SEL R237, R237, RZ, !P0 ;  /* 0x000000ffeded7207 */ /* 0x000fe40004000000 */
[----:B-----5:R-:W-:Y:S01]  /*25370*/  SHF.R.S32.HI R6, RZ, 0x1f, R7 ;  /* 0x0000001fff067819 */ /* 0x020fe20000011407 */
[----:B------:R-:W-:Y:S06]  /*25380*/  @P2 BRA `(.L_x_2426) ;  /* 0x0000000000542947 */ /* 0x000fec0003800000 */
[----:B------:R-:W-:-:S04]  /*25390*/  IMAD R2, R235, 0x80, R8 ;  /* 0x00000080eb027824 */ /* 0x000fc800078e0208 */
[----:B------:R-:W-:-:S05]  /*253a0*/  VIADD R3, R2, 0xffffff80 ;  /* 0xffffff8002037836 */ /* 0x000fca0000000000 */
        /* <DEDUP_REMOVED lines=9> */
[----:B------:R-:W-:Y:S01]  /*25440*/  IMAD R4, R237, UR4, RZ ;  /* 0x00000004ed047c24 */ /* 0x000fe2000f8e02ff */
[----:B------:R-:W-:-:S03]  /*25450*/  IADD3 R3, R3, R5, RZ ;  /* 0x0000000503037210 */ /* 0x000fc60007ffe0ff */
[C---:B------:R-:W-:Y:S02]  /*25460*/  IMAD R5, R231.reuse, UR5, R4 ;  /* 0x00000005e7057c24 */ /* 0x040fe4000f8e0204 */
[----:B------:R-:W-:Y:S01]  /*25470*/  IMAD.WIDE.U32 R2, R231, UR4, R2 ;  /* 0x00000004e7027c25 */ /* 0x000fe2000f8e0002 */
[----:B------:R-:W-:-:S03]  /*25480*/  ULDC.64 UR4, c[0x0][0xb40] ;  /* 0x0002d00000047ab9 */ /* 0x000fc60000000a00 */
[----:B------:R-:W-:Y:S01]  /*25490*/  IMAD.IADD R3, R3, 0x1, R5 ;  /* 0x0000000103037824 */ /* 0x000fe200078e0205 */
[----:B------:R-:W-:-:S04]  /*254a0*/  LEA R4, P0, R2, UR4, 0x2 ;  /* 0x0000000402047c11 */ /* 0x000fc8000f8010ff */
[----:B------:R-:W-:Y:S01]  /*254b0*/  LEA.HI.X R5, R2, UR5, R3, 0x2, P0 ;  /* 0x0000000502057c11 */ /* 0x000fe200080f1403 */
[----:B------:R-:W-:-:S05]  /*254c0*/  IMAD.MOV.U32 R3, RZ, RZ, -0x800000 ;  /* 0xff800000ff037424 */ /* 0x000fca00078e00ff */
[----:B------:R2:W-:Y:S03]  /*254d0*/  STG.E desc[UR60][R4.64], R3 ;  /* 0x0000000304007986 */ /* 0x0005e6000c10193c */
.L_x_2426:
[----:B------:R-:W-:Y:S05]  /*254e0*/  BSYNC B1 ;  /* 0x0000000000017941 */ /* 0x000fea0003800000 */
.L_x_2425:
[----:B------:R-:W-:Y:S01]  /*254f0*/  ULDC.64 UR4, c[0x0][0xaa0] ;  /* 0x0002a80000047ab9 */ /* 0x000fe20000000a00 */
[----:B------:R-:W-:Y:S01]  /*25500*/  MOV R2, R221 ;  /* 0x000000dd00027202 */ /* 0x000fe20000000f00 */
[----:B--2---:R-:W-:Y:S01]  /*25510*/  IMAD.MOV.U32 R3, RZ, RZ, R10 ;  /* 0x000000ffff037224 */ /* 0x004fe200078e000a */
[----:B------:R-:W-:Y:S01]  /*25520*/  BSSY B1, `(.L_x_2427) ;  /* 0x000002e000017945 */ /* 0x000fe20003800000 */
[----:B------:R-:W-:Y:S02]  /*25530*/  IMAD R4, R6, UR4, RZ ;  /* 0x0000000406047c24 */ /* 0x000fe4000f8e02ff */
[----:B------:R-:W-:-:S04]  /*25540*/  IMAD.WIDE.U32 R2, R7, UR4, R2 ;  /* 0x0000000407027c25 */ /* 0x000fc8000f8e0002 */
[----:B------:R-:W-:Y:S01]  /*25550*/  IMAD R7, R7, UR5, R4 ;  /* 0x0000000507077c24 */ /* 0x000fe2000f8e0204 */
[----:B------:R-:W-:Y:S01]  /*25560*/  ULDC.64 UR4, c[0x0][0xae0] ;  /* 0x0002b80000047ab9 */ /* 0x000fe20000000a00 */
[----:B------:R-:W-:Y:S01]  /*25570*/  IADD3 R4, R224, 0x20, RZ ;  /* 0x00000020e0047810 */ /* 0x000fe20007ffe0ff */
[----:B------:R-:W-:Y:S02]  /*25580*/  IMAD R5, R9, UR4, RZ ;  /* 0x0000000409057c24 */ /* 0x000fe4000f8e02ff */
[----:B------:R-:W-:Y:S02]  /*25590*/  IMAD.IADD R3, R3, 0x1, R7 ;  /* 0x0000000103037824 */ /* 0x000fe400078e0207 */
[----:B------:R-:W-:Y:S02]  /*255a0*/  IMAD R7, R235, -0x80, R0 ;  /* 0xffffff80eb077824 */ /* 0x000fe400078e0200 */
[C---:B------:R-:W-:Y:S02]  /*255b0*/  IMAD R5, R228.reuse, UR5, R5 ;  /* 0x00000005e4057c24 */ /* 0x040fe4000f8e0205 */
[----:B------:R-:W-:Y:S01]  /*255c0*/  IMAD.WIDE.U32 R2, R228, UR4, R2 ;  /* 0x00000004e4027c25 */ /* 0x000fe2000f8e0002 */
[-C--:B------:R-:W-:Y:S01]  /*255d0*/  ISETP.GE.AND P3, PT, R224, R7.reuse, PT ;  /* 0x00000007e000720c */ /* 0x080fe20003f66270 */
[----:B------:R-:W-:Y:S01]  /*255e0*/  ULDC.64 UR4, c[0x0][0xae8] ;  /* 0x0002ba0000047ab9 */ /* 0x000fe20000000a00 */
[----:B------:R-:W-:Y:S01]  /*255f0*/  ISETP.GE.AND P2, PT, R4, R7, PT ;  /* 0x000000070400720c */ /* 0x000fe20003f46270 */
[C---:B------:R-:W-:Y:S01]  /*25600*/  VIADD R0, R224.reuse, 0x40 ;  /* 0x00000040e0007836 */ /* 0x040fe20000000000 */
[----:B------:R-:W-:Y:S01]  /*25610*/  IADD3 R3, R3, R5, RZ ;  /* 0x0000000503037210 */ /* 0x000fe20007ffe0ff */
[----:B------:R-:W-:-:S02]  /*25620*/  VIADD R4, R224, 0x60 ;  /* 0x00000060e0047836 */ /* 0x000fc40000000000 */
[----:B------:R-:W-:Y:S01]  /*25630*/  IMAD.MOV.U32 R6, RZ, RZ, R224 ;  /* 0x000000ffff067224 */ /* 0x000fe200078e00e0 */
[-C--:B------:R-:W-:Y:S01]  /*25640*/  ISETP.GE.AND P1, PT, R0, R7.reuse, PT ;  /* 0x000000070000720c */ /* 0x080fe20003f26270 */
        /* <DEDUP_REMOVED lines=16> */
[C---:B------:R-:W-:Y:S01]  /*25750*/  IMAD R9, R6.reuse, UR7, R9 ;  /* 0x0000000706097c24 */ /* 0x040fe2000f8e0209 */
        /* <DEDUP_REMOVED lines=10> */
.L_x_2428:
[----:B------:R-:W-:Y:S05]  /*25800*/  BSYNC B1 ;  /* 0x0000000000017941 */ /* 0x000fea0003800000 */
.L_x_2427:
[----:B------:R-:W-:Y:S04]  /*25810*/  BSSY B1, `(.L_x_2429) ;  /* 0x0000017000017945 */ /* 0x000fe80003800000 */
[----:B------:R-:W-:Y:S05]  /*25820*/  @P2 BRA `(.L_x_2430) ;  /* 0x0000000000542947 */ /* 0x000fea0003800000 */
[----:B--2---:R-:W-:Y:S01]  /*25830*/  IADD3 R9, P2, R6, 0x20, RZ ;  /* 0x0000002006097810 */ /* 0x004fe20007f5e0ff */
[----:B------:R-:W-:Y:S01]  /*25840*/  ULDC UR4, c[0x0][0xa8c] ;  /* 0x0002a30000047ab9 */ /* 0x000fe20000000800 */
[C---:B------:R-:W-:Y:S01]  /*25850*/  IADD3 R2, R221.reuse, 0x40, RZ ;  /* 0x00000040dd027810 */ /* 0x040fe20007ffe0ff */
[----:B------:R-:W-:Y:S01]  /*25860*/  ULDC.64 UR6, c[0x0][0xad8] ;  /* 0x0002b60000067ab9 */ /* 0x000fe20000000a00 */
[----:B------:R-:W-:Y:S01]  /*25870*/  MOV R3, R11 ;  /* 0x0000000b00037202 */ /* 0x000fe20000000f00 */
[----:B------:R-:W-:Y:S01]  /*25880*/  IMAD.X R0, RZ, RZ, R7, P2 ;  /* 0x000000ffff007224 */ /* 0x000fe200010e0607 */
[----:B------:R-:W-:Y:S01]  /*25890*/  ISETP.GE.AND P4, PT, R2, UR4, PT ;  /* 0x0000000402007c0c */ /* 0x000fe2000bf86270 */
[----:B------:R-:W-:Y:S01]  /*258a0*/  IMAD.MOV.U32 R2, RZ, RZ, R4 ;  /* 0x000000ffff027224 */ /* 0x000fe200078e0004 */
[C---:B------:R-:W-:Y:S01]  /*258b0*/  ISETP.GE.AND P3, PT, R221.reuse, UR4, PT ;  /* 0x00000004dd007c0c */ /* 0x040fe2000bf66270 */
[----:B------:R-:W-:Y:S02]  /*258c0*/  VIADD R8, R221, 0x80 ;  /* 0x00000080dd087836 */ /* 0x000fe40000000000 */
        /* <DEDUP_REMOVED lines=11> */
.L_x_2430:
[----:B------:R-:W-:Y:S05]  /*25980*/  BSYNC B1 ;  /* 0x0000000000017941 */ /* 0x000fea0003800000 */
.L_x_2429:
[----:B------:R-:W-:Y:S04]  /*25990*/  BSSY B1, `(.L_x_2431) ;  /* 0x0000017000017945 */ /* 0x000fe80003800000 */
[----:B------:R-:W-:Y:S05]  /*259a0*/  @P1 BRA `(.L_x_2432) ;  /* 0x0000000000541947 */ /* 0x000fea0003800000 */
[----:B--23--:R-:W-:Y:S01]  /*259b0*/  IADD3 R9, P1, R6, 0x40, RZ ;  /* 0x0000004006097810 */ /* 0x00cfe20007f3e0ff */
        /* <DEDUP_REMOVED lines=20> */
.L_x_2432:
[----:B------:R-:W-:Y:S05]  /*25b00*/  BSYNC B1 ;  /* 0x0000000000017941 */ /* 0x000fea0003800000 */
.L_x_2431:
[----:B------:R-:W-:Y:S05]  /*25b10*/  @P0 BRA `(.L_x_2423) ;  /* 0x0000000000540947 */ /* 0x000fea0003800000 */
[----:B------:R-:W-:Y:S01]  /*25b20*/  IADD3 R5, P0, R6, 0x60, RZ ;  /* 0x0000006006057810 */ /* 0x000fe20007f1e0ff */
[C---:B------:R-:W-:Y:S01]  /*25b30*/  VIADD R0, R221.reuse, 0x40 ;  /* 0x00000040dd007836 */ /* 0x040fe20000000000 */
[----:B------:R-:W-:Y:S01]  /*25b40*/  MOV R2, R4 ;  /* 0x0000000400027202 */ /* 0x000fe20000000f00 */
[----:B------:R-:W-:Y:S01]  /*25b50*/  ULDC.64 UR6, c[0x0][0xad8] ;  /* 0x0002b60000067ab9 */ /* 0x000fe20000000a00 */
[----:B------:R-:W-:Y:S01]  /*25b60*/  ULDC UR4, c[0x0][0xa8c] ;  /* 0x0002a30000047ab9 */ /* 0x000fe20000000800 */
[----:B------:R-:W-:Y:S01]  /*25b70*/  IMAD.X R6, RZ, RZ, R7, P0 ;  /* 0x000000ffff067224 */ /* 0x000fe200000e0607 */
[----:B------:R-:W-:Y:S01]  /*25b80*/  ISETP.GE.AND P2, PT, R0, UR4, PT ;  /* 0x0000000400007c0c */ /* 0x000fe2000bf46270 */
[----:B------:R-:W-:Y:S01]  /*25b90*/  IMAD.MOV.U32 R3, RZ, RZ, R11 ;  /* 0x000000ffff037224 */ /* 0x000fe200078e000b */
[C---:B------:R-:W-:Y:S01]  /*25ba0*/  IADD3 R0, R221.reuse, 0x80, RZ ;  /* 0x00000080dd007810 */ /* 0x040fe20007ffe0ff */
[----:B------:R-:W-:Y:S01]  /*25bb0*/  IMAD R6, R6, UR6, RZ ;  /* 0x0000000606067c24 */ /* 0x000fe2000f8e02ff */
[----:B------:R-:W-:Y:S01]  /*25bc0*/  ISETP.GE.AND P1, PT, R221, UR4, PT ;  /* 0x00000004dd007c0c */ /* 0x000fe2000bf26270 */
        /* <DEDUP_REMOVED lines=10> */
.L_x_2423:
[----:B------:R-:W-:Y:S05]  /*25c70*/  BSYNC B0 ;  /* 0x0000000000007941 */ /* 0x000fea0003800000 */
.L_x_2414:
[----:B------:R-:W-:Y:S02]  /*25c80*/  ULDC UR4, c[0x0][0xc14] ;  /* 0x0003050000047ab9 */ /* 0x000fe40000000800 */
[----:B-1----:R-:W-:-:S13]  /*25c90*/  ISETP.GE.AND P0, PT, R219, UR4, PT ;  /* 0x00000004db007c0c */ /* 0x002fda000bf06270 */
[----:B------:R-:W-:Y:S05]  /*25ca0*/  @!P0 BRA `(.L_x_2433) ;  /* 0xfffffdb400748947 */ /* 0x000fea000383ffff */
[----:B------:R-:W-:Y:S05]  /*25cb0*/  BRA `(.L_x_2197) ;  /* 0x0000006000a07947 */ /* 0x000fea0003800000 */
.L_x_2195:
[----:B------:R-:W-:-:S08]  /*25cc0*/  NOP ;  /* 0x0000000000007918 */ /* 0x000fd00000000000 */
[----:B0-----:R-:W0:-:S00]  /*25cd0*/  USETMAXREG.DEALLOC.CTAPOOL 0x18 ;  /* 0x00000018000079c8 */ /* 0x001e0000080e0500 */
[----:B0-----:R-:W-:-:S06]  /*25ce0*/  LOP3.LUT R0, R0, 0x3, RZ, 0xc0, !PT ;  /* 0x0000000300007812 */ /* 0x001fcc00078ec0ff */
[----:B------:R-:W0:Y:S02]  /*25cf0*/  SHFL.IDX PT, R0, R0, RZ, 0x1f ;  /* 0x00001fff00007589 */ /* 0x000e2400000e0000 */
[----:B0-----:R-:W-:-:S13]  /*25d00*/  ISETP.NE.AND P0, PT, R0, RZ, PT ;  /* 0x000000ff0000720c */ /* 0x001fda0003f05270 */
[----:B------:R-:W-:Y:S05]  /*25d10*/  @P0 BRA `(.L_x_2197) ;  /* 0x0000006000880947 */ /* 0x000fea0003800000 */
[----:B------:R-:W2:Y:S01]  /*25d20*/  LDL.LU R6, [R1] ;  /* 0x0000000001067983 */ /* 0x000ea20000300800 */
[----:B------:R-:W-:Y:S01]  /*25d30*/  LOP3.LUT R7, R4, 0x1f, RZ, 0xc0, !PT ;  /* 0x0000001f04077812 */ /* 0x000fe200078ec0ff */
[----:B------:R-:W-:Y:S01]  /*25d40*/  ULDC UR5, c[0x0][0xc14] ;  /* 0x0003050000057ab9 */ /* 0x000fe20000000800 */
[----:B------:R-:W-:Y:S01]  /*25d50*/  CS2R R16, SRZ ;  /* 0x0000000000107805 */ /* 0x000fe2000001ff00 */
[----:B------:R-:W0:Y:S01]  /*25d60*/  S2UR UR6, SR_CTAID.X ;  /* 0x00000000000679c3 */ /* 0x000e220000002500 */
[----:B------:R-:W-:Y:S01]  /*25d70*/  ISETP.NE.AND P0, PT, R7, 0x1f, PT ;  /* 0x0000001f0700780c */ /* 0x000fe20003f05270 */
[----:B------:R-:W-:Y:S01]  /*25d80*/  ULDC UR4, c[0x0][0xc10] ;  /* 0x0003040000047ab9 */ /* 0x000fe20000000800 */
[----:B--2---:R-:W-:-:S11]  /*25d90*/  LOP3.LUT R6, R6, 0xffffffdf, RZ, 0xc0, !PT ;  /* 0xffffffdf06067812 */ /* 0x004fd600078ec0ff */
        /* <DEDUP_REMOVED lines=30> */
[----:B------:R-:W-:-:S03]  /*25f80*/  ISETP.GE.U32.AND P0, PT, R7, 0x10, PT ;  /* 0x000000100700780c */ /* 0x000fc60003f06070 */
[----:B------:R-:W-:-:S05]  /*25f90*/  IMAD.IADD R3, R4, 0x1, R3 ;  /* 0x0000000104037824 */ /* 0x000fca00078e0203 */
[----:B------:R-:W1:Y:S05]  /*25fa0*/  SHFL.UP PT, R0, R3, 0x10, RZ ;  /* 0x0600000003007989 */ /* 0x000e6a00000e00ff */
[----:B------:R-:W-:-:S05]  /*25fb0*/  @P0 LOP3.LUT R6, R6, 0x2, RZ, 0xfc, !PT ;  /* 0x0000000206060812 */ /* 0x000fca00078efcff */
[----:B------:R-:W-:Y:S01]  /*25fc0*/  STL [R1], R6 ;  /* 0x0000000601007387 */ /* 0x000fe20000100800 */
[----:B-1----:R-:W-:-:S04]  /*25fd0*/  SEL R0, R0, RZ, P0 ;  /* 0x000000ff00007207 */ /* 0x002fc80000000000 */
[----:B------:R-:W-:-:S05]  /*25fe0*/  IADD3 R0, R3, R0, RZ ;  /* 0x0000000003007210 */ /* 0x000fca0007ffe0ff */
[----:B------:R-:W1:Y:S02]  /*25ff0*/  SHFL.IDX PT, R2, R0, 0x1f, 0x1f ;  /* 0x03e01f0000027f89 */ /* 0x000e6400000e0000 */
[----:B-1----:R-:W-:-:S04]  /*26000*/  IMAD R4, R2, UR4, RZ ;  /* 0x0000000402047c24 */ /* 0x002fc8000f8e02ff */
[----:B------:R-:W-:Y:S01]  /*26010*/  IMAD.MOV.U32 R5, RZ, RZ, R4 ;  /* 0x000000ffff057224 */ /* 0x000fe200078e0004 */
[----:B0-----:R-:W-:-:S13]  /*26020*/  ISETP.GT.AND P0, PT, R4, UR6, PT ;  /* 0x0000000604007c0c */ /* 0x001fda000bf04270 */
[----:B------:R-:W-:Y:S05]  /*26030*/  @P0 BRA `(.L_x_2434) ;  /* 0x0000000000bc0947 */ /* 0x000fea0003800000 */
[----:B------:R-:W-:Y:S01]  /*26040*/  MOV R4, R5 ;  /* 0x0000000500047202 */ /* 0x000fe20000000f00 */
[----:B------:R-:W-:Y:S01]  /*26050*/  IMAD.MOV.U32 R19, RZ, RZ, RZ ;  /* 0x000000ffff137224 */ /* 0x000fe200078e00ff */
[----:B------:R-:W-:Y:S01]  /*26060*/  ULDC UR5, c[0x0][0xc14] ;  /* 0x0003050000057ab9 */ /* 0x000fe20000000800 */
[----:B------:R-:W-:Y:S01]  /*26070*/  ULDC UR7, c[0x0][0xc14] ;  /* 0x0003050000077ab9 */ /* 0x000fe20000000800 */
[----:B------:R-:W-:-:S05]  /*26080*/  ULDC UR4, c[0x0][0xc10] ;  /* 0x0003040000047ab9 */ /* 0x000fca0000000800 */
.L_x_2438:
[----:B------:R-:W-:Y:S01]  /*26090*/  VIADD R0, R19, 0x1f ;  /* 0x0000001f13007836 */ /* 0x000fe20000000000 */
[----:B------:R-:W-:-:S04]  /*260a0*/  MOV R19, UR7 ;  /* 0x0000000700137c02 */ /* 0x000fc80008000f00 */
        /* <DEDUP_REMOVED lines=14> */
.L_x_2437:
[----:B------:R-:W-:Y:S05]  /*26190*/  BSYNC B0 ;  /* 0x0000000000007941 */ /* 0x000fea0003800000 */
.L_x_2436:
        /* <DEDUP_REMOVED lines=25> */
.L_x_2434:
[----:B------:R-:W-:-:S04]  /*26330*/  IMAD.IADD R5, R4, 0x1, -R5 ;  /* 0x0000000104057824 */ /* 0x000fc800078e0a05 */
        /* <DEDUP_REMOVED lines=19> */
.L_x_2439:
[----:B-12---:R-:W-:Y:S01]  /*26470*/  IMAD.MOV R0, RZ, RZ, -R3 ;  /* 0x000000ffff007224 */ /* 0x006fe200078e0a03 */
[----:B------:R-:W-:Y:S01]  /*26480*/  MOV R2, RZ ;  /* 0x000000ff00027202 */ /* 0x000fe20000000f00 */
[----:B---3--:R-:W-:Y:S02]  /*26490*/  IMAD R16, R16, UR4, R5 ;  /* 0x0000000410107c24 */ /* 0x008fe4000f8e0205 */
[----:B------:R-:W-:-:S04]  /*264a0*/  IMAD R5, R0, R9, RZ ;  /* 0x0000000900057224 */ /* 0x000fc800078e02ff */
        /* <DEDUP_REMOVED lines=18> */
[----:B------:R-:W-:-:S03]  /*265d0*/  IMAD.MOV R7, RZ, RZ, -R7 ;  /* 0x000000ffff077224 */ /* 0x000fc600078e0a07 */
[----:B------:R-:W-:Y:S01]  /*265e0*/  IADD3 R3, -R0, RZ, RZ ;  /* 0x000000ff00037210 */ /* 0x000fe20007ffe1ff */
        /* <DEDUP_REMOVED lines=9> */
[----:B-1----:R-:W-:Y:S01]  /*26680*/  IMAD.MOV.U32 R2, RZ, RZ, RZ ;  /* 0x000000ffff027224 */ /* 0x002fe200078e00ff */
[----:B--2---:R-:W-:-:S05]  /*26690*/  IADD3 R7, RZ, -R3, RZ ;  /* 0x80000003ff077210 */ /* 0x004fca0007ffe0ff */
        /* <DEDUP_REMOVED lines=15> */
[----:B------:R-:W-:Y:S01]  /*26790*/  @!P0 LOP3.LUT R3, RZ, R8, RZ, 0x33, !PT ;  /* 0x00000008ff038212 */ /* 0x000fe200078e33ff */
[----:B------:R-:W-:-:S04]  /*267a0*/  IMAD.MOV R8, RZ, RZ, -R8 ;  /* 0x000000ffff087224 */ /* 0x000fc800078e0a08 */
[----:B------:R-:W-:Y:S01]  /*267b0*/  IMAD R18, R3, R8, R0 ;  /* 0x0000000803127224 */ /* 0x000fe200078e0200 */
[----:B------:R-:W-:-:S04]  /*267c0*/  LOP3.LUT R0, RZ, R3, RZ, 0x33, !PT ;  /* 0x00000003ff007212 */ /* 0x000fc800078e33ff */
[----:B------:R-:W-:Y:S01]  /*267d0*/  IADD3 R17, R17, R0, RZ ;  /* 0x0000000011117210 */ /* 0x000fe20007ffe0ff */
[----:B------:R-:W-:Y:S06]  /*267e0*/  BRA `(.L_x_2440) ;  /* 0x00000000000c7947 */ /* 0x000fec0003800000 */
.L_x_2435:
[----:B------:R-:W-:Y:S01]  /*267f0*/  IMAD.MOV.U32 R17, RZ, RZ, RZ ;  /* 0x000000ffff117224 */ /* 0x000fe200078e00ff */
[----:B------:R-:W-:Y:S01]  /*26800*/  MOV R18, RZ ;  /* 0x000000ff00127202 */ /* 0x000fe20000000f00 */
[----:B------:R-:W-:-:S07]  /*26810*/  IMAD.U32 R16, RZ, RZ, UR6 ;  /* 0x00000006ff107e24 */ /* 0x000fce000f8e00ff */
.L_x_2440:
        /* <DEDUP_REMOVED lines=16> */
[----:B------:R-:W-:Y:S01]  /*26920*/  ULDC.64 UR36, c[0x0][0x198] ;  /* 0x0000660000247ab9 */ /* 0x000fe20000000a00 */
[----:B------:R-:W-:Y:S02]  /*26930*/  ULDC UR38, c[0x0][0xc] ;  /* 0x0000030000267ab9 */ /* 0x000fe40000000800 */
[----:B------:R1:W-:Y:S04]  /*26940*/  STL [R1+0x8], R0 ;  /* 0x0000080001007387 */ /* 0x0003e80000100800 */
[----:B------:R1:W-:Y:S04]  /*26950*/  STL [R1+0xc], RZ ;  /* 0x00000cff01007387 */ /* 0x0003e80000100800 */
[----:B------:R1:W-:Y:S04]  /*26960*/  STL [R1+0x10], R0 ;  /* 0x0000100001007387 */ /* 0x0003e80000100800 */
[----:B------:R1:W-:Y:S02]  /*26970*/  STL [R1+0x2c], RZ ;  /* 0x00002cff01007387 */ /* 0x0003e40000100800 */
.L_x_2527:
[----:B--2---:R-:W2:Y:S02]  /*26980*/  LDC.64 R2, c[0x0][0xc60] ;  /* 0x00031800ff027b82 */ /* 0x004ea40000000a00 */
[----:B--2---:R-:W-:-:S05]  /*26990*/  IMAD.WIDE R2, R19, 0x4, R2 ;  /* 0x0000000413027825 */ /* 0x004fca00078e0202 */
[----:B0-----:R-:W2:Y:S01]  /*269a0*/  LDG.E R11, desc[UR60][R2.64] ;  /* 0x0000003c020b7981 */ /* 0x001ea2000c1e1900 */
[----:B------:R-:W-:Y:S05]  /*269b0*/  YIELD ;  /* 0x0000000000007946 */ /* 0x000fea0003800000 */
[----:B------:R-:W-:Y:S01]  /*269c0*/  ULDC.64 UR4, c[0x0][0xa28] ;  /* 0x00028a0000047ab9 */ /* 0x000fe20000000a00 */
[----:B-1----:R-:W-:Y:S01]  /*269d0*/  MOV R0, RZ ;  /* 0x000000ff00007202 */ /* 0x002fe20000000f00 */
[----:B------:R-:W-:Y:S01]  /*269e0*/  IMAD.MOV.U32 R10, RZ, RZ, RZ ;  /* 0x000000ffff0a7224 */ /* 0x000fe200078e00ff */
[----:B------:R-:W-:Y:S01]  /*269f0*/  ISETP.NE.U32.AND P0, PT, RZ, UR4, PT ;  /* 0x00000004ff007c0c */ /* 0x000fe2000bf05070 */
[----:B------:R-:W-:Y:S01]  /*26a00*/  ULDC.64 UR8, c[0x0][0xa08] ;  /* 0x0002820000087ab9 */ /* 0x000fe20000000a00 */
[----:B------:R-:W-:-:S02]  /*26a10*/  ULDC.64 UR10, c[0x0][0xa10] ;  /* 0x00028400000a7ab9 */ /* 0x000fc40000000a00 */
[----:B------:R-:W-:Y:S02]  /*26a20*/  ISETP.NE.AND.EX P0, PT, RZ, UR5, PT, P0 ;  /* 0x00000005ff007c0c */ /* 0x000fe4000bf05300 */
[----:B--2---:R-:W-:Y:S01]  /*26a30*/  SHF.R.S32.HI R4, RZ, 0x1f, R11 ;  /* 0x0000001fff047819 */ /* 0x004fe2000001140b */
[----:B------:R-:W-:-:S10]  /*26a40*/  IMAD.SHL.U32 R13, R11, 0x4, RZ ;  /* 0x000000040b0d7824 */ /* 0x000fd400078e00ff */
[C---:B------:R-:W-:Y:S01]  /*26a50*/  @P0 LEA R2, P1, R11.reuse, UR4, 0x2 ;  /* 0x000000040b020c11 */ /* 0x040fe2000f8210ff */
[----:B------:R-:W-:Y:S03]  /*26a60*/  STL [R1+0x1c], R11 ;  /* 0x00001c0b01007387 */ /* 0x000fe60000100800 */
[----:B------:R-:W-:Y:S01]  /*26a70*/  @P0 LEA.HI.X R3, R11, UR5, R4, 0x2, P1 ;  /* 0x000000050b030c11 */ /* 0x000fe200088f1404 */
[----:B------:R-:W-:-:S04]  /*26a80*/  ULDC.64 UR4, c[0x0][0xa18] ;  /* 0x0002860000047ab9 */ /* 0x000fc80000000a00 */
[----:B------:R0:W5:Y:S01]  /*26a90*/  @P0 LDG.E R0, desc[UR60][R2.64] ;  /* 0x0000003c02000981 */ /* 0x000162000c1e1900 */
[----:B------:R-:W-:Y:S02]  /*26aa0*/  ISETP.NE.U32.AND P0, PT, RZ, UR4, PT ;  /* 0x00000004ff007c0c */ /* 0x000fe4000bf05070 */
[----:B------:R-:W-:Y:S01]  /*26ab0*/  SHF.L.U64.HI R12, R11, 0x2, R4 ;  /* 0x000000020b0c7819 */ /* 0x000fe20000010204 */
[----:B------:R-:W-:Y:S01]  /*26ac0*/  STL [R1+0x24], R13 ;  /* 0x0000240d01007387 */ /* 0x000fe20000100800 */
[----:B------:R-:W-:-:S03]  /*26ad0*/  ISETP.NE.AND.EX P0, PT, RZ, UR5, PT, P0 ;  /* 0x00000005ff007c0c */ /* 0x000fc6000bf05300 */
[----:B------:R-:W-:Y:S10]  /*26ae0*/  STL [R1+0x28], R12 ;  /* 0x0000280c01007387 */ /* 0x000ff40000100800 */
[----:B------:R-:W-:-:S04]  /*26af0*/  @P0 IADD3 R8, P1, R13, UR4, RZ ;  /* 0x000000040d080c10 */ /* 0x000fc8000ff3e0ff */
[C---:B------:R-:W-:Y:S01]  /*26b00*/  @P0 IADD3.X R9, R12.reuse, UR5, RZ, P1, !PT ;  /* 0x000000050c090c10 */ /* 0x040fe20008ffe4ff */
[----:B------:R-:W-:Y:S02]  /*26b10*/  ULDC.64 UR4, c[0x0][0xa00] ;  /* 0x0002800000047ab9 */ /* 0x000fe40000000a00 */
[----:B------:R-:W-:Y:S02]  /*26b20*/  ISETP.NE.U32.AND P2, PT, RZ, UR4, PT ;  /* 0x00000004ff007c0c */ /* 0x000fe4000bf45070 */
[C---:B0-----:R-:W-:Y:S02]  /*26b30*/  IADD3 R2, P1, R13.reuse, UR4, RZ ;  /* 0x000000040d027c10 */ /* 0x041fe4000ff3e0ff */
[----:B------:R-:W-:Y:S02]  /*26b40*/  ISETP.NE.AND.EX P2, PT, RZ, UR5, PT, P2 ;  /* 0x00000005ff007c0c */ /* 0x000fe4000bf45320 */
[----:B------:R-:W-:Y:S01]  /*26b50*/  IADD3.X R3, R12, UR5, RZ, P1, !PT ;  /* 0x000000050c037c10 */ /* 0x000fe20008ffe4ff */
[----:B------:R-:W-:Y:S01]  /*26b60*/  ULDC UR4, c[0x0][0x288] ;  /* 0x0000a20000047ab9 */ /* 0x000fe20000000800 */
[----:B------:R-:W-:-:S04]  /*26b70*/  IADD3 R6, P1, R13, UR8, RZ ;  /* 0x000000080d067c10 */ /* 0x000fc8000ff3e0ff */
[----:B------:R-:W-:Y:S02]  /*26b80*/  IADD3.X R7, R12, UR9, RZ, P1, !PT ;  /* 0x000000090c077c10 */ /* 0x000fe40008ffe4ff */
[----:B------:R-:W-:-:S03]  /*26b90*/  IADD3 R4, P1, R13, UR10, RZ ;  /* 0x0000000a0d047c10 */ /* 0x000fc6000ff3e0ff */
[----:B------:R-:W2:Y:S01]  /*26ba0*/  @P2 LDG.E R10, desc[UR60][R2.64] ;  /* 0x0000003c020a2981 */ /* 0x000ea2000c1e1900 */
[----:B------:R-:W-:Y:S02]  /*26bb0*/  IADD3.X R5, R12, UR11, RZ, P1, !PT ;  /* 0x0000000b0c057c10 */ /* 0x000fe40008ffe4ff */
[----:B------:R-:W-:Y:S01]  /*26bc0*/  ISETP.NE.U32.AND P1, PT, RZ, UR8, PT ;  /* 0x00000008ff007c0c */ /* 0x000fe2000bf25070 */
[----:B------:R-:W-:-:S03]  /*26bd0*/  ULDC UR6, c[0x0][0x338] ;  /* 0x0000ce0000067ab9 */ /* 0x000fc60000000800 */
[----:B------:R-:W-:Y:S02]  /*26be0*/  ISETP.NE.AND.EX P3, PT, RZ, UR9, PT, P1 ;  /* 0x00000009ff007c0c */ /* 0x000fe4000bf65310 */
[----:B------:R-:W-:-:S04]  /*26bf0*/  ISETP.NE.U32.AND P1, PT, RZ, UR10, PT ;  /* 0x0000000aff007c0c */ /* 0x000fc8000bf25070 */
[----:B------:R-:W-:Y:S01]  /*26c00*/  ISETP.NE.AND.EX P1, PT, RZ, UR11, PT, P1 ;  /* 0x0000000bff007c0c */ /* 0x000fe2000bf25310 */
[----:B--2---:R0:W-:Y:S02]  /*26c10*/  STL [R1+0x30], R10 ;  /* 0x0000300a01007387 */ /* 0x0041e40000100800 */
[----:B0-----:R-:W-:Y:S01]  /*26c20*/  MOV R10, UR4 ;  /* 0x00000004000a7c02 */ /* 0x001fe20008000f00 */
[----:B------:R-:W-:Y:S02]  /*26c30*/  ULDC.64 UR4, c[0x0][0x3f8] ;  /* 0x0000fe0000047ab9 */ /* 0x000fe40000000a00 */
[----:B------:R-:W-:-:S03]  /*26c40*/  UISETP.NE.U32.AND UP0, UPT, UR4, URZ, UPT ;  /* 0x0000003f0400728c */ /* 0x000fc6000bf05070 */
[----:B------:R-:W-:Y:S01]  /*26c50*/  ULDC UR4, c[0x0][0x404] ;  /* 0x0001010000047ab9 */ /* 0x000fe20000000800 */
[----:B------:R-:W-:Y:S01]  /*26c60*/  UISETP.NE.AND.EX UP0, UPT, UR5, URZ, UPT, UP0 ;  /* 0x0000003f0500728c */ /* 0x000fe2000bf05300 */
[----:B------:R0:W5:Y:S02]  /*26c70*/  @P0 LDG.E R10, desc[UR60][R8.64] ;  /* 0x0000003c080a0981 */ /* 0x000164000c1e1900 */
[----:B------:R-:W-:Y:S01]  /*26c80*/  ULDC UR5, c[0x0][0x2e0] ;  /* 0x0000b80000057ab9 */ /* 0x000fe20000000800 */
[----:B------:R-:W-:-:S04]  /*26c90*/  USEL UR4, UR4, 0x1, UP0 ;  /* 0x0000000104047887 */ /* 0x000fc80008000000 */
[----:B------:R-:W-:Y:S01]  /*26ca0*/  UIMAD UR4, UR4, UR5, URZ ;  /* 0x00000005040472a4 */ /* 0x000fe2000f8e023f */
[----:B0-----:R-:W-:-:S05]  /*26cb0*/  IMAD.U32 R9, RZ, RZ, UR6 ;  /* 0x00000006ff097e24 */ /* 0x001fca000f8e00ff */
[----:B------:R-:W-:Y:S01]  /*26cc0*/  IMAD.U32 R8, RZ, RZ, UR4 ;  /* 0x00000004ff087e24 */ /* 0x000fe2000f8e00ff */
[----:B------:R-:W-:Y:S06]  /*26cd0*/  @P0 BRA `(.L_x_2442) ;  /* 0x0000000000100947 */ /* 0x000fec0003800000 */
[----:B------:R-:W-:Y:S05]  /*26ce0*/  @!P2 BRA `(.L_x_2442) ;  /* 0x00000000000ca947 */ /* 0x000fea0003800000 */
[----:B-----5:R-:W2:Y:S04]  /*26cf0*/  LDG.E R10, desc[UR60][R2.64] ;  /* 0x0000003c020a7981 */ /* 0x020ea8000c1e1900 */
[----:B------:R-:W2:Y:S02]  /*26d00*/  LDG.E R2, desc[UR60][R2.64+0x4] ;  /* 0x0000043c02027981 */ /* 0x000ea4000c1e1900 */
[----:B--2---:R-:W-:-:S07]  /*26d10*/  IADD3 R10, -R10, R2, RZ ;  /* 0x000000020a0a7210 */ /* 0x004fce0007ffe1ff */
.L_x_2442:
[----:B------:R-:W-:Y:S01]  /*26d20*/  IMAD.MOV.U32 R2, RZ, RZ, RZ ;  /* 0x000000ffff027224 */ /* 0x000fe200078e00ff */
[----:B------:R-:W-:-:S05]  /*26d30*/  ULDC.64 UR4, c[0x0][0xa20] ;  /* 0x0002880000047ab9 */ /* 0x000fca0000000a00 */
[----:B------:R-:W2:Y:S01]  /*26d40*/  @P3 LDG.E R2, desc[UR60][R6.64] ;  /* 0x0000003c06023981 */ /* 0x000ea2000c1e1900 */
[----:B------:R-:W-:-:S06]  /*26d50*/  IMAD.MOV.U32 R20, RZ, RZ, RZ ;  /* 0x000000ffff147224 */ /* 0x000fcc00078e00ff */
[----:B------:R0:W5:Y:S01]  /*26d60*/  @P1 LDG.E R20, desc[UR60][R4.64] ;  /* 0x0000003c04141981 */ /* 0x000162000c1e1900 */
[----:B------:R-:W-:-:S04]  /*26d70*/  ISETP.NE.U32.AND P0, PT, RZ, UR4, PT ;  /* 0x00000004ff007c0c */ /* 0x000fc8000bf05070 */
[----:B------:R-:W-:Y:S02]  /*26d80*/  ISETP.NE.AND.EX P0, PT, RZ, UR5, PT, P0 ;  /* 0x00000005ff007c0c */ /* 0x000fe4000bf05300 */
[----:B--2--5:R-:W-:-:S05]  /*26d90*/  IADD3 R2, R2, R0, RZ ;  /* 0x0000000002027210 */ /* 0x024fca0007ffe0ff */
[----:B------:R0:W-:Y:S06]  /*26da0*/  STL [R1+0x4], R2 ;  /* 0x0000040201007387 */ /* 0x0001ec0000100800 */
[----:B------:R-:W-:Y:S05]  /*26db0*/  @!P0 BRA `(.L_x_2443) ;  /* 0x0000000000108947 */ /* 0x000fea0003800000 */
[----:B0-----:R-:W-:-:S04]  /*26dc0*/  IADD3 R2, P0, R13, UR4, RZ ;  /* 0x000000040d027c10 */ /* 0x001fc8000ff1e0ff */
[----:B------:R-:W-:-:S05]  /*26dd0*/  IADD3.X R3, R12, UR5, RZ, P0, !PT ;  /* 0x000000050c037c10 */ /* 0x000fca00087fe4ff */
[----:B------:R0:W5:Y:S01]  /*26de0*/  LDG.E R8, desc[UR60][R2.64] ;  /* 0x0000003c02087981 */ /* 0x000162000c1e1900 */
[----:B------:R-:W-:Y:S05]  /*26df0*/  BRA `(.L_x_2444) ;  /* 0x0000000000107947 */ /* 0x000fea0003800000 */
.L_x_2443:
[----:B------:R-:W-:Y:S05]  /*26e00*/  @!P3 BRA `(.L_x_2444) ;  /* 0x00000000000cb947 */ /* 0x000fea0003800000 */
[----:B------:R-:W2:Y:S04]  /*26e10*/  LDG.E R8, desc[UR60][R6.64] ;  /* 0x0000003c06087981 */ /* 0x000ea8000c1e1900 */
[----:B------:R-:W2:Y:S02]  /*26e20*/  LDG.E R6, desc[UR60][R6.64+0x4] ;  /* 0x0000043c06067981 */ /* 0x000ea4000c1e1900 */
[----:B--2---:R-:W-:-:S07]  /*26e30*/  IMAD.IADD R8, R6, 0x1, -R8 ;  /* 0x0000000106087824 */ /* 0x004fce00078e0a08 */
.L_x_2444:
[----:B-----5:R-:W-:Y:S02]  /*26e40*/  IMAD.IADD R8, R8, 0x1, -R0 ;  /* 0x0000000108087824 */ /* 0x020fe400078e0a00 */
[----:B------:R-:W2:Y:S04]  /*26e50*/  @P1 LDG.E R0, desc[UR60][R4.64] ;  /* 0x0000003c04001981 */ /* 0x000ea8000c1e1900 */
[----:B0-----:R-:W2:Y:S01]  /*26e60*/  @P1 LDG.E R4, desc[UR60][R4.64+0x4] ;  /* 0x0000043c04041981 */ /* 0x001ea2000c1e1900 */
[----:B------:R-:W-:Y:S01]  /*26e70*/  LEA R2, R17, 0xef, 0x7 ;  /* 0x000000ef11027811 */ /* 0x000fe200078e38ff */
[----:B------:R-:W-:Y:S01]  /*26e80*/  BSSY B0, `(.L_x_2445) ;  /* 0x00000f8000007945 */ /* 0x000fe20003800000 */
[----:B------:R-:W-:Y:S02]  /*26e90*/  PLOP3.LUT P2, PT, PT, PT, PT, 0x80, 0x0 ;  /* 0x000000000000781c */ /* 0x000fe40003f4f070 */
[----:B--2---:R-:W-:-:S05]  /*26ea0*/  @P1 IADD3 R9, -R0, R4, RZ ;  /* 0x0000000400091210 */ /* 0x004fca0007ffe1ff */
[----:B------:R-:W-:-:S04]  /*26eb0*/  IMAD.IADD R4, R8, 0x1, R9 ;  /* 0x0000000108047824 */ /* 0x000fc800078e0209 */
[C---:B------:R-:W-:Y:S01]  /*26ec0*/  VIADD R5, R4.reuse, 0x6f ;  /* 0x0000006f04057836 */ /* 0x040fe20000000000 */
[----:B------:R-:W-:Y:S01]  /*26ed0*/  IADD3 R3, R4, R2, -R10 ;  /* 0x0000000204037210 */ /* 0x000fe20007ffe80a */
[----:B------:R-:W-:Y:S01]  /*26ee0*/  IMAD.MOV.U32 R2, RZ, RZ, RZ ;  /* 0x000000ffff027224 */ /* 0x000fe200078e00ff */
[----:B------:R-:W-:-:S03]  /*26ef0*/  MOV R4, RZ ;  /* 0x000000ff00047202 */ /* 0x000fc60000000f00 */
[----:B------:R-:W-:-:S04]  /*26f00*/  IMAD.HI R2, R3, -0x6db6db6d, R2 ;  /* 0x9249249303027827 */ /* 0x000fc800078e0202 */
[----:B------:R-:W-:Y:S01]  /*26f10*/  IMAD.HI R4, R5, -0x6db6db6d, R4 ;  /* 0x9249249305047827 */ /* 0x000fe200078e0204 */
[----:B------:R-:W-:-:S04]  /*26f20*/  SHF.R.U32.HI R3, RZ, 0x1f, R2 ;  /* 0x0000001fff037819 */ /* 0x000fc80000011602 */
[----:B------:R-:W-:Y:S02]  /*26f30*/  SHF.R.U32.HI R0, RZ, 0x1f, R4 ;  /* 0x0000001fff007819 */ /* 0x000fe40000011604 */
[----:B------:R-:W-:Y:S02]  /*26f40*/  LEA.HI.SX32 R3, R2, R3, 0x1a ;  /* 0x0000000302037211 */ /* 0x000fe400078fd2ff */
[----:B------:R-:W-:-:S04]  /*26f50*/  LEA.HI.SX32 R0, R4, R0, 0x1a ;  /* 0x0000000004007211 */ /* 0x000fc800078fd2ff */
[----:B------:R-:W-:-:S05]  /*26f60*/  VIMNMX R6, R0, R3, PT ;  /* 0x0000000300067248 */ /* 0x000fca0003fe0100 */
[--C-:B------:R-:W-:Y:S01]  /*26f70*/  IMAD R0, R6, 0x70, -R8.reuse ;  /* 0x0000007006007824 */ /* 0x100fe200078e0a08 */
[----:B------:R0:W-:Y:S01]  /*26f80*/  STL [R1+0x20], R6 ;  /* 0x0000200601007387 */ /* 0x0001e20000100800 */
[----:B------:R-:W-:-:S03]  /*26f90*/  IMAD.MOV R8, RZ, RZ, -R8 ;  /* 0x000000ffff087224 */ /* 0x000fc600078e0a08 */
[----:B------:R-:W-:Y:S02]  /*26fa0*/  VIMNMX R0, R0, R9, PT ;  /* 0x0000000900007248 */ /* 0x000fe40003fe0100 */
[----:B------:R-:W-:-:S04]  /*26fb0*/  VIMNMX R8, RZ, R8, !PT ;  /* 0x00000008ff087248 */ /* 0x000fc80007fe0100 */
[----:B------:R-:W-:Y:S02]  /*26fc0*/  ISETP.GT.AND P0, PT, R0, R8, PT ;  /* 0x000000080000720c */ /* 0x000fe40003f04270 */
[----:B------:R-:W-:-:S05]  /*26fd0*/  SHF.R.U32.HI R4, RZ, 0x4, R8 ;  /* 0x00000004ff047819 */ /* 0x000fca0000011608 */
[----:B------:R-:W-:-:S06]  /*26fe0*/  IMAD.WIDE.U32 R4, R4, 0x24924925, RZ ;  /* 0x2492492504047825 */ /* 0x000fcc00078e00ff */
[----:B------:R-:W-:Y:S01]  /*26ff0*/  @P0 IADD3 R3, R0, 0x6f, RZ ;  /* 0x0000006f00030810 */ /* 0x000fe20007ffe0ff */
[----:B------:R-:W-:Y:S02]  /*27000*/  @P0 IMAD.MOV.U32 R2, RZ, RZ, RZ ;  /* 0x000000ffff020224 */ /* 0x000fe400078e00ff */
[----:B------:R-:W-:Y:S02]  /*27010*/  IMAD.MOV.U32 R0, RZ, RZ, R5 ;  /* 0x000000ffff007224 */ /* 0x000fe400078e0005 */
[----:B------:R-:W-:-:S03]  /*27020*/  @P0 IMAD.HI R3, R3, -0x6db6db6d, R2 ;  /* 0x9249249303030827 */ /* 0x000fc600078e0202 */
[----:B------:R-:W-:Y:S02]  /*27030*/  MOV R2, R0 ;  /* 0x0000000000027202 */ /* 0x000fe40000000f00 */
[----:B------:R-:W-:-:S04]  /*27040*/  @P0 SHF.R.U32.HI R4, RZ, 0x1f, R3 ;  /* 0x0000001fff040819 */ /* 0x000fc80000011603 */
[----:B------:R-:W-:-:S04]  /*27050*/  @P0 LEA.HI.SX32 R2, R3, R4, 0x1a ;  /* 0x0000000403020211 */ /* 0x000fc800078fd2ff */
[----:B------:R-:W-:-:S13]  /*27060*/  ISETP.GT.AND P0, PT, R2, R0, PT ;  /* 0x000000000200720c */ /* 0x000fda0003f04270 */
[----:B0-----:R-:W-:Y:S05]  /*27070*/  @!P0 BRA `(.L_x_2446) ;  /* 0x0000000c00608947 */ /* 0x001fea0003800000 */
[----:B------:R-:W0:Y:S01]  /*27080*/  LDC R3, c[0x0][0x428] ;  /* 0x00010a00ff037b82 */ /* 0x000e220000000800 */
[----:B------:R-:W-:Y:S01]  /*27090*/  UMOV UR4, 0xffffffff ;  /* 0xffffffff00047882 */ /* 0x000fe20000000000 */
[----:B0-----:R-:W-:Y:S01]  /*270a0*/  ISETP.NE.AND P0, PT, R3, 0x1, PT ;  /* 0x000000010300780c */ /* 0x001fe20003f05270 */
[----:B------:R-:W-:-:S12]  /*270b0*/  IMAD.MOV.U32 R3, RZ, RZ, R18 ;  /* 0x000000ffff037224 */ /* 0x000fd800078e0012 */
[----:B------:R-:W0:Y:S08]  /*270c0*/  @P0 LDC R4, c[0x0][0x42c] ;  /* 0x00010b00ff040b82 */ /* 0x000e300000000800 */
[----:B------:R-:W1:Y:S01]  /*270d0*/  @P0 LDC R5, c[0x0][0x430] ;  /* 0x00010c00ff050b82 */ /* 0x000e620000000800 */
[----:B0-----:R-:W-:-:S05]  /*270e0*/  @P0 IMAD.HI.U32 R4, R18, R4, RZ ;  /* 0x0000000412040227 */ /* 0x001fca00078e00ff */
[----:B-1----:R-:W-:Y:S02]  /*270f0*/  @P0 SHF.R.U32.HI R3, RZ, R5, R4 ;  /* 0x00000005ff030219 */ /* 0x002fe40000011604 */
[----:B------:R-:W-:Y:S01]  /*27100*/  SEL R4, R11, RZ, !P1 ;  /* 0x000000ff0b047207 */ /* 0x000fe20004800000 */
[----:B------:R-:W-:Y:S06]  /*27110*/  BRA.DIV UR4, `(.L_x_2447) ;  /* 0x0000005e04007947 */ /* 0x000fec000b800000 */
.L_x_2594:
[----:B------:R-:W-:-:S03]  /*27120*/  UMOV UR4, 0xffffffff ;  /* 0xffffffff00047882 */ /* 0x000fc60000000000 */
[----:B------:R-:W-:Y:S05]  /*27130*/  BRA.DIV UR4, `(.L_x_2448) ;  /* 0x0000005e042c7947 */ /* 0x000fea000b800000 */
[----:B------:R-:W-:-:S13]  /*27140*/  ELECT P6, URZ, PT ;  /* 0x00000000003f782f */ /* 0x000fda00038c0000 */
.L_x_2597:
        /* <DEDUP_REMOVED lines=12> */
.L_x_2598:
[----:B------:R-:W-:Y:S05]  /*27210*/  BSYNC B1 ;  /* 0x0000000000017941 */ /* 0x000fea0003800000 */
.L_x_2449:
        /* <DEDUP_REMOVED lines=8> */
.L_x_2599:
[----:B------:R-:W1:Y:S02]  /*272a0*/  S2R R6, SR_TID.X ;  /* 0x0000000000067919 */ /* 0x000e640000002100 */
[----:B-1----:R-:W-:-:S04]  /*272b0*/  LOP3.LUT R6, R6, 0x7f, RZ, 0xc0, !PT ;  /* 0x0000007f06067812 */ /* 0x002fc800078ec0ff */
[----:B------:R-:W-:-:S13]  /*272c0*/  ISETP.NE.AND P1, PT, R6, RZ, PT ;  /* 0x000000ff0600720c */ /* 0x000fda0003f25270 */
        /* <DEDUP_REMOVED lines=8> */
.L_x_2454:
[----:B-1----:R-:W2:Y:S01]  /*27350*/  LDL R6, [R1+0xc] ;  /* 0x00000c0001067983 */ /* 0x002ea20000100800 */
[----:B------:R-:W-:Y:S01]  /*27360*/  R2UR UR9, R5 ;  /* 0x00000000050972ca */ /* 0x000fe200000e0000 */
[----:B------:R-:W-:Y:S01]  /*27370*/  IMAD R7, R2, 0x70, R20 ;  /* 0x0000007002077824 */ /* 0x000fe200078e0214 */
[----:B------:R-:W-:Y:S01]  /*27380*/  UIADD3 UR4, UP0, UR36, 0x570, URZ ;  /* 0x0000057024047890 */ /* 0x000fe2000ff1e03f */
[----:B------:R-:W-:Y:S01]  /*27390*/  R2UR UR12, R3 ;  /* 0x00000000030c72ca */ /* 0x000fe200000e0000 */
[----:B------:R-:W-:Y:S01]  /*273a0*/  UMOV UR10, URZ ;  /* 0x0000003f000a7c82 */ /* 0x000fe20008000000 */
[----:B------:R-:W-:Y:S01]  /*273b0*/  R2UR UR13, R4 ;  /* 0x00000000040d72ca */ /* 0x000fe200000e0000 */
[----:B------:R-:W-:Y:S01]  /*273c0*/  UIADD3.X UR5, URZ, UR37, URZ, UP0, !UPT ;  /* 0x000000253f057290 */ /* 0x000fe200087fe43f */
[----:B------:R-:W-:Y:S01]  /*273d0*/  IADD3 R7, R7, -0x70, RZ ;  /* 0xffffff9007077810 */ /* 0x000fe20007ffe0ff */
[----:B------:R-:W-:Y:S01]  /*273e0*/  UMOV UR6, 0x0 ;  /* 0x0000000000067882 */ /* 0x000fe20000000000 */
[----:B------:R-:W-:Y:S01]  /*273f0*/  UMOV UR7, 0x12f00000 ;  /* 0x12f0000000077882 */ /* 0x000fe20000000000 */
[----:B------:R-:W-:Y:S01]  /*27400*/  UMOV UR16, 0x40 ;  /* 0x0000004000107882 */ /* 0x000fe20000000000 */
[----:B------:R-:W-:-:S02]  /*27410*/  R2UR UR11, R7 ;  /* 0x00000000070b72ca */ /* 0x000fc400000e0000 */
        /* <DEDUP_REMOVED lines=16> */
.L_x_2600:
        /* <DEDUP_REMOVED lines=8> */
.L_x_2456:
        /* <DEDUP_REMOVED lines=24> */
.L_x_2452:
[----:B------:R-:W-:Y:S05]  /*27720*/  BSYNC B1 ;  /* 0x0000000000017941 */ /* 0x000fea0003800000 */
.L_x_2451:
        /* <DEDUP_REMOVED lines=12> */
[----:B0-----:R-:W-:Y:S05]  /*277f0*/  @!P0 BRA `(.L_x_2446) ;  /* 0x0000000400808947 */ /* 0x001fea0003800000 */
[C---:B------:R-:W-:Y:S02]  /*27800*/  IMAD R5, R2.reuse, 0x70, R20 ;  /* 0x0000007002057824 */ /* 0x040fe400078e0214 */
[----:B------:R-:W-:Y:S02]  /*27810*/  VIADD R2, R2, 0xffffffff ;  /* 0xffffffff02027836 */ /* 0x000fe40000000000 */
[----:B------:R-:W-:-:S07]  /*27820*/  VIADD R5, R5, 0xffffff20 ;  /* 0xffffff2005057836 */ /* 0x000fce0000000000 */
.L_x_2463:
[----:B------:R-:W-:Y:S05]  /*27830*/  YIELD ;  /* 0x0000000000007946 */ /* 0x000fea0003800000 */
[----:B------:R-:W-:Y:S04]  /*27840*/  BSSY B1, `(.L_x_2457) ;  /* 0x000004e000017945 */ /* 0x000fe80003800000 */
[----:B0-----:R-:W-:Y:S05]  /*27850*/  @!P6 BRA `(.L_x_2458) ;  /* 0x000000040030e947 */ /* 0x001fea0003800000 */
[----:B------:R-:W2:Y:S04]  /*27860*/  LDL R6, [R1+0xc] ;  /* 0x00000c0001067983 */ /* 0x000ea80000100800 */
[----:B------:R-:W3:Y:S01]  /*27870*/  LDL R7, [R1+0x10] ;  /* 0x0000100001077983 */ /* 0x000ee20000100800 */
[----:B--2---:R-:W-:Y:S02]  /*27880*/  LEA R6, R6, R9, 0x3 ;  /* 0x0000000906067211 */ /* 0x004fe400078e18ff */
[----:B---3--:R-:W-:-:S04]  /*27890*/  SHF.L.U32 R7, R7, 0x1f, RZ ;  /* 0x0000001f07077819 */ /* 0x008fc800000006ff */
[----:B------:R-:W0:Y:S02]  /*278a0*/  SYNCS.PHASECHK.TRANS64.TRYWAIT P0, [R6+URZ+0x368a0], R7 ;  /* 0x0368a007060075a7 */ /* 0x000e24000800017f */
[----:B0-----:R-:W-:Y:S05]  /*278b0*/  @!P0 BRA `(.L_x_2459) ;  /* 0x0000005400a88947 */ /* 0x001fea0003800000 */
.L_x_2601:
        /* <DEDUP_REMOVED lines=11> */
.L_x_2460:
        /* <DEDUP_REMOVED lines=27> */
.L_x_2602:
        /* <DEDUP_REMOVED lines=8> */
.L_x_2462:
        /* <DEDUP_REMOVED lines=24> */
.L_x_2458:
[----:B------:R-:W-:Y:S05]  /*27d20*/  BSYNC B1 ;  /* 0x0000000000017941 */ /* 0x000fea0003800000 */
.L_x_2457:
[----:B01----:R-:W2:Y:S04]  /*27d30*/  LDL.LU R6, [R1+0xc] ;  /* 0x00000c0001067983 */ /* 0x003ea80000300800 */
[----:B------:R-:W3:Y:S01]  /*27d40*/  LDL.LU R7, [R1+0x10] ;  /* 0x0000100001077983 */ /* 0x000ee20000300800 */
[----:B------:R-:W-:Y:S02]  /*27d50*/  VIADD R2, R2, 0xffffffff ;  /* 0xffffffff02027836 */ /* 0x000fe40000000000 */
[----:B------:R-:W-:Y:S01]  /*27d60*/  VIADD R5, R5, 0xffffff90 ;  /* 0xffffff9005057836 */ /* 0x000fe20000000000 */
        /* <DEDUP_REMOVED lines=9> */
.L_x_2446:
[----:B------:R-:W-:Y:S05]  /*27e00*/  BSYNC B0 ;  /* 0x0000000000007941 */ /* 0x000fea0003800000 */
.L_x_2445:
[----:B------:R-:W2:Y:S01]  /*27e10*/  LDL R6, [R1+0x20] ;  /* 0x0000200001067983 */ /* 0x000ea20000100800 */
[----:B------:R-:W-:Y:S05]  /*27e20*/  @!P2 WARPSYNC.ALL ;  /* 0x000000000000a948 */ /* 0x000fea0003800000 */
[----:B------:R-:W-:Y:S01]  /*27e30*/  BSSY B6, `(.L_x_2464) ;  /* 0x0000313000067945 */ /* 0x000fe20003800000 */
[----:B------:R-:W-:Y:S01]  /*27e40*/  @!P2 BAR.SYNC.DEFER_BLOCKING 0xc, 0x120 ;  /* 0x030480000000ab1d */ /* 0x000fe20000010000 */
[----:B--2---:R-:W-:-:S13]  /*27e50*/  ISETP.GT.AND P0, PT, R6, RZ, PT ;  /* 0x000000ff0600720c */ /* 0x004fda0003f04270 */
[----:B------:R-:W-:Y:S05]  /*27e60*/  @P0 BRA `(.L_x_2465) ;  /* 0x0000000000440947 */ /* 0x000fea0003800000 */
[----:B------:R-:W1:Y:S02]  /*27e70*/  S2R R6, SR_TID.X ;  /* 0x0000000000067919 */ /* 0x000e640000002100 */
[----:B-1----:R-:W-:-:S04]  /*27e80*/  LOP3.LUT R6, R6, 0x1f, RZ, 0xc0, !PT ;  /* 0x0000001f06067812 */ /* 0x002fc800078ec0ff */
[----:B------:R-:W-:-:S13]  /*27e90*/  ISETP.NE.AND P1, PT, R6, RZ, PT ;  /* 0x000000ff0600720c */ /* 0x000fda0003f25270 */
[----:B------:R-:W-:Y:S05]  /*27ea0*/  @P1 BRA `(.L_x_2466) ;  /* 0x00000030002c1947 */ /* 0x000fea0003800000 */
[----:B0-----:R-:W0:Y:S01]  /*27eb0*/  S2R R7, SR_LANEID ;  /* 0x0000000000077919 */ /* 0x001e220000000000 */
[----:B------:R-:W-:Y:S01]  /*27ec0*/  VOTEU.ANY UR4, UPT, PT ;  /* 0x0000000000047886 */ /* 0x000fe200038e0100 */
[----:B------:R-:W1:Y:S01]  /*27ed0*/  LDC.64 R2, c[0x0][0xc38] ;  /* 0x00030e00ff027b82 */ /* 0x000e620000000a00 */
[----:B------:R-:W0:Y:S08]  /*27ee0*/  FLO.U32 R0, UR4 ;  /* 0x0000000400007d00 */ /* 0x000e3000080e0000 */
[----:B------:R-:W1:Y:S01]  /*27ef0*/  POPC R5, UR4 ;  /* 0x0000000400057d09 */ /* 0x000e620008000000 */
[----:B0-----:R-:W-:-:S13]  /*27f00*/  ISETP.EQ.U32.AND P0, PT, R0, R7, PT ;  /* 0x000000070000720c */ /* 0x001fda0003f02070 */
[----:B-1----:R-:W2:Y:S01]  /*27f10*/  @P0 ATOMG.E.ADD.STRONG.GPU PT, R3, desc[UR60][R2.64], R5 ;  /* 0x00000005020309a8 */ /* 0x002ea200081ee1fc */
[----:B------:R-:W0:Y:S02]  /*27f20*/  S2R R4, SR_LTMASK ;  /* 0x0000000000047919 */ /* 0x000e240000003900 */
[----:B0-----:R-:W-:-:S04]  /*27f30*/  LOP3.LUT R4, R4, UR4, RZ, 0xc0, !PT ;  /* 0x0000000404047c12 */ /* 0x001fc8000f8ec0ff */
[----:B------:R-:W0:Y:S01]  /*27f40*/  POPC R7, R4 ;  /* 0x0000000400077309 */ /* 0x000e220000000000 */
[----:B--2---:R-:W0:Y:S02]  /*27f50*/  SHFL.IDX PT, R0, R3, R0, 0x1f ;  /* 0x00001f0003007589 */ /* 0x004e2400000e0000 */
[----:B0-----:R-:W-:Y:S01]  /*27f60*/  IADD3 R16, R0, UR38, R7 ;  /* 0x0000002600107c10 */ /* 0x001fe2000fffe007 */
[----:B------:R-:W-:Y:S06]  /*27f70*/  BRA `(.L_x_2466) ;  /* 0x0000002c00f87947 */ /* 0x000fec0003800000 */
.L_x_2465:
[----:B------:R-:W1:Y:S01]  /*27f80*/  S2R R3, SR_CgaCtaId ;  /* 0x0000000000037919 */ /* 0x000e620000008800 */
[----:B------:R-:W-:-:S04]  /*27f90*/  MOV R0, 0x400 ;  /* 0x0000040000007802 */ /* 0x000fc80000000f00 */
[----:B-1----:R-:W-:-:S04]  /*27fa0*/  LEA R2, R3, R0, 0x18 ;  /* 0x0000000003027211 */ /* 0x002fc800078ec0ff */
[----:B------:R-:W-:Y:S01]  /*27fb0*/  IADD3 R0, R2, 0x21400, RZ ;  /* 0x0002140002007810 */ /* 0x000fe20007ffe0ff */
[----:B------:R1:W-:Y:S03]  /*27fc0*/  STL [R1+0x14], R2 ;  /* 0x0000140201007387 */ /* 0x0003e60000100800 */
[----:B------:R-:W-:-:S13]  /*27fd0*/  LOP3.LUT P0, RZ, R0, 0x3ff, RZ, 0xc0, !PT ;  /* 0x000003ff00ff7812 */ /* 0x000fda000780c0ff */
[----:B-1----:R-:W-:Y:S05]  /*27fe0*/  @!P0 BRA `(.L_x_2467) ;  /* 0x0000000000408947 */ /* 0x002fea0003800000 */
        /* <DEDUP_REMOVED lines=9> */
[----:B0-----:R-:W-:Y:S01]  /*28080*/  IMAD.U32 R7, RZ, RZ, UR9 ;  /* 0x00000009ff077e24 */ /* 0x001fe2000f8e00ff */
[----:B------:R-:W-:Y:S01]  /*28090*/  MOV R13, RZ ;  /* 0x000000ff000d7202 */ /* 0x000fe20000000f00 */
[----:B------:R-:W-:-:S02]  /*280a0*/  IMAD.U32 R10, RZ, RZ, UR4 ;  /* 0x00000004ff0a7e24 */ /* 0x000fc4000f8e00ff */
[----:B------:R-:W-:Y:S02]  /*280b0*/  IMAD.MOV.U32 R8, RZ, RZ, 0x70 ;  /* 0x00000070ff087424 */ /* 0x000fe400078e00ff */
[----:B------:R-:W-:-:S07]  /*280c0*/  IMAD.MOV.U32 R12, RZ, RZ, 0x1 ;  /* 0x00000001ff0c7424 */ /* 0x000fce00078e00ff */
[----:B------:R-:W-:-:S07]  /*280d0*/  LEPC R20, `(.L_x_2467) ;  /* 0x000000001014794e */ /* 0x000fce0000000000 */
[----:B-1----:R-:W-:Y:S05]  /*280e0*/  CALL.ABS.NOINC R2 ;  /* 0x0000000002007343 */ /* 0x002fea0003c00000 */
.L_x_2467:
        /* <DEDUP_REMOVED lines=13> */
[----:B0-----:R-:W-:Y:S01]  /*281c0*/  IMAD.U32 R7, RZ, RZ, UR9 ;  /* 0x00000009ff077e24 */ /* 0x001fe2000f8e00ff */
[----:B------:R-:W-:Y:S01]  /*281d0*/  MOV R12, 0x1 ;  /* 0x00000001000c7802 */ /* 0x000fe20000000f00 */
[----:B------:R-:W-:-:S02]  /*281e0*/  IMAD.U32 R11, RZ, RZ, UR5 ;  /* 0x00000005ff0b7e24 */ /* 0x000fc4000f8e00ff */
[----:B------:R-:W-:Y:S02]  /*281f0*/  IMAD.MOV.U32 R8, RZ, RZ, 0x70 ;  /* 0x00000070ff087424 */ /* 0x000fe400078e00ff */
[----:B-1----:R-:W-:-:S07]  /*28200*/  IMAD.MOV.U32 R13, RZ, RZ, RZ ;  /* 0x000000ffff0d7224 */ /* 0x002fce00078e00ff */
[----:B------:R-:W-:-:S07]  /*28210*/  LEPC R20, `(.L_x_2469) ;  /* 0x000000001014794e */ /* 0x000fce0000000000 */
[----:B--2---:R-:W-:Y:S05]  /*28220*/  CALL.ABS.NOINC R2 ;  /* 0x0000000002007343 */ /* 0x004fea0003c00000 */
.L_x_2469:
        /* <DEDUP_REMOVED lines=15> */
[----:B0-----:R-:W-:Y:S05]  /*28320*/  CALL.ABS.NOINC R2 ;  /* 0x0000000002007343 */ /* 0x001fea0003c00000 */
.L_x_2468:
[----:B------:R-:W2:Y:S01]  /*28330*/  LDL.LU R2, [R1+0x24] ;  /* 0x0000240001027983 */ /* 0x000ea20000300800 */
[----:B------:R-:W-:-:S03]  /*28340*/  ULDC.64 UR4, c[0x0][0x9f8] ;  /* 0x00027e0000047ab9 */ /* 0x000fc60000000a00 */
[----:B------:R-:W3:Y:S04]  /*28350*/  LDL.LU R0, [R1+0x28] ;  /* 0x0000280001007983 */ /* 0x000ee80000300800 */
[----:B------:R-:W4:Y:S04]  /*28360*/  LDL.LU R4, [R1+0x30] ;  /* 0x0000300001047983 */ /* 0x000f280000300800 */
[----:B------:R-:W4:Y:S01]  /*28370*/  LDL.LU R6, [R1+0x1c] ;  /* 0x00001c0001067983 */ /* 0x000f220000300800 */
[----:B------:R-:W-:-:S04]  /*28380*/  ISETP.NE.U32.AND P0, PT, RZ, UR4, PT ;  /* 0x00000004ff007c0c */ /* 0x000fc8000bf05070 */
[----:B------:R-:W-:Y:S01]  /*28390*/  ISETP.NE.AND.EX P0, PT, RZ, UR5, PT, P0 ;  /* 0x00000005ff007c0c */ /* 0x000fe2000bf05300 */
[----:B0-----:R-:W0:Y:S02]  /*283a0*/  S2R R8, SR_TID.X ;  /* 0x0000000000087919 */ /* 0x001e240000002100 */
        /* <DEDUP_REMOVED lines=9> */
[----:B----4-:R-:W-:-:S06]  /*28440*/  IMAD.MOV.U32 R0, RZ, RZ, R6 ;  /* 0x000000ffff007224 */ /* 0x010fcc00078e0006 */
[----:B------:R0:W5:Y:S01]  /*28450*/  @P0 LDG.E R0, desc[UR60][R2.64] ;  /* 0x0000003c02000981 */ /* 0x000162000c1e1900 */
[----:B------:R-:W-:Y:S02]  /*28460*/  PLOP3.LUT P1, PT, P6, PT, PT, 0x8, 0x0 ;  /* 0x000000000000781c */ /* 0x000fe4000372e170 */
[----:B0-----:R-:W-:Y:S02]  /*28470*/  LEA R2, R17, R4, 0x7 ;  /* 0x0000000411027211 */ /* 0x001fe400078e38ff */
[----:B------:R-:W0:Y:S02]  /*28480*/  LDC R4, c[0x0][0x428] ;  /* 0x00010a00ff047b82 */ /* 0x000e240000000800 */
[----:B0-----:R-:W-:-:S13]  /*28490*/  ISETP.NE.AND P0, PT, R4, 0x1, PT ;  /* 0x000000010400780c */ /* 0x001fda0003f05270 */
[----:B------:R-:W0:Y:S08]  /*284a0*/  @P0 LDC R5, c[0x0][0x42c] ;  /* 0x00010b00ff050b82 */ /* 0x000e300000000800 */
[----:B------:R-:W1:Y:S01]  /*284b0*/  @P0 LDC R4, c[0x0][0x430] ;  /* 0x00010c00ff040b82 */ /* 0x000e620000000800 */
[----:B0-----:R-:W-:-:S04]  /*284c0*/  @P0 IMAD.HI.U32 R7, R18, R5, RZ ;  /* 0x0000000512070227 */ /* 0x001fc800078e00ff */
[----:B------:R-:W-:Y:S01]  /*284d0*/  IMAD.MOV.U32 R5, RZ, RZ, R18 ;  /* 0x000000ffff057224 */ /* 0x000fe200078e0012 */
[----:B-1----:R-:W-:Y:S02]  /*284e0*/  @P0 SHF.R.U32.HI R5, RZ, R4, R7 ;  /* 0x00000004ff050219 */ /* 0x002fe40000011607 */
[----:B------:R-:W-:-:S04]  /*284f0*/  ISETP.NE.U32.AND P0, PT, RZ, UR4, PT ;  /* 0x00000004ff007c0c */ /* 0x000fc8000bf05070 */
[----:B------:R-:W-:-:S04]  /*28500*/  ISETP.NE.AND.EX P0, PT, RZ, UR5, PT, P0 ;  /* 0x00000005ff007c0c */ /* 0x000fc8000bf05300 */
[----:B------:R-:W-:-:S09]  /*28510*/  SEL R3, R6, RZ, !P0 ;  /* 0x000000ff06037207 */ /* 0x000fd20004000000 */
.L_x_2470:
        /* <DEDUP_REMOVED lines=16> */
.L_x_2471:
        /* <DEDUP_REMOVED lines=15> */
.L_x_2472:
        /* <DEDUP_REMOVED lines=9> */
[----:B------:R-:W2:Y:S01]  /*287a0*/  LDL R4, [R1+0x20] ;  /* 0x0000200001047983 */ /* 0x000ea20000100800 */
[----:B------:R-:W0:Y:S01]  /*287b0*/  LDC.64 R8, c[0x0][0x3f8] ;  /* 0x0000fe00ff087b82 */ /* 0x000e220000000a00 */
[----:B------:R-:W-:Y:S02]  /*287c0*/  ULDC.64 UR4, c[0x0][0xa08] ;  /* 0x0002820000047ab9 */ /* 0x000fe40000000a00 */
[----:B0-----:R-:W-:Y:S01]  /*287d0*/  LOP3.LUT P0, RZ, R8, UR4, RZ, 0xfc, !PT ;  /* 0x0000000408ff7c12 */ /* 0x001fe2000f80fcff */
[----:B------:R-:W-:-:S03]  /*287e0*/  UMOV UR4, 0xffffffff ;  /* 0xffffffff00047882 */ /* 0x000fc60000000000 */
[----:B------:R-:W-:-:S04]  /*287f0*/  LOP3.LUT P0, RZ, R9, UR5, RZ, 0xfc, P0 ;  /* 0x0000000509ff7c12 */ /* 0x000fc8000800fcff */
[----:B-----5:R-:W-:Y:S01]  /*28800*/  SEL R6, R0, RZ, !P0 ;  /* 0x000000ff00067207 */ /* 0x020fe20004000000 */
[----:B--2---:R-:W-:Y:S01]  /*28810*/  VIADD R4, R4, 0xffffffff ;  /* 0xffffffff04047836 */ /* 0x004fe20000000000 */
[----:B------:R-:W-:Y:S07]  /*28820*/  BRA.DIV UR4, `(.L_x_2473) ;  /* 0x0000004604f47947 */ /* 0x000fee000b800000 */
.L_x_2605:
[----:B------:R-:W-:Y:S01]  /*28830*/  UMOV UR4, 0xffffffff ;  /* 0xffffffff00047882 */ /* 0x000fe20000000000 */
[----:B------:R-:W-:Y:S02]  /*28840*/  SHF.R.S32.HI R17, RZ, 0x1f, R0 ;  /* 0x0000001fff117819 */ /* 0x000fe40000011400 */
[----:B------:R-:W-:Y:S05]  /*28850*/  BRA.DIV UR4, `(.L_x_2474) ;  /* 0x0000004a041c7947 */ /* 0x000fea000b800000 */
[----:B------:R-:W-:-:S13]  /*28860*/  ELECT P6, URZ, PT ;  /* 0x00000000003f782f */ /* 0x000fda00038c0000 */
.L_x_2608:
[----:B------:R-:W-:Y:S05]  /*28870*/  @!P6 BRA `(.L_x_2475) ;  /* 0x000000040024e947 */ /* 0x000fea0003800000 */
[----:B------:R-:W-:-:S04]  /*28880*/  ISETP.NE.U32.AND P0, PT, R8, RZ, PT ;  /* 0x000000ff0800720c */ /* 0x000fc80003f05070 */
        /* <DEDUP_REMOVED lines=16> */
[----:B------:R-:W-:-:S04]  /*28990*/  LEA R10, P0, R6, R8, 0x2 ;  /* 0x00000008060a7211 */ /* 0x000fc800078010ff */
[----:B------:R-:W-:-:S05]  /*289a0*/  LEA.HI.X R11, R6, R9, R7, 0x2, P0 ;  /* 0x00000009060b7211 */ /* 0x000fca00000f1407 */
[----:B------:R0:W5:Y:S04]  /*289b0*/  LDG.E R6, desc[UR60][R10.64] ;  /* 0x0000003c0a067981 */ /* 0x000168000c1e1900 */
.L_x_2476:
        /* <DEDUP_REMOVED lines=9> */
.L_x_2609:
        /* <DEDUP_REMOVED lines=11> */
.L_x_2478:
        /* <DEDUP_REMOVED lines=33> */
.L_x_2475:
[----:B------:R-:W2:Y:S01]  /*28d10*/  LDL.LU R12, [R1+0x2c] ;  /* 0x00002c00010c7983 */ /* 0x000ea20000300800 */
[----:B------:R-:W-:Y:S01]  /*28d20*/  MOV R10, 0x400 ;  /* 0x00000400000a7802 */ /* 0x000fe20000000f00 */
[----:B------:R-:W-:Y:S05]  /*28d30*/  WARPSYNC.ALL ;  /* 0x0000000000007948 */ /* 0x000fea0003800000 */
[----:B------:R-:W0:Y:S01]  /*28d40*/  S2R R11, SR_CgaCtaId ;  /* 0x00000000000b7919 */ /* 0x000e220000008800 */
[----:B------:R-:W-:-:S13]  /*28d50*/  ELECT P0, URZ, PT ;  /* 0x00000000003f782f */ /* 0x000fda0003800000 */
[C---:B------:R-:W-:Y:S01]  /*28d60*/  @P0 R2UR UR13, R3.reuse ;  /* 0x00000000030d02ca */ /* 0x040fe200000e0000 */
        /* <DEDUP_REMOVED lines=33> */
[----:B--2---:R-:W-:-:S04]  /*28f80*/  IADD3 R12, R12, 0x1, RZ ;  /* 0x000000010c0c7810 */ /* 0x004fc80007ffe0ff */
[----:B------:R-:W-:Y:S01]  /*28f90*/  LEA.HI R2, R12, R12, RZ, 0x1 ;  /* 0x0000000c0c027211 */ /* 0x000fe200078f08ff */
[----:B------:R0:W-:Y:S03]  /*28fa0*/  STL [R1+0x2c], R12 ;  /* 0x00002c0c01007387 */ /* 0x0001e60000100800 */
[----:B------:R-:W-:-:S05]  /*28fb0*/  LOP3.LUT R2, R2, 0xfffffffe, RZ, 0xc0, !PT ;  /* 0xfffffffe02027812 */ /* 0x000fca00078ec0ff */
[----:B------:R-:W-:-:S05]  /*28fc0*/  IMAD.IADD R2, R12, 0x1, -R2 ;  /* 0x000000010c027824 */ /* 0x000fca00078e0a02 */
[----:B------:R-:W-:-:S04]  /*28fd0*/  SHF.L.U32 R2, R2, 0x1f, RZ ;  /* 0x0000001f02027819 */ /* 0x000fc800000006ff */
[----:B------:R-:W1:Y:S02]  /*28fe0*/  SYNCS.PHASECHK.TRANS64.TRYWAIT P0, [R10+URZ+0x36820], R2 ;  /* 0x036820020a0075a7 */ /* 0x000e64000800017f */
[----:B01----:R-:W-:Y:S05]  /*28ff0*/  @!P0 BRA `(.L_x_2480) ;  /* 0x0000004000688947 */ /* 0x003fea0003800000 */
.L_x_2610:
[----:B------:R-:W-:Y:S05]  /*29000*/  BSYNC B0 ;  /* 0x0000000000007941 */ /* 0x000fea0003800000 */
.L_x_2479:
[----:B0-----:R-:W2:Y:S01]  /*29010*/  LDL R3, [R1+0x20] ;  /* 0x0000200001037983 */ /* 0x001ea20000100800 */
[----:B------:R-:W-:Y:S01]  /*29020*/  BSSY B0, `(.L_x_2481) ;  /* 0x00001a0000007945 */ /* 0x000fe20003800000 */
[----:B--2---:R-:W-:-:S13]  /*29030*/  ISETP.GE.AND P0, PT, R3, 0x2, PT ;  /* 0x000000020300780c */ /* 0x004fda0003f06270 */
[----:B------:R-:W-:Y:S05]  /*29040*/  @!P0 BRA `(.L_x_2482) ;  /* 0x0000001800748947 */ /* 0x000fea0003800000 */
[C---:B------:R-:W-:Y:S01]  /*29050*/  LOP3.LUT R2, R3.reuse, 0x1, RZ, 0xc0, !PT ;  /* 0x0000000103027812 */ /* 0x040fe200078ec0ff */
[----:B------:R-:W-:Y:S01]  /*29060*/  VIADD R10, R3, 0xfffffffe ;  /* 0xfffffffe030a7836 */ /* 0x000fe20000000000 */
[----:B------:R-:W-:Y:S02]  /*29070*/  BSSY B1, `(.L_x_2483) ;  /* 0x0000090000017945 */ /* 0x000fe40003800000 */
[----:B------:R-:W-:Y:S02]  /*29080*/  ISETP.NE.U32.AND P0, PT, R2, 0x1, PT ;  /* 0x000000010200780c */ /* 0x000fe40003f05070 */
[----:B------:R-:W-:-:S11]  /*29090*/  MOV R7, R10 ;  /* 0x0000000a00077202 */ /* 0x000fd60000000f00 */
[----:B------:R-:W-:Y:S05]  /*290a0*/  @!P0 BRA `(.L_x_2484) ;  /* 0x0000000800308947 */ /* 0x000fea0003800000 */
        /* <DEDUP_REMOVED lines=10> */
[----:B------:R-:W-:Y:S01]  /*29150*/  IMAD.MOV.U32 R2, RZ, RZ, R6 ;  /* 0x000000ffff027224 */ /* 0x000fe200078e0006 */
[----:B------:R-:W-:Y:S02]  /*29160*/  MOV R3, R10 ;  /* 0x0000000a00037202 */ /* 0x000fe40000000f00 */
[----:B------:R-:W-:-:S13]  /*29170*/  ISETP.NE.AND.EX P0, PT, R9, RZ, PT, P0 ;  /* 0x000000ff0900720c */ /* 0x000fda0003f05300 */
        /* <DEDUP_REMOVED lines=8> */
[----:B------:R-:W-:-:S03]  /*29200*/  IMAD R7, R17, UR4, RZ ;  /* 0x0000000411077c24 */ /* 0x000fc6000f8e02ff */
[--C-:B------:R-:W-:Y:S01]  /*29210*/  SHF.R.S32.HI R3, RZ, 0x1f, R2.reuse ;  /* 0x0000001fff037819 */ /* 0x100fe20000011402 */
        /* <DEDUP_REMOVED lines=8> */
.L_x_2487:
[----:B0-----:R-:W0:Y:S01]  /*292a0*/  S2R R8, SR_CgaCtaId ;  /* 0x0000000000087919 */ /* 0x001e220000008800 */
[----:B------:R-:W-:-:S04]  /*292b0*/  MOV R7, 0x400 ;  /* 0x0000040000077802 */ /* 0x000fc80000000f00 */
[----:B0-----:R-:W-:Y:S02]  /*292c0*/  LEA R7, R8, R7, 0x18 ;  /* 0x0000000708077211 */ /* 0x001fe400078ec0ff */
[----:B------:R-:W-:-:S03]  /*292d0*/  SHF.L.U32 R8, R14, 0x1f, RZ ;  /* 0x0000001f0e087819 */ /* 0x000fc600000006ff */
[----:B------:R-:W-:-:S04]  /*292e0*/  IMAD R7, R11, 0x8, R7 ;  /* 0x000000080b077824 */ /* 0x000fc800078e0207 */
[----:B------:R-:W0:Y:S02]  /*292f0*/  SYNCS.PHASECHK.TRANS64.TRYWAIT P0, [R7+URZ+0x36840], R8 ;  /* 0x03684008070075a7 */ /* 0x000e24000800017f */
[----:B0-----:R-:W-:Y:S05]  /*29300*/  @!P0 BRA `(.L_x_2488) ;  /* 0x0000003c00c48947 */ /* 0x001fea0003800000 */
.L_x_2611:
        /* <DEDUP_REMOVED lines=11> */
.L_x_2489:
        /* <DEDUP_REMOVED lines=14> */
[----:B------:R-:W-:Y:S01]  /*294a0*/  IADD3 R8, R8, 0x36800, RZ ;  /* 0x0003680008087810 */ /* 0x000fe20007ffe0ff */
        /* <DEDUP_REMOVED lines=22> */
.L_x_2612:
        /* <DEDUP_REMOVED lines=13> */
.L_x_2491:
[----:B01----:R-:W2:Y:S01]  /*296e0*/  LDL.LU R7, [R1] ;  /* 0x0000000001077983 */ /* 0x003ea20000300800 */
[----:B------:R-:W-:Y:S01]  /*296f0*/  MOV R9, 0x400 ;  /* 0x0000040000097802 */ /* 0x000fe20000000f00 */
[----:B------:R-:W0:Y:S01]  /*29700*/  S2R R12, SR_CgaCtaId ;  /* 0x00000000000c7919 */ /* 0x000e220000008800 */
[----:B------:R-:W-:Y:S01]  /*29710*/  R2UR UR11, R4 ;  /* 0x00000000040b72ca */ /* 0x000fe200000e0000 */
[----:B------:R-:W-:Y:S01]  /*29720*/  UIADD3 UR4, UP0, UR36, 0x470, URZ ;  /* 0x0000047024047890 */ /* 0x000fe2000ff1e03f */
[----:B------:R-:W-:Y:S02]  /*29730*/  R2UR UR13, R6 ;  /* 0x00000000060d72ca */ /* 0x000fe400000e0000 */
[----:B------:R-:W-:Y:S02]  /*29740*/  R2UR UR12, R5 ;  /* 0x00000000050c72ca */ /* 0x000fe400000e0000 */
[----:B0-----:R-:W-:Y:S01]  /*29750*/  LEA R9, R12, R9, 0x18 ;  /* 0x000000090c097211 */ /* 0x001fe200078ec0ff */
[----:B--2---:R-:W-:-:S02]  /*29760*/  IMAD.MOV.U32 R8, RZ, RZ, R7 ;  /* 0x000000ffff087224 */ /* 0x004fc400078e0007 */
[----:B------:R-:W2:Y:S01]  /*29770*/  LDL R7, [R1+0x4] ;  /* 0x0000040001077983 */ /* 0x000ea20000100800 */
[----:B------:R-:W-:Y:S01]  /*29780*/  UMOV UR10, URZ ;  /* 0x0000003f000a7c82 */ /* 0x000fe20008000000 */
[--C-:B------:R-:W-:Y:S01]  /*29790*/  IMAD R4, R8, 0x8, R9.reuse ;  /* 0x0000000808047824 */ /* 0x100fe200078e0209 */
[----:B------:R-:W-:Y:S01]  /*297a0*/  UMOV UR6, 0x0 ;  /* 0x0000000000067882 */ /* 0x000fe20000000000 */
[----:B------:R-:W-:Y:S01]  /*297b0*/  UMOV UR7, 0x14f00000 ;  /* 0x14f0000000077882 */ /* 0x000fe20000000000 */
[----:B------:R-:W-:Y:S01]  /*297c0*/  UMOV UR16, 0x40 ;  /* 0x0000004000107882 */ /* 0x000fe20000000000 */
[----:B------:R-:W-:Y:S02]  /*297d0*/  MOV R6, R2 ;  /* 0x0000000200067202 */ /* 0x000fe40000000f00 */
[----:B------:R-:W-:Y:S01]  /*297e0*/  R2UR UR9, R4 ;  /* 0x00000000040972ca */ /* 0x000fe200000e0000 */
[----:B------:R-:W-:-:S05]  /*297f0*/  IMAD R4, R8, 0xa800, R9 ;  /* 0x0000a80008047824 */ /* 0x000fca00078e0209 */
[----:B------:R-:W-:Y:S01]  /*29800*/  R2UR UR15, R4 ;  /* 0x00000000040f72ca */ /* 0x000fe200000e0000 */
[----:B------:R-:W-:-:S06]  /*29810*/  IMAD.MOV.U32 R4, RZ, RZ, R3 ;  /* 0x000000ffff047224 */ /* 0x000fcc00078e0003 */
[----:B------:R-:W-:-:S06]  /*29820*/  UIADD3 UR9, UR9, 0x36850, URZ ;  /* 0x0003685009097890 */ /* 0x000fcc000fffe03f */
[----:B------:R-:W-:Y:S02]  /*29830*/  UIADD3 UR8, UR15, 0x400, URZ ;  /* 0x000004000f087890 */ /* 0x000fe4000fffe03f */
[----:B------:R-:W-:Y:S02]  /*29840*/  UIADD3 UR14, UR15, 0x3c00, URZ ;  /* 0x00003c000f0e7890 */ /* 0x000fe4000fffe03f */
[----:B------:R-:W-:Y:S01]  /*29850*/  UIADD3 UR15, UR15, 0x7400, URZ ;  /* 0x000074000f0f7890 */ /* 0x000fe2000fffe03f */
        /* <DEDUP_REMOVED lines=12> */
.L_x_2486:
[----:B------:R-:W-:Y:S05]  /*29920*/  BSYNC B2 ;  /* 0x0000000000027941 */ /* 0x000fea0003800000 */
.L_x_2485:
[----:B------:R-:W2:Y:S04]  /*29930*/  LDL.LU R2, [R1+0x20] ;  /* 0x0000200001027983 */ /* 0x000ea80000300800 */
[----:B------:R0:W-:Y:S04]  /*29940*/  STL [R1], R11 ;  /* 0x0000000b01007387 */ /* 0x0001e80000100800 */
[----:B------:R0:W-:Y:S02]  /*29950*/  STL [R1+0x8], R14 ;  /* 0x0000080e01007387 */ /* 0x0001e40000100800 */
[----:B0-2---:R-:W-:-:S07]  /*29960*/  VIADD R7, R2, 0xfffffffd ;  /* 0xfffffffd02077836 */ /* 0x005fce0000000000 */
.L_x_2484:
[----:B------:R-:W-:Y:S05]  /*29970*/  BSYNC B1 ;  /* 0x0000000000017941 */ /* 0x000fea0003800000 */
.L_x_2483:
[----:B------:R-:W-:-:S13]  /*29980*/  ISETP.NE.AND P0, PT, R10, RZ, PT ;  /* 0x000000ff0a00720c */ /* 0x000fda0003f05270 */
[----:B------:R-:W-:Y:S05]  /*29990*/  @!P0 BRA `(.L_x_2482) ;  /* 0x0000001000208947 */ /* 0x000fea0003800000 */
[----:B------:R-:W-:-:S07]  /*299a0*/  MOV R11, R6 ;  /* 0x00000006000b7202 */ /* 0x000fce0000000f00 */
.L_x_2506:
        /* <DEDUP_REMOVED lines=32> */
.L_x_2494:
[----:B------:R-:W1:Y:S01]  /*29bb0*/  S2R R3, SR_CgaCtaId ;  /* 0x0000000000037919 */ /* 0x000e620000008800 */
[----:B------:R-:W-:-:S04]  /*29bc0*/  MOV R2, 0x400 ;  /* 0x0000040000027802 */ /* 0x000fc80000000f00 */
[----:B-1----:R-:W-:Y:S02]  /*29bd0*/  LEA R2, R3, R2, 0x18 ;  /* 0x0000000203027211 */ /* 0x002fe400078ec0ff */
[----:B------:R-:W-:Y:S02]  /*29be0*/  SHF.L.U32 R3, R9, 0x1f, RZ ;  /* 0x0000001f09037819 */ /* 0x000fe400000006ff */
[----:B------:R-:W-:-:S04]  /*29bf0*/  LEA R2, R8, R2, 0x3 ;  /* 0x0000000208027211 */ /* 0x000fc800078e18ff */
[----:B------:R-:W1:Y:S02]  /*29c00*/  SYNCS.PHASECHK.TRANS64.TRYWAIT P0, [R2+URZ+0x36840], R3 ;  /* 0x03684003020075a7 */ /* 0x000e64000800017f */
[----:B-1----:R-:W-:Y:S05]  /*29c10*/  @!P0 BRA `(.L_x_2495) ;  /* 0x0000003400a88947 */ /* 0x002fea0003800000 */
.L_x_2613:
        /* <DEDUP_REMOVED lines=11> */
.L_x_2496:
        /* <DEDUP_REMOVED lines=37> */
.L_x_2614:
        /* <DEDUP_REMOVED lines=8> */
.L_x_2498:
        /* <DEDUP_REMOVED lines=35> */
.L_x_2493:
[----:B------:R-:W-:Y:S05]  /*2a1d0*/  BSYNC B1 ;  /* 0x0000000000017941 */ /* 0x000fea0003800000 */
.L_x_2492:
        /* <DEDUP_REMOVED lines=18> */
[----:B-1----:R-:W-:Y:S01]  /*2a300*/  @P0 IMAD.HI.U32 R11, R10, R2, RZ ;  /* 0x000000020a0b0227 */ /* 0x002fe200078e00ff */
        /* <DEDUP_REMOVED lines=12> */
.L_x_2501:
[----:B------:R-:W2:Y:S01]  /*2a3d0*/  S2R R3, SR_CgaCtaId ;  /* 0x0000000000037919 */ /* 0x000ea20000008800 */
[----:B------:R-:W-:-:S04]  /*2a3e0*/  MOV R2, 0x400 ;  /* 0x0000040000027802 */ /* 0x000fc80000000f00 */
[----:B--2---:R-:W-:Y:S02]  /*2a3f0*/  LEA R2, R3, R2, 0x18 ;  /* 0x0000000203027211 */ /* 0x004fe400078ec0ff */
[----:B------:R-:W-:Y:S02]  /*2a400*/  SHF.L.U32 R3, R14, 0x1f, RZ ;  /* 0x0000001f0e037819 */ /* 0x000fe400000006ff */
[----:B------:R-:W-:-:S04]  /*2a410*/  LEA R2, R15, R2, 0x3 ;  /* 0x000000020f027211 */ /* 0x000fc800078e18ff */
[----:B------:R-:W2:Y:S02]  /*2a420*/  SYNCS.PHASECHK.TRANS64.TRYWAIT P0, [R2+URZ+0x36840], R3 ;  /* 0x03684003020075a7 */ /* 0x000ea4000800017f */
[----:B--2---:R-:W-:Y:S05]  /*2a430*/  @!P0 BRA `(.L_x_2502) ;  /* 0x0000002c00c88947 */ /* 0x004fea0003800000 */
.L_x_2615:
        /* <DEDUP_REMOVED lines=11> */
.L_x_2503:
[----:B------:R-:W3:Y:S01]  /*2a4f0*/  LDL R13, [R1] ;  /* 0x00000000010d7983 */ /* 0x000ee20000100800 */
[----:B0-----:R-:W-:-:S03]  /*2a500*/  MOV R14, 0x400 ;  /* 0x00000400000e7802 */ /* 0x001fc60000000f00 */
        /* <DEDUP_REMOVED lines=13> */
[----:B------:R-:W-:Y:S02]  /*2a5e0*/  SHF.L.U32 R9, R9, 0x1f, RZ ;  /* 0x0000001f09097819 */ /* 0x000fe400000006ff */
[----:B---3--:R-:W-:-:S04]  /*2a5f0*/  LEA R3, R13, R2, 0x3 ;  /* 0x000000020d037211 */ /* 0x008fc800078e18ff */
        /* <DEDUP_REMOVED lines=21> */
.L_x_2616:
        /* <DEDUP_REMOVED lines=8> */
.L_x_2505:
        /* <DEDUP_REMOVED lines=19> */
[----:B------:R-:W-:Y:S01]  /*2a900*/  MOV R4, R10 ;  /* 0x0000000a00047202 */ /* 0x000fe20000000f00 */
        /* <DEDUP_REMOVED lines=13> */
.L_x_2500:
[----:B------:R-:W-:Y:S05]  /*2a9e0*/  BSYNC B1 ;  /* 0x0000000000017941 */ /* 0x000fea0003800000 */
.L_x_2499:
[C---:B------:R-:W-:Y:S01]  /*2a9f0*/  ISETP.GT.AND P0, PT, R7.reuse, 0x1, PT ;  /* 0x000000010700780c */ /* 0x040fe20003f04270 */
[----:B------:R-:W-:-:S12]  /*2aa00*/  VIADD R7, R7, 0xfffffffe ;  /* 0xfffffffe07077836 */ /* 0x000fd80000000000 */
[----:B------:R-:W-:Y:S05]  /*2aa10*/  @P0 BRA `(.L_x_2506) ;  /* 0xffffffec00e40947 */ /* 0x000fea000383ffff */
.L_x_2482:
[----:B------:R-:W-:Y:S05]  /*2aa20*/  BSYNC B0 ;  /* 0x0000000000007941 */ /* 0x000fea0003800000 */
.L_x_2481:
        /* <DEDUP_REMOVED lines=17> */
.L_x_2508:
[----:B------:R-:W-:Y:S05]  /*2ab40*/  BSYNC B0 ;  /* 0x0000000000007941 */ /* 0x000fea0003800000 */
.L_x_2507:
        /* <DEDUP_REMOVED lines=11> */
.L_x_2617:
        /* <DEDUP_REMOVED lines=11> */
.L_x_2512:
        /* <DEDUP_REMOVED lines=33> */
.L_x_2510:
[----:B------:R-:W-:Y:S05]  /*2aec0*/  BSYNC B0 ;  /* 0x0000000000007941 */ /* 0x000fea0003800000 */
.L_x_2509:
        /* <DEDUP_REMOVED lines=9> */
.L_x_2466:
[----:B------:R-:W-:Y:S05]  /*2af60*/  BSYNC B6 ;  /* 0x0000000000067941 */ /* 0x000fea0003800000 */
.L_x_2464:
[----:B------:R-:W-:-:S03]  /*2af70*/  UMOV UR4, 0xffffffff ;  /* 0xffffffff00047882 */ /* 0x000fc60000000000 */
[----:B------:R-:W-:Y:S05]  /*2af80*/  BRA.DIV UR4, `(.L_x_2513) ;  /* 0x0000002604307947 */ /* 0x000fea000b800000 */
[----:B------:R2:W3:Y:S04]  /*2af90*/  SHFL.IDX PT, R4, R16, RZ, 0x1f ;  /* 0x00001fff10047589 */ /* 0x0004e800000e0000 */
[----:B------:R-:W4:Y:S02]  /*2afa0*/  SHFL.IDX PT, R16, R16, 0x1, 0x1f ;  /* 0x00201f0010107f89 */ /* 0x000f2400000e0000 */
.L_x_2621:
[----:B0-----:R-:W0:Y:S01]  /*2afb0*/  S2R R8, SR_TID.X ;  /* 0x0000000000087919 */ /* 0x001e220000002100 */
[----:B------:R-:W-:Y:S01]  /*2afc0*/  ULDC UR4, c[0x0][0xc14] ;  /* 0x0003050000047ab9 */ /* 0x000fe20000000800 */
[----:B------:R-:W-:Y:S01]  /*2afd0*/  BSSY B0, `(.L_x_2514) ;  /* 0x000000b000007945 */ /* 0x000fe20003800000 */
[----:B-1----:R-:W-:Y:S02]  /*2afe0*/  IMAD.U32 R0, RZ, RZ, UR4 ;  /* 0x00000004ff007e24 */ /* 0x002fe4000f8e00ff */
[----:B------:R-:W-:Y:S01]  /*2aff0*/  IMAD.MOV.U32 R3, RZ, RZ, RZ ;  /* 0x000000ffff037224 */ /* 0x000fe200078e00ff */
[----:B0-----:R-:W-:-:S04]  /*2b000*/  LOP3.LUT R8, R8, 0x1f, RZ, 0xc0, !PT ;  /* 0x0000001f08087812 */ /* 0x001fc800078ec0ff */
[C---:B------:R-:W-:Y:S02]  /*2b010*/  ISETP.NE.AND P0, PT, R8.reuse, 0x1f, PT ;  /* 0x0000001f0800780c */ /* 0x040fe40003f05270 */
[----:B------:R-:W-:-:S04]  /*2b020*/  IADD3 R5, R8, R19, RZ ;  /* 0x0000001308057210 */ /* 0x000fc80007ffe0ff */
[----:B------:R-:W-:-:S13]  /*2b030*/  ISETP.GE.OR P0, PT, R5, R0, !P0 ;  /* 0x000000000500720c */ /* 0x000fda0004706670 */
[----:B------:R-:W-:Y:S05]  /*2b040*/  @P0 BRA `(.L_x_2515) ;  /* 0x00000000000c0947 */ /* 0x000fea0003800000 */
[----:B------:R-:W0:Y:S02]  /*2b050*/  LDC.64 R2, c[0x0][0xc58] ;  /* 0x00031600ff027b82 */ /* 0x000e240000000a00 */
[----:B0-----:R-:W-:-:S06]  /*2b060*/  IMAD.WIDE R2, R5, 0x4, R2 ;  /* 0x0000000405027825 */ /* 0x001fcc00078e0202 */
[----:B------:R0:W5:Y:S02]  /*2b070*/  LDG.E R3, desc[UR60][R2.64] ;  /* 0x0000003c02037981 */ /* 0x000164000c1e1900 */
.L_x_2515:
[----:B------:R-:W-:Y:S05]  /*2b080*/  BSYNC B0 ;  /* 0x0000000000007941 */ /* 0x000fea0003800000 */
.L_x_2514:
        /* <DEDUP_REMOVED lines=17> */
[----:B-1----:R-:W-:-:S04]  /*2b1a0*/  SEL R7, R14, RZ, P1 ;  /* 0x000000ff0e077207 */ /* 0x002fc80000800000 */
[----:B------:R-:W-:-:S05]  /*2b1b0*/  IADD3 R7, R6, R7, RZ ;  /* 0x0000000706077210 */ /* 0x000fca0007ffe0ff */
[----:B------:R-:W0:Y:S02]  /*2b1c0*/  SHFL.UP PT, R14, R7, 0x10, RZ ;  /* 0x06000000070e7989 */ /* 0x000e2400000e00ff */
[----:B0-----:R-:W-:-:S05]  /*2b1d0*/  SEL R2, R14, RZ, P0 ;  /* 0x000000ff0e027207 */ /* 0x001fca0000000000 */
[----:B------:R-:W-:-:S05]  /*2b1e0*/  IMAD.IADD R2, R7, 0x1, R2 ;  /* 0x0000000107027824 */ /* 0x000fca00078e0202 */
[----:B------:R0:W1:Y:S02]  /*2b1f0*/  SHFL.IDX PT, R14, R2, 0x1f, 0x1f ;  /* 0x03e01f00020e7f89 */ /* 0x00006400000e0000 */
.L_x_2629:
[----:B------:R-:W-:Y:S02]  /*2b200*/  ULDC UR4, c[0x0][0xc10] ;  /* 0x0003040000047ab9 */ /* 0x000fe40000000800 */
[----:B------:R-:W-:-:S04]  /*2b210*/  IMAD.U32 R5, RZ, RZ, UR4 ;  /* 0x00000004ff057e24 */ /* 0x000fc8000f8e00ff */
[----:B-1----:R-:W-:-:S05]  /*2b220*/  IMAD R7, R14, R5, RZ ;  /* 0x000000050e077224 */ /* 0x002fca00078e02ff */
[----:B--2-4-:R-:W-:-:S04]  /*2b230*/  IADD3 R16, R16, R7, RZ ;  /* 0x0000000710107210 */ /* 0x014fc80007ffe0ff */
[----:B---3--:R-:W-:-:S13]  /*2b240*/  ISETP.GT.AND P0, PT, R16, R4, PT ;  /* 0x000000041000720c */ /* 0x008fda0003f04270 */
[----:B------:R-:W-:Y:S05]  /*2b250*/  @P0 BRA `(.L_x_2517) ;  /* 0x0000000000b40947 */ /* 0x000fea0003800000 */
[----:B------:R-:W1:Y:S02]  /*2b260*/  LDC R0, c[0x0][0xc14] ;  /* 0x00030500ff007b82 */ /* 0x000e640000000800 */
.L_x_2522:
[----:B------:R-:W-:-:S05]  /*2b270*/  VIADD R19, R19, 0x1f ;  /* 0x0000001f13137836 */ /* 0x000fca0000000000 */
[----:B-1----:R-:W-:-:S13]  /*2b280*/  ISETP.GE.AND P0, PT, R19, R0, PT ;  /* 0x000000001300720c */ /* 0x002fda0003f06270 */
[----:B------:R-:W-:Y:S05]  /*2b290*/  @P0 BRA `(.L_x_2518) ;  /* 0x0000000400ec0947 */ /* 0x000fea0003800000 */
[----:B------:R-:W1:Y:S01]  /*2b2a0*/  S2R R8, SR_TID.X ;  /* 0x0000000000087919 */ /* 0x000e620000002100 */
[----:B------:R-:W-:Y:S01]  /*2b2b0*/  BSSY B0, `(.L_x_2519) ;  /* 0x000000a000007945 */ /* 0x000fe20003800000 */
[----:B------:R-:W-:Y:S02]  /*2b2c0*/  MOV R3, RZ ;  /* 0x000000ff00037202 */ /* 0x000fe40000000f00 */
[----:B-1----:R-:W-:-:S04]  /*2b2d0*/  LOP3.LUT R8, R8, 0x1f, RZ, 0xc0, !PT ;  /* 0x0000001f08087812 */ /* 0x002fc800078ec0ff */
[C---:B------:R-:W-:Y:S01]  /*2b2e0*/  ISETP.NE.AND P1, PT, R8.reuse, 0x1f, PT ;  /* 0x0000001f0800780c */ /* 0x040fe20003f25270 */
[----:B------:R-:W-:-:S05]  /*2b2f0*/  IMAD.IADD R5, R8, 0x1, R19 ;  /* 0x0000000108057824 */ /* 0x000fca00078e0213 */
[----:B------:R-:W-:-:S13]  /*2b300*/  ISETP.GE.OR P0, PT, R5, R0, !P1 ;  /* 0x000000000500720c */ /* 0x000fda0004f06670 */
[----:B------:R-:W-:Y:S05]  /*2b310*/  @P0 BRA `(.L_x_2520) ;  /* 0x00000000000c0947 */ /* 0x000fea0003800000 */
[----:B0-----:R-:W0:Y:S02]  /*2b320*/  LDC.64 R2, c[0x0][0xc58] ;  /* 0x00031600ff027b82 */ /* 0x001e240000000a00 */
[----:B0-----:R-:W-:-:S06]  /*2b330*/  IMAD.WIDE R2, R5, 0x4, R2 ;  /* 0x0000000405027825 */ /* 0x001fcc00078e0202 */
[----:B------:R1:W5:Y:S02]  /*2b340*/  LDG.E R3, desc[UR60][R2.64] ;  /* 0x0000003c02037981 */ /* 0x000364000c1e1900 */
.L_x_2520:
[----:B------:R-:W-:Y:S05]  /*2b350*/  BSYNC B0 ;  /* 0x0000000000007941 */ /* 0x000fea0003800000 */
.L_x_2519:
[----:B------:R-:W-:-:S03]  /*2b360*/  UMOV UR4, 0xffffffff ;  /* 0xffffffff00047882 */ /* 0x000fc60000000000 */
[----:B------:R-:W-:Y:S05]  /*2b370*/  BRA.DIV UR4, `(.L_x_2521) ;  /* 0x0000002604507947 */ /* 0x000fea000b800000 */
[----:B-----5:R-:W2:Y:S01]  /*2b380*/  SHFL.UP PT, R14, R3, 0x1, RZ ;  /* 0x04200000030e7989 */ /* 0x020ea200000e00ff */
[C---:B------:R-:W-:Y:S02]  /*2b390*/  ISETP.NE.AND P0, PT, R8.reuse, RZ, PT ;  /* 0x000000ff0800720c */ /* 0x040fe40003f05270 */
[----:B------:R-:W-:Y:S02]  /*2b3a0*/  ISETP.GE.U32.AND P1, PT, R8, 0x2, PT ;  /* 0x000000020800780c */ /* 0x000fe40003f26070 */
[----:B--2---:R-:W-:Y:S02]  /*2b3b0*/  SEL R14, R14, RZ, P0 ;  /* 0x000000ff0e0e7207 */ /* 0x004fe40000000000 */
[----:B------:R-:W-:-:S03]  /*2b3c0*/  ISETP.GE.U32.AND P0, PT, R8, 0x4, PT ;  /* 0x000000040800780c */ /* 0x000fc60003f06070 */
[----:B------:R-:W-:-:S05]  /*2b3d0*/  IMAD.IADD R13, R3, 0x1, R14 ;  /* 0x00000001030d7824 */ /* 0x000fca00078e020e */
[----:B------:R-:W2:Y:S02]  /*2b3e0*/  SHFL.UP PT, R14, R13, 0x2, RZ ;  /* 0x044000000d0e7989 */ /* 0x000ea400000e00ff */
[----:B--2---:R-:W-:Y:S02]  /*2b3f0*/  SEL R14, R14, RZ, P1 ;  /* 0x000000ff0e0e7207 */ /* 0x004fe40000800000 */
[----:B------:R-:W-:-:S03]  /*2b400*/  ISETP.GE.U32.AND P1, PT, R8, 0x8, PT ;  /* 0x000000080800780c */ /* 0x000fc60003f26070 */
[----:B------:R-:W-:-:S05]  /*2b410*/  IMAD.IADD R5, R13, 0x1, R14 ;  /* 0x000000010d057824 */ /* 0x000fca00078e020e */
[----:B------:R-:W2:Y:S02]  /*2b420*/  SHFL.UP PT, R14, R5, 0x4, RZ ;  /* 0x04800000050e7989 */ /* 0x000ea400000e00ff */
[----:B--2---:R-:W-:Y:S02]  /*2b430*/  SEL R6, R14, RZ, P0 ;  /* 0x000000ff0e067207 */ /* 0x004fe40000000000 */
[----:B------:R-:W-:Y:S02]  /*2b440*/  ISETP.GE.U32.AND P0, PT, R8, 0x10, PT ;  /* 0x000000100800780c */ /* 0x000fe40003f06070 */
[----:B------:R-:W-:-:S05]  /*2b450*/  IADD3 R6, R5, R6, RZ ;  /* 0x0000000605067210 */ /* 0x000fca0007ffe0ff */
[----:B------:R-:W2:Y:S02]  /*2b460*/  SHFL.UP PT, R14, R6, 0x8, RZ ;  /* 0x05000000060e7989 */ /* 0x000ea400000e00ff */
[----:B--2---:R-:W-:-:S05]  /*2b470*/  SEL R7, R14, RZ, P1 ;  /* 0x000000ff0e077207 */ /* 0x004fca0000800000 */
[----:B------:R-:W-:-:S05]  /*2b480*/  IMAD.IADD R7, R6, 0x1, R7 ;  /* 0x0000000106077824 */ /* 0x000fca00078e0207 */
[----:B------:R-:W0:Y:S02]  /*2b490*/  SHFL.UP PT, R14, R7, 0x10, RZ ;  /* 0x06000000070e7989 */ /* 0x000e2400000e00ff */
[----:B01----:R-:W-:-:S05]  /*2b4a0*/  SEL R2, R14, RZ, P0 ;  /* 0x000000ff0e027207 */ /* 0x003fca0000000000 */
[----:B------:R-:W-:-:S05]  /*2b4b0*/  IMAD.IADD R2, R7, 0x1, R2 ;  /* 0x0000000107027824 */ /* 0x000fca00078e0202 */
[----:B------:R0:W1:Y:S02]  /*2b4c0*/  SHFL.IDX PT, R14, R2, 0x1f, 0x1f ;  /* 0x03e01f00020e7f89 */ /* 0x00006400000e0000 */
.L_x_2637:
[----:B------:R-:W-:Y:S02]  /*2b4d0*/  ULDC UR4, c[0x0][0xc10] ;  /* 0x0003040000047ab9 */ /* 0x000fe40000000800 */
[----:B------:R-:W-:-:S05]  /*2b4e0*/  MOV R5, UR4 ;  /* 0x0000000400057c02 */ /* 0x000fca0008000f00 */
[----:B-1----:R-:W-:-:S04]  /*2b4f0*/  IMAD R7, R14, R5, RZ ;  /* 0x000000050e077224 */ /* 0x002fc800078e02ff */
[----:B------:R-:W-:-:S05]  /*2b500*/  IMAD.IADD R16, R7, 0x1, R16 ;  /* 0x0000000107107824 */ /* 0x000fca00078e0210 */
[----:B------:R-:W-:-:S13]  /*2b510*/  ISETP.GT.AND P0, PT, R16, R4, PT ;  /* 0x000000041000720c */ /* 0x000fda0003f04270 */
[----:B------:R-:W-:Y:S05]  /*2b520*/  @!P0 BRA `(.L_x_2522) ;  /* 0xfffffffc00508947 */ /* 0x000fea000383ffff */
.L_x_2517:
        /* <DEDUP_REMOVED lines=8> */
.L_x_2641:
[----:B------:R-:W-:Y:S02]  /*2b5b0*/  ISETP.NE.AND P0, PT, R6, RZ, PT ;  /* 0x000000ff0600720c */ /* 0x000fe40003f05270 */
[----:B------:R-:W-:-:S11]  /*2b5c0*/  MOV R8, RZ ;  /* 0x000000ff00087202 */ /* 0x000fd60000000f00 */
[----:B------:R-:W-:Y:S05]  /*2b5d0*/  @!P0 BRA `(.L_x_2524) ;  /* 0x0000000000108947 */ /* 0x000fea0003800000 */
[----:B------:R-:W-:Y:S01]  /*2b5e0*/  UMOV UR4, 0xffffffff ;  /* 0xffffffff00047882 */ /* 0x000fe20000000000 */
[----:B------:R-:W-:Y:S02]  /*2b5f0*/  VIADD R12, R7, 0xffffffff ;  /* 0xffffffff070c7836 */ /* 0x000fe40000000000 */
[----:B------:R-:W-:Y:S05]  /*2b600*/  BRA.DIV UR4, `(.L_x_2525) ;  /* 0x0000002604c47947 */ /* 0x000fea000b800000 */
[----:B------:R3:W4:Y:S02]  /*2b610*/  SHFL.IDX PT, R8, R2, R12, 0x1f ;  /* 0x00001f0c02087589 */ /* 0x00072400000e0000 */
.L_x_2524:
[----:B01-3--:R-:W0:Y:S01]  /*2b620*/  LDC.64 R2, c[0x0][0xc68] ;  /* 0x00031a00ff027b82 */ /* 0x00be220000000a00 */
[----:B------:R-:W-:-:S04]  /*2b630*/  IMAD.IADD R19, R7, 0x1, R19 ;  /* 0x0000000107137824 */ /* 0x000fc800078e0213 */
[----:B0-----:R-:W-:-:S05]  /*2b640*/  IMAD.WIDE R2, R19, 0x4, R2 ;  /* 0x0000000413027825 */ /* 0x001fca00078e0202 */
[----:B------:R-:W2:Y:S01]  /*2b650*/  LDG.E R9, desc[UR60][R2.64] ;  /* 0x0000003c02097981 */ /* 0x000ea2000c1e1900 */
[----:B----4-:R-:W-:-:S05]  /*2b660*/  IMAD R16, R8, R5, R16 ;  /* 0x0000000508107224 */ /* 0x010fca00078e0210 */
[----:B------:R-:W-:Y:S01]  /*2b670*/  IADD3 R11, R4, -R16, RZ ;  /* 0x80000010040b7210 */ /* 0x000fe20007ffe0ff */
[----:B--2---:R-:W-:-:S05]  /*2b680*/  IMAD R6, R17, R9, RZ ;  /* 0x0000000911067224 */ /* 0x004fca00078e02ff */
[----:B------:R-:W-:-:S04]  /*2b690*/  IABS R7, R6 ;  /* 0x0000000600077213 */ /* 0x000fc80000000000 */
[----:B------:R-:W0:Y:S08]  /*2b6a0*/  I2F.RP R12, R7 ;  /* 0x00000007000c7306 */ /* 0x000e300000209400 */
[----:B0-----:R-:W0:Y:S02]  /*2b6b0*/  MUFU.RCP R12, R12 ;  /* 0x0000000c000c7308 */ /* 0x001e240000001000 */
[----:B0-----:R-:W-:-:S06]  /*2b6c0*/  IADD3 R13, R12, 0xffffffe, RZ ;  /* 0x0ffffffe0c0d7810 */ /* 0x001fcc0007ffe0ff */
[----:B------:R-:W0:Y:S02]  /*2b6d0*/  F2I.FTZ.U32.TRUNC.NTZ R3, R13 ;  /* 0x0000000d00037305 */ /* 0x000e24000021f000 */
[----:B0-----:R-:W-:-:S04]  /*2b6e0*/  IMAD.MOV R2, RZ, RZ, -R3 ;  /* 0x000000ffff027224 */ /* 0x001fc800078e0a03 */
[----:B------:R-:W-:Y:S02]  /*2b6f0*/  IMAD R10, R2, R7, RZ ;  /* 0x00000007020a7224 */ /* 0x000fe400078e02ff */
[----:B------:R-:W-:-:S04]  /*2b700*/  IMAD.MOV.U32 R2, RZ, RZ, RZ ;  /* 0x000000ffff027224 */ /* 0x000fc800078e00ff */
[----:B------:R-:W-:Y:S01]  /*2b710*/  IMAD.HI.U32 R10, R3, R10, R2 ;  /* 0x0000000a030a7227 */ /* 0x000fe200078e0002 */
[----:B------:R-:W-:Y:S02]  /*2b720*/  IABS R3, R11 ;  /* 0x0000000b00037213 */ /* 0x000fe40000000000 */
[----:B------:R-:W-:-:S03]  /*2b730*/  IABS R2, R6 ;  /* 0x0000000600027213 */ /* 0x000fc60000000000 */
[----:B------:R-:W-:-:S04]  /*2b740*/  IMAD.HI.U32 R10, R10, R3, RZ ;  /* 0x000000030a0a7227 */ /* 0x000fc800078e00ff */
[----:B------:R-:W-:-:S04]  /*2b750*/  IMAD.MOV R2, RZ, RZ, -R2 ;  /* 0x000000ffff027224 */ /* 0x000fc800078e0a02 */
[----:B------:R-:W-:Y:S01]  /*2b760*/  IMAD R2, R10, R2, R3 ;  /* 0x000000020a027224 */ /* 0x000fe200078e0203 */
[----:B------:R-:W-:-:S04]  /*2b770*/  LOP3.LUT R3, R11, R6, RZ, 0x3c, !PT ;  /* 0x000000060b037212 */ /* 0x000fc800078e3cff */
[----:B------:R-:W-:-:S13]  /*2b780*/  ISETP.GT.U32.AND P0, PT, R7, R2, PT ;  /* 0x000000020700720c */ /* 0x000fda0003f04070 */
[----:B------:R-:W-:Y:S01]  /*2b790*/  @!P0 IMAD.IADD R2, R2, 0x1, -R7 ;  /* 0x0000000102028824 */ /* 0x000fe200078e0a07 */
[----:B------:R-:W-:-:S04]  /*2b7a0*/  @!P0 IADD3 R10, R10, 0x1, RZ ;  /* 0x000000010a0a8810 */ /* 0x000fc80007ffe0ff */
[----:B------:R-:W-:-:S13]  /*2b7b0*/  ISETP.GE.U32.AND P0, PT, R2, R7, PT ;  /* 0x000000070200720c */ /* 0x000fda0003f06070 */
[----:B------:R-:W-:Y:S01]  /*2b7c0*/  @P0 VIADD R10, R10, 0x1 ;  /* 0x000000010a0a0836 */ /* 0x000fe20000000000 */
[----:B------:R-:W-:-:S03]  /*2b7d0*/  ISETP.GE.AND P0, PT, R3, RZ, PT ;  /* 0x000000ff0300720c */ /* 0x000fc60003f06270 */
[----:B------:R-:W-:-:S10]  /*2b7e0*/  IMAD.MOV.U32 R2, RZ, RZ, R10 ;  /* 0x000000ffff027224 */ /* 0x000fd400078e000a */
[----:B------:R-:W-:Y:S02]  /*2b7f0*/  @!P0 IADD3 R2, -R2, RZ, RZ ;  /* 0x000000ff02028210 */ /* 0x000fe40007ffe1ff */
[----:B------:R-:W-:-:S13]  /*2b800*/  ISETP.NE.AND P0, PT, R6, RZ, PT ;  /* 0x000000ff0600720c */ /* 0x000fda0003f05270 */
[----:B------:R-:W-:-:S05]  /*2b810*/  @!P0 LOP3.LUT R2, RZ, R6, RZ, 0x33, !PT ;  /* 0x00000006ff028212 */ /* 0x000fca00078e33ff */
[----:B------:R-:W-:Y:S01]  /*2b820*/  IMAD R4, R9, R2, RZ ;  /* 0x0000000209047224 */ /* 0x000fe200078e02ff */
[----:B------:R-:W-:-:S03]  /*2b830*/  IADD3 R2, -R2, RZ, RZ ;  /* 0x000000ff02027210 */ /* 0x000fc60007ffe1ff */
[----:B------:R-:W-:Y:S02]  /*2b840*/  IMAD.MOV R8, RZ, RZ, -R4 ;  /* 0x000000ffff087224 */ /* 0x000fe400078e0a04 */
[----:B------:R-:W-:-:S03]  /*2b850*/  IMAD R6, R6, R2, R11 ;  /* 0x0000000206067224 */ /* 0x000fc600078e020b */
[----:B------:R-:W-:-:S04]  /*2b860*/  VIADDMNMX R9, R8, R5, R9, PT ;  /* 0x0000000508097246 */ /* 0x000fc80003800109 */
[----:B------:R-:W-:-:S04]  /*2b870*/  IABS R5, R9 ;  /* 0x0000000900057213 */ /* 0x000fc80000000000 */
[----:B------:R-:W0:Y:S08]  /*2b880*/  I2F.RP R7, R5 ;  /* 0x0000000500077306 */ /* 0x000e300000209400 */
[----:B0-----:R-:W0:Y:S02]  /*2b890*/  MUFU.RCP R7, R7 ;  /* 0x0000000700077308 */ /* 0x001e240000001000 */
[----:B0-----:R-:W-:Y:S01]  /*2b8a0*/  VIADD R8, R7, 0xffffffe ;  /* 0x0ffffffe07087836 */ /* 0x001fe20000000000 */
[----:B------:R-:W-:-:S05]  /*2b8b0*/  IABS R7, R9 ;  /* 0x0000000900077213 */ /* 0x000fca0000000000 */
[----:B------:R0:W1:Y:S02]  /*2b8c0*/  F2I.FTZ.U32.TRUNC.NTZ R3, R8 ;  /* 0x0000000800037305 */ /* 0x000064000021f000 */
[----:B0-----:R-:W-:Y:S01]  /*2b8d0*/  IADD3 R8, RZ, -R7, RZ ;  /* 0x80000007ff087210 */ /* 0x001fe20007ffe0ff */
[----:B-1----:R-:W-:-:S04]  /*2b8e0*/  IMAD.MOV R2, RZ, RZ, -R3 ;  /* 0x000000ffff027224 */ /* 0x002fc800078e0a03 */
[----:B------:R-:W-:Y:S02]  /*2b8f0*/  IMAD R11, R2, R5, RZ ;  /* 0x00000005020b7224 */ /* 0x000fe400078e02ff */
[----:B------:R-:W-:-:S04]  /*2b900*/  IMAD.MOV.U32 R2, RZ, RZ, RZ ;  /* 0x000000ffff027224 */ /* 0x000fc800078e00ff */
        /* <DEDUP_REMOVED lines=10> */
[----:B------:R-:W-:Y:S01]  /*2b9b0*/  ISETP.GE.AND P0, PT, R3, RZ, PT ;  /* 0x000000ff0300720c */ /* 0x000fe20003f06270 */
[----:B------:R-:W-:-:S12]  /*2b9c0*/  IMAD.IADD R3, R6, 0x1, R4 ;  /* 0x0000000106037824 */ /* 0x000fd800078e0204 */
[----:B------:R-:W-:Y:S01]  /*2b9d0*/  @!P0 IMAD.MOV R2, RZ, RZ, -R2 ;  /* 0x000000ffff028224 */ /* 0x000fe200078e0a02 */
[----:B------:R-:W-:-:S13]  /*2b9e0*/  ISETP.NE.AND P0, PT, R9, RZ, PT ;  /* 0x000000ff0900720c */ /* 0x000fda0003f05270 */
[----:B------:R-:W-:Y:S02]  /*2b9f0*/  @!P0 LOP3.LUT R2, RZ, R9, RZ, 0x33, !PT ;  /* 0x00000009ff028212 */ /* 0x000fe400078e33ff */
[----:B------:R-:W-:-:S05]  /*2ba00*/  IADD3 R9, -R9, RZ, RZ ;  /* 0x000000ff09097210 */ /* 0x000fca0007ffe1ff */
[----:B------:R-:W-:Y:S01]  /*2ba10*/  IMAD R18, R2, R9, R3 ;  /* 0x0000000902127224 */ /* 0x000fe200078e0203 */
[----:B------:R-:W-:-:S05]  /*2ba20*/  LOP3.LUT R2, RZ, R2, RZ, 0x33, !PT ;  /* 0x00000002ff027212 */ /* 0x000fca00078e33ff */
[----:B------:R-:W-:Y:S01]  /*2ba30*/  IMAD.IADD R17, R17, 0x1, R2 ;  /* 0x0000000111117824 */ /* 0x000fe200078e0202 */
[----:B------:R-:W-:Y:S06]  /*2ba40*/  BRA `(.L_x_2526) ;  /* 0x00000000001c7947 */ /* 0x000fec0003800000 */
.L_x_2518:
[----:B------:R-:W-:Y:S01]  /*2ba50*/  UMOV UR4, URZ ;  /* 0x0000003f00047c82 */ /* 0x000fe20008000000 */
[----:B------:R-:W-:Y:S01]  /*2ba60*/  UMOV UR5, URZ ;  /* 0x0000003f00057c82 */ /* 0x000fe20008000000 */
[----:B------:R-:W-:Y:S01]  /*2ba70*/  ULDC UR6, c[0x0][0xc14] ;  /* 0x0003050000067ab9 */ /* 0x000fe20000000800 */
[----:B------:R-:W-:Y:S01]  /*2ba80*/  IMAD.MOV.U32 R16, RZ, RZ, R4 ;  /* 0x000000ffff107224 */ /* 0x000fe200078e0004 */
[----:B------:R-:W-:Y:S01]  /*2ba90*/  MOV R17, UR4 ;  /* 0x0000000400117c02 */ /* 0x000fe20008000f00 */
[----:B------:R-:W-:Y:S02]  /*2baa0*/  IMAD.U32 R18, RZ, RZ, UR5 ;  /* 0x00000005ff127e24 */ /* 0x000fe4000f8e00ff */
[----:B------:R-:W-:-:S07]  /*2bab0*/  IMAD.U32 R19, RZ, RZ, UR6 ;  /* 0x00000006ff137e24 */ /* 0x000fce000f8e00ff */
.L_x_2526:
        /* <DEDUP_REMOVED lines=12> */
.L_x_2441:
        /* <DEDUP_REMOVED lines=12> */
.L_x_2644:
[----:B------:R-:W-:Y:S05]  /*2bc40*/  BSYNC B0 ;  /* 0x0000000000007941 */ /* 0x000fea0003800000 */
.L_x_2528:
[----:B------:R-:W-:-:S03]  /*2bc50*/  UMOV UR4, 0xffffffff ;  /* 0xffffffff00047882 */ /* 0x000fc60000000000 */
[----:B------:R-:W-:Y:S05]  /*2bc60*/  BRA.DIV UR4, `(.L_x_2530) ;  /* 0x0000002204687947 */ /* 0x000fea000b800000 */
[----:B------:R-:W2:Y:S02]  /*2bc70*/  S2R R2, SR_TID.X ;  /* 0x0000000000027919 */ /* 0x000ea40000002100 */
[----:B--2---:R-:W-:-:S04]  /*2bc80*/  SHF.R.U32.HI R2, RZ, 0x5, R2 ;  /* 0x00000005ff027819 */ /* 0x004fc80000011602 */
[----:B------:R-:W-:-:S05]  /*2bc90*/  LOP3.LUT R2, R2, 0x3, RZ, 0xc0, !PT ;  /* 0x0000000302027812 */ /* 0x000fca00078ec0ff */
[----:B------:R2:W3:Y:S02]  /*2bca0*/  SHFL.IDX PT, R14, R2, RZ, 0x1f ;  /* 0x00001fff020e7589 */ /* 0x0004e400000e0000 */
.L_x_2647:
[----:B---3--:R-:W-:-:S13]  /*2bcb0*/  ISETP.NE.AND P0, PT, R14, RZ, PT ;  /* 0x000000ff0e00720c */ /* 0x008fda0003f05270 */
[----:B------:R-:W-:Y:S05]  /*2bcc0*/  @P0 BRA `(.L_x_2197) ;  /* 0x00000000009c0947 */ /* 0x000fea0003800000 */
[----:B------:R-:W-:-:S03]  /*2bcd0*/  UMOV UR4, 0xffffffff ;  /* 0xffffffff00047882 */ /* 0x000fc60000000000 */
[----:B------:R-:W-:Y:S05]  /*2bce0*/  BRA.DIV UR4, `(.L_x_2531) ;  /* 0x00000022047c7947 */ /* 0x000fea000b800000 */
[----:B------:R-:W-:-:S13]  /*2bcf0*/  ELECT P6, URZ, PT ;  /* 0x00000000003f782f */ /* 0x000fda00038c0000 */
.L_x_2650:
        /* <DEDUP_REMOVED lines=8> */
.L_x_2532:
[----:B-1----:R-:W2:Y:S04]  /*2bd80*/  LDL R3, [R1] ;  /* 0x0000000001037983 */ /* 0x002ea80000100800 */
[----:B------:R-:W3:Y:S01]  /*2bd90*/  LDL.LU R7, [R1+0x8] ;  /* 0x0000080001077983 */ /* 0x000ee20000300800 */
[----:B------:R-:W-:-:S05]  /*2bda0*/  IADD3 R2, R0, 0x36840, RZ ;  /* 0x0003684000027810 */ /* 0x000fca0007ffe0ff */
[C---:B--2---:R-:W-:Y:S02]  /*2bdb0*/  IMAD R6, R3.reuse, 0x8, R2 ;  /* 0x0000000803067824 */ /* 0x044fe400078e0202 */
[----:B------:R-:W-:Y:S01]  /*2bdc0*/  VIADD R3, R3, 0x1 ;  /* 0x0000000103037836 */ /* 0x000fe20000000000 */
[----:B---3--:R-:W-:-:S04]  /*2bdd0*/  SHF.L.U32 R5, R7, 0x1f, RZ ;  /* 0x0000001f07057819 */ /* 0x008fc800000006ff */
[C---:B------:R-:W-:Y:S01]  /*2bde0*/  ISETP.NE.AND P1, PT, R3.reuse, 0x2, PT ;  /* 0x000000020300780c */ /* 0x040fe20003f25270 */
[----:B------:R-:W1:Y:S03]  /*2bdf0*/  SYNCS.PHASECHK.TRANS64.TRYWAIT P0, [R6+URZ], R5 ;  /* 0x00000005060075a7 */ /* 0x000e66000800017f */
[----:B------:R-:W-:Y:S02]  /*2be00*/  SEL R4, RZ, 0x1, P1 ;  /* 0x00000001ff047807 */ /* 0x000fe40000800000 */
[----:B------:R-:W-:Y:S02]  /*2be10*/  SEL R3, R3, RZ, P1 ;  /* 0x000000ff03037207 */ /* 0x000fe40000800000 */
[----:B------:R-:W-:Y:S02]  /*2be20*/  LOP3.LUT R4, R7, R4, RZ, 0x3c, !PT ;  /* 0x0000000407047212 */ /* 0x000fe400078e3cff */
[----:B------:R-:W-:-:S02]  /*2be30*/  LEA R7, R3, R2, 0x3 ;  /* 0x0000000203077211 */ /* 0x000fc400078e18ff */
[----:B------:R-:W-:Y:S01]  /*2be40*/  SHF.L.U32 R2, R4, 0x1f, RZ ;  /* 0x0000001f04027819 */ /* 0x000fe200000006ff */
[----:B-1----:R-:W-:Y:S06]  /*2be50*/  @!P0 BRA `(.L_x_2533) ;  /* 0x0000002000408947 */ /* 0x002fec0003800000 */
.L_x_2651:
[----:B------:R-:W2:Y:S02]  /*2be60*/  SYNCS.PHASECHK.TRANS64.TRYWAIT P0, [R7+URZ], R2 ;  /* 0x00000002070075a7 */ /* 0x000ea4000800017f */
[----:B--2---:R-:W-:Y:S05]  /*2be70*/  @!P0 BRA `(.L_x_2534) ;  /* 0x00000020004c8947 */ /* 0x004fea0003800000 */
.L_x_2652:
[----:B------:R-:W-:Y:S05]  /*2be80*/  @!P2 BRA `(.L_x_2535) ;  /* 0x000000000004a947 */ /* 0x000fea0003800000 */
[----:B------:R-:W-:Y:S01]  /*2be90*/  BPT.TRAP 0x1 ;  /* 0x000000040000795c */ /* 0x000fe20000300000 */
.L_x_2535:
[----:B------:R-:W3:Y:S01]  /*2bea0*/  LDL.LU R4, [R1] ;  /* 0x0000000001047983 */ /* 0x000ee20000300800 */
[----:B------:R-:W-:-:S04]  /*2beb0*/  VIADD R0, R0, 0x36860 ;  /* 0x0003686000007836 */ /* 0x000fc80000000000 */
[----:B---3--:R-:W-:-:S04]  /*2bec0*/  IMAD R4, R4, 0x8, R0 ;  /* 0x0000000804047824 */ /* 0x008fc800078e0200 */
[----:B------:R-:W3:Y:S02]  /*2bed0*/  SYNCS.PHASECHK.TRANS64.TRYWAIT P0, [R4+URZ], R5 ;  /* 0x00000005040075a7 */ /* 0x000ee4000800017f */
[----:B---3--:R-:W-:Y:S05]  /*2bee0*/  @!P0 BRA `(.L_x_2536) ;  /* 0x0000002000448947 */ /* 0x008fea0003800000 */
.L_x_2653:
[----:B------:R-:W-:-:S07]  /*2bef0*/  LEA R3, R3, R0, 0x3 ;  /* 0x0000000003037211 */ /* 0x000fce00078e18ff */
.L_x_2537:
[----:B----4-:R4:W0:Y:S02]  /*2bf00*/  SYNCS.PHASECHK.TRANS64.TRYWAIT P0, [R3+URZ], R2 ;  /* 0x00000002030075a7 */ /* 0x010824000800017f */
[----:B0-----:R-:W-:Y:S05]  /*2bf10*/  @!P0 NANOSLEEP.SYNCS 0x989680 ;  /* 0x009896800000895d */ /* 0x001fea0003900000 */
[----:B------:R-:W0:Y:S02]  /*2bf20*/  @!P0 SYNCS.PHASECHK.TRANS64 P0, [R3+URZ], R2 ;  /* 0x00000002030085a7 */ /* 0x000e24000800007f */
[----:B0-----:R-:W-:Y:S05]  /*2bf30*/  @!P0 BRA `(.L_x_2537) ;  /* 0xfffffffc00f08947 */ /* 0x001fea000383ffff */
.L_x_2197:
[----:B------:R-:W-:Y:S05]  /*2bf40*/  BSYNC B7 ;  /* 0x0000000000077941 */ /* 0x000fea0003800000 */
.L_x_2194:
[----:B------:R-:W-:Y:S05]  /*2bf50*/  EXIT ;  /* 0x000000000000794d */ /* 0x000fea0003800000 */
.L_x_2215:
[----:B0-----:R0:W1:Y:S02]  /*2bf60*/  SYNCS.PHASECHK.TRANS64.TRYWAIT P5, [R43+URZ+0x36890], R100 ;  /* 0x036890642b0075a7 */ /* 0x00106400080a017f */
[----:B-1----:R-:W-:Y:S05]  /*2bf70*/  @!P5 NANOSLEEP.SYNCS 0x989680 ;  /* 0x009896800000d95d */ /* 0x002fea0003900000 */
[----:B------:R-:W1:Y:S02]  /*2bf80*/  @!P5 SYNCS.PHASECHK.TRANS64 P5, [R43+URZ+0x36890], R100 ;  /* 0x036890642b00d5a7 */ /* 0x000e6400080a007f */
[----:B-1----:R-:W-:Y:S05]  /*2bf90*/  @!P5 BRA `(.L_x_2215) ;  /* 0xfffffffc00f0d947 */ /* 0x002fea000383ffff */
[----:B------:R-:W-:Y:S05]  /*2bfa0*/  BRA `(.L_x_2538) ;  /* 0xfffffd7800087947 */ /* 0x000fea000383ffff */
.L_x_2269:
[----:B-1----:R1:W3:Y:S02]  /*2bfb0*/  SYNCS.PHASECHK.TRANS64.TRYWAIT P5, [R43+URZ+0x36890], R100 ;  /* 0x036890642b0075a7 */ /* 0x0022e400080a017f */
[----:B---3--:R-:W-:Y:S05]  /*2bfc0*/  @!P5 NANOSLEEP.SYNCS 0x989680 ;  /* 0x009896800000d95d */ /* 0x008fea0003900000 */
[----:B------:R-:W3:Y:S02]  /*2bfd0*/  @!P5 SYNCS.PHASECHK.TRANS64 P5, [R43+URZ+0x36890], R100 ;  /* 0x036890642b00d5a7 */ /* 0x000ee400080a007f */
[----:B---3--:R-:W-:Y:S05]  /*2bfe0*/  @!P5 BRA `(.L_x_2269) ;  /* 0xfffffffc00f0d947 */ /* 0x008fea000383ffff */
[----:B------:R-:W-:Y:S05]  /*2bff0*/  BRA `(.L_x_2539) ;  /* 0xfffffda800a07947 */ /* 0x000fea000383ffff */
.L_x_2294:
[----:B-1----:R1:W2:Y:S02]  /*2c000*/  SYNCS.PHASECHK.TRANS64.TRYWAIT P3, [R43+URZ+0x36890], R100 ;  /* 0x036890642b0075a7 */ /* 0x0022a4000806017f */
[----:B--2---:R-:W-:Y:S05]  /*2c010*/  @!P3 NANOSLEEP.SYNCS 0x989680 ;  /* 0x009896800000b95d */ /* 0x004fea0003900000 */
[----:B------:R-:W2:Y:S02]  /*2c020*/  @!P3 SYNCS.PHASECHK.TRANS64 P3, [R43+URZ+0x36890], R100 ;  /* 0x036890642b00b5a7 */ /* 0x000ea4000806007f */
[----:B--2---:R-:W-:Y:S05]  /*2c030*/  @!P3 BRA `(.L_x_2294) ;  /* 0xfffffffc00f0b947 */ /* 0x004fea000383ffff */
[----:B------:R-:W-:Y:S05]  /*2c040*/  BRA `(.L_x_2540) ;  /* 0xfffffdd800807947 */ /* 0x000fea000383ffff */
.L_x_2300:
[----:B0-----:R0:W1:Y:S02]  /*2c050*/  SYNCS.PHASECHK.TRANS64.TRYWAIT P2, [R43+URZ+0x368b0], R100 ;  /* 0x0368b0642b0075a7 */ /* 0x001064000804017f */
[----:B-1----:R-:W-:Y:S05]  /*2c060*/  @!P2 NANOSLEEP.SYNCS 0x989680 ;  /* 0x009896800000a95d */ /* 0x002fea0003900000 */
[----:B------:R-:W1:Y:S02]  /*2c070*/  @!P2 SYNCS.PHASECHK.TRANS64 P2, [R43+URZ+0x368b0], R100 ;  /* 0x0368b0642b00a5a7 */ /* 0x000e64000804007f */
[----:B-1----:R-:W-:Y:S05]  /*2c080*/  @!P2 BRA `(.L_x_2300) ;  /* 0xfffffffc00f0a947 */ /* 0x002fea000383ffff */
[----:B------:R-:W-:Y:S05]  /*2c090*/  BRA `(.L_x_2541) ;  /* 0xfffffddc00987947 */ /* 0x000fea000383ffff */
.L_x_2322:
        /* <DEDUP_REMOVED lines=8> */
.L_x_2543:
[----:B------:R-:W-:Y:S05]  /*2c120*/  BSYNC B1 ;  /* 0x0000000000017941 */ /* 0x000fea0003800000 */
.L_x_2542:
[----:B------:R-:W-:Y:S05]  /*2c130*/  BRA `(.L_x_2544) ;  /* 0xfffffdfc002c7947 */ /* 0x000fea000383ffff */
.L_x_2323:
        /* <DEDUP_REMOVED lines=8> */
.L_x_2546:
[----:B------:R-:W-:Y:S05]  /*2c1c0*/  BSYNC B1 ;  /* 0x0000000000017941 */ /* 0x000fea0003800000 */
.L_x_2545:
[----:B------:R-:W-:Y:S05]  /*2c1d0*/  BRA `(.L_x_2547) ;  /* 0xfffffdfc000c7947 */ /* 0x000fea000383ffff */
.L_x_2324:
        /* <DEDUP_REMOVED lines=8> */
.L_x_2549:
[----:B------:R-:W-:Y:S05]  /*2c260*/  BSYNC B1 ;  /* 0x0000000000017941 */ /* 0x000fea0003800000 */
.L_x_2548:
[----:B------:R-:W-:Y:S05]  /*2c270*/  BRA `(.L_x_2550) ;  /* 0xfffffdf800ec7947 */ /* 0x000fea000383ffff */
.L_x_2325:
        /* <DEDUP_REMOVED lines=8> */
.L_x_2552:
[----:B------:R-:W-:Y:S05]  /*2c300*/  BSYNC B1 ;  /* 0x0000000000017941 */ /* 0x000fea0003800000 */
.L_x_2551:
[----:B------:R-:W-:Y:S05]  /*2c310*/  BRA `(.L_x_2553) ;  /* 0xfffffdf800cc7947 */ /* 0x000fea000383ffff */
.L_x_2326:
        /* <DEDUP_REMOVED lines=8> */
.L_x_2555:
[----:B------:R-:W-:Y:S05]  /*2c3a0*/  BSYNC B1 ;  /* 0x0000000000017941 */ /* 0x000fea0003800000 */
.L_x_2554:
[----:B------:R-:W-:Y:S05]  /*2c3b0*/  BRA `(.L_x_2556) ;  /* 0xfffffdf800ac7947 */ /* 0x000fea000383ffff */
.L_x_2327:
        /* <DEDUP_REMOVED lines=8> */
.L_x_2558:
[----:B------:R-:W-:Y:S05]  /*2c440*/  BSYNC B1 ;  /* 0x0000000000017941 */ /* 0x000fea0003800000 */
.L_x_2557:
[----:B------:R-:W-:Y:S05]  /*2c450*/  BRA `(.L_x_2559) ;  /* 0xfffffdf800907947 */ /* 0x000fea000383ffff */
.L_x_2328:
        /* <DEDUP_REMOVED lines=8> */
.L_x_2561:
[----:B------:R-:W-:Y:S05]  /*2c4e0*/  BSYNC B1 ;  /* 0x0000000000017941 */ /* 0x000fea0003800000 */
.L_x_2560:
[----:B------:R-:W-:Y:S05]  /*2c4f0*/  BRA `(.L_x_2562) ;  /* 0xfffffdf800747947 */ /* 0x000fea000383ffff */
.L_x_2329:
        /* <DEDUP_REMOVED lines=8> */
.L_x_2564:
[----:B------:R-:W-:Y:S05]  /*2c580*/  BSYNC B1 ;  /* 0x0000000000017941 */ /* 0x000fea0003800000 */
.L_x_2563:
[----:B------:R-:W-:Y:S05]  /*2c590*/  BRA `(.L_x_2565) ;  /* 0xfffffdf800587947 */ /* 0x000fea000383ffff */
.L_x_2331:
[----:B0-----:R0:W1:Y:S02]  /*2c5a0*/  SYNCS.PHASECHK.TRANS64.TRYWAIT P2, [R18+URZ+0x36800], R3 ;  /* 0x03680003120075a7 */ /* 0x001064000804017f */
[----:B-1----:R-:W-:Y:S05]  /*2c5b0*/  @!P2 NANOSLEEP.SYNCS 0x989680 ;  /* 0x009896800000a95d */ /* 0x002fea0003900000 */
[----:B------:R-:W1:Y:S02]  /*2c5c0*/  @!P2 SYNCS.PHASECHK.TRANS64 P2, [R18+URZ+0x36800], R3 ;  /* 0x036800031200a5a7 */ /* 0x000e64000804007f */
[----:B-1----:R-:W-:Y:S05]  /*2c5d0*/  @!P2 BRA `(.L_x_2331) ;  /* 0xfffffffc00f0a947 */ /* 0x002fea000383ffff */
[----:B------:R-:W-:Y:S05]  /*2c5e0*/  BRA `(.L_x_2566) ;  /* 0xfffffdf800b87947 */ /* 0x000fea000383ffff */
.L_x_2359:
        /* <DEDUP_REMOVED lines=8> */
.L_x_2568:
[----:B------:R-:W-:Y:S05]  /*2c670*/  BSYNC B1 ;  /* 0x0000000000017941 */ /* 0x000fea0003800000 */
.L_x_2567:
[----:B------:R-:W-:Y:S05]  /*2c680*/  BRA `(.L_x_2569) ;  /* 0xfffffe2800307947 */ /* 0x000fea000383ffff */
.L_x_2360:
        /* <DEDUP_REMOVED lines=8> */
.L_x_2571:
[----:B------:R-:W-:Y:S05]  /*2c710*/  BSYNC B1 ;  /* 0x0000000000017941 */ /* 0x000fea0003800000 */
.L_x_2570:
[----:B------:R-:W-:Y:S05]  /*2c720*/  BRA `(.L_x_2572) ;  /* 0xfffffe2800107947 */ /* 0x000fea000383ffff */
.L_x_2361:
        /* <DEDUP_REMOVED lines=8> */
.L_x_2574:
[----:B------:R-:W-:Y:S05]  /*2c7b0*/  BSYNC B1 ;  /* 0x0000000000017941 */ /* 0x000fea0003800000 */
.L_x_2573:
[----:B------:R-:W-:Y:S05]  /*2c7c0*/  BRA `(.L_x_2575) ;  /* 0xfffffe2400f07947 */ /* 0x000fea000383ffff */
.L_x_2362:
        /* <DEDUP_REMOVED lines=8> */
.L_x_2577:
[----:B------:R-:W-:Y:S05]  /*2c850*/  BSYNC B1 ;  /* 0x0000000000017941 */ /* 0x000fea0003800000 */
.L_x_2576:
[----:B------:R-:W-:Y:S05]  /*2c860*/  BRA `(.L_x_2578) ;  /* 0xfffffe2400d07947 */ /* 0x000fea000383ffff */
.L_x_2363:
        /* <DEDUP_REMOVED lines=8> */
.L_x_2580:
[----:B------:R-:W-:Y:S05]  /*2c8f0*/  BSYNC B1 ;  /* 0x0000000000017941 */ /* 0x000fea0003800000 */
.L_x_2579:
[----:B------:R-:W-:Y:S05]  /*2c900*/  BRA `(.L_x_2581) ;  /* 0xfffffe2400b07947 */ /* 0x000fea000383ffff */
.L_x_2364:
        /* <DEDUP_REMOVED lines=8> */
.L_x_2583:
[----:B------:R-:W-:Y:S05]  /*2c990*/  BSYNC B1 ;  /* 0x0000000000017941 */ /* 0x000fea0003800000 */
.L_x_2582:
[----:B------:R-:W-:Y:S05]  /*2c9a0*/  BRA `(.L_x_2584) ;  /* 0xfffffe2400947947 */ /* 0x000fea000383ffff */
.L_x_2365:
        /* <DEDUP_REMOVED lines=8> */
.L_x_2586:
[----:B------:R-:W-:Y:S05]  /*2ca30*/  BSYNC B1 ;  /* 0x0000000000017941 */ /* 0x000fea0003800000 */
.L_x_2585:
[----:B------:R-:W-:Y:S05]  /*2ca40*/  BRA `(.L_x_2587) ;  /* 0xfffffe2400787947 */ /* 0x000fea000383ffff */
.L_x_2366:
        /* <DEDUP_REMOVED lines=8> */
.L_x_2589:
[----:B------:R-:W-:Y:S05]  /*2cad0*/  BSYNC B1 ;  /* 0x0000000000017941 */ /* 0x000fea0003800000 */
.L_x_2588:
[----:B------:R-:W-:Y:S05]  /*2cae0*/  BRA `(.L_x_2590) ;  /* 0xfffffe24005c7947 */ /* 0x000fea000383ffff */
.L_x_2368:
[----:B0-----:R0:W1:Y:S02]  /*2caf0*/  SYNCS.PHASECHK.TRANS64.TRYWAIT P2, [R18+URZ+0x36800], R9 ;  /* 0x03680009120075a7 */ /* 0x001064000804017f */
[----:B-1----:R-:W-:Y:S05]  /*2cb00*/  @!P2 NANOSLEEP.SYNCS 0x989680 ;  /* 0x009896800000a95d */ /* 0x002fea0003900000 */
[----:B------:R-:W1:Y:S02]  /*2cb10*/  @!P2 SYNCS.PHASECHK.TRANS64 P2, [R18+URZ+0x36800], R9 ;  /* 0x036800091200a5a7 */ /* 0x000e64000804007f */
[----:B-1----:R-:W-:Y:S05]  /*2cb20*/  @!P2 BRA `(.L_x_2368) ;  /* 0xfffffffc00f0a947 */ /* 0x002fea000383ffff */
[----:B------:R-:W-:Y:S05]  /*2cb30*/  BRA `(.L_x_2591) ;  /* 0xfffffe2400bc7947 */ /* 0x000fea000383ffff */
.L_x_2382:
[----:B-1----:R1:W2:Y:S02]  /*2cb40*/  SYNCS.PHASECHK.TRANS64.TRYWAIT P2, [R0+URZ+0x36830], R3 ;  /* 0x03683003000075a7 */ /* 0x0022a4000804017f */
[----:B--2---:R-:W-:Y:S05]  /*2cb50*/  @!P2 NANOSLEEP.SYNCS 0x989680 ;  /* 0x009896800000a95d */ /* 0x004fea0003900000 */
[----:B------:R-:W2:Y:S02]  /*2cb60*/  @!P2 SYNCS.PHASECHK.TRANS64 P2, [R0+URZ+0x36830], R3 ;  /* 0x036830030000a5a7 */ /* 0x000ea4000804007f */
[----:B--2---:R-:W-:Y:S05]  /*2cb70*/  @!P2 BRA `(.L_x_2382) ;  /* 0xfffffffc00f0a947 */ /* 0x004fea000383ffff */
[----:B------:R-:W-:Y:S05]  /*2cb80*/  BRA `(.L_x_2381) ;  /* 0xfffffe4c008c7947 */ /* 0x000fea000383ffff */
.L_x_2389:
[----:B-1----:R1:W2:Y:S02]  /*2cb90*/  SYNCS.PHASECHK.TRANS64.TRYWAIT P2, [R13+URZ+0x36830], R4 ;  /* 0x036830040d0075a7 */ /* 0x0022a4000804017f */
[----:B--2---:R-:W-:Y:S05]  /*2cba0*/  @!P2 NANOSLEEP.SYNCS 0x989680 ;  /* 0x009896800000a95d */ /* 0x004fea0003900000 */
[----:B------:R-:W2:Y:S02]  /*2cbb0*/  @!P2 SYNCS.PHASECHK.TRANS64 P2, [R13+URZ+0x36830], R4 ;  /* 0x036830040d00a5a7 */ /* 0x000ea4000804007f */
[----:B--2---:R-:W-:Y:S05]  /*2cbc0*/  @!P2 BRA `(.L_x_2389) ;  /* 0xfffffffc00f0a947 */ /* 0x004fea000383ffff */
[----:B------:R-:W-:Y:S05]  /*2cbd0*/  BRA `(.L_x_2388) ;  /* 0xfffffea800a07947 */ /* 0x000fea000383ffff */
.L_x_2394:
[----:B-1----:R1:W2:Y:S02]  /*2cbe0*/  SYNCS.PHASECHK.TRANS64.TRYWAIT P2, [R11+URZ+0x36850], R0 ;  /* 0x036850000b0075a7 */ /* 0x0022a4000804017f */
[----:B--2---:R-:W-:Y:S05]  /*2cbf0*/  @!P2 NANOSLEEP.SYNCS 0x989680 ;  /* 0x009896800000a95d */ /* 0x004fea0003900000 */
[----:B------:R-:W2:Y:S02]  /*2cc00*/  @!P2 SYNCS.PHASECHK.TRANS64 P2, [R11+URZ+0x36850], R0 ;  /* 0x036850000b00a5a7 */ /* 0x000ea4000804007f */
[----:B--2---:R-:W-:Y:S05]  /*2cc10*/  @!P2 BRA `(.L_x_2394) ;  /* 0xfffffffc00f0a947 */ /* 0x004fea000383ffff */
[----:B------:R-:W-:Y:S05]  /*2cc20*/  BRA `(.L_x_2393) ;  /* 0xfffffee000607947 */ /* 0x000fea000383ffff */
.L_x_2402:
[----:B-1----:R1:W2:Y:S02]  /*2cc30*/  SYNCS.PHASECHK.TRANS64.TRYWAIT P2, [R4+URZ+0x36830], R5 ;  /* 0x03683005040075a7 */ /* 0x0022a4000804017f */
[----:B--2---:R-:W-:Y:S05]  /*2cc40*/  @!P2 NANOSLEEP.SYNCS 0x989680 ;  /* 0x009896800000a95d */ /* 0x004fea0003900000 */
[----:B------:R-:W2:Y:S02]  /*2cc50*/  @!P2 SYNCS.PHASECHK.TRANS64 P2, [R4+URZ+0x36830], R5 ;  /* 0x036830050400a5a7 */ /* 0x000ea4000804007f */
[----:B--2---:R-:W-:Y:S05]  /*2cc60*/  @!P2 BRA `(.L_x_2402) ;  /* 0xfffffffc00f0a947 */ /* 0x004fea000383ffff */
[----:B------:R-:W-:Y:S05]  /*2cc70*/  BRA `(.L_x_2401) ;  /* 0xffffff0400b87947 */ /* 0x000fea000383ffff */
.L_x_2407:
[----:B-1----:R1:W2:Y:S02]  /*2cc80*/  SYNCS.PHASECHK.TRANS64.TRYWAIT P2, [R11+URZ+0x36850], R0 ;  /* 0x036850000b0075a7 */ /* 0x0022a4000804017f */
[----:B--2---:R-:W-:Y:S05]  /*2cc90*/  @!P2 NANOSLEEP.SYNCS 0x989680 ;  /* 0x009896800000a95d */ /* 0x004fea0003900000 */
[----:B------:R-:W2:Y:S02]  /*2cca0*/  @!P2 SYNCS.PHASECHK.TRANS64 P2, [R11+URZ+0x36850], R0 ;  /* 0x036850000b00a5a7 */ /* 0x000ea4000804007f */
[----:B--2---:R-:W-:Y:S05]  /*2ccb0*/  @!P2 BRA `(.L_x_2407) ;  /* 0xfffffffc00f0a947 */ /* 0x004fea000383ffff */
[----:B------:R-:W-:Y:S05]  /*2ccc0*/  BRA `(.L_x_2406) ;  /* 0xffffff3c00707947 */ /* 0x000fea000383ffff */
.L_x_2413:
[----:B-1----:R1:W2:Y:S02]  /*2ccd0*/  SYNCS.PHASECHK.TRANS64.TRYWAIT P0, [R13+URZ+0x36850], R2 ;  /* 0x036850020d0075a7 */ /* 0x0022a4000800017f */
[----:B--2---:R-:W-:Y:S05]  /*2cce0*/  @!P0 NANOSLEEP.SYNCS 0x989680 ;  /* 0x009896800000895d */ /* 0x004fea0003900000 */
[----:B------:R-:W2:Y:S02]  /*2ccf0*/  @!P0 SYNCS.PHASECHK.TRANS64 P0, [R13+URZ+0x36850], R2 ;  /* 0x036850020d0085a7 */ /* 0x000ea4000800007f */
[----:B--2---:R-:W-:Y:S05]  /*2cd00*/  @!P0 BRA `(.L_x_2413) ;  /* 0xfffffffc00f08947 */ /* 0x004fea000383ffff */
[----:B------:R-:W-:Y:S05]  /*2cd10*/  BRA `(.L_x_2412) ;  /* 0xffffff60002c7947 */ /* 0x000fea000383ffff */
.L_x_2447:
        /* <DEDUP_REMOVED lines=11> */
.L_x_2593:
[----:B------:R-:W-:Y:S05]  /*2cdd0*/  BSYNC B1 ;  /* 0x0000000000017941 */ /* 0x000fea0003800000 */
.L_x_2592:
[----:B------:R-:W-:Y:S05]  /*2cde0*/  BRA `(.L_x_2594) ;  /* 0xffffffa000cc7947 */ /* 0x000fea000383ffff */
.L_x_2448:
[----:B------:R-:W-:Y:S01]  /*2cdf0*/  BSSY B1, `(.L_x_2595) ;  /* 0x0000006000017945 */ /* 0x000fe20003800000 */
[----:B------:R-:W-:-:S07]  /*2ce00*/  MOV R15, 0xffffffff ;  /* 0xffffffff000f7802 */ /* 0x000fce0000000f00 */
[----:B------:R-:W-:Y:S05]  /*2ce10*/  WARPSYNC.COLLECTIVE R15, `(.L_x_2596) ;  /* 0x000000000f0c7348 */ /* 0x000fea0003c00000 */
[----:B------:R-:W-:Y:S02]  /*2ce20*/  ELECT P6, UR62, PT ;  /* 0x00000000003e782f */ /* 0x000fe400038c0000 */
[----:B------:R-:W-:Y:S01]  /*2ce30*/  MOV R14, UR62 ;  /* 0x0000003e000e7c02 */ /* 0x000fe20008000f00 */
[----:B------:R-:W-:Y:S10]  /*2ce40*/  ENDCOLLECTIVE ;  /* 0x000000000000791b */ /* 0x000ff40003800000 */
.L_x_2596:
[----:B------:R-:W-:Y:S05]  /*2ce50*/  BSYNC B1 ;  /* 0x0000000000017941 */ /* 0x000fea0003800000 */
.L_x_2595:
[----:B------:R-:W-:Y:S05]  /*2ce60*/  BRA `(.L_x_2597) ;  /* 0xffffffa000b87947 */ /* 0x000fea000383ffff */
.L_x_2450:
[----:B0-----:R0:W1:Y:S02]  /*2ce70*/  SYNCS.PHASECHK.TRANS64.TRYWAIT P0, [R9+URZ+0x36820], R5 ;  /* 0x03682005090075a7 */ /* 0x001064000800017f */
[----:B-1----:R-:W-:Y:S05]  /*2ce80*/  @!P0 NANOSLEEP.SYNCS 0x989680 ;  /* 0x009896800000895d */ /* 0x002fea0003900000 */
[----:B------:R-:W1:Y:S02]  /*2ce90*/  @!P0 SYNCS.PHASECHK.TRANS64 P0, [R9+URZ+0x36820], R5 ;  /* 0x03682005090085a7 */ /* 0x000e64000800007f */
[----:B-1----:R-:W-:Y:S05]  /*2cea0*/  @!P0 BRA `(.L_x_2450) ;  /* 0xfffffffc00f08947 */ /* 0x002fea000383ffff */
[----:B------:R-:W-:Y:S05]  /*2ceb0*/  BRA `(.L_x_2598) ;  /* 0xffffffa000d47947 */ /* 0x000fea000383ffff */
.L_x_2453:
[----:B0-----:R0:W1:Y:S02]  /*2cec0*/  SYNCS.PHASECHK.TRANS64.TRYWAIT P0, [R5+URZ+0x368a0], R8 ;  /* 0x0368a008050075a7 */ /* 0x001064000800017f */
[----:B-1----:R-:W-:Y:S05]  /*2ced0*/  @!P0 NANOSLEEP.SYNCS 0x989680 ;  /* 0x009896800000895d */ /* 0x002fea0003900000 */
[----:B------:R-:W1:Y:S02]  /*2cee0*/  @!P0 SYNCS.PHASECHK.TRANS64 P0, [R5+URZ+0x368a0], R8 ;  /* 0x0368a008050085a7 */ /* 0x000e64000800007f */
[----:B-1----:R-:W-:Y:S05]  /*2cef0*/  @!P0 BRA `(.L_x_2453) ;  /* 0xfffffffc00f08947 */ /* 0x002fea000383ffff */
[----:B------:R-:W-:Y:S05]  /*2cf00*/  BRA `(.L_x_2599) ;  /* 0xffffffa000e47947 */ /* 0x000fea000383ffff */
.L_x_2455:
[----:B-1----:R1:W2:Y:S02]  /*2cf10*/  SYNCS.PHASECHK.TRANS64.TRYWAIT P0, [R5+URZ+0x368c0], R8 ;  /* 0x0368c008050075a7 */ /* 0x0022a4000800017f */
[----:B--2---:R-:W-:Y:S05]  /*2cf20*/  @!P0 NANOSLEEP.SYNCS 0x989680 ;  /* 0x009896800000895d */ /* 0x004fea0003900000 */
[----:B------:R-:W2:Y:S02]  /*2cf30*/  @!P0 SYNCS.PHASECHK.TRANS64 P0, [R5+URZ+0x368c0], R8 ;  /* 0x0368c008050085a7 */ /* 0x000ea4000800007f */
[----:B--2---:R-:W-:Y:S05]  /*2cf40*/  @!P0 BRA `(.L_x_2455) ;  /* 0xfffffffc00f08947 */ /* 0x004fea000383ffff */
[----:B------:R-:W-:Y:S05]  /*2cf50*/  BRA `(.L_x_2600) ;  /* 0xffffffa400707947 */ /* 0x000fea000383ffff */
.L_x_2459:
[----:B0-----:R0:W1:Y:S02]  /*2cf60*/  SYNCS.PHASECHK.TRANS64.TRYWAIT P0, [R6+URZ+0x368a0], R7 ;  /* 0x0368a007060075a7 */ /* 0x001064000800017f */
[----:B-1----:R-:W-:Y:S05]  /*2cf70*/  @!P0 NANOSLEEP.SYNCS 0x989680 ;  /* 0x009896800000895d */ /* 0x002fea0003900000 */
[----:B------:R-:W1:Y:S02]  /*2cf80*/  @!P0 SYNCS.PHASECHK.TRANS64 P0, [R6+URZ+0x368a0], R7 ;  /* 0x0368a007060085a7 */ /* 0x000e64000800007f */
[----:B-1----:R-:W-:Y:S05]  /*2cf90*/  @!P0 BRA `(.L_x_2459) ;  /* 0xfffffffc00f08947 */ /* 0x002fea000383ffff */
[----:B------:R-:W-:Y:S05]  /*2cfa0*/  BRA `(.L_x_2601) ;  /* 0xffffffa800447947 */ /* 0x000fea000383ffff */
.L_x_2461:
[----:B-1----:R1:W2:Y:S02]  /*2cfb0*/  SYNCS.PHASECHK.TRANS64.TRYWAIT P1, [R6+URZ+0x368c0], R7 ;  /* 0x0368c007060075a7 */ /* 0x0022a4000802017f */
[----:B--2---:R-:W-:Y:S05]  /*2cfc0*/  @!P1 NANOSLEEP.SYNCS 0x989680 ;  /* 0x009896800000995d */ /* 0x004fea0003900000 */
[----:B------:R-:W2:Y:S02]  /*2cfd0*/  @!P1 SYNCS.PHASECHK.TRANS64 P1, [R6+URZ+0x368c0], R7 ;  /* 0x0368c007060095a7 */ /* 0x000ea4000802007f */
[----:B--2---:R-:W-:Y:S05]  /*2cfe0*/  @!P1 BRA `(.L_x_2461) ;  /* 0xfffffffc00f09947 */ /* 0x004fea000383ffff */
[----:B------:R-:W-:Y:S05]  /*2cff0*/  BRA `(.L_x_2602) ;  /* 0xffffffa800c87947 */ /* 0x000fea000383ffff */
.L_x_2473:
        /* <DEDUP_REMOVED lines=11> */
.L_x_2604:
[----:B------:R-:W-:Y:S05]  /*2d0b0*/  BSYNC B0 ;  /* 0x0000000000007941 */ /* 0x000fea0003800000 */
.L_x_2603:
[----:B------:R-:W-:Y:S05]  /*2d0c0*/  BRA `(.L_x_2605) ;  /* 0xffffffb400d87947 */ /* 0x000fea000383ffff */
.L_x_2474:
[----:B------:R-:W-:Y:S01]  /*2d0d0*/  BSSY B0, `(.L_x_2606) ;  /* 0x0000006000007945 */ /* 0x000fe20003800000 */
[----:B------:R-:W-:-:S07]  /*2d0e0*/  IMAD.MOV.U32 R15, RZ, RZ, -0x1 ;  /* 0xffffffffff0f7424 */ /* 0x000fce00078e00ff */
[----:B------:R-:W-:Y:S05]  /*2d0f0*/  WARPSYNC.COLLECTIVE R15, `(.L_x_2607) ;  /* 0x000000000f0c7348 */ /* 0x000fea0003c00000 */
[----:B------:R-:W-:Y:S02]  /*2d100*/  ELECT P6, UR62, PT ;  /* 0x00000000003e782f */ /* 0x000fe400038c0000 */
[----:B------:R-:W-:Y:S01]  /*2d110*/  MOV R14, UR62 ;  /* 0x0000003e000e7c02 */ /* 0x000fe20008000f00 */
[----:B------:R-:W-:Y:S10]  /*2d120*/  ENDCOLLECTIVE ;  /* 0x000000000000791b */ /* 0x000ff40003800000 */
.L_x_2607:
[----:B------:R-:W-:Y:S05]  /*2d130*/  BSYNC B0 ;  /* 0x0000000000007941 */ /* 0x000fea0003800000 */
.L_x_2606:
[----:B------:R-:W-:Y:S05]  /*2d140*/  BRA `(.L_x_2608) ;  /* 0xffffffb400c87947 */ /* 0x000fea000383ffff */
.L_x_2477:
[----:B0-----:R0:W1:Y:S02]  /*2d150*/  SYNCS.PHASECHK.TRANS64.TRYWAIT P0, [R7+URZ+0x36840], R10 ;  /* 0x0368400a070075a7 */ /* 0x001064000800017f */
[----:B-1----:R-:W-:Y:S05]  /*2d160*/  @!P0 NANOSLEEP.SYNCS 0x989680 ;  /* 0x009896800000895d */ /* 0x002fea0003900000 */
[----:B------:R-:W1:Y:S02]  /*2d170*/  @!P0 SYNCS.PHASECHK.TRANS64 P0, [R7+URZ+0x36840], R10 ;  /* 0x0368400a070085a7 */ /* 0x000e64000800007f */
[----:B-1----:R-:W-:Y:S05]  /*2d180*/  @!P0 BRA `(.L_x_2477) ;  /* 0xfffffffc00f08947 */ /* 0x002fea000383ffff */
[----:B------:R-:W-:Y:S05]  /*2d190*/  BRA `(.L_x_2609) ;  /* 0xffffffb8002c7947 */ /* 0x000fea000383ffff */
.L_x_2480:
        /* <DEDUP_REMOVED lines=8> */
.L_x_2488:
[----:B0-----:R0:W1:Y:S02]  /*2d220*/  SYNCS.PHASECHK.TRANS64.TRYWAIT P0, [R7+URZ+0x36840], R8 ;  /* 0x03684008070075a7 */ /* 0x001064000800017f */
[----:B-1----:R-:W-:Y:S05]  /*2d230*/  @!P0 NANOSLEEP.SYNCS 0x989680 ;  /* 0x009896800000895d */ /* 0x002fea0003900000 */
[----:B------:R-:W1:Y:S02]  /*2d240*/  @!P0 SYNCS.PHASECHK.TRANS64 P0, [R7+URZ+0x36840], R8 ;  /* 0x03684008070085a7 */ /* 0x000e64000800007f */
[----:B-1----:R-:W-:Y:S05]  /*2d250*/  @!P0 BRA `(.L_x_2488) ;  /* 0xfffffffc00f08947 */ /* 0x002fea000383ffff */
[----:B------:R-:W-:Y:S05]  /*2d260*/  BRA `(.L_x_2611) ;  /* 0xffffffc000287947 */ /* 0x000fea000383ffff */
.L_x_2490:
[----:B0-----:R0:W1:Y:S02]  /*2d270*/  SYNCS.PHASECHK.TRANS64.TRYWAIT P0, [R8+URZ+0x60], R7 ;  /* 0x00006007080075a7 */ /* 0x001064000800017f */
[----:B-1----:R-:W-:Y:S05]  /*2d280*/  @!P0 NANOSLEEP.SYNCS 0x989680 ;  /* 0x009896800000895d */ /* 0x002fea0003900000 */
[----:B------:R-:W1:Y:S02]  /*2d290*/  @!P0 SYNCS.PHASECHK.TRANS64 P0, [R8+URZ+0x60], R7 ;  /* 0x00006007080085a7 */ /* 0x000e64000800007f */
[----:B-1----:R-:W-:Y:S05]  /*2d2a0*/  @!P0 BRA `(.L_x_2490) ;  /* 0xfffffffc00f08947 */ /* 0x002fea000383ffff */
[----:B------:R-:W-:Y:S05]  /*2d2b0*/  BRA `(.L_x_2612) ;  /* 0xffffffc000d47947 */ /* 0x000fea000383ffff */
.L_x_2495:
[----:B-1----:R1:W2:Y:S02]  /*2d2c0*/  SYNCS.PHASECHK.TRANS64.TRYWAIT P0, [R2+URZ+0x36840], R3 ;  /* 0x03684003020075a7 */ /* 0x0022a4000800017f */
[----:B--2---:R-:W-:Y:S05]  /*2d2d0*/  @!P0 NANOSLEEP.SYNCS 0x989680 ;  /* 0x009896800000895d */ /* 0x004fea0003900000 */
[----:B------:R-:W2:Y:S02]  /*2d2e0*/  @!P0 SYNCS.PHASECHK.TRANS64 P0, [R2+URZ+0x36840], R3 ;  /* 0x03684003020085a7 */ /* 0x000ea4000800007f */
[----:B--2---:R-:W-:Y:S05]  /*2d2f0*/  @!P0 BRA `(.L_x_2495) ;  /* 0xfffffffc00f08947 */ /* 0x004fea000383ffff */
[----:B------:R-:W-:Y:S05]  /*2d300*/  BRA `(.L_x_2613) ;  /* 0xffffffc800447947 */ /* 0x000fea000383ffff */
.L_x_2497:
[----:B0-----:R0:W1:Y:S02]  /*2d310*/  SYNCS.PHASECHK.TRANS64.TRYWAIT P1, [R3+URZ+0x60], R2 ;  /* 0x00006002030075a7 */ /* 0x001064000802017f */
[----:B-1----:R-:W-:Y:S05]  /*2d320*/  @!P1 NANOSLEEP.SYNCS 0x989680 ;  /* 0x009896800000995d */ /* 0x002fea0003900000 */
[----:B------:R-:W1:Y:S02]  /*2d330*/  @!P1 SYNCS.PHASECHK.TRANS64 P1, [R3+URZ+0x60], R2 ;  /* 0x00006002030095a7 */ /* 0x000e64000802007f */
[----:B-1----:R-:W-:Y:S05]  /*2d340*/  @!P1 BRA `(.L_x_2497) ;  /* 0xfffffffc00f09947 */ /* 0x002fea000383ffff */
[----:B------:R-:W-:Y:S05]  /*2d350*/  BRA `(.L_x_2614) ;  /* 0xffffffc800f07947 */ /* 0x000fea000383ffff */
.L_x_2502:
[----:B--2---:R2:W3:Y:S02]  /*2d360*/  SYNCS.PHASECHK.TRANS64.TRYWAIT P0, [R2+URZ+0x36840], R3 ;  /* 0x03684003020075a7 */ /* 0x0044e4000800017f */
[----:B---3--:R-:W-:Y:S05]  /*2d370*/  @!P0 NANOSLEEP.SYNCS 0x989680 ;  /* 0x009896800000895d */ /* 0x008fea0003900000 */
[----:B------:R-:W3:Y:S02]  /*2d380*/  @!P0 SYNCS.PHASECHK.TRANS64 P0, [R2+URZ+0x36840], R3 ;  /* 0x03684003020085a7 */ /* 0x000ee4000800007f */
[----:B---3--:R-:W-:Y:S05]  /*2d390*/  @!P0 BRA `(.L_x_2502) ;  /* 0xfffffffc00f08947 */ /* 0x008fea000383ffff */
[----:B------:R-:W-:Y:S05]  /*2d3a0*/  BRA `(.L_x_2615) ;  /* 0xffffffd000247947 */ /* 0x000fea000383ffff */
.L_x_2504:
[----:B0-----:R0:W1:Y:S02]  /*2d3b0*/  SYNCS.PHASECHK.TRANS64.TRYWAIT P1, [R2+URZ+0x60], R9 ;  /* 0x00006009020075a7 */ /* 0x001064000802017f */
[----:B-1----:R-:W-:Y:S05]  /*2d3c0*/  @!P1 NANOSLEEP.SYNCS 0x989680 ;  /* 0x009896800000995d */ /* 0x002fea0003900000 */
[----:B------:R-:W1:Y:S02]  /*2d3d0*/  @!P1 SYNCS.PHASECHK.TRANS64 P1, [R2+URZ+0x60], R9 ;  /* 0x00006009020095a7 */ /* 0x000e64000802007f */
[----:B-1----:R-:W-:Y:S05]  /*2d3e0*/  @!P1 BRA `(.L_x_2504) ;  /* 0xfffffffc00f09947 */ /* 0x002fea000383ffff */
[----:B------:R-:W-:Y:S05]  /*2d3f0*/  BRA `(.L_x_2616) ;  /* 0xffffffd000d47947 */ /* 0x000fea000383ffff */
.L_x_2511:
[----:B-1----:R1:W2:Y:S02]  /*2d400*/  SYNCS.PHASECHK.TRANS64.TRYWAIT P0, [R3+URZ+0x36860], R0 ;  /* 0x03686000030075a7 */ /* 0x0022a4000800017f */
[----:B--2---:R-:W-:Y:S05]  /*2d410*/  @!P0 NANOSLEEP.SYNCS 0x989680 ;  /* 0x009896800000895d */ /* 0x004fea0003900000 */
[----:B------:R-:W2:Y:S02]  /*2d420*/  @!P0 SYNCS.PHASECHK.TRANS64 P0, [R3+URZ+0x36860], R0 ;  /* 0x03686000030085a7 */ /* 0x000ea4000800007f */
[----:B--2---:R-:W-:Y:S05]  /*2d430*/  @!P0 BRA `(.L_x_2511) ;  /* 0xfffffffc00f08947 */ /* 0x004fea000383ffff */
[----:B------:R-:W-:Y:S05]  /*2d440*/  BRA `(.L_x_2617) ;  /* 0xffffffd400ec7947 */ /* 0x000fea000383ffff */
.L_x_2513:
[----:B------:R-:W-:Y:S01]  /*2d450*/  BSSY B0, `(.L_x_2618) ;  /* 0x0000008000007945 */ /* 0x000fe20003800000 */
[----:B------:R-:W-:Y:S01]  /*2d460*/  MOV R13, R16 ;  /* 0x00000010000d7202 */ /* 0x000fe20000000f00 */
[----:B------:R-:W-:Y:S01]  /*2d470*/  IMAD.MOV.U32 R12, RZ, RZ, RZ ;  /* 0x000000ffff0c7224 */ /* 0x000fe200078e00ff */
[----:B0-----:R-:W-:Y:S01]  /*2d480*/  MOV R15, 0xffffffff ;  /* 0xffffffff000f7802 */ /* 0x001fe20000000f00 */
[----:B------:R-:W-:-:S07]  /*2d490*/  IMAD.MOV.U32 R11, RZ, RZ, 0x1f ;  /* 0x0000001fff0b7424 */ /* 0x000fce00078e00ff */
[----:B-1----:R-:W-:Y:S05]  /*2d4a0*/  WARPSYNC.COLLECTIVE R15, `(.L_x_2619) ;  /* 0x000000000f087348 */ /* 0x002fea0003c00000 */
[----:B------:R0:W2:Y:S02]  /*2d4b0*/  SHFL.IDX P6, R14, R13, R12, R11 ;  /* 0x0000000c0d0e7389 */ /* 0x0000a400000c000b */
[----:B012---:R-:W-:Y:S01]  /*2d4c0*/  ENDCOLLECTIVE ;  /* 0x000000000000791b */ /* 0x007fe20003800000 */
.L_x_2619:
[----:B------:R-:W-:Y:S05]  /*2d4d0*/  BSYNC B0 ;  /* 0x0000000000007941 */ /* 0x000fea0003800000 */
.L_x_2618:
        /* <DEDUP_REMOVED lines=8> */
.L_x_2620:
[----:B------:R-:W-:Y:S01]  /*2d560*/  MOV R16, R14 ;  /* 0x0000000e00107202 */ /* 0x000fe20000000f00 */
[----:B------:R-:W-:Y:S06]  /*2d570*/  BRA `(.L_x_2621) ;  /* 0xffffffd8008c7947 */ /* 0x000fec000383ffff */
.L_x_2516:
[----:B------:R-:W-:Y:S01]  /*2d580*/  BSSY B0, `(.L_x_2622) ;  /* 0x0000008000007945 */ /* 0x000fe20003800000 */
[----:B-----5:R-:W-:Y:S01]  /*2d590*/  IMAD.MOV.U32 R13, RZ, RZ, R3 ;  /* 0x000000ffff0d7224 */ /* 0x020fe200078e0003 */
[----:B------:R-:W-:Y:S01]  /*2d5a0*/  MOV R11, RZ ;  /* 0x000000ff000b7202 */ /* 0x000fe20000000f00 */
[----:B------:R-:W-:Y:S02]  /*2d5b0*/  IMAD.MOV.U32 R12, RZ, RZ, 0x1 ;  /* 0x00000001ff0c7424 */ /* 0x000fe400078e00ff */
[----:B------:R-:W-:-:S07]  /*2d5c0*/  IMAD.MOV.U32 R15, RZ, RZ, -0x1 ;  /* 0xffffffffff0f7424 */ /* 0x000fce00078e00ff */
[----:B0-234-:R-:W-:Y:S05]  /*2d5d0*/  WARPSYNC.COLLECTIVE R15, `(.L_x_2623) ;  /* 0x000000000f087348 */ /* 0x01dfea0003c00000 */
[----:B------:R1:W0:Y:S02]  /*2d5e0*/  SHFL.UP P6, R14, R13, R12, R11 ;  /* 0x0400000c0d0e7389 */ /* 0x00022400000c000b */
[----:B01234-:R-:W-:Y:S01]  /*2d5f0*/  ENDCOLLECTIVE ;  /* 0x000000000000791b */ /* 0x01ffe20003800000 */
.L_x_2623:
[----:B------:R-:W-:Y:S05]  /*2d600*/  BSYNC B0 ;  /* 0x0000000000007941 */ /* 0x000fea0003800000 */
.L_x_2622:
        /* <DEDUP_REMOVED lines=10> */
.L_x_2624:
        /* <DEDUP_REMOVED lines=8> */
.L_x_2625:
        /* <DEDUP_REMOVED lines=8> */
.L_x_2626:
        /* <DEDUP_REMOVED lines=8> */
.L_x_2627:
        /* <DEDUP_REMOVED lines=8> */
.L_x_2628:
[----:B------:R-:W-:Y:S05]  /*2d8b0*/  BRA `(.L_x_2629) ;  /* 0xffffffd800507947 */ /* 0x000fea000383ffff */
.L_x_2521:
[----:B------:R-:W-:Y:S01]  /*2d8c0*/  BSSY B0, `(.L_x_2630) ;  /* 0x0000008000007945 */ /* 0x000fe20003800000 */
[----:B-----5:R-:W-:Y:S01]  /*2d8d0*/  IMAD.MOV.U32 R13, RZ, RZ, R3 ;  /* 0x000000ffff0d7224 */ /* 0x020fe200078e0003 */
[----:B------:R-:W-:Y:S01]  /*2d8e0*/  MOV R11, RZ ;  /* 0x000000ff000b7202 */ /* 0x000fe20000000f00 */
[----:B------:R-:W-:Y:S02]  /*2d8f0*/  IMAD.MOV.U32 R12, RZ, RZ, 0x1 ;  /* 0x00000001ff0c7424 */ /* 0x000fe400078e00ff */
[----:B------:R-:W-:-:S07]  /*2d900*/  IMAD.MOV.U32 R15, RZ, RZ, -0x1 ;  /* 0xffffffffff0f7424 */ /* 0x000fce00078e00ff */
[----:B01----:R-:W-:Y:S05]  /*2d910*/  WARPSYNC.COLLECTIVE R15, `(.L_x_2631) ;  /* 0x000000000f087348 */ /* 0x003fea0003c00000 */
[----:B------:R2:W3:Y:S02]  /*2d920*/  SHFL.UP P6, R14, R13, R12, R11 ;  /* 0x0400000c0d0e7389 */ /* 0x0004e400000c000b */
[----:B0123--:R-:W-:Y:S01]  /*2d930*/  ENDCOLLECTIVE ;  /* 0x000000000000791b */ /* 0x00ffe20003800000 */
.L_x_2631:
[----:B------:R-:W-:Y:S05]  /*2d940*/  BSYNC B0 ;  /* 0x0000000000007941 */ /* 0x000fea0003800000 */
.L_x_2630:
        /* <DEDUP_REMOVED lines=10> */
.L_x_2632:
        /* <DEDUP_REMOVED lines=8> */
.L_x_2633:
        /* <DEDUP_REMOVED lines=8> */
.L_x_2634:
        /* <DEDUP_REMOVED lines=8> */
.L_x_2635:
        /* <DEDUP_REMOVED lines=8> */
.L_x_2636:
[----:B------:R-:W-:Y:S05]  /*2dbf0*/  BRA `(.L_x_2637) ;  /* 0xffffffd800347947 */ /* 0x000fea000383ffff */
.L_x_2523:
[----:B------:R-:W-:Y:S01]  /*2dc00*/  BSSY B0, `(.L_x_2638) ;  /* 0x0000006000007945 */ /* 0x000fe20003800000 */
[----:B------:R-:W-:Y:S01]  /*2dc10*/  PLOP3.LUT P6, PT, P6, PT, PT, 0x8, 0x0 ;  /* 0x000000000000781c */ /* 0x000fe200037ce170 */
[----:B------:R-:W-:-:S12]  /*2dc20*/  IMAD.MOV.U32 R15, RZ, RZ, -0x1 ;  /* 0xffffffffff0f7424 */ /* 0x000fd800078e00ff */
[----:B0-----:R-:W-:Y:S05]  /*2dc30*/  WARPSYNC.COLLECTIVE R15, `(.L_x_2639) ;  /* 0x000000000f087348 */ /* 0x001fea0003c00000 */
[----:B------:R-:W-:Y:S01]  /*2dc40*/  VOTE.ANY R14, PT, P6 ;  /* 0x00000000000e7806 */ /* 0x000fe200030e0100 */
[----:B0-----:R-:W-:Y:S06]  /*2dc50*/  ENDCOLLECTIVE ;  /* 0x000000000000791b */ /* 0x001fec0003800000 */
.L_x_2639:
[----:B------:R-:W-:Y:S05]  /*2dc60*/  BSYNC B0 ;  /* 0x0000000000007941 */ /* 0x000fea0003800000 */
.L_x_2638:
        /* <DEDUP_REMOVED lines=9> */
.L_x_2640:
[----:B------:R-:W-:Y:S01]  /*2dd00*/  IMAD.MOV.U32 R17, RZ, RZ, R14 ;  /* 0x000000ffff117224 */ /* 0x000fe200078e000e */
[----:B------:R-:W-:Y:S06]  /*2dd10*/  BRA `(.L_x_2641) ;  /* 0xffffffd800247947 */ /* 0x000fec000383ffff */
.L_x_2525:
[----:B------:R-:W-:Y:S01]  /*2dd20*/  BSSY B0, `(.L_x_2642) ;  /* 0x0000007000007945 */ /* 0x000fe20003800000 */
[----:B------:R-:W-:Y:S01]  /*2dd30*/  IMAD.MOV.U32 R13, RZ, RZ, R2 ;  /* 0x000000ffff0d7224 */ /* 0x000fe200078e0002 */
[----:B------:R-:W-:Y:S01]  /*2dd40*/  MOV R11, 0x1f ;  /* 0x0000001f000b7802 */ /* 0x000fe20000000f00 */
[----:B------:R-:W-:-:S07]  /*2dd50*/  IMAD.MOV.U32 R15, RZ, RZ, -0x1 ;  /* 0xffffffffff0f7424 */ /* 0x000fce00078e00ff */
[----:B012---:R-:W-:Y:S05]  /*2dd60*/  WARPSYNC.COLLECTIVE R15, `(.L_x_2643) ;  /* 0x000000000f087348 */ /* 0x007fea0003c00000 */
[----:B------:R3:W4:Y:S02]  /*2dd70*/  SHFL.IDX P6, R14, R13, R12, R11 ;  /* 0x0000000c0d0e7389 */ /* 0x00072400000c000b */
[----:B01234-:R-:W-:Y:S01]  /*2dd80*/  ENDCOLLECTIVE ;  /* 0x000000000000791b */ /* 0x01ffe20003800000 */
.L_x_2643:
[----:B------:R-:W-:Y:S05]  /*2dd90*/  BSYNC B0 ;  /* 0x0000000000007941 */ /* 0x000fea0003800000 */
.L_x_2642:
[----:B------:R-:W-:Y:S01]  /*2dda0*/  IMAD.MOV.U32 R8, RZ, RZ, R14 ;  /* 0x000000ffff087224 */ /* 0x000fe200078e000e */
[----:B------:R-:W-:Y:S06]  /*2ddb0*/  BRA `(.L_x_2524) ;  /* 0xffffffd800187947 */ /* 0x000fec000383ffff */
.L_x_2529:
[----:B-1----:R1:W2:Y:S02]  /*2ddc0*/  SYNCS.PHASECHK.TRANS64.TRYWAIT P0, [R0+URZ+0x36820], R3 ;  /* 0x03682003000075a7 */ /* 0x0022a4000800017f */
[----:B--2---:R-:W-:Y:S05]  /*2ddd0*/  @!P0 NANOSLEEP.SYNCS 0x989680 ;  /* 0x009896800000895d */ /* 0x004fea0003900000 */
[----:B------:R-:W2:Y:S02]  /*2dde0*/  @!P0 SYNCS.PHASECHK.TRANS64 P0, [R0+URZ+0x36820], R3 ;  /* 0x03682003000085a7 */ /* 0x000ea4000800007f */
[----:B--2---:R-:W-:Y:S05]  /*2ddf0*/  @!P0 BRA `(.L_x_2529) ;  /* 0xfffffffc00f08947 */ /* 0x004fea000383ffff */
[----:B------:R-:W-:Y:S05]  /*2de00*/  BRA `(.L_x_2644) ;  /* 0xffffffdc008c7947 */ /* 0x000fea000383ffff */
.L_x_2530:
[----:B------:R-:W2:Y:S01]  /*2de10*/  S2R R2, SR_TID.X ;  /* 0x0000000000027919 */ /* 0x000ea20000002100 */
[----:B------:R-:W-:Y:S01]  /*2de20*/  BSSY B0, `(.L_x_2645) ;  /* 0x000000a000007945 */ /* 0x000fe20003800000 */
[----:B------:R-:W-:Y:S01]  /*2de30*/  IMAD.MOV.U32 R12, RZ, RZ, RZ ;  /* 0x000000ffff0c7224 */ /* 0x000fe200078e00ff */
[----:B------:R-:W-:Y:S01]  /*2de40*/  MOV R15, 0xffffffff ;  /* 0xffffffff000f7802 */ /* 0x000fe20000000f00 */
[----:B0-----:R-:W-:Y:S01]  /*2de50*/  IMAD.MOV.U32 R11, RZ, RZ, 0x1f ;  /* 0x0000001fff0b7424 */ /* 0x001fe200078e00ff */
[----:B--2---:R-:W-:-:S04]  /*2de60*/  SHF.R.U32.HI R2, RZ, 0x5, R2 ;  /* 0x00000005ff027819 */ /* 0x004fc80000011602 */
[----:B------:R-:W-:-:S04]  /*2de70*/  LOP3.LUT R2, R2, 0x3, RZ, 0xc0, !PT ;  /* 0x0000000302027812 */ /* 0x000fc800078ec0ff */
[----:B------:R-:W-:-:S07]  /*2de80*/  MOV R13, R2 ;  /* 0x00000002000d7202 */ /* 0x000fce0000000f00 */
[----:B-1----:R-:W-:Y:S05]  /*2de90*/  WARPSYNC.COLLECTIVE R15, `(.L_x_2646) ;  /* 0x000000000f087348 */ /* 0x002fea0003c00000 */
[----:B------:R0:W2:Y:S02]  /*2dea0*/  SHFL.IDX P6, R14, R13, R12, R11 ;  /* 0x0000000c0d0e7389 */ /* 0x0000a400000c000b */
[----:B012---:R-:W-:Y:S01]  /*2deb0*/  ENDCOLLECTIVE ;  /* 0x000000000000791b */ /* 0x007fe20003800000 */
.L_x_2646:
[----:B------:R-:W-:Y:S05]  /*2dec0*/  BSYNC B0 ;  /* 0x0000000000007941 */ /* 0x000fea0003800000 */
.L_x_2645:
[----:B------:R-:W-:Y:S05]  /*2ded0*/  BRA `(.L_x_2647) ;  /* 0xffffffdc00747947 */ /* 0x000fea000383ffff */
.L_x_2531:
[----:B------:R-:W-:Y:S01]  /*2dee0*/  BSSY B0, `(.L_x_2648) ;  /* 0x0000006000007945 */ /* 0x000fe20003800000 */
[----:B------:R-:W-:-:S07]  /*2def0*/  IMAD.MOV.U32 R15, RZ, RZ, -0x1 ;  /* 0xffffffffff0f7424 */ /* 0x000fce00078e00ff */
[----:B012---:R-:W-:Y:S05]  /*2df00*/  WARPSYNC.COLLECTIVE R15, `(.L_x_2649) ;  /* 0x000000000f0c7348 */ /* 0x007fea0003c00000 */
[----:B------:R-:W-:Y:S02]  /*2df10*/  ELECT P6, UR62, PT ;  /* 0x00000000003e782f */ /* 0x000fe400038c0000 */
[----:B------:R-:W-:Y:S01]  /*2df20*/  MOV R14, UR62 ;  /* 0x0000003e000e7c02 */ /* 0x000fe20008000f00 */
[----:B012---:R-:W-:Y:S10]  /*2df30*/  ENDCOLLECTIVE ;  /* 0x000000000000791b */ /* 0x007ff40003800000 */
.L_x_2649:
[----:B------:R-:W-:Y:S05]  /*2df40*/  BSYNC B0 ;  /* 0x0000000000007941 */ /* 0x000fea0003800000 */
.L_x_2648:
[----:B------:R-:W-:Y:S05]  /*2df50*/  BRA `(.L_x_2650) ;  /* 0xffffffdc00687947 */ /* 0x000fea000383ffff */
.L_x_2533:
[----:B-1----:R1:W2:Y:S02]  /*2df60*/  SYNCS.PHASECHK.TRANS64.TRYWAIT P0, [R6+URZ], R5 ;  /* 0x00000005060075a7 */ /* 0x0022a4000800017f */
[----:B--2---:R-:W-:Y:S05]  /*2df70*/  @!P0 NANOSLEEP.SYNCS 0x989680 ;  /* 0x009896800000895d */ /* 0x004fea0003900000 */
[----:B------:R-:W2:Y:S02]  /*2df80*/  @!P0 SYNCS.PHASECHK.TRANS64 P0, [R6+URZ], R5 ;  /* 0x00000005060085a7 */ /* 0x000ea4000800007f */
[----:B--2---:R-:W-:Y:S05]  /*2df90*/  @!P0 BRA `(.L_x_2533) ;  /* 0xfffffffc00f08947 */ /* 0x004fea000383ffff */
[----:B------:R-:W-:Y:S05]  /*2dfa0*/  BRA `(.L_x_2651) ;  /* 0xffffffdc00ac7947 */ /* 0x000fea000383ffff */
.L_x_2534:
[----:B--2---:R2:W3:Y:S02]  /*2dfb0*/  SYNCS.PHASECHK.TRANS64.TRYWAIT P0, [R7+URZ], R2 ;  /* 0x00000002070075a7 */ /* 0x0044e4000800017f */
[----:B---3--:R-:W-:Y:S05]  /*2dfc0*/  @!P0 NANOSLEEP.SYNCS 0x989680 ;  /* 0x009896800000895d */ /* 0x008fea0003900000 */
[----:B------:R-:W3:Y:S02]  /*2dfd0*/  @!P0 SYNCS.PHASECHK.TRANS64 P0, [R7+URZ], R2 ;  /* 0x00000002070085a7 */ /* 0x000ee4000800007f */
[----:B---3--:R-:W-:Y:S05]  /*2dfe0*/  @!P0 BRA `(.L_x_2534) ;  /* 0xfffffffc00f08947 */ /* 0x008fea000383ffff */
[----:B------:R-:W-:Y:S05]  /*2dff0*/  BRA `(.L_x_2652) ;  /* 0xffffffdc00a07947 */ /* 0x000fea000383ffff */
.L_x_2536:
[----:B---3--:R3:W4:Y:S02]  /*2e000*/  SYNCS.PHASECHK.TRANS64.TRYWAIT P0, [R4+URZ], R5 ;  /* 0x00000005040075a7 */ /* 0x008724000800017f */
[----:B----4-:R-:W-:Y:S05]  /*2e010*/  @!P0 NANOSLEEP.SYNCS 0x989680 ;  /* 0x009896800000895d */ /* 0x010fea0003900000 */
[----:B------:R-:W4:Y:S02]  /*2e020*/  @!P0 SYNCS.PHASECHK.TRANS64 P0, [R4+URZ], R5 ;  /* 0x00000005040085a7 */ /* 0x000f24000800007f */
[----:B----4-:R-:W-:Y:S05]  /*2e030*/  @!P0 BRA `(.L_x_2536) ;  /* 0xfffffffc00f08947 */ /* 0x010fea000383ffff */
[----:B------:R-:W-:Y:S05]  /*2e040*/  BRA `(.L_x_2653) ;  /* 0xffffffdc00a87947 */ /* 0x000fea000383ffff */
.L_x_2654:
        /* <DEDUP_REMOVED lines=11> */
.L_x_2664:


//--------------------- .nv.global.init           --------------------------
	.section	.nv.global.init,"aw",@progbits
.nv.global.init:
	.type		$str$23,@object
	.size		$str$23,($str$24 - $str$23)
$str$23:
        /*0000*/ 	.byte	0x28, 0x61, 0x64, 0x64, 0x72, 0x65, 0x73, 0x73, 0x20, 0x26, 0x20, 0x6d, 0x61, 0x73, 0x6b, 0x29
        /*0010*/ 	.byte	0x20, 0x3d, 0x3d, 0x20, 0x30, 0x00
	.type		$str$24,@object
	.size		$str$24,(__unnamed_9 - $str$24)
$str$24:
        /*0016*/ 	.byte	0x2f, 0x74, 0x6d, 0x70, 0x2f, 0x6f, 0x73, 0x73, 0x5f, 0x6b, 0x65, 0x72, 0x6e, 0x65, 0x6c, 0x73
        /*0026*/ 	.byte	0x5f, 0x73, 0x72, 0x63, 0x2f, 0x66, 0x6c, 0x61, 0x73, 0x68, 0x5f, 0x61, 0x74, 0x74, 0x65, 0x6e
        /*0036*/ 	.byte	0x74, 0x69, 0x6f, 0x6e, 0x2f, 0x63, 0x73, 0x72, 0x63, 0x2f, 0x63, 0x75, 0x74, 0x6c, 0x61, 0x73
        /*0046*/ 	.byte	0x73, 0x2f, 0x69, 0x6e, 0x63, 0x6c, 0x75, 0x64, 0x65, 0x2f, 0x63, 0x75, 0x74, 0x65, 0x2f, 0x70
        /*0056*/ 	.byte	0x6f, 0x69, 0x6e, 0x74, 0x65, 0x72, 0x5f, 0x66, 0x6c, 0x61, 0x67, 0x67, 0x65, 0x64, 0x2e, 0x68
        /*0066*/ 	.byte	0x70, 0x70, 0x00
	.type		__unnamed_9,@object
	.size		__unnamed_9,(__unnamed_5 - __unnamed_9)
__unnamed_9:
        /* <DEDUP_REMOVED lines=24> */
	.type		__unnamed_5,@object
	.size		__unnamed_5,(__unnamed_4 - __unnamed_5)
__unnamed_5:
        /* <DEDUP_REMOVED lines=24> */
	.type		__unnamed_4,@object
	.size		__unnamed_4,(__unnamed_3 - __unnamed_4)
__unnamed_4:
        /* <DEDUP_REMOVED lines=24> */
	.type		__unnamed_3,@object
	.size		__unnamed_3,(__unnamed_7 - __unnamed_3)
__unnamed_3:
        /* <DEDUP_REMOVED lines=29> */
	.type		__unnamed_7,@object
	.size		__unnamed_7,(__unnamed_2 - __unnamed_7)
__unnamed_7:
        /* <DEDUP_REMOVED lines=29> */
	.type		__unnamed_2,@object
	.size		__unnamed_2,(__unnamed_8 - __unnamed_2)
__unnamed_2:
        /* <DEDUP_REMOVED lines=29> */
	.type		__unnamed_8,@object
	.size		__unnamed_8,(__unnamed_1 - __unnamed_8)
__unnamed_8:
        /* <DEDUP_REMOVED lines=29> */
	.type		__unnamed_1,@object
	.size		__unnamed_1,(__unnamed_6 - __unnamed_1)
__unnamed_1:
        /* <DEDUP_REMOVED lines=28> */
        /*0dd9*/ 	.byte	0x32, 0x31, 0x35, 0x30, 0x34, 0x3e, 0x3e, 0x3e, 0x3e, 0x3e, 0x20, 0x26, 0x5d, 0x00
	.type		__unnamed_6,@object
	.size		__unnamed_6,(.L_5 - __unnamed_6)
__unnamed_6:
        /* <DEDUP_REMOVED lines=29> */
.L_5:


//--------------------- .nv.shared._ZN7cutlass13device_kernelIN5flash11enable_sm90INS1_16FlashAttnFwdSm90INS1_25CollectiveMainloopFwdSm90ILi2EN4cute5tupleIJNS5_1CILi1EEES8_S8_EEENS6_IJNS7_ILi128EEENS7_ILi112EEENS7_ILi192EEEEEELi192ENS_6half_tEfNS_4arch4Sm90ELb0ELb0ELb1ELb0ELb0ELb0ELb0ELb1ELb1ELb0ELb0ELb0EEENS1_21CollectiveEpilogueFwdINS6_IJSA_SC_SB_EEES9_SE_SG_Li256ELb0ELb0ELb0ELb0EEENS1_29StaticPersistentTileSchedulerILb0EEEEEEEEEvNT_6ParamsE --------------------------
	.section	.nv.shared._ZN7cutlass13device_kernelIN5flash11enable_sm90INS1_16FlashAttnFwdSm90INS1_25CollectiveMainloopFwdSm90ILi2EN4cute5tupleIJNS5_1CILi1EEES8_S8_EEENS6_IJNS7_ILi128EEENS7_ILi112EEENS7_ILi192EEEEEELi192ENS_6half_tEfNS_4arch4Sm90ELb0ELb0ELb1ELb0ELb0ELb0ELb0ELb1ELb1ELb0ELb0ELb0EEENS1_21CollectiveEpilogueFwdINS6_IJSA_SC_SB_EEES9_SE_SG_Li256ELb0ELb0ELb0ELb0EEENS1_29StaticPersistentTileSchedulerILb0EEEEEEEEEvNT_6ParamsE,"aw",@nobits
	.sectionflags	@""
	.align	16
	.zero		1024


//--------------------- .nv.shared.reserved.0     --------------------------
	.section	.nv.shared.reserved.0,"aw",@nobits
	.weak		__nv_reservedSMEM_offset_0_alias
	.size		__nv_reservedSMEM_offset_0_alias, 0, 0
	.other		__nv_reservedSMEM_offset_0_alias,@"STO_CUDA_RESERVED_SHARED STV_DEFAULT"
__nv_reservedSMEM_offset_0_alias:
	.zero		0


//--------------------- .nv.global                --------------------------
	.section	.nv.global,"aw",@nobits
.nv.global:
	.type		_ZN74_INTERNAL_0f67f349_38_flash_fwd_hdim192_fp16_softcap_sm90_cu_93b96ec2_36494cute1_E,@object
	.size		_ZN74_INTERNAL_0f67f349_38_flash_fwd_hdim192_fp16_softcap_sm90_cu_93b96ec2_36494cute1_E,(_ZN74_INTERNAL_0f67f349_38_flash_fwd_hdim192_fp16_softcap_sm90_cu_93b96ec2_36494cuda3std3__45__cpo6cbeginE - _ZN74_INTERNAL_0f67f349_38_flash_fwd_hdim192_fp16_softcap_sm90_cu_93b96ec2_36494cute1_E)
_ZN74_INTERNAL_0f67f349_38_flash_fwd_hdim192_fp16_softcap_sm90_cu_93b96ec2_36494cute1_E:
	.zero		1
	.type		_ZN74_INTERNAL_0f67f349_38_flash_fwd_hdim192_fp16_softcap_sm90_cu_93b96ec2_36494cuda3std3__45__cpo6cbeginE,@object
	.size		_ZN74_INTERNAL_0f67f349_38_flash_fwd_hdim192_fp16_softcap_sm90_cu_93b96ec2_36494cuda3std3__45__cpo6cbeginE,(_ZN74_INTERNAL_0f67f349_38_flash_fwd_hdim192_fp16_softcap_sm90_cu_93b96ec2_36494cuda3std3__48in_placeE - _ZN74_INTERNAL_0f67f349_38_flash_fwd_hdim192_fp16_softcap_sm90_cu_93b96ec2_36494cuda3std3__45__cpo6cbeginE)
_ZN74_INTERNAL_0f67f349_38_flash_fwd_hdim192_fp16_softcap_sm90_cu_93b96ec2_36494cuda3std3__45__cpo6cbeginE:
	.zero		1
	.type		_ZN74_INTERNAL_0f67f349_38_flash_fwd_hdim192_fp16_softcap_sm90_cu_93b96ec2_36494cuda3std3__48in_placeE,@object
	.size		_ZN74_INTERNAL_0f67f349_38_flash_fwd_hdim192_fp16_softcap_sm90_cu_93b96ec2_36494cuda3std3__48in_placeE,(_ZN74_INTERNAL_0f67f349_38_flash_fwd_hdim192_fp16_softcap_sm90_cu_93b96ec2_36494cuda3std6ranges3__45__cpo9iter_moveE - _ZN74_INTERNAL_0f67f349_38_flash_fwd_hdim192_fp16_softcap_sm90_cu_93b96ec2_36494cuda3std3__48in_placeE)
_ZN74_INTERNAL_0f67f349_38_flash_fwd_hdim192_fp16_softcap_sm90_cu_93b96ec2_36494cuda3std3__48in_placeE:
	.zero		1
	.type		_ZN74_INTERNAL_0f67f349_38_flash_fwd_hdim192_fp16_softcap_sm90_cu_93b96ec2_36494cuda3std6ranges3__45__cpo9iter_moveE,@object
	.size		_ZN74_INTERNAL_0f67f349_38_flash_fwd_hdim192_fp16_softcap_sm90_cu_93b96ec2_36494cuda3std6ranges3__45__cpo9iter_moveE,(_ZN74_INTERNAL_0f67f349_38_flash_fwd_hdim192_fp16_softcap_sm90_cu_93b96ec2_36494cuda3std3__45__cpo5beginE - _ZN74_INTERNAL_0f67f349_38_flash_fwd_hdim192_fp16_softcap_sm90_cu_93b96ec2_36494cuda3std6ranges3__45__cpo9iter_moveE)
_ZN74_INTERNAL_0f67f349_38_flash_fwd_hdim192_fp16_softcap_sm90_cu_93b96ec2_36494cuda3std6ranges3__45__cpo9iter_moveE:
	.zero		1
	.type		_ZN74_INTERNAL_0f67f349_38_flash_fwd_hdim192_fp16_softcap_sm90_cu_93b96ec2_36494cuda3std3__45__cpo5beginE,@object
	.size		_ZN74_INTERNAL_0f67f349_38_flash_fwd_hdim192_fp16_softcap_sm90_cu_93b96ec2_36494cuda3std3__45__cpo5beginE,(_ZN74_INTERNAL_0f67f349_38_flash_fwd_hdim192_fp16_softcap_sm90_cu_93b96ec2_36494cuda3std3__476_GLOBAL__N__0f67f349_38_flash_fwd_hdim192_fp16_softcap_sm90_cu_93b96ec2_36496ignoreE - _ZN74_INTERNAL_0f67f349_38_flash_fwd_hdim192_fp16_softcap_sm90_cu_93b96ec2_36494cuda3std3__45__cpo5beginE)
_ZN74_INTERNAL_0f67f349_38_flash_fwd_hdim192_fp16_softcap_sm90_cu_93b96ec2_36494cuda3std3__45__cpo5beginE:
	.zero		1
	.type		_ZN74_INTERNAL_0f67f349_38_flash_fwd_hdim192_fp16_softcap_sm90_cu_93b96ec2_36494cuda3std3__476_GLOBAL__N__0f67f349_38_flash_fwd_hdim192_fp16_softcap_sm90_cu_93b96ec2_36496ignoreE,@object
	.size		_ZN74_INTERNAL_0f67f349_38_flash_fwd_hdim192_fp16_softcap_sm90_cu_93b96ec2_36494cuda3std3__476_GLOBAL__N__0f67f349_38_flash_fwd_hdim192_fp16_softcap_sm90_cu_93b96ec2_36496ignoreE,(_ZN74_INTERNAL_0f67f349_38_flash_fwd_hdim192_fp16_softcap_sm90_cu_93b96ec2_36494cute7productE - _ZN74_INTERNAL_0f67f349_38_flash_fwd_hdim192_fp16_softcap_sm90_cu_93b96ec2_36494cuda3std3__476_GLOBAL__N__0f67f349_38_flash_fwd_hdim192_fp16_softcap_sm90_cu_93b96ec2_36496ignoreE)
_ZN74_INTERNAL_0f67f349_38_flash_fwd_hdim192_fp16_softcap_sm90_cu_93b96ec2_36494cuda3std3__476_GLOBAL__N__0f67f349_38_flash_fwd_hdim192_fp16_softcap_sm90_cu_93b96ec2_36496ignoreE:
	.zero		1
	.type		_ZN74_INTERNAL_0f67f349_38_flash_fwd_hdim192_fp16_softcap_sm90_cu_93b96ec2_36494cute7productE,@object
	.size		_ZN74_INTERNAL_0f67f349_38_flash_fwd_hdim192_fp16_softcap_sm90_cu_93b96ec2_36494cute7productE,(_ZN74_INTERNAL_0f67f349_38_flash_fwd_hdim192_fp16_softcap_sm90_cu_93b96ec2_36494cuda3std3__45__cpo3endE - _ZN74_INTERNAL_0f67f349_38_flash_fwd_hdim192_fp16_softcap_sm90_cu_93b96ec2_36494cute7productE)
_ZN74_INTERNAL_0f67f349_38_flash_fwd_hdim192_fp16_softcap_sm90_cu_93b96ec2_36494cute7productE:
	.zero		1
	.type		_ZN74_INTERNAL_0f67f349_38_flash_fwd_hdim192_fp16_softcap_sm90_cu_93b96ec2_36494cuda3std3__45__cpo3endE,@object
	.size		_ZN74_INTERNAL_0f67f349_38_flash_fwd_hdim192_fp16_softcap_sm90_cu_93b96ec2_36494cuda3std3__45__cpo3endE,(_ZN74_INTERNAL_0f67f349_38_flash_fwd_hdim192_fp16_softcap_sm90_cu_93b96ec2_36494cuda3std3__419piecewise_constructE - _ZN74_INTERNAL_0f67f349_38_flash_fwd_hdim192_fp16_softcap_sm90_cu_93b96ec2_36494cuda3std3__45__cpo3endE)
_ZN74_INTERNAL_0f67f349_38_flash_fwd_hdim192_fp16_softcap_sm90_cu_93b96ec2_36494cuda3std3__45__cpo3endE:
	.zero		1
	.type		_ZN74_INTERNAL_0f67f349_38_flash_fwd_hdim192_fp16_softcap_sm90_cu_93b96ec2_36494cuda3std3__419piecewise_constructE,@object
	.size		_ZN74_INTERNAL_0f67f349_38_flash_fwd_hdim192_fp16_softcap_sm90_cu_93b96ec2_36494cuda3std3__419piecewise_constructE,(_ZN74_INTERNAL_0f67f349_38_flash_fwd_hdim192_fp16_softcap_sm90_cu_93b96ec2_36494cuda3std3__45__cpo4cendE - _ZN74_INTERNAL_0f67f349_38_flash_fwd_hdim192_fp16_softcap_sm90_cu_93b96ec2_36494cuda3std3__419piecewise_constructE)
_ZN74_INTERNAL_0f67f349_38_flash_fwd_hdim192_fp16_softcap_sm90_cu_93b96ec2_36494cuda3std3__419piecewise_constructE:
	.zero		1
	.type		_ZN74_INTERNAL_0f67f349_38_flash_fwd_hdim192_fp16_softcap_sm90_cu_93b96ec2_36494cuda3std3__45__cpo4cendE,@object
	.size		_ZN74_INTERNAL_0f67f349_38_flash_fwd_hdim192_fp16_softcap_sm90_cu_93b96ec2_36494cuda3std3__45__cpo4cendE,(_ZN74_INTERNAL_0f67f349_38_flash_fwd_hdim192_fp16_softcap_sm90_cu_93b96ec2_36494cuda3std6ranges3__45__cpo4swapE - _ZN74_INTERNAL_0f67f349_38_flash_fwd_hdim192_fp16_softcap_sm90_cu_93b96ec2_36494cuda3std3__45__cpo4cendE)
_ZN74_INTERNAL_0f67f349_38_flash_fwd_hdim192_fp16_softcap_sm90_cu_93b96ec2_36494cuda3std3__45__cpo4cendE:
	.zero		1
	.type		_ZN74_INTERNAL_0f67f349_38_flash_fwd_hdim192_fp16_softcap_sm90_cu_93b96ec2_36494cuda3std6ranges3__45__cpo4swapE,@object
	.size		_ZN74_INTERNAL_0f67f349_38_flash_fwd_hdim192_fp16_softcap_sm90_cu_93b96ec2_36494cuda3std6ranges3__45__cpo4swapE,(.L_16 - _ZN74_INTERNAL_0f67f349_38_flash_fwd_hdim192_fp16_softcap_sm90_cu_93b96ec2_36494cuda3std6ranges3__45__cpo4swapE)
_ZN74_INTERNAL_0f67f349_38_flash_fwd_hdim192_fp16_softcap_sm90_cu_93b96ec2_36494cuda3std6ranges3__45__cpo4swapE:
	.zero		1
.L_16:


//--------------------- .nv.shared._ZN7cutlass13device_kernelIN5flash11enable_sm90INS1_16FlashAttnFwdSm90INS1_25CollectiveMainloopFwdSm90ILi2EN4cute5tupleIJNS5_1CILi2EEENS7_ILi1EEES9_EEENS6_IJNS7_ILi128EEENS7_ILi112EEENS7_ILi192EEEEEELi192ENS_6half_tEfNS_4arch4Sm90ELb0ELb0ELb1ELb0ELb0ELb0ELb0ELb1ELb1ELb0ELb0ELb0EEENS1_21CollectiveEpilogueFwdINS6_IJSB_SD_SC_EEESA_SF_SH_Li256ELb0ELb0ELb0ELb0EEENS1_29StaticPersistentTileSchedulerILb0EEEEEEEEEvNT_6ParamsE --------------------------
	.section	.nv.shared._ZN7cutlass13device_kernelIN5flash11enable_sm90INS1_16FlashAttnFwdSm90INS1_25CollectiveMainloopFwdSm90ILi2EN4cute5tupleIJNS5_1CILi2EEENS7_ILi1EEES9_EEENS6_IJNS7_ILi128EEENS7_ILi112EEENS7_ILi192EEEEEELi192ENS_6half_tEfNS_4arch4Sm90ELb0ELb0ELb1ELb0ELb0ELb0ELb0ELb1ELb1ELb0ELb0ELb0EEENS1_21CollectiveEpilogueFwdINS6_IJSB_SD_SC_EEESA_SF_SH_Li256ELb0ELb0ELb0ELb0EEENS1_29StaticPersistentTileSchedulerILb0EEEEEEEEEvNT_6ParamsE,"aw",@nobits
	.sectionflags	@""
	.align	16
	.zero		1024


//--------------------- .nv.shared._ZN7cutlass13device_kernelIN5flash11enable_sm90INS1_16FlashAttnFwdSm90INS1_25CollectiveMainloopFwdSm90ILi2EN4cute5tupleIJNS5_1CILi1EEES8_S8_EEENS6_IJNS7_ILi128EEENS7_ILi112EEENS7_ILi192EEEEEELi192ENS_6half_tEfNS_4arch4Sm90ELb0ELb0ELb1ELb1ELb0ELb0ELb0ELb1ELb1ELb0ELb0ELb0EEENS1_21CollectiveEpilogueFwdINS6_IJSA_SC_SB_EEES9_SE_SG_Li256ELb1ELb0ELb0ELb0EEENS1_36VarlenDynamicPersistentTileSchedulerILi128ELi112ELi256ELi32ELb0ELb0ELb1ELb0ELb1ELb1EEEEEEEEEvNT_6ParamsE --------------------------
	.section	.nv.shared._ZN7cutlass13device_kernelIN5flash11enable_sm90INS1_16FlashAttnFwdSm90INS1_25CollectiveMainloopFwdSm90ILi2EN4cute5tupleIJNS5_1CILi1EEES8_S8_EEENS6_IJNS7_ILi128EEENS7_ILi112EEENS7_ILi192EEEEEELi192ENS_6half_tEfNS_4arch4Sm90ELb0ELb0ELb1ELb1ELb0ELb0ELb0ELb1ELb1ELb0ELb0ELb0EEENS1_21CollectiveEpilogueFwdINS6_IJSA_SC_SB_EEES9_SE_SG_Li256ELb1ELb0ELb0ELb0EEENS1_36VarlenDynamicPersistentTileSchedulerILi128ELi112ELi256ELi32ELb0ELb0ELb1ELb0ELb1ELb1EEEEEEEEEvNT_6ParamsE,"aw",@nobits
	.sectionflags	@""
	.align	16
	.zero		1024


//--------------------- .nv.shared._ZN7cutlass13device_kernelIN5flash11enable_sm90INS1_16FlashAttnFwdSm90INS1_25CollectiveMainloopFwdSm90ILi2EN4cute5tupleIJNS5_1CILi1EEES8_S8_EEENS6_IJNS7_ILi128EEENS7_ILi112EEENS7_ILi192EEEEEELi192ENS_6half_tEfNS_4arch4Sm90ELb0ELb0ELb1ELb1ELb0ELb1ELb0ELb1ELb1ELb0ELb0ELb0EEENS1_21CollectiveEpilogueFwdINS6_IJSA_SC_SB_EEES9_SE_SG_Li256ELb1ELb0ELb0ELb0EEENS1_36VarlenDynamicPersistentTileSchedulerILi128ELi112ELi256ELi32ELb0ELb0ELb1ELb0ELb1ELb1EEEEEEEEEvNT_6ParamsE --------------------------
	.section	.nv.shared._ZN7cutlass13device_kernelIN5flash11enable_sm90INS1_16FlashAttnFwdSm90INS1_25CollectiveMainloopFwdSm90ILi2EN4cute5tupleIJNS5_1CILi1EEES8_S8_EEENS6_IJNS7_ILi128EEENS7_ILi112EEENS7_ILi192EEEEEELi192ENS_6half_tEfNS_4arch4Sm90ELb0ELb0ELb1ELb1ELb0ELb1ELb0ELb1ELb1ELb0ELb0ELb0EEENS1_21CollectiveEpilogueFwdINS6_IJSA_SC_SB_EEES9_SE_SG_Li256ELb1ELb0ELb0ELb0EEENS1_36VarlenDynamicPersistentTileSchedulerILi128ELi112ELi256ELi32ELb0ELb0ELb1ELb0ELb1ELb1EEEEEEEEEvNT_6ParamsE,"aw",@nobits
	.sectionflags	@""
	.align	16
	.zero		1024


//--------------------- .nv.shared._ZN7cutlass13device_kernelIN5flash11enable_sm90INS1_16FlashAttnFwdSm90INS1_25CollectiveMainloopFwdSm90ILi2EN4cute5tupleIJNS5_1CILi1EEES8_S8_EEENS6_IJNS7_ILi128EEENS7_ILi96EEENS7_ILi192EEEEEELi192ENS_6half_tEfNS_4arch4Sm90ELb0ELb1ELb1ELb0ELb0ELb0ELb0ELb1ELb1ELb0ELb0ELb0EEENS1_21CollectiveEpilogueFwdINS6_IJSA_SC_SB_EEES9_SE_SG_Li256ELb0ELb0ELb0ELb0EEENS1_30DynamicPersistentTileSchedulerILi256ELi32ELb0ELb0ELb1EEEEEEEEEvNT_6ParamsE --------------------------
	.section	.nv.shared._ZN7cutlass13device_kernelIN5flash11enable_sm90INS1_16FlashAttnFwdSm90INS1_25CollectiveMainloopFwdSm90ILi2EN4cute5tupleIJNS5_1CILi1EEES8_S8_EEENS6_IJNS7_ILi128EEENS7_ILi96EEENS7_ILi192EEEEEELi192ENS_6half_tEfNS_4arch4Sm90ELb0ELb1ELb1ELb0ELb0ELb0ELb0ELb1ELb1ELb0ELb0ELb0EEENS1_21CollectiveEpilogueFwdINS6_IJSA_SC_SB_EEES9_SE_SG_Li256ELb0ELb0ELb0ELb0EEENS1_30DynamicPersistentTileSchedulerILi256ELi32ELb0ELb0ELb1EEEEEEEEEvNT_6ParamsE,"aw",@nobits
	.sectionflags	@""
	.align	16
	.zero		1024


//--------------------- .nv.shared._ZN7cutlass13device_kernelIN5flash11enable_sm90INS1_16FlashAttnFwdSm90INS1_25CollectiveMainloopFwdSm90ILi2EN4cute5tupleIJNS5_1CILi1EEES8_S8_EEENS6_IJNS7_ILi128EEENS7_ILi96EEENS7_ILi192EEEEEELi192ENS_6half_tEfNS_4arch4Sm90ELb0ELb1ELb1ELb1ELb0ELb0ELb0ELb1ELb1ELb0ELb0ELb0EEENS1_21CollectiveEpilogueFwdINS6_IJSA_SC_SB_EEES9_SE_SG_Li256ELb1ELb0ELb0ELb0EEENS1_36VarlenDynamicPersistentTileSchedulerILi128ELi96ELi256ELi32ELb0ELb0ELb1ELb1ELb0ELb1EEEEEEEEEvNT_6ParamsE --------------------------
	.section	.nv.shared._ZN7cutlass13device_kernelIN5flash11enable_sm90INS1_16FlashAttnFwdSm90INS1_25CollectiveMainloopFwdSm90ILi2EN4cute5tupleIJNS5_1CILi1EEES8_S8_EEENS6_IJNS7_ILi128EEENS7_ILi96EEENS7_ILi192EEEEEELi192ENS_6half_tEfNS_4arch4Sm90ELb0ELb1ELb1ELb1ELb0ELb0ELb0ELb1ELb1ELb0ELb0ELb0EEENS1_21CollectiveEpilogueFwdINS6_IJSA_SC_SB_EEES9_SE_SG_Li256ELb1ELb0ELb0ELb0EEENS1_36VarlenDynamicPersistentTileSchedulerILi128ELi96ELi256ELi32ELb0ELb0ELb1ELb1ELb0ELb1EEEEEEEEEvNT_6ParamsE,"aw",@nobits
	.sectionflags	@""
	.align	16
	.zero		1024


//--------------------- .nv.shared._ZN7cutlass13device_kernelIN5flash11enable_sm90INS1_16FlashAttnFwdSm90INS1_25CollectiveMainloopFwdSm90ILi2EN4cute5tupleIJNS5_1CILi1EEES8_S8_EEENS6_IJNS7_ILi128EEENS7_ILi96EEENS7_ILi192EEEEEELi192ENS_6half_tEfNS_4arch4Sm90ELb0ELb1ELb1ELb1ELb0ELb1ELb0ELb1ELb1ELb0ELb0ELb0EEENS1_21CollectiveEpilogueFwdINS6_IJSA_SC_SB_EEES9_SE_SG_Li256ELb1ELb0ELb0ELb0EEENS1_36VarlenDynamicPersistentTileSchedulerILi128ELi96ELi256ELi32ELb0ELb0ELb1ELb1ELb0ELb1EEEEEEEEEvNT_6ParamsE --------------------------
	.section	.nv.shared._ZN7cutlass13device_kernelIN5flash11enable_sm90INS1_16FlashAttnFwdSm90INS1_25CollectiveMainloopFwdSm90ILi2EN4cute5tupleIJNS5_1CILi1EEES8_S8_EEENS6_IJNS7_ILi128EEENS7_ILi96EEENS7_ILi192EEEEEELi192ENS_6half_tEfNS_4arch4Sm90ELb0ELb1ELb1ELb1ELb0ELb1ELb0ELb1ELb1ELb0ELb0ELb0EEENS1_21CollectiveEpilogueFwdINS6_IJSA_SC_SB_EEES9_SE_SG_Li256ELb1ELb0ELb0ELb0EEENS1_36VarlenDynamicPersistentTileSchedulerILi128ELi96ELi256ELi32ELb0ELb0ELb1ELb1ELb0ELb1EEEEEEEEEvNT_6ParamsE,"aw",@nobits
	.sectionflags	@""
	.align	16
	.zero		1024


//--------------------- .nv.shared._ZN7cutlass13device_kernelIN5flash11enable_sm90INS1_16FlashAttnFwdSm90INS1_25CollectiveMainloopFwdSm90ILi2EN4cute5tupleIJNS5_1CILi1EEES8_S8_EEENS6_IJNS7_ILi128EEENS7_ILi112EEENS7_ILi192EEEEEELi192ENS_6half_tEfNS_4arch4Sm90ELb1ELb0ELb1ELb0ELb0ELb0ELb0ELb1ELb1ELb0ELb0ELb0EEENS1_21CollectiveEpilogueFwdINS6_IJSA_SC_SB_EEES9_SE_SG_Li256ELb0ELb0ELb0ELb0EEENS1_30DynamicPersistentTileSchedulerILi256ELi32ELb0ELb0ELb1EEEEEEEEEvNT_6ParamsE --------------------------
	.section	.nv.shared._ZN7cutlass13device_kernelIN5flash11enable_sm90INS1_16FlashAttnFwdSm90INS1_25CollectiveMainloopFwdSm90ILi2EN4cute5tupleIJNS5_1CILi1EEES8_S8_EEENS6_IJNS7_ILi128EEENS7_ILi112EEENS7_ILi192EEEEEELi192ENS_6half_tEfNS_4arch4Sm90ELb1ELb0ELb1ELb0ELb0ELb0ELb0ELb1ELb1ELb0ELb0ELb0EEENS1_21CollectiveEpilogueFwdINS6_IJSA_SC_SB_EEES9_SE_SG_Li256ELb0ELb0ELb0ELb0EEENS1_30DynamicPersistentTileSchedulerILi256ELi32ELb0ELb0ELb1EEEEEEEEEvNT_6ParamsE,"aw",@nobits
	.sectionflags	@""
	.align	16
	.zero		1024


//--------------------- .nv.shared._ZN7cutlass13device_kernelIN5flash11enable_sm90INS1_16FlashAttnFwdSm90INS1_25CollectiveMainloopFwdSm90ILi2EN4cute5tupleIJNS5_1CILi1EEES8_S8_EEENS6_IJNS7_ILi128EEENS7_ILi112EEENS7_ILi192EEEEEELi192ENS_6half_tEfNS_4arch4Sm90ELb1ELb0ELb1ELb1ELb0ELb0ELb0ELb1ELb1ELb0ELb0ELb0EEENS1_21CollectiveEpilogueFwdINS6_IJSA_SC_SB_EEES9_SE_SG_Li256ELb1ELb0ELb0ELb0EEENS1_36VarlenDynamicPersistentTileSchedulerILi128ELi112ELi256ELi32ELb0ELb0ELb1ELb1ELb1ELb1EEEEEEEEEvNT_6ParamsE --------------------------
	.section	.nv.shared._ZN7cutlass13device_kernelIN5flash11enable_sm90INS1_16FlashAttnFwdSm90INS1_25CollectiveMainloopFwdSm90ILi2EN4cute5tupleIJNS5_1CILi1EEES8_S8_EEENS6_IJNS7_ILi128EEENS7_ILi112EEENS7_ILi192EEEEEELi192ENS_6half_tEfNS_4arch4Sm90ELb1ELb0ELb1ELb1ELb0ELb0ELb0ELb1ELb1ELb0ELb0ELb0EEENS1_21CollectiveEpilogueFwdINS6_IJSA_SC_SB_EEES9_SE_SG_Li256ELb1ELb0ELb0ELb0EEENS1_36VarlenDynamicPersistentTileSchedulerILi128ELi112ELi256ELi32ELb0ELb0ELb1ELb1ELb1ELb1EEEEEEEEEvNT_6ParamsE,"aw",@nobits
	.sectionflags	@""
	.align	16
	.zero		1024


//--------------------- .nv.shared._ZN7cutlass13device_kernelIN5flash11enable_sm90INS1_16FlashAttnFwdSm90INS1_25CollectiveMainloopFwdSm90ILi2EN4cute5tupleIJNS5_1CILi1EEES8_S8_EEENS6_IJNS7_ILi128EEENS7_ILi112EEENS7_ILi192EEEEEELi192ENS_6half_tEfNS_4arch4Sm90ELb1ELb0ELb1ELb1ELb0ELb1ELb0ELb1ELb1ELb0ELb0ELb0EEENS1_21CollectiveEpilogueFwdINS6_IJSA_SC_SB_EEES9_SE_SG_Li256ELb1ELb0ELb0ELb0EEENS1_36VarlenDynamicPersistentTileSchedulerILi128ELi112ELi256ELi32ELb0ELb0ELb1ELb1ELb1ELb1EEEEEEEEEvNT_6ParamsE --------------------------
	.section	.nv.shared._ZN7cutlass13device_kernelIN5flash11enable_sm90INS1_16FlashAttnFwdSm90INS1_25CollectiveMainloopFwdSm90ILi2EN4cute5tupleIJNS5_1CILi1EEES8_S8_EEENS6_IJNS7_ILi128EEENS7_ILi112EEENS7_ILi192EEEEEELi192ENS_6half_tEfNS_4arch4Sm90ELb1ELb0ELb1ELb1ELb0ELb1ELb0ELb1ELb1ELb0ELb0ELb0EEENS1_21CollectiveEpilogueFwdINS6_IJSA_SC_SB_EEES9_SE_SG_Li256ELb1ELb0ELb0ELb0EEENS1_36VarlenDynamicPersistentTileSchedulerILi128ELi112ELi256ELi32ELb0ELb0ELb1ELb1ELb1ELb1EEEEEEEEEvNT_6ParamsE,"aw",@nobits
	.sectionflags	@""
	.align	16
	.zero		1024


//--------------------- .nv.constant0._ZN7cutlass13device_kernelIN5flash11enable_sm90INS1_16FlashAttnFwdSm90INS1_25CollectiveMainloopFwdSm90ILi2EN4cute5tupleIJNS5_1CILi1EEES8_S8_EEENS6_IJNS7_ILi128EEENS7_ILi112EEENS7_ILi192EEEEEELi192ENS_6half_tEfNS_4arch4Sm90ELb0ELb0ELb1ELb0ELb0ELb0ELb0ELb1ELb1ELb0ELb0ELb0EEENS1_21CollectiveEpilogueFwdINS6_IJSA_SC_SB_EEES9_SE_SG_Li256ELb0ELb0ELb0ELb0EEENS1_29StaticPersistentTileSchedulerILb0EEEEEEEEEvNT_6ParamsE --------------------------
	.section	.nv.constant0._ZN7cutlass13device_kernelIN5flash11enable_sm90INS1_16FlashAttnFwdSm90INS1_25CollectiveMainloopFwdSm90ILi2EN4cute5tupleIJNS5_1CILi1EEES8_S8_EEENS6_IJNS7_ILi128EEENS7_ILi112EEENS7_ILi192EEEEEELi192ENS_6half_tEfNS_4arch4Sm90ELb0ELb0ELb1ELb0ELb0ELb0ELb0ELb1ELb1ELb0ELb0ELb0EEENS1_21CollectiveEpilogueFwdINS6_IJSA_SC_SB_EEES9_SE_SG_Li256ELb0ELb0ELb0ELb0EEENS1_29StaticPersistentTileSchedulerILb0EEEEEEEEEvNT_6ParamsE,"a",@progbits
	.sectionflags	@""
	.align	4
.nv.constant0._ZN7cutlass13device_kernelIN5flash11enable_sm90INS1_16FlashAttnFwdSm90INS1_25CollectiveMainloopFwdSm90ILi2EN4cute5tupleIJNS5_1CILi1EEES8_S8_EEENS6_IJNS7_ILi128EEENS7_ILi112EEENS7_ILi192EEEEEELi192ENS_6half_tEfNS_4arch4Sm90ELb0ELb0ELb1ELb0ELb0ELb0ELb0ELb1ELb1ELb0ELb0ELb0EEENS1_21CollectiveEpilogueFwdINS6_IJSA_SC_SB_EEES9_SE_SG_Li256ELb0ELb0ELb0ELb0EEENS1_29StaticPersistentTileSchedulerILb0EEEEEEEEEvNT_6ParamsE:
	.zero		3584


//--------------------- .nv.constant0._ZN7cutlass13device_kernelIN5flash11enable_sm90INS1_16FlashAttnFwdSm90INS1_25CollectiveMainloopFwdSm90ILi2EN4cute5tupleIJNS5_1CILi2EEENS7_ILi1EEES9_EEENS6_IJNS7_ILi128EEENS7_ILi112EEENS7_ILi192EEEEEELi192ENS_6half_tEfNS_4arch4Sm90ELb0ELb0ELb1ELb0ELb0ELb0ELb0ELb1ELb1ELb0ELb0ELb0EEENS1_21CollectiveEpilogueFwdINS6_IJSB_SD_SC_EEESA_SF_SH_Li256ELb0ELb0ELb0ELb0EEENS1_29StaticPersistentTileSchedulerILb0EEEEEEEEEvNT_6ParamsE --------------------------
	.section	.nv.constant0._ZN7cutlass13device_kernelIN5flash11enable_sm90INS1_16FlashAttnFwdSm90INS1_25CollectiveMainloopFwdSm90ILi2EN4cute5tupleIJNS5_1CILi2EEENS7_ILi1EEES9_EEENS6_IJNS7_ILi128EEENS7_ILi112EEENS7_ILi192EEEEEELi192ENS_6half_tEfNS_4arch4Sm90ELb0ELb0ELb1ELb0ELb0ELb0ELb0ELb1ELb1ELb0ELb0ELb0EEENS1_21CollectiveEpilogueFwdINS6_IJSB_SD_SC_EEESA_SF_SH_Li256ELb0ELb0ELb0ELb0EEENS1_29StaticPersistentTileSchedulerILb0EEEEEEEEEvNT_6ParamsE,"a",@progbits
	.sectionflags	@""
	.align	4
.nv.constant0._ZN7cutlass13device_kernelIN5flash11enable_sm90INS1_16FlashAttnFwdSm90INS1_25CollectiveMainloopFwdSm90ILi2EN4cute5tupleIJNS5_1CILi2EEENS7_ILi1EEES9_EEENS6_IJNS7_ILi128EEENS7_ILi112EEENS7_ILi192EEEEEELi192ENS_6half_tEfNS_4arch4Sm90ELb0ELb0ELb1ELb0ELb0ELb0ELb0ELb1ELb1ELb0ELb0ELb0EEENS1_21CollectiveEpilogueFwdINS6_IJSB_SD_SC_EEESA_SF_SH_Li256ELb0ELb0ELb0ELb0EEENS1_29StaticPersistentTileSchedulerILb0EEEEEEEEEvNT_6ParamsE:
	.zero		3584


//--------------------- .nv.constant0._ZN7cutlass13device_kernelIN5flash11enable_sm90INS1_16FlashAttnFwdSm90INS1_25CollectiveMainloopFwdSm90ILi2EN4cute5tupleIJNS5_1CILi1EEES8_S8_EEENS6_IJNS7_ILi128EEENS7_ILi112EEENS7_ILi192EEEEEELi192ENS_6half_tEfNS_4arch4Sm90ELb0ELb0ELb1ELb1ELb0ELb0ELb0ELb1ELb1ELb0ELb0ELb0EEENS1_21CollectiveEpilogueFwdINS6_IJSA_SC_SB_EEES9_SE_SG_Li256ELb1ELb0ELb0ELb0EEENS1_36VarlenDynamicPersistentTileSchedulerILi128ELi112ELi256ELi32ELb0ELb0ELb1ELb0ELb1ELb1EEEEEEEEEvNT_6ParamsE --------------------------
	.section	.nv.constant0._ZN7cutlass13device_kernelIN5flash11enable_sm90INS1_16FlashAttnFwdSm90INS1_25CollectiveMainloopFwdSm90ILi2EN4cute5tupleIJNS5_1CILi1EEES8_S8_EEENS6_IJNS7_ILi128EEENS7_ILi112EEENS7_ILi192EEEEEELi192ENS_6half_tEfNS_4arch4Sm90ELb0ELb0ELb1ELb1ELb0ELb0ELb0ELb1ELb1ELb0ELb0ELb0EEENS1_21CollectiveEpilogueFwdINS6_IJSA_SC_SB_EEES9_SE_SG_Li256ELb1ELb0ELb0ELb0EEENS1_36VarlenDynamicPersistentTileSchedulerILi128ELi112ELi256ELi32ELb0ELb0ELb1ELb0ELb1ELb1EEEEEEEEEvNT_6ParamsE,"a",@progbits
	.sectionflags	@""
	.align	4
.nv.constant0._ZN7cutlass13device_kernelIN5flash11enable_sm90INS1_16FlashAttnFwdSm90INS1_25CollectiveMainloopFwdSm90ILi2EN4cute5tupleIJNS5_1CILi1EEES8_S8_EEENS6_IJNS7_ILi128EEENS7_ILi112EEENS7_ILi192EEEEEELi192ENS_6half_tEfNS_4arch4Sm90ELb0ELb0ELb1ELb1ELb0ELb0ELb0ELb1ELb1ELb0ELb0ELb0EEENS1_21CollectiveEpilogueFwdINS6_IJSA_SC_SB_EEES9_SE_SG_Li256ELb1ELb0ELb0ELb0EEENS1_36VarlenDynamicPersistentTileSchedulerILi128ELi112ELi256ELi32ELb0ELb0ELb1ELb0ELb1ELb1EEEEEEEEEvNT_6ParamsE:
	.zero		3200


//--------------------- .nv.constant0._ZN7cutlass13device_kernelIN5flash11enable_sm90INS1_16FlashAttnFwdSm90INS1_25CollectiveMainloopFwdSm90ILi2EN4cute5tupleIJNS5_1CILi1EEES8_S8_EEENS6_IJNS7_ILi128EEENS7_ILi112EEENS7_ILi192EEEEEELi192ENS_6half_tEfNS_4arch4Sm90ELb0ELb0ELb1ELb1ELb0ELb1ELb0ELb1ELb1ELb0ELb0ELb0EEENS1_21CollectiveEpilogueFwdINS6_IJSA_SC_SB_EEES9_SE_SG_Li256ELb1ELb0ELb0ELb0EEENS1_36VarlenDynamicPersistentTileSchedulerILi128ELi112ELi256ELi32ELb0ELb0ELb1ELb0ELb1ELb1EEEEEEEEEvNT_6ParamsE --------------------------
	.section	.nv.constant0._ZN7cutlass13device_kernelIN5flash11enable_sm90INS1_16FlashAttnFwdSm90INS1_25CollectiveMainloopFwdSm90ILi2EN4cute5tupleIJNS5_1CILi1EEES8_S8_EEENS6_IJNS7_ILi128EEENS7_ILi112EEENS7_ILi192EEEEEELi192ENS_6half_tEfNS_4arch4Sm90ELb0ELb0ELb1ELb1ELb0ELb1ELb0ELb1ELb1ELb0ELb0ELb0EEENS1_21CollectiveEpilogueFwdINS6_IJSA_SC_SB_EEES9_SE_SG_Li256ELb1ELb0ELb0ELb0EEENS1_36VarlenDynamicPersistentTileSchedulerILi128ELi112ELi256ELi32ELb0ELb0ELb1ELb0ELb1ELb1EEEEEEEEEvNT_6ParamsE,"a",@progbits
	.sectionflags	@""
	.align	4
.nv.constant0._ZN7cutlass13device_kernelIN5flash11enable_sm90INS1_16FlashAttnFwdSm90INS1_25CollectiveMainloopFwdSm90ILi2EN4cute5tupleIJNS5_1CILi1EEES8_S8_EEENS6_IJNS7_ILi128EEENS7_ILi112EEENS7_ILi192EEEEEELi192ENS_6half_tEfNS_4arch4Sm90ELb0ELb0ELb1ELb1ELb0ELb1ELb0ELb1ELb1ELb0ELb0ELb0EEENS1_21CollectiveEpilogueFwdINS6_IJSA_SC_SB_EEES9_SE_SG_Li256ELb1ELb0ELb0ELb0EEENS1_36VarlenDynamicPersistentTileSchedulerILi128ELi112ELi256ELi32ELb0ELb0ELb1ELb0ELb1ELb1EEEEEEEEEvNT_6ParamsE:
	.zero		3200


//--------------------- .nv.constant0._ZN7cutlass13device_kernelIN5flash11enable_sm90INS1_16FlashAttnFwdSm90INS1_25CollectiveMainloopFwdSm90ILi2EN4cute5tupleIJNS5_1CILi1EEES8_S8_EEENS6_IJNS7_ILi128EEENS7_ILi96EEENS7_ILi192EEEEEELi192ENS_6half_tEfNS_4arch4Sm90ELb0ELb1ELb1ELb0ELb0ELb0ELb0ELb1ELb1ELb0ELb0ELb0EEENS1_21CollectiveEpilogueFwdINS6_IJSA_SC_SB_EEES9_SE_SG_Li256ELb0ELb0ELb0ELb0EEENS1_30DynamicPersistentTileSchedulerILi256ELi32ELb0ELb0ELb1EEEEEEEEEvNT_6ParamsE --------------------------
	.section	.nv.constant0._ZN7cutlass13device_kernelIN5flash11enable_sm90INS1_16FlashAttnFwdSm90INS1_25CollectiveMainloopFwdSm90ILi2EN4cute5tupleIJNS5_1CILi1EEES8_S8_EEENS6_IJNS7_ILi128EEENS7_ILi96EEENS7_ILi192EEEEEELi192ENS_6half_tEfNS_4arch4Sm90ELb0ELb1ELb1ELb0ELb0ELb0ELb0ELb1ELb1ELb0ELb0ELb0EEENS1_21CollectiveEpilogueFwdINS6_IJSA_SC_SB_EEES9_SE_SG_Li256ELb0ELb0ELb0ELb0EEENS1_30DynamicPersistentTileSchedulerILi256ELi32ELb0ELb0ELb1EEEEEEEEEvNT_6ParamsE,"a",@progbits
	.sectionflags	@""
	.align	4
.nv.constant0._ZN7cutlass13device_kernelIN5flash11enable_sm90INS1_16FlashAttnFwdSm90INS1_25CollectiveMainloopFwdSm90ILi2EN4cute5tupleIJNS5_1CILi1EEES8_S8_EEENS6_IJNS7_ILi128EEENS7_ILi96EEENS7_ILi192EEEEEELi192ENS_6half_tEfNS_4arch4Sm90ELb0ELb1ELb1ELb0ELb0ELb0ELb0ELb1ELb1ELb0ELb0ELb0EEENS1_21CollectiveEpilogueFwdINS6_IJSA_SC_SB_EEES9_SE_SG_Li256ELb0ELb0ELb0ELb0EEENS1_30DynamicPersistentTileSchedulerILi256ELi32ELb0ELb0ELb1EEEEEEEEEvNT_6ParamsE:
	.zero		3584


//--------------------- .nv.constant0._ZN7cutlass13device_kernelIN5flash11enable_sm90INS1_16FlashAttnFwdSm90INS1_25CollectiveMainloopFwdSm90ILi2EN4cute5tupleIJNS5_1CILi1EEES8_S8_EEENS6_IJNS7_ILi128EEENS7_ILi96EEENS7_ILi192EEEEEELi192ENS_6half_tEfNS_4arch4Sm90ELb0ELb1ELb1ELb1ELb0ELb0ELb0ELb1ELb1ELb0ELb0ELb0EEENS1_21CollectiveEpilogueFwdINS6_IJSA_SC_SB_EEES9_SE_SG_Li256ELb1ELb0ELb0ELb0EEENS1_36VarlenDynamicPersistentTileSchedulerILi128ELi96ELi256ELi32ELb0ELb0ELb1ELb1ELb0ELb1EEEEEEEEEvNT_6ParamsE --------------------------
	.section	.nv.constant0._ZN7cutlass13device_kernelIN5flash11enable_sm90INS1_16FlashAttnFwdSm90INS1_25CollectiveMainloopFwdSm90ILi2EN4cute5tupleIJNS5_1CILi1EEES8_S8_EEENS6_IJNS7_ILi128EEENS7_ILi96EEENS7_ILi192EEEEEELi192ENS_6half_tEfNS_4arch4Sm90ELb0ELb1ELb1ELb1ELb0ELb0ELb0ELb1ELb1ELb0ELb0ELb0EEENS1_21CollectiveEpilogueFwdINS6_IJSA_SC_SB_EEES9_SE_SG_Li256ELb1ELb0ELb0ELb0EEENS1_36VarlenDynamicPersistentTileSchedulerILi128ELi96ELi256ELi32ELb0ELb0ELb1ELb1ELb0ELb1EEEEEEEEEvNT_6ParamsE,"a",@progbits
	.sectionflags	@""
	.align	4
.nv.constant0._ZN7cutlass13device_kernelIN5flash11enable_sm90INS1_16FlashAttnFwdSm90INS1_25CollectiveMainloopFwdSm90ILi2EN4cute5tupleIJNS5_1CILi1EEES8_S8_EEENS6_IJNS7_ILi128EEENS7_ILi96EEENS7_ILi192EEEEEELi192ENS_6half_tEfNS_4arch4Sm90ELb0ELb1ELb1ELb1ELb0ELb0ELb0ELb1ELb1ELb0ELb0ELb0EEENS1_21CollectiveEpilogueFwdINS6_IJSA_SC_SB_EEES9_SE_SG_Li256ELb1ELb0ELb0ELb0EEENS1_36VarlenDynamicPersistentTileSchedulerILi128ELi96ELi256ELi32ELb0ELb0ELb1ELb1ELb0ELb1EEEEEEEEEvNT_6ParamsE:
	.zero		3200


//--------------------- .nv.constant0._ZN7cutlass13device_kernelIN5flash11enable_sm90INS1_16FlashAttnFwdSm90INS1_25CollectiveMainloopFwdSm90ILi2EN4cute5tupleIJNS5_1CILi1EEES8_S8_EEENS6_IJNS7_ILi128EEENS7_ILi96EEENS7_ILi192EEEEEELi192ENS_6half_tEfNS_4arch4Sm90ELb0ELb1ELb1ELb1ELb0ELb1ELb0ELb1ELb1ELb0ELb0ELb0EEENS1_21CollectiveEpilogueFwdINS6_IJSA_SC_SB_EEES9_SE_SG_Li256ELb1ELb0ELb0ELb0EEENS1_36VarlenDynamicPersistentTileSchedulerILi128ELi96ELi256ELi32ELb0ELb0ELb1ELb1ELb0ELb1EEEEEEEEEvNT_6ParamsE --------------------------
	.section	.nv.constant0._ZN7cutlass13device_kernelIN5flash11enable_sm90INS1_16FlashAttnFwdSm90INS1_25CollectiveMainloopFwdSm90ILi2EN4cute5tupleIJNS5_1CILi1EEES8_S8_EEENS6_IJNS7_ILi128EEENS7_ILi96EEENS7_ILi192EEEEEELi192ENS_6half_tEfNS_4arch4Sm90ELb0ELb1ELb1ELb1ELb0ELb1ELb0ELb1ELb1ELb0ELb0ELb0EEENS1_21CollectiveEpilogueFwdINS6_IJSA_SC_SB_EEES9_SE_SG_Li256ELb1ELb0ELb0ELb0EEENS1_36VarlenDynamicPersistentTileSchedulerILi128ELi96ELi256ELi32ELb0ELb0ELb1ELb1ELb0ELb1EEEEEEEEEvNT_6ParamsE,"a",@progbits
	.sectionflags	@""
	.align	4
.nv.constant0._ZN7cutlass13device_kernelIN5flash11enable_sm90INS1_16FlashAttnFwdSm90INS1_25CollectiveMainloopFwdSm90ILi2EN4cute5tupleIJNS5_1CILi1EEES8_S8_EEENS6_IJNS7_ILi128EEENS7_ILi96EEENS7_ILi192EEEEEELi192ENS_6half_tEfNS_4arch4Sm90ELb0ELb1ELb1ELb1ELb0ELb1ELb0ELb1ELb1ELb0ELb0ELb0EEENS1_21CollectiveEpilogueFwdINS6_IJSA_SC_SB_EEES9_SE_SG_Li256ELb1ELb0ELb0ELb0EEENS1_36VarlenDynamicPersistentTileSchedulerILi128ELi96ELi256ELi32ELb0ELb0ELb1ELb1ELb0ELb1EEEEEEEEEvNT_6ParamsE:
	.zero		3200


//--------------------- .nv.constant0._ZN7cutlass13device_kernelIN5flash11enable_sm90INS1_16FlashAttnFwdSm90INS1_25CollectiveMainloopFwdSm90ILi2EN4cute5tupleIJNS5_1CILi1EEES8_S8_EEENS6_IJNS7_ILi128EEENS7_ILi112EEENS7_ILi192EEEEEELi192ENS_6half_tEfNS_4arch4Sm90ELb1ELb0ELb1ELb0ELb0ELb0ELb0ELb1ELb1ELb0ELb0ELb0EEENS1_21CollectiveEpilogueFwdINS6_IJSA_SC_SB_EEES9_SE_SG_Li256ELb0ELb0ELb0ELb0EEENS1_30DynamicPersistentTileSchedulerILi256ELi32ELb0ELb0ELb1EEEEEEEEEvNT_6ParamsE --------------------------
	.section	.nv.constant0._ZN7cutlass13device_kernelIN5flash11enable_sm90INS1_16FlashAttnFwdSm90INS1_25CollectiveMainloopFwdSm90ILi2EN4cute5tupleIJNS5_1CILi1EEES8_S8_EEENS6_IJNS7_ILi128EEENS7_ILi112EEENS7_ILi192EEEEEELi192ENS_6half_tEfNS_4arch4Sm90ELb1ELb0ELb1ELb0ELb0ELb0ELb0ELb1ELb1ELb0ELb0ELb0EEENS1_21CollectiveEpilogueFwdINS6_IJSA_SC_SB_EEES9_SE_SG_Li256ELb0ELb0ELb0ELb0EEENS1_30DynamicPersistentTileSchedulerILi256ELi32ELb0ELb0ELb1EEEEEEEEEvNT_6ParamsE,"a",@progbits
	.sectionflags	@""
	.align	4
.nv.constant0._ZN7cutlass13device_kernelIN5flash11enable_sm90INS1_16FlashAttnFwdSm90INS1_25CollectiveMainloopFwdSm90ILi2EN4cute5tupleIJNS5_1CILi1EEES8_S8_EEENS6_IJNS7_ILi128EEENS7_ILi112EEENS7_ILi192EEEEEELi192ENS_6half_tEfNS_4arch4Sm90ELb1ELb0ELb1ELb0ELb0ELb0ELb0ELb1ELb1ELb0ELb0ELb0EEENS1_21CollectiveEpilogueFwdINS6_IJSA_SC_SB_EEES9_SE_SG_Li256ELb0ELb0ELb0ELb0EEENS1_30DynamicPersistentTileSchedulerILi256ELi32ELb0ELb0ELb1EEEEEEEEEvNT_6ParamsE:
	.zero		3584


//--------------------- .nv.constant0._ZN7cutlass13device_kernelIN5flash11enable_sm90INS1_16FlashAttnFwdSm90INS1_25CollectiveMainloopFwdSm90ILi2EN4cute5tupleIJNS5_1CILi1EEES8_S8_EEENS6_IJNS7_ILi128EEENS7_ILi112EEENS7_ILi192EEEEEELi192ENS_6half_tEfNS_4arch4Sm90ELb1ELb0ELb1ELb1ELb0ELb0ELb0ELb1ELb1ELb0ELb0ELb0EEENS1_21CollectiveEpilogueFwdINS6_IJSA_SC_SB_EEES9_SE_SG_Li256ELb1ELb0ELb0ELb0EEENS1_36VarlenDynamicPersistentTileSchedulerILi128ELi112ELi256ELi32ELb0ELb0ELb1ELb1ELb1ELb1EEEEEEEEEvNT_6ParamsE --------------------------
	.section	.nv.constant0._ZN7cutlass13device_kernelIN5flash11enable_sm90INS1_16FlashAttnFwdSm90INS1_25CollectiveMainloopFwdSm90ILi2EN4cute5tupleIJNS5_1CILi1EEES8_S8_EEENS6_IJNS7_ILi128EEENS7_ILi112EEENS7_ILi192EEEEEELi192ENS_6half_tEfNS_4arch4Sm90ELb1ELb0ELb1ELb1ELb0ELb0ELb0ELb1ELb1ELb0ELb0ELb0EEENS1_21CollectiveEpilogueFwdINS6_IJSA_SC_SB_EEES9_SE_SG_Li256ELb1ELb0ELb0ELb0EEENS1_36VarlenDynamicPersistentTileSchedulerILi128ELi112ELi256ELi32ELb0ELb0ELb1ELb1ELb1ELb1EEEEEEEEEvNT_6ParamsE,"a",@progbits
	.sectionflags	@""
	.align	4
.nv.constant0._ZN7cutlass13device_kernelIN5flash11enable_sm90INS1_16FlashAttnFwdSm90INS1_25CollectiveMainloopFwdSm90ILi2EN4cute5tupleIJNS5_1CILi1EEES8_S8_EEENS6_IJNS7_ILi128EEENS7_ILi112EEENS7_ILi192EEEEEELi192ENS_6half_tEfNS_4arch4Sm90ELb1ELb0ELb1ELb1ELb0ELb0ELb0ELb1ELb1ELb0ELb0ELb0EEENS1_21CollectiveEpilogueFwdINS6_IJSA_SC_SB_EEES9_SE_SG_Li256ELb1ELb0ELb0ELb0EEENS1_36VarlenDynamicPersistentTileSchedulerILi128ELi112ELi256ELi32ELb0ELb0ELb1ELb1ELb1ELb1EEEEEEEEEvNT_6ParamsE:
	.zero		3200


//--------------------- .nv.constant0._ZN7cutlass13device_kernelIN5flash11enable_sm90INS1_16FlashAttnFwdSm90INS1_25CollectiveMainloopFwdSm90ILi2EN4cute5tupleIJNS5_1CILi1EEES8_S8_EEENS6_IJNS7_ILi128EEENS7_ILi112EEENS7_ILi192EEEEEELi192ENS_6half_tEfNS_4arch4Sm90ELb1ELb0ELb1ELb1ELb0ELb1ELb0ELb1ELb1ELb0ELb0ELb0EEENS1_21CollectiveEpilogueFwdINS6_IJSA_SC_SB_EEES9_SE_SG_Li256ELb1ELb0ELb0ELb0EEENS1_36VarlenDynamicPersistentTileSchedulerILi128ELi112ELi256ELi32ELb0ELb0ELb1ELb1ELb1ELb1EEEEEEEEEvNT_6ParamsE --------------------------
	.section	.nv.constant0._ZN7cutlass13device_kernelIN5flash11enable_sm90INS1_16FlashAttnFwdSm90INS1_25CollectiveMainloopFwdSm90ILi2EN4cute5tupleIJNS5_1CILi1EEES8_S8_EEENS6_IJNS7_ILi128EEENS7_ILi112EEENS7_ILi192EEEEEELi192ENS_6half_tEfNS_4arch4Sm90ELb1ELb0ELb1ELb1ELb0ELb1ELb0ELb1ELb1ELb0ELb0ELb0EEENS1_21CollectiveEpilogueFwdINS6_IJSA_SC_SB_EEES9_SE_SG_Li256ELb1ELb0ELb0ELb0EEENS1_36VarlenDynamicPersistentTileSchedulerILi128ELi112ELi256ELi32ELb0ELb0ELb1ELb1ELb1ELb1EEEEEEEEEvNT_6ParamsE,"a",@progbits
	.sectionflags	@""
	.align	4
.nv.constant0._ZN7cutlass13device_kernelIN5flash11enable_sm90INS1_16FlashAttnFwdSm90INS1_25CollectiveMainloopFwdSm90ILi2EN4cute5tupleIJNS5_1CILi1EEES8_S8_EEENS6_IJNS7_ILi128EEENS7_ILi112EEENS7_ILi192EEEEEELi192ENS_6half_tEfNS_4arch4Sm90ELb1ELb0ELb1ELb1ELb0ELb1ELb0ELb1ELb1ELb0ELb0ELb0EEENS1_21CollectiveEpilogueFwdINS6_IJSA_SC_SB_EEES9_SE_SG_Li256ELb1ELb0ELb0ELb0EEENS1_36VarlenDynamicPersistentTileSchedulerILi128ELi112ELi256ELi32ELb0ELb0ELb1ELb1ELb1ELb1EEEEEEEEEvNT_6ParamsE:
	.zero		3200


//--------------------- SYMBOLS --------------------------

	.type		.nv.reservedSmem.offset0,@object
	.size		.nv.reservedSmem.offset0,0x4
	.type		__assertfail,@function
